	.target	sm_90a

	.elftype	@"ET_EXEC"


//--------------------- .note.nv.tkinfo           --------------------------
	.section	.note.nv.tkinfo,"",@"SHT_NOTE"
	.sectionflags	@"SHF_NOTE_NV_TKINFO"
	.tkinfo
        /*0018*/ 	.word	0x00000002
        /*0030*/ 	.string	""
        /*0030*/ 	.string	"ptxas"
        /*0030*/ 	.string	"Cuda compilation tools, release 13.0, V13.0.88"
        /*0030*/ 	.string	"Build cuda_13.0.r13.0/compiler.36424714_0"
        /*0030*/ 	.string	"-arch sm_90a -m 64 "



//--------------------- .note.nv.cuinfo           --------------------------
	.section	.note.nv.cuinfo,"",@"SHT_NOTE"
	.sectionflags	@"SHF_NOTE_NV_CUINFO"
        /*0018*/ 	.short	0x0002
        /*001a*/ 	.short	0x005a
        /*001c*/ 	.short	0x0082
	.zero		2


//--------------------- .nv.info                  --------------------------
	.section	.nv.info,"",@"SHT_CUDA_INFO"
	.align	4


	//----- nvinfo : EIATTR_REGCOUNT
	.align		4
        /*0000*/ 	.byte	0x04, 0x2f
        /*0002*/ 	.short	(.L_23 - .L_22)
	.align		4
.L_22:
        /*0004*/ 	.word	index@(_ZN7cutlass13device_kernelIN5flash11enable_sm90INS1_16FlashAttnFwdSm90INS1_25CollectiveMainloopFwdSm90ILi2EN4cute5tupleIJNS5_1CILi1EEES8_S8_EEENS6_IJNS7_ILi128EEENS7_ILi80EEENS7_ILi256EEEEEELi256ENS_6half_tEfNS_4arch4Sm90ELb1ELb0ELb0ELb1ELb1ELb1ELb0ELb1ELb1ELb1ELb0ELb0EEENS1_21CollectiveEpilogueFwdINS6_IJSA_SC_SB_EEES9_SE_SG_Li256ELb1ELb1ELb0ELb0EEENS1_36VarlenDynamicPersistentTileSchedulerILi128ELi80ELi256ELi128ELb0ELb1ELb1ELb1ELb1ELb1EEEEEEEEEvNT_6ParamsE)
        /*0008*/ 	.word	0x000000a8


	//----- nvinfo : EIATTR_FRAME_SIZE
	.align		4
.L_23:
        /*000c*/ 	.byte	0x04, 0x11
        /*000e*/ 	.short	(.L_25 - .L_24)
	.align		4
.L_24:
        /*0010*/ 	.word	index@(_ZN7cutlass13device_kernelIN5flash11enable_sm90INS1_16FlashAttnFwdSm90INS1_25CollectiveMainloopFwdSm90ILi2EN4cute5tupleIJNS5_1CILi1EEES8_S8_EEENS6_IJNS7_ILi128EEENS7_ILi80EEENS7_ILi256EEEEEELi256ENS_6half_tEfNS_4arch4Sm90ELb1ELb0ELb0ELb1ELb1ELb1ELb0ELb1ELb1ELb1ELb0ELb0EEENS1_21CollectiveEpilogueFwdINS6_IJSA_SC_SB_EEES9_SE_SG_Li256ELb1ELb1ELb0ELb0EEENS1_36VarlenDynamicPersistentTileSchedulerILi128ELi80ELi256ELi128ELb0ELb1ELb1ELb1ELb1ELb1EEEEEEEEEvNT_6ParamsE)
        /*0014*/ 	.word	0x00000090


	//----- nvinfo : EIATTR_REGCOUNT
	.align		4
.L_25:
        /*0018*/ 	.byte	0x04, 0x2f
        /*001a*/ 	.short	(.L_27 - .L_26)
	.align		4
.L_26:
        /*001c*/ 	.word	index@(_ZN7cutlass13device_kernelIN5flash11enable_sm90INS1_16FlashAttnFwdSm90INS1_25CollectiveMainloopFwdSm90ILi2EN4cute5tupleIJNS5_1CILi1EEES8_S8_EEENS6_IJNS7_ILi128EEENS7_ILi80EEENS7_ILi256EEEEEELi256ENS_6half_tEfNS_4arch4Sm90ELb1ELb0ELb0ELb1ELb1ELb0ELb0ELb1ELb1ELb1ELb0ELb0EEENS1_21CollectiveEpilogueFwdINS6_IJSA_SC_SB_EEES9_SE_SG_Li256ELb1ELb1ELb0ELb0EEENS1_36VarlenDynamicPersistentTileSchedulerILi128ELi80ELi256ELi128ELb0ELb1ELb1ELb1ELb1ELb1EEEEEEEEEvNT_6ParamsE)
        /*0020*/ 	.word	0x000000a8


	//----- nvinfo : EIATTR_FRAME_SIZE
	.align		4
.L_27:
        /*0024*/ 	.byte	0x04, 0x11
        /*0026*/ 	.short	(.L_29 - .L_28)
	.align		4
.L_28:
        /*0028*/ 	.word	index@(_ZN7cutlass13device_kernelIN5flash11enable_sm90INS1_16FlashAttnFwdSm90INS1_25CollectiveMainloopFwdSm90ILi2EN4cute5tupleIJNS5_1CILi1EEES8_S8_EEENS6_IJNS7_ILi128EEENS7_ILi80EEENS7_ILi256EEEEEELi256ENS_6half_tEfNS_4arch4Sm90ELb1ELb0ELb0ELb1ELb1ELb0ELb0ELb1ELb1ELb1ELb0ELb0EEENS1_21CollectiveEpilogueFwdINS6_IJSA_SC_SB_EEES9_SE_SG_Li256ELb1ELb1ELb0ELb0EEENS1_36VarlenDynamicPersistentTileSchedulerILi128ELi80ELi256ELi128ELb0ELb1ELb1ELb1ELb1ELb1EEEEEEEEEvNT_6ParamsE)
        /*002c*/ 	.word	0x00000030


	//----- nvinfo : EIATTR_REGCOUNT
	.align		4
.L_29:
        /*0030*/ 	.byte	0x04, 0x2f
        /*0032*/ 	.short	(.L_31 - .L_30)
	.align		4
.L_30:
        /*0034*/ 	.word	index@(_ZN7cutlass13device_kernelIN5flash11enable_sm90INS1_16FlashAttnFwdSm90INS1_25CollectiveMainloopFwdSm90ILi2EN4cute5tupleIJNS5_1CILi1EEES8_S8_EEENS6_IJNS7_ILi128EEENS7_ILi80EEENS7_ILi256EEEEEELi256ENS_6half_tEfNS_4arch4Sm90ELb1ELb0ELb0ELb0ELb1ELb0ELb0ELb1ELb1ELb1ELb0ELb0EEENS1_21CollectiveEpilogueFwdINS6_IJSA_SC_SB_EEES9_SE_SG_Li256ELb0ELb1ELb0ELb0EEENS1_30DynamicPersistentTileSchedulerILi256ELi128ELb0ELb1ELb1EEEEEEEEEvNT_6ParamsE)
        /*0038*/ 	.word	0x000000a8


	//----- nvinfo : EIATTR_FRAME_SIZE
	.align		4
.L_31:
        /*003c*/ 	.byte	0x04, 0x11
        /*003e*/ 	.short	(.L_33 - .L_32)
	.align		4
.L_32:
        /*0040*/ 	.word	index@(_ZN7cutlass13device_kernelIN5flash11enable_sm90INS1_16FlashAttnFwdSm90INS1_25CollectiveMainloopFwdSm90ILi2EN4cute5tupleIJNS5_1CILi1EEES8_S8_EEENS6_IJNS7_ILi128EEENS7_ILi80EEENS7_ILi256EEEEEELi256ENS_6half_tEfNS_4arch4Sm90ELb1ELb0ELb0ELb0ELb1ELb0ELb0ELb1ELb1ELb1ELb0ELb0EEENS1_21CollectiveEpilogueFwdINS6_IJSA_SC_SB_EEES9_SE_SG_Li256ELb0ELb1ELb0ELb0EEENS1_30DynamicPersistentTileSchedulerILi256ELi128ELb0ELb1ELb1EEEEEEEEEvNT_6ParamsE)
        /*0044*/ 	.word	0x00000008


	//----- nvinfo : EIATTR_REGCOUNT
	.align		4
.L_33:
        /*0048*/ 	.byte	0x04, 0x2f
        /*004a*/ 	.short	(.L_35 - .L_34)
	.align		4
.L_34:
        /*004c*/ 	.word	index@(_ZN7cutlass13device_kernelIN5flash11enable_sm90INS1_16FlashAttnFwdSm90INS1_25CollectiveMainloopFwdSm90ILi2EN4cute5tupleIJNS5_1CILi1EEES8_S8_EEENS6_IJNS7_ILi128EEENS7_ILi64EEENS7_ILi256EEEEEELi256ENS_6half_tEfNS_4arch4Sm90ELb0ELb1ELb0ELb1ELb1ELb1ELb0ELb1ELb1ELb1ELb0ELb0EEENS1_21CollectiveEpilogueFwdINS6_IJSA_SC_SB_EEES9_SE_SG_Li256ELb1ELb1ELb0ELb0EEENS1_36VarlenDynamicPersistentTileSchedulerILi128ELi64ELi256ELi128ELb0ELb1ELb1ELb1ELb0ELb1EEEEEEEEEvNT_6ParamsE)
        /*0050*/ 	.word	0x000000a8


	//----- nvinfo : EIATTR_FRAME_SIZE
	.align		4
.L_35:
        /*0054*/ 	.byte	0x04, 0x11
        /*0056*/ 	.short	(.L_37 - .L_36)
	.align		4
.L_36:
        /*0058*/ 	.word	index@(_ZN7cutlass13device_kernelIN5flash11enable_sm90INS1_16FlashAttnFwdSm90INS1_25CollectiveMainloopFwdSm90ILi2EN4cute5tupleIJNS5_1CILi1EEES8_S8_EEENS6_IJNS7_ILi128EEENS7_ILi64EEENS7_ILi256EEEEEELi256ENS_6half_tEfNS_4arch4Sm90ELb0ELb1ELb0ELb1ELb1ELb1ELb0ELb1ELb1ELb1ELb0ELb0EEENS1_21CollectiveEpilogueFwdINS6_IJSA_SC_SB_EEES9_SE_SG_Li256ELb1ELb1ELb0ELb0EEENS1_36VarlenDynamicPersistentTileSchedulerILi128ELi64ELi256ELi128ELb0ELb1ELb1ELb1ELb0ELb1EEEEEEEEEvNT_6ParamsE)
        /*005c*/ 	.word	0x000000d8


	//----- nvinfo : EIATTR_REGCOUNT
	.align		4
.L_37:
        /*0060*/ 	.byte	0x04, 0x2f
        /*0062*/ 	.short	(.L_39 - .L_38)
	.align		4
.L_38:
        /*0064*/ 	.word	index@(_ZN7cutlass13device_kernelIN5flash11enable_sm90INS1_16FlashAttnFwdSm90INS1_25CollectiveMainloopFwdSm90ILi2EN4cute5tupleIJNS5_1CILi1EEES8_S8_EEENS6_IJNS7_ILi128EEENS7_ILi64EEENS7_ILi256EEEEEELi256ENS_6half_tEfNS_4arch4Sm90ELb0ELb1ELb0ELb1ELb1ELb0ELb0ELb1ELb1ELb1ELb0ELb0EEENS1_21CollectiveEpilogueFwdINS6_IJSA_SC_SB_EEES9_SE_SG_Li256ELb1ELb1ELb0ELb0EEENS1_36VarlenDynamicPersistentTileSchedulerILi128ELi64ELi256ELi128ELb0ELb1ELb1ELb1ELb0ELb1EEEEEEEEEvNT_6ParamsE)
        /*0068*/ 	.word	0x000000a8


	//----- nvinfo : EIATTR_FRAME_SIZE
	.align		4
.L_39:
        /*006c*/ 	.byte	0x04, 0x11
        /*006e*/ 	.short	(.L_41 - .L_40)
	.align		4
.L_40:
        /*0070*/ 	.word	index@(_ZN7cutlass13device_kernelIN5flash11enable_sm90INS1_16FlashAttnFwdSm90INS1_25CollectiveMainloopFwdSm90ILi2EN4cute5tupleIJNS5_1CILi1EEES8_S8_EEENS6_IJNS7_ILi128EEENS7_ILi64EEENS7_ILi256EEEEEELi256ENS_6half_tEfNS_4arch4Sm90ELb0ELb1ELb0ELb1ELb1ELb0ELb0ELb1ELb1ELb1ELb0ELb0EEENS1_21CollectiveEpilogueFwdINS6_IJSA_SC_SB_EEES9_SE_SG_Li256ELb1ELb1ELb0ELb0EEENS1_36VarlenDynamicPersistentTileSchedulerILi128ELi64ELi256ELi128ELb0ELb1ELb1ELb1ELb0ELb1EEEEEEEEEvNT_6ParamsE)
        /*0074*/ 	.word	0x00000028


	//----- nvinfo : EIATTR_REGCOUNT
	.align		4
.L_41:
        /*0078*/ 	.byte	0x04, 0x2f
        /*007a*/ 	.short	(.L_43 - .L_42)
	.align		4
.L_42:
        /*007c*/ 	.word	index@(_ZN7cutlass13device_kernelIN5flash11enable_sm90INS1_16FlashAttnFwdSm90INS1_25CollectiveMainloopFwdSm90ILi2EN4cute5tupleIJNS5_1CILi1EEES8_S8_EEENS6_IJNS7_ILi128EEENS7_ILi64EEENS7_ILi256EEEEEELi256ENS_6half_tEfNS_4arch4Sm90ELb0ELb1ELb0ELb0ELb1ELb0ELb0ELb1ELb1ELb1ELb0ELb0EEENS1_21CollectiveEpilogueFwdINS6_IJSA_SC_SB_EEES9_SE_SG_Li256ELb0ELb1ELb0ELb0EEENS1_30DynamicPersistentTileSchedulerILi256ELi128ELb0ELb1ELb1EEEEEEEEEvNT_6ParamsE)
        /*0080*/ 	.word	0x000000a8


	//----- nvinfo : EIATTR_FRAME_SIZE
	.align		4
.L_43:
        /*0084*/ 	.byte	0x04, 0x11
        /*0086*/ 	.short	(.L_45 - .L_44)
	.align		4
.L_44:
        /*0088*/ 	.word	index@(_ZN7cutlass13device_kernelIN5flash11enable_sm90INS1_16FlashAttnFwdSm90INS1_25CollectiveMainloopFwdSm90ILi2EN4cute5tupleIJNS5_1CILi1EEES8_S8_EEENS6_IJNS7_ILi128EEENS7_ILi64EEENS7_ILi256EEEEEELi256ENS_6half_tEfNS_4arch4Sm90ELb0ELb1ELb0ELb0ELb1ELb0ELb0ELb1ELb1ELb1ELb0ELb0EEENS1_21CollectiveEpilogueFwdINS6_IJSA_SC_SB_EEES9_SE_SG_Li256ELb0ELb1ELb0ELb0EEENS1_30DynamicPersistentTileSchedulerILi256ELi128ELb0ELb1ELb1EEEEEEEEEvNT_6ParamsE)
        /*008c*/ 	.word	0x00000008


	//----- nvinfo : EIATTR_REGCOUNT
	.align		4
.L_45:
        /*0090*/ 	.byte	0x04, 0x2f
        /*0092*/ 	.short	(.L_47 - .L_46)
	.align		4
.L_46:
        /*0094*/ 	.word	index@(_ZN7cutlass13device_kernelIN5flash11enable_sm90INS1_16FlashAttnFwdSm90INS1_25CollectiveMainloopFwdSm90ILi2EN4cute5tupleIJNS5_1CILi1EEES8_S8_EEENS6_IJNS7_ILi128EEENS7_ILi80EEENS7_ILi256EEEEEELi256ENS_6half_tEfNS_4arch4Sm90ELb0ELb0ELb0ELb1ELb1ELb1ELb0ELb1ELb1ELb1ELb0ELb0EEENS1_21CollectiveEpilogueFwdINS6_IJSA_SC_SB_EEES9_SE_SG_Li256ELb1ELb1ELb0ELb0EEENS1_36VarlenDynamicPersistentTileSchedulerILi128ELi80ELi256ELi128ELb0ELb1ELb1ELb0ELb1ELb1EEEEEEEEEvNT_6ParamsE)
        /*0098*/ 	.word	0x000000a8


	//----- nvinfo : EIATTR_FRAME_SIZE
	.align		4
.L_47:
        /*009c*/ 	.byte	0x04, 0x11
        /*009e*/ 	.short	(.L_49 - .L_48)
	.align		4
.L_48:
        /*00a0*/ 	.word	index@(_ZN7cutlass13device_kernelIN5flash11enable_sm90INS1_16FlashAttnFwdSm90INS1_25CollectiveMainloopFwdSm90ILi2EN4cute5tupleIJNS5_1CILi1EEES8_S8_EEENS6_IJNS7_ILi128EEENS7_ILi80EEENS7_ILi256EEEEEELi256ENS_6half_tEfNS_4arch4Sm90ELb0ELb0ELb0ELb1ELb1ELb1ELb0ELb1ELb1ELb1ELb0ELb0EEENS1_21CollectiveEpilogueFwdINS6_IJSA_SC_SB_EEES9_SE_SG_Li256ELb1ELb1ELb0ELb0EEENS1_36VarlenDynamicPersistentTileSchedulerILi128ELi80ELi256ELi128ELb0ELb1ELb1ELb0ELb1ELb1EEEEEEEEEvNT_6ParamsE)
        /*00a4*/ 	.word	0x00000080


	//----- nvinfo : EIATTR_REGCOUNT
	.align		4
.L_49:
        /*00a8*/ 	.byte	0x04, 0x2f
        /*00aa*/ 	.short	(.L_51 - .L_50)
	.align		4
.L_50:
        /*00ac*/ 	.word	index@(_ZN7cutlass13device_kernelIN5flash11enable_sm90INS1_16FlashAttnFwdSm90INS1_25CollectiveMainloopFwdSm90ILi2EN4cute5tupleIJNS5_1CILi1EEES8_S8_EEENS6_IJNS7_ILi128EEENS7_ILi80EEENS7_ILi256EEEEEELi256ENS_6half_tEfNS_4arch4Sm90ELb0ELb0ELb0ELb1ELb1ELb0ELb0ELb1ELb1ELb1ELb0ELb0EEENS1_21CollectiveEpilogueFwdINS6_IJSA_SC_SB_EEES9_SE_SG_Li256ELb1ELb1ELb0ELb0EEENS1_36VarlenDynamicPersistentTileSchedulerILi128ELi80ELi256ELi128ELb0ELb1ELb1ELb0ELb1ELb1EEEEEEEEEvNT_6ParamsE)
        /*00b0*/ 	.word	0x000000a8


	//----- nvinfo : EIATTR_FRAME_SIZE
	.align		4
.L_51:
        /*00b4*/ 	.byte	0x04, 0x11
        /*00b6*/ 	.short	(.L_53 - .L_52)
	.align		4
.L_52:
        /*00b8*/ 	.word	index@(_ZN7cutlass13device_kernelIN5flash11enable_sm90INS1_16FlashAttnFwdSm90INS1_25CollectiveMainloopFwdSm90ILi2EN4cute5tupleIJNS5_1CILi1EEES8_S8_EEENS6_IJNS7_ILi128EEENS7_ILi80EEENS7_ILi256EEEEEELi256ENS_6half_tEfNS_4arch4Sm90ELb0ELb0ELb0ELb1ELb1ELb0ELb0ELb1ELb1ELb1ELb0ELb0EEENS1_21CollectiveEpilogueFwdINS6_IJSA_SC_SB_EEES9_SE_SG_Li256ELb1ELb1ELb0ELb0EEENS1_36VarlenDynamicPersistentTileSchedulerILi128ELi80ELi256ELi128ELb0ELb1ELb1ELb0ELb1ELb1EEEEEEEEEvNT_6ParamsE)
        /*00bc*/ 	.word	0x00000028


	//----- nvinfo : EIATTR_REGCOUNT
	.align		4
.L_53:
        /*00c0*/ 	.byte	0x04, 0x2f
        /*00c2*/ 	.short	(.L_55 - .L_54)
	.align		4
.L_54:
        /*00c4*/ 	.word	index@(_ZN7cutlass13device_kernelIN5flash11enable_sm90INS1_16FlashAttnFwdSm90INS1_25CollectiveMainloopFwdSm90ILi2EN4cute5tupleIJNS5_1CILi1EEES8_S8_EEENS6_IJNS7_ILi128EEENS7_ILi80EEENS7_ILi256EEEEEELi256ENS_6half_tEfNS_4arch4Sm90ELb0ELb0ELb0ELb0ELb1ELb0ELb0ELb1ELb1ELb1ELb0ELb0EEENS1_21CollectiveEpilogueFwdINS6_IJSA_SC_SB_EEES9_SE_SG_Li256ELb0ELb1ELb0ELb0EEENS1_29StaticPersistentTileSchedulerILb0EEEEEEEEEvNT_6ParamsE)
        /*00c8*/ 	.word	0x000000a8


	//----- nvinfo : EIATTR_FRAME_SIZE
	.align		4
.L_55:
        /*00cc*/ 	.byte	0x04, 0x11
        /*00ce*/ 	.short	(.L_57 - .L_56)
	.align		4
.L_56:
        /*00d0*/ 	.word	index@(_ZN7cutlass13device_kernelIN5flash11enable_sm90INS1_16FlashAttnFwdSm90INS1_25CollectiveMainloopFwdSm90ILi2EN4cute5tupleIJNS5_1CILi1EEES8_S8_EEENS6_IJNS7_ILi128EEENS7_ILi80EEENS7_ILi256EEEEEELi256ENS_6half_tEfNS_4arch4Sm90ELb0ELb0ELb0ELb0ELb1ELb0ELb0ELb1ELb1ELb1ELb0ELb0EEENS1_21CollectiveEpilogueFwdINS6_IJSA_SC_SB_EEES9_SE_SG_Li256ELb0ELb1ELb0ELb0EEENS1_29StaticPersistentTileSchedulerILb0EEEEEEEEEvNT_6ParamsE)
        /*00d4*/ 	.word	0x00000010


	//----- nvinfo : EIATTR_MIN_STACK_SIZE
	.align		4
.L_57:
        /*00d8*/ 	.byte	0x04, 0x12
        /*00da*/ 	.short	(.L_59 - .L_58)
	.align		4
.L_58:
        /*00dc*/ 	.word	index@(_ZN7cutlass13device_kernelIN5flash11enable_sm90INS1_16FlashAttnFwdSm90INS1_25CollectiveMainloopFwdSm90ILi2EN4cute5tupleIJNS5_1CILi1EEES8_S8_EEENS6_IJNS7_ILi128EEENS7_ILi80EEENS7_ILi256EEEEEELi256ENS_6half_tEfNS_4arch4Sm90ELb0ELb0ELb0ELb0ELb1ELb0ELb0ELb1ELb1ELb1ELb0ELb0EEENS1_21CollectiveEpilogueFwdINS6_IJSA_SC_SB_EEES9_SE_SG_Li256ELb0ELb1ELb0ELb0EEENS1_29StaticPersistentTileSchedulerILb0EEEEEEEEEvNT_6ParamsE)
        /*00e0*/ 	.word	0x00000010


	//----- nvinfo : EIATTR_MIN_STACK_SIZE
	.align		4
.L_59:
        /*00e4*/ 	.byte	0x04, 0x12
        /*00e6*/ 	.short	(.L_61 - .L_60)
	.align		4
.L_60:
        /*00e8*/ 	.word	index@(_ZN7cutlass13device_kernelIN5flash11enable_sm90INS1_16FlashAttnFwdSm90INS1_25CollectiveMainloopFwdSm90ILi2EN4cute5tupleIJNS5_1CILi1EEES8_S8_EEENS6_IJNS7_ILi128EEENS7_ILi80EEENS7_ILi256EEEEEELi256ENS_6half_tEfNS_4arch4Sm90ELb0ELb0ELb0ELb1ELb1ELb0ELb0ELb1ELb1ELb1ELb0ELb0EEENS1_21CollectiveEpilogueFwdINS6_IJSA_SC_SB_EEES9_SE_SG_Li256ELb1ELb1ELb0ELb0EEENS1_36VarlenDynamicPersistentTileSchedulerILi128ELi80ELi256ELi128ELb0ELb1ELb1ELb0ELb1ELb1EEEEEEEEEvNT_6ParamsE)
        /*00ec*/ 	.word	0x00000028


	//----- nvinfo : EIATTR_MIN_STACK_SIZE
	.align		4
.L_61:
        /*00f0*/ 	.byte	0x04, 0x12
        /*00f2*/ 	.short	(.L_63 - .L_62)
	.align		4
.L_62:
        /*00f4*/ 	.word	index@(_ZN7cutlass13device_kernelIN5flash11enable_sm90INS1_16FlashAttnFwdSm90INS1_25CollectiveMainloopFwdSm90ILi2EN4cute5tupleIJNS5_1CILi1EEES8_S8_EEENS6_IJNS7_ILi128EEENS7_ILi80EEENS7_ILi256EEEEEELi256ENS_6half_tEfNS_4arch4Sm90ELb0ELb0ELb0ELb1ELb1ELb1ELb0ELb1ELb1ELb1ELb0ELb0EEENS1_21CollectiveEpilogueFwdINS6_IJSA_SC_SB_EEES9_SE_SG_Li256ELb1ELb1ELb0ELb0EEENS1_36VarlenDynamicPersistentTileSchedulerILi128ELi80ELi256ELi128ELb0ELb1ELb1ELb0ELb1ELb1EEEEEEEEEvNT_6ParamsE)
        /*00f8*/ 	.word	0x00000080


	//----- nvinfo : EIATTR_MIN_STACK_SIZE
	.align		4
.L_63:
        /*00fc*/ 	.byte	0x04, 0x12
        /*00fe*/ 	.short	(.L_65 - .L_64)
	.align		4
.L_64:
        /*0100*/ 	.word	index@(_ZN7cutlass13device_kernelIN5flash11enable_sm90INS1_16FlashAttnFwdSm90INS1_25CollectiveMainloopFwdSm90ILi2EN4cute5tupleIJNS5_1CILi1EEES8_S8_EEENS6_IJNS7_ILi128EEENS7_ILi64EEENS7_ILi256EEEEEELi256ENS_6half_tEfNS_4arch4Sm90ELb0ELb1ELb0ELb0ELb1ELb0ELb0ELb1ELb1ELb1ELb0ELb0EEENS1_21CollectiveEpilogueFwdINS6_IJSA_SC_SB_EEES9_SE_SG_Li256ELb0ELb1ELb0ELb0EEENS1_30DynamicPersistentTileSchedulerILi256ELi128ELb0ELb1ELb1EEEEEEEEEvNT_6ParamsE)
        /*0104*/ 	.word	0x00000008


	//----- nvinfo : EIATTR_MIN_STACK_SIZE
	.align		4
.L_65:
        /*0108*/ 	.byte	0x04, 0x12
        /*010a*/ 	.short	(.L_67 - .L_66)
	.align		4
.L_66:
        /*010c*/ 	.word	index@(_ZN7cutlass13device_kernelIN5flash11enable_sm90INS1_16FlashAttnFwdSm90INS1_25CollectiveMainloopFwdSm90ILi2EN4cute5tupleIJNS5_1CILi1EEES8_S8_EEENS6_IJNS7_ILi128EEENS7_ILi64EEENS7_ILi256EEEEEELi256ENS_6half_tEfNS_4arch4Sm90ELb0ELb1ELb0ELb1ELb1ELb0ELb0ELb1ELb1ELb1ELb0ELb0EEENS1_21CollectiveEpilogueFwdINS6_IJSA_SC_SB_EEES9_SE_SG_Li256ELb1ELb1ELb0ELb0EEENS1_36VarlenDynamicPersistentTileSchedulerILi128ELi64ELi256ELi128ELb0ELb1ELb1ELb1ELb0ELb1EEEEEEEEEvNT_6ParamsE)
        /*0110*/ 	.word	0x00000028


	//----- nvinfo : EIATTR_MIN_STACK_SIZE
	.align		4
.L_67:
        /*0114*/ 	.byte	0x04, 0x12
        /*0116*/ 	.short	(.L_69 - .L_68)
	.align		4
.L_68:
        /*0118*/ 	.word	index@(_ZN7cutlass13device_kernelIN5flash11enable_sm90INS1_16FlashAttnFwdSm90INS1_25CollectiveMainloopFwdSm90ILi2EN4cute5tupleIJNS5_1CILi1EEES8_S8_EEENS6_IJNS7_ILi128EEENS7_ILi64EEENS7_ILi256EEEEEELi256ENS_6half_tEfNS_4arch4Sm90ELb0ELb1ELb0ELb1ELb1ELb1ELb0ELb1ELb1ELb1ELb0ELb0EEENS1_21CollectiveEpilogueFwdINS6_IJSA_SC_SB_EEES9_SE_SG_Li256ELb1ELb1ELb0ELb0EEENS1_36VarlenDynamicPersistentTileSchedulerILi128ELi64ELi256ELi128ELb0ELb1ELb1ELb1ELb0ELb1EEEEEEEEEvNT_6ParamsE)
        /*011c*/ 	.word	0x000000d8


	//----- nvinfo : EIATTR_MIN_STACK_SIZE
	.align		4
.L_69:
        /*0120*/ 	.byte	0x04, 0x12
        /*0122*/ 	.short	(.L_71 - .L_70)
	.align		4
.L_70:
        /*0124*/ 	.word	index@(_ZN7cutlass13device_kernelIN5flash11enable_sm90INS1_16FlashAttnFwdSm90INS1_25CollectiveMainloopFwdSm90ILi2EN4cute5tupleIJNS5_1CILi1EEES8_S8_EEENS6_IJNS7_ILi128EEENS7_ILi80EEENS7_ILi256EEEEEELi256ENS_6half_tEfNS_4arch4Sm90ELb1ELb0ELb0ELb0ELb1ELb0ELb0ELb1ELb1ELb1ELb0ELb0EEENS1_21CollectiveEpilogueFwdINS6_IJSA_SC_SB_EEES9_SE_SG_Li256ELb0ELb1ELb0ELb0EEENS1_30DynamicPersistentTileSchedulerILi256ELi128ELb0ELb1ELb1EEEEEEEEEvNT_6ParamsE)
        /*0128*/ 	.word	0x00000008


	//----- nvinfo : EIATTR_MIN_STACK_SIZE
	.align		4
.L_71:
        /*012c*/ 	.byte	0x04, 0x12
        /*012e*/ 	.short	(.L_73 - .L_72)
	.align		4
.L_72:
        /*0130*/ 	.word	index@(_ZN7cutlass13device_kernelIN5flash11enable_sm90INS1_16FlashAttnFwdSm90INS1_25CollectiveMainloopFwdSm90ILi2EN4cute5tupleIJNS5_1CILi1EEES8_S8_EEENS6_IJNS7_ILi128EEENS7_ILi80EEENS7_ILi256EEEEEELi256ENS_6half_tEfNS_4arch4Sm90ELb1ELb0ELb0ELb1ELb1ELb0ELb0ELb1ELb1ELb1ELb0ELb0EEENS1_21CollectiveEpilogueFwdINS6_IJSA_SC_SB_EEES9_SE_SG_Li256ELb1ELb1ELb0ELb0EEENS1_36VarlenDynamicPersistentTileSchedulerILi128ELi80ELi256ELi128ELb0ELb1ELb1ELb1ELb1ELb1EEEEEEEEEvNT_6ParamsE)
        /*0134*/ 	.word	0x00000030


	//----- nvinfo : EIATTR_MIN_STACK_SIZE
	.align		4
.L_73:
        /*0138*/ 	.byte	0x04, 0x12
        /*013a*/ 	.short	(.L_75 - .L_74)
	.align		4
.L_74:
        /*013c*/ 	.word	index@(_ZN7cutlass13device_kernelIN5flash11enable_sm90INS1_16FlashAttnFwdSm90INS1_25CollectiveMainloopFwdSm90ILi2EN4cute5tupleIJNS5_1CILi1EEES8_S8_EEENS6_IJNS7_ILi128EEENS7_ILi80EEENS7_ILi256EEEEEELi256ENS_6half_tEfNS_4arch4Sm90ELb1ELb0ELb0ELb1ELb1ELb1ELb0ELb1ELb1ELb1ELb0ELb0EEENS1_21CollectiveEpilogueFwdINS6_IJSA_SC_SB_EEES9_SE_SG_Li256ELb1ELb1ELb0ELb0EEENS1_36VarlenDynamicPersistentTileSchedulerILi128ELi80ELi256ELi128ELb0ELb1ELb1ELb1ELb1ELb1EEEEEEEEEvNT_6ParamsE)
        /*0140*/ 	.word	0x00000090
.L_75:


//--------------------- .nv.compat                --------------------------
	.section	.nv.compat,"",@"SHT_CUDA_COMPAT_INFO"
	.align	4
        /*0000*/ 	.byte	0x02, 0x09, 0x01, 0x00, 0x02, 0x02, 0x04, 0x00, 0x02, 0x05, 0x05, 0x00, 0x03, 0x07, 0x01, 0x01
        /*0010*/ 	.byte	0x02, 0x03, 0x01, 0x00, 0x02, 0x06, 0x01, 0x00, 0x04, 0x0b, 0x08, 0x00, 0x00, 0x00, 0x00, 0x00
        /*0020*/ 	.byte	0x00, 0x00, 0x00, 0x00


//--------------------- .nv.info._ZN7cutlass13device_kernelIN5flash11enable_sm90INS1_16FlashAttnFwdSm90INS1_25CollectiveMainloopFwdSm90ILi2EN4cute5tupleIJNS5_1CILi1EEES8_S8_EEENS6_IJNS7_ILi128EEENS7_ILi80EEENS7_ILi256EEEEEELi256ENS_6half_tEfNS_4arch4Sm90ELb0ELb0ELb0ELb0ELb1ELb0ELb0ELb1ELb1ELb1ELb0ELb0EEENS1_21CollectiveEpilogueFwdINS6_IJSA_SC_SB_EEES9_SE_SG_Li256ELb0ELb1ELb0ELb0EEENS1_29StaticPersistentTileSchedulerILb0EEEEEEEEEvNT_6ParamsE --------------------------
	.section	.nv.info._ZN7cutlass13device_kernelIN5flash11enable_sm90INS1_16FlashAttnFwdSm90INS1_25CollectiveMainloopFwdSm90ILi2EN4cute5tupleIJNS5_1CILi1EEES8_S8_EEENS6_IJNS7_ILi128EEENS7_ILi80EEENS7_ILi256EEEEEELi256ENS_6half_tEfNS_4arch4Sm90ELb0ELb0ELb0ELb0ELb1ELb0ELb0ELb1ELb1ELb1ELb0ELb0EEENS1_21CollectiveEpilogueFwdINS6_IJSA_SC_SB_EEES9_SE_SG_Li256ELb0ELb1ELb0ELb0EEENS1_29StaticPersistentTileSchedulerILb0EEEEEEEEEvNT_6ParamsE,"",@"SHT_CUDA_INFO"
	.sectionflags	@""
	.align	4


	//----- nvinfo : EIATTR_CUDA_API_VERSION
	.align		4
        /*0000*/ 	.byte	0x04, 0x37
        /*0002*/ 	.short	(.L_77 - .L_76)
.L_76:
        /*0004*/ 	.word	0x00000082


	//----- nvinfo : EIATTR_KPARAM_INFO
	.align		4
.L_77:
        /*0008*/ 	.byte	0x04, 0x17
        /*000a*/ 	.short	(.L_79 - .L_78)
.L_78:
        /*000c*/ 	.word	0x00000000
        /*0010*/ 	.short	0x0000
        /*0012*/ 	.short	0x0070
        /*0014*/ 	.byte	0x00, 0xf0, 0x01, 0x28


	//----- nvinfo : EIATTR_SPARSE_MMA_MASK
	.align		4
.L_79:
        /*0018*/ 	.byte	0x03, 0x50
        /*001a*/ 	.short	0x0000


	//----- nvinfo : EIATTR_MAXREG_COUNT
	.align		4
        /*001c*/ 	.byte	0x03, 0x1b
        /*001e*/ 	.short	0x00a8


	//----- nvinfo : EIATTR_NUM_BARRIERS
	.align		4
        /*0020*/ 	.byte	0x02, 0x4c
        /*0022*/ 	.byte	0x09
	.zero		1


	//----- nvinfo : EIATTR_EXTERNS
	.align		4
        /*0024*/ 	.byte	0x04, 0x0f
        /*0026*/ 	.short	(.L_81 - .L_80)


	//   ....[0]....
	.align		4
.L_80:
        /*0028*/ 	.word	index@(__assertfail)


	//----- nvinfo : EIATTR_ANNOTATIONS
	.align		4
.L_81:
        /*002c*/ 	.byte	0x04, 0x55
        /*002e*/ 	.short	(.L_83 - .L_82)


	//   ....[0]....
.L_82:
        /*0030*/ 	.word	0x00000001
        /*0034*/ 	.byte	0xa0, 0x08, 0x00, 0x00, 0x01, 0x00, 0x00, 0x00, 0x50, 0x09, 0x00, 0x00, 0x01, 0x00, 0x00, 0x00
        /*0044*/ 	.byte	0x00, 0xc3, 0x00, 0x00, 0x01, 0x00, 0x00, 0x00, 0xe0, 0xc3, 0x00, 0x00, 0x01, 0x00, 0x00, 0x00
        /*0054*/ 	.byte	0xb0, 0xc6, 0x00, 0x00, 0x01, 0x00, 0x00, 0x00, 0x60, 0xc7, 0x00, 0x00, 0x01, 0x00, 0x00, 0x00
        /*0064*/ 	.byte	0x00, 0xce, 0x00, 0x00, 0x01, 0x00, 0x00, 0x00, 0xa0, 0xd9, 0x00, 0x00, 0x01, 0x00, 0x00, 0x00
        /*0074*/ 	.byte	0xe0, 0xe1, 0x00, 0x00, 0x01, 0x00, 0x00, 0x00, 0x30, 0xf9, 0x00, 0x00, 0x01, 0x00, 0x00, 0x00
        /*0084*/ 	.byte	0xe0, 0xf9, 0x00, 0x00, 0x01, 0x00, 0x00, 0x00, 0x60, 0xfb, 0x00, 0x00


	//----- nvinfo : EIATTR_MERCURY_ISA_VERSION
	.align		4
.L_83:
        /*0090*/ 	.byte	0x03, 0x5f
        /*0092*/ 	.short	0x0101


	//----- nvinfo : EIATTR_INT_WARP_WIDE_INSTR_OFFSETS
	.align		4
        /*0094*/ 	.byte	0x04, 0x31
        /*0096*/ 	.short	(.L_85 - .L_84)


	//   ....[0]....
.L_84:
        /*0098*/ 	.word	0x000000c0


	//   ....[1]....
        /*009c*/ 	.word	0x000000d0


	//   ....[2]....
        /*00a0*/ 	.word	0x00000170


	//----- nvinfo : EIATTR_COOP_GROUP_MASK_REGIDS
	.align		4
.L_85:
        /*00a4*/ 	.byte	0x04, 0x29
        /*00a6*/ 	.short	(.L_87 - .L_86)


	//   ....[0]....
.L_86:
        /*00a8*/ 	.word	0xffffffff


	//   ....[1]....
        /*00ac*/ 	.word	0xffffffff


	//   ....[2]....
        /*00b0*/ 	.word	0xffffffff


	//   ....[3]....
        /*00b4*/ 	.word	0xffffffff


	//   ....[4]....
        /*00b8*/ 	.word	0xffffffff


	//   ....[5]....
        /*00bc*/ 	.word	0xffffffff


	//   ....[6]....
        /*00c0*/ 	.word	0xffffffff


	//   ....[7]....
        /*00c4*/ 	.word	0xffffffff


	//   ....[8]....
        /*00c8*/ 	.word	0xffffffff


	//   ....[9]....
        /*00cc*/ 	.word	0xffffffff


	//   ....[10]....
        /*00d0*/ 	.word	0xffffffff


	//   ....[11]....
        /*00d4*/ 	.word	0xffffffff


	//   ....[12]....
        /*00d8*/ 	.word	0xffffffff


	//   ....[13]....
        /*00dc*/ 	.word	0xffffffff


	//   ....[14]....
        /*00e0*/ 	.word	0xffffffff


	//   ....[15]....
        /*00e4*/ 	.word	0xffffffff


	//   ....[16]....
        /*00e8*/ 	.word	0xffffffff


	//   ....[17]....
        /*00ec*/ 	.word	0xffffffff


	//   ....[18]....
        /*00f0*/ 	.word	0xffffffff


	//   ....[19]....
        /*00f4*/ 	.word	0xffffffff


	//   ....[20]....
        /*00f8*/ 	.word	0xffffffff


	//   ....[21]....
        /*00fc*/ 	.word	0xffffffff


	//   ....[22]....
        /*0100*/ 	.word	0xffffffff


	//   ....[23]....
        /*0104*/ 	.word	0xffffffff


	//   ....[24]....
        /*0108*/ 	.word	0xffffffff


	//   ....[25]....
        /*010c*/ 	.word	0xffffffff


	//   ....[26]....
        /*0110*/ 	.word	0xffffffff


	//   ....[27]....
        /*0114*/ 	.word	0xffffffff


	//   ....[28]....
        /*0118*/ 	.word	0xffffffff


	//   ....[29]....
        /*011c*/ 	.word	0xffffffff


	//   ....[30]....
        /*0120*/ 	.word	0xffffffff


	//   ....[31]....
        /*0124*/ 	.word	0xffffffff


	//   ....[32]....
        /*0128*/ 	.word	0xffffffff


	//   ....[33]....
        /*012c*/ 	.word	0xffffffff


	//   ....[34]....
        /*0130*/ 	.word	0xffffffff


	//   ....[35]....
        /*0134*/ 	.word	0xffffffff


	//   ....[36]....
        /*0138*/ 	.word	0xffffffff


	//   ....[37]....
        /*013c*/ 	.word	0xffffffff


	//   ....[38]....
        /*0140*/ 	.word	0xffffffff


	//   ....[39]....
        /*0144*/ 	.word	0xffffffff


	//   ....[40]....
        /*0148*/ 	.word	0xffffffff


	//   ....[41]....
        /*014c*/ 	.word	0xffffffff


	//   ....[42]....
        /*0150*/ 	.word	0xffffffff


	//   ....[43]....
        /*0154*/ 	.word	0xffffffff


	//   ....[44]....
        /*0158*/ 	.word	0xffffffff


	//   ....[45]....
        /*015c*/ 	.word	0xffffffff


	//   ....[46]....
        /*0160*/ 	.word	0xffffffff


	//   ....[47]....
        /*0164*/ 	.word	0xffffffff


	//   ....[48]....
        /*0168*/ 	.word	0xffffffff


	//   ....[49]....
        /*016c*/ 	.word	0xffffffff


	//   ....[50]....
        /*0170*/ 	.word	0xffffffff


	//   ....[51]....
        /*0174*/ 	.word	0xffffffff


	//   ....[52]....
        /*0178*/ 	.word	0xffffffff


	//   ....[53]....
        /*017c*/ 	.word	0xffffffff


	//   ....[54]....
        /*0180*/ 	.word	0xffffffff


	//   ....[55]....
        /*0184*/ 	.word	0xffffffff


	//   ....[56]....
        /*0188*/ 	.word	0xffffffff


	//   ....[57]....
        /*018c*/ 	.word	0xffffffff


	//   ....[58]....
        /*0190*/ 	.word	0xffffffff


	//   ....[59]....
        /*0194*/ 	.word	0xffffffff


	//   ....[60]....
        /*0198*/ 	.word	0xffffffff


	//   ....[61]....
        /*019c*/ 	.word	0xffffffff


	//   ....[62]....
        /*01a0*/ 	.word	0xffffffff


	//   ....[63]....
        /*01a4*/ 	.word	0xffffffff


	//   ....[64]....
        /*01a8*/ 	.word	0xffffffff


	//   ....[65]....
        /*01ac*/ 	.word	0xffffffff


	//   ....[66]....
        /*01b0*/ 	.word	0xffffffff


	//   ....[67]....
        /*01b4*/ 	.word	0xffffffff


	//   ....[68]....
        /*01b8*/ 	.word	0xffffffff


	//   ....[69]....
        /*01bc*/ 	.word	0xffffffff


	//   ....[70]....
        /*01c0*/ 	.word	0xffffffff


	//   ....[71]....
        /*01c4*/ 	.word	0xffffffff


	//   ....[72]....
        /*01c8*/ 	.word	0xffffffff


	//   ....[73]....
        /*01cc*/ 	.word	0xffffffff


	//   ....[74]....
        /*01d0*/ 	.word	0xffffffff


	//   ....[75]....
        /*01d4*/ 	.word	0xffffffff


	//   ....[76]....
        /*01d8*/ 	.word	0xffffffff


	//   ....[77]....
        /*01dc*/ 	.word	0xffffffff


	//   ....[78]....
        /*01e0*/ 	.word	0xffffffff


	//   ....[79]....
        /*01e4*/ 	.word	0xffffffff


	//   ....[80]....
        /*01e8*/ 	.word	0xffffffff


	//   ....[81]....
        /*01ec*/ 	.word	0xffffffff


	//   ....[82]....
        /*01f0*/ 	.word	0xffffffff


	//   ....[83]....
        /*01f4*/ 	.word	0xffffffff


	//   ....[84]....
        /*01f8*/ 	.word	0xffffffff


	//   ....[85]....
        /*01fc*/ 	.word	0xffffffff


	//   ....[86]....
        /*0200*/ 	.word	0xffffffff


	//   ....[87]....
        /*0204*/ 	.word	0xffffffff


	//   ....[88]....
        /*0208*/ 	.word	0x0500000f


	//   ....[89]....
        /*020c*/ 	.word	0x0500000f


	//   ....[90]....
        /*0210*/ 	.word	0x0500000f


	//   ....[91]....
        /*0214*/ 	.word	0x0500000f


	//   ....[92]....
        /*0218*/ 	.word	0x0500000f


	//   ....[93]....
        /*021c*/ 	.word	0x0500000f


	//   ....[94]....
        /*0220*/ 	.word	0x0500000f


	//   ....[95]....
        /*0224*/ 	.word	0x0500000f


	//   ....[96]....
        /*0228*/ 	.word	0x0500000f


	//   ....[97]....
        /*022c*/ 	.word	0x0500000f


	//   ....[98]....
        /*0230*/ 	.word	0x0500000f


	//   ....[99]....
        /*0234*/ 	.word	0x0500000f


	//   ....[100]....
        /*0238*/ 	.word	0x0500000f


	//   ....[101]....
        /*023c*/ 	.word	0x0500000f


	//   ....[102]....
        /*0240*/ 	.word	0x0500000f


	//   ....[103]....
        /*0244*/ 	.word	0x0500000f


	//   ....[104]....
        /*0248*/ 	.word	0x0500000f


	//   ....[105]....
        /*024c*/ 	.word	0x0500000f


	//   ....[106]....
        /*0250*/ 	.word	0x0500000f


	//   ....[107]....
        /*0254*/ 	.word	0x0500000f


	//   ....[108]....
        /*0258*/ 	.word	0x0500000f


	//   ....[109]....
        /*025c*/ 	.word	0x0500000f


	//   ....[110]....
        /*0260*/ 	.word	0x0500000f


	//   ....[111]....
        /*0264*/ 	.word	0x0500000f


	//   ....[112]....
        /*0268*/ 	.word	0x0500000f


	//   ....[113]....
        /*026c*/ 	.word	0x0500000f


	//   ....[114]....
        /*0270*/ 	.word	0x0500000f


	//   ....[115]....
        /*0274*/ 	.word	0x0500000f


	//   ....[116]....
        /*0278*/ 	.word	0x0500000f


	//   ....[117]....
        /*027c*/ 	.word	0x0500000f


	//   ....[118]....
        /*0280*/ 	.word	0x0500000f


	//   ....[119]....
        /*0284*/ 	.word	0x0500000f


	//   ....[120]....
        /*0288*/ 	.word	0x0500000f


	//   ....[121]....
        /*028c*/ 	.word	0x0500000f


	//   ....[122]....
        /*0290*/ 	.word	0x0500000f


	//   ....[123]....
        /*0294*/ 	.word	0x0500000f


	//   ....[124]....
        /*0298*/ 	.word	0x0500000f


	//   ....[125]....
        /*029c*/ 	.word	0x0500000f


	//   ....[126]....
        /*02a0*/ 	.word	0x0500000f


	//   ....[127]....
        /*02a4*/ 	.word	0x0500000f


	//   ....[128]....
        /*02a8*/ 	.word	0x0500000f


	//   ....[129]....
        /*02ac*/ 	.word	0x0500000f


	//   ....[130]....
        /*02b0*/ 	.word	0x0500000f


	//   ....[131]....
        /*02b4*/ 	.word	0x0500000f


	//   ....[132]....
        /*02b8*/ 	.word	0x0500000f


	//   ....[133]....
        /*02bc*/ 	.word	0x0500000f


	//   ....[134]....
        /*02c0*/ 	.word	0x0500000f


	//   ....[135]....
        /*02c4*/ 	.word	0x0500000f


	//   ....[136]....
        /*02c8*/ 	.word	0x0500000f


	//   ....[137]....
        /*02cc*/ 	.word	0x0500000f


	//   ....[138]....
        /*02d0*/ 	.word	0x0500000f


	//   ....[139]....
        /*02d4*/ 	.word	0x0500000f


	//   ....[140]....
        /*02d8*/ 	.word	0x0500000f


	//   ....[141]....
        /*02dc*/ 	.word	0x0500000f


	//   ....[142]....
        /*02e0*/ 	.word	0x0500000f


	//   ....[143]....
        /*02e4*/ 	.word	0x0500000f


	//   ....[144]....
        /*02e8*/ 	.word	0x0500000f


	//   ....[145]....
        /*02ec*/ 	.word	0x0500000f


	//----- nvinfo : EIATTR_COOP_GROUP_INSTR_OFFSETS
	.align		4
.L_87:
        /*02f0*/ 	.byte	0x04, 0x28
        /*02f2*/ 	.short	(.L_89 - .L_88)


	//   ....[0]....
.L_88:
        /*02f4*/ 	.word	0x00000070


	//   ....[1]....
        /*02f8*/ 	.word	0x000000b0


	//   ....[2]....
        /*02fc*/ 	.word	0x000002d0


	//   ....[3]....
        /*0300*/ 	.word	0x00000430


	//   ....[4]....
        /*0304*/ 	.word	0x00000550


	//   ....[5]....
        /*0308*/ 	.word	0x000006b0


	//   ....[6]....
        /*030c*/ 	.word	0x00000d40


	//   ....[7]....
        /*0310*/ 	.word	0x00004060


	//   ....[8]....
        /*0314*/ 	.word	0x00004160


	//   ....[9]....
        /*0318*/ 	.word	0x00004570


	//   ....[10]....
        /*031c*/ 	.word	0x000045f0


	//   ....[11]....
        /*0320*/ 	.word	0x000083b0


	//   ....[12]....
        /*0324*/ 	.word	0x000083c0


	//   ....[13]....
        /*0328*/ 	.word	0x000083f0


	//   ....[14]....
        /*032c*/ 	.word	0x00008400


	//   ....[15]....
        /*0330*/ 	.word	0x000097c0


	//   ....[16]....
        /*0334*/ 	.word	0x00009800


	//   ....[17]....
        /*0338*/ 	.word	0x000098a0


	//   ....[18]....
        /*033c*/ 	.word	0x000098c0


	//   ....[19]....
        /*0340*/ 	.word	0x0000b5e0


	//   ....[20]....
        /*0344*/ 	.word	0x0000b610


	//   ....[21]....
        /*0348*/ 	.word	0x0000b740


	//   ....[22]....
        /*034c*/ 	.word	0x0000b7a0


	//   ....[23]....
        /*0350*/ 	.word	0x0000bc30


	//   ....[24]....
        /*0354*/ 	.word	0x0000bc70


	//   ....[25]....
        /*0358*/ 	.word	0x0000bde0


	//   ....[26]....
        /*035c*/ 	.word	0x0000be00


	//   ....[27]....
        /*0360*/ 	.word	0x0000bf30


	//   ....[28]....
        /*0364*/ 	.word	0x0000bf50


	//   ....[29]....
        /*0368*/ 	.word	0x0000c0a0


	//   ....[30]....
        /*036c*/ 	.word	0x0000c0d0


	//   ....[31]....
        /*0370*/ 	.word	0x0000d300


	//   ....[32]....
        /*0374*/ 	.word	0x0000d330


	//   ....[33]....
        /*0378*/ 	.word	0x0000d360


	//   ....[34]....
        /*037c*/ 	.word	0x0000d3c0


	//   ....[35]....
        /*0380*/ 	.word	0x0000d420


	//   ....[36]....
        /*0384*/ 	.word	0x0000d470


	//   ....[37]....
        /*0388*/ 	.word	0x0000d520


	//   ....[38]....
        /*038c*/ 	.word	0x0000d540


	//   ....[39]....
        /*0390*/ 	.word	0x0000d5e0


	//   ....[40]....
        /*0394*/ 	.word	0x0000d600


	//   ....[41]....
        /*0398*/ 	.word	0x0000dc90


	//   ....[42]....
        /*039c*/ 	.word	0x0000dcb0


	//   ....[43]....
        /*03a0*/ 	.word	0x0000dce0


	//   ....[44]....
        /*03a4*/ 	.word	0x0000dd20


	//   ....[45]....
        /*03a8*/ 	.word	0x0000ddb0


	//   ....[46]....
        /*03ac*/ 	.word	0x0000ddd0


	//   ....[47]....
        /*03b0*/ 	.word	0x0000de70


	//   ....[48]....
        /*03b4*/ 	.word	0x0000de90


	//   ....[49]....
        /*03b8*/ 	.word	0x0000df30


	//   ....[50]....
        /*03bc*/ 	.word	0x0000df50


	//   ....[51]....
        /*03c0*/ 	.word	0x0000dff0


	//   ....[52]....
        /*03c4*/ 	.word	0x0000e010


	//   ....[53]....
        /*03c8*/ 	.word	0x0000e0b0


	//   ....[54]....
        /*03cc*/ 	.word	0x0000e0d0


	//   ....[55]....
        /*03d0*/ 	.word	0x0000e170


	//   ....[56]....
        /*03d4*/ 	.word	0x0000e190


	//   ....[57]....
        /*03d8*/ 	.word	0x0000e810


	//   ....[58]....
        /*03dc*/ 	.word	0x0000e840


	//   ....[59]....
        /*03e0*/ 	.word	0x0000e850


	//   ....[60]....
        /*03e4*/ 	.word	0x0000e870


	//   ....[61]....
        /*03e8*/ 	.word	0x0000e8e0


	//   ....[62]....
        /*03ec*/ 	.word	0x0000e900


	//   ....[63]....
        /*03f0*/ 	.word	0x0000e960


	//   ....[64]....
        /*03f4*/ 	.word	0x0000e980


	//   ....[65]....
        /*03f8*/ 	.word	0x0000e9e0


	//   ....[66]....
        /*03fc*/ 	.word	0x0000ea00


	//   ....[67]....
        /*0400*/ 	.word	0x0000ecd0


	//   ....[68]....
        /*0404*/ 	.word	0x0000ecf0


	//   ....[69]....
        /*0408*/ 	.word	0x0000ed10


	//   ....[70]....
        /*040c*/ 	.word	0x0000edb0


	//   ....[71]....
        /*0410*/ 	.word	0x0000edd0


	//   ....[72]....
        /*0414*/ 	.word	0x0000ee70


	//   ....[73]....
        /*0418*/ 	.word	0x0000ee90


	//   ....[74]....
        /*041c*/ 	.word	0x0000ef30


	//   ....[75]....
        /*0420*/ 	.word	0x0000ef50


	//   ....[76]....
        /*0424*/ 	.word	0x0000ef60


	//   ....[77]....
        /*0428*/ 	.word	0x0000f460


	//   ....[78]....
        /*042c*/ 	.word	0x0000f480


	//   ....[79]....
        /*0430*/ 	.word	0x0000f4a0


	//   ....[80]....
        /*0434*/ 	.word	0x0000f4e0


	//   ....[81]....
        /*0438*/ 	.word	0x0000f570


	//   ....[82]....
        /*043c*/ 	.word	0x0000f5a0


	//   ....[83]....
        /*0440*/ 	.word	0x0000f630


	//   ....[84]....
        /*0444*/ 	.word	0x0000f660


	//   ....[85]....
        /*0448*/ 	.word	0x0000f670


	//   ....[86]....
        /*044c*/ 	.word	0x0000f700


	//   ....[87]....
        /*0450*/ 	.word	0x0000fae0


	//   ....[88]....
        /*0454*/ 	.word	0x0000ffe0


	//   ....[89]....
        /*0458*/ 	.word	0x000100d0


	//   ....[90]....
        /*045c*/ 	.word	0x000101a0


	//   ....[91]....
        /*0460*/ 	.word	0x00010240


	//   ....[92]....
        /*0464*/ 	.word	0x00010310


	//   ....[93]....
        /*0468*/ 	.word	0x00010390


	//   ....[94]....
        /*046c*/ 	.word	0x00010480


	//   ....[95]....
        /*0470*/ 	.word	0x00010500


	//   ....[96]....
        /*0474*/ 	.word	0x000105f0


	//   ....[97]....
        /*0478*/ 	.word	0x00010680


	//   ....[98]....
        /*047c*/ 	.word	0x00010750


	//   ....[99]....
        /*0480*/ 	.word	0x000107e0


	//   ....[100]....
        /*0484*/ 	.word	0x00010850


	//   ....[101]....
        /*0488*/ 	.word	0x000108d0


	//   ....[102]....
        /*048c*/ 	.word	0x000109a0


	//   ....[103]....
        /*0490*/ 	.word	0x00010a10


	//   ....[104]....
        /*0494*/ 	.word	0x00010b10


	//   ....[105]....
        /*0498*/ 	.word	0x00010b80


	//   ....[106]....
        /*049c*/ 	.word	0x00010c80


	//   ....[107]....
        /*04a0*/ 	.word	0x00010cf0


	//   ....[108]....
        /*04a4*/ 	.word	0x00010df0


	//   ....[109]....
        /*04a8*/ 	.word	0x00010e60


	//   ....[110]....
        /*04ac*/ 	.word	0x00010f60


	//   ....[111]....
        /*04b0*/ 	.word	0x00010fd0


	//   ....[112]....
        /*04b4*/ 	.word	0x000110d0


	//   ....[113]....
        /*04b8*/ 	.word	0x00011140


	//   ....[114]....
        /*04bc*/ 	.word	0x00011220


	//   ....[115]....
        /*04c0*/ 	.word	0x00011360


	//   ....[116]....
        /*04c4*/ 	.word	0x00011410


	//   ....[117]....
        /*04c8*/ 	.word	0x00011470


	//   ....[118]....
        /*04cc*/ 	.word	0x00011540


	//   ....[119]....
        /*04d0*/ 	.word	0x000115a0


	//   ....[120]....
        /*04d4*/ 	.word	0x00011670


	//   ....[121]....
        /*04d8*/ 	.word	0x000116d0


	//   ....[122]....
        /*04dc*/ 	.word	0x000117a0


	//   ....[123]....
        /*04e0*/ 	.word	0x00011800


	//   ....[124]....
        /*04e4*/ 	.word	0x000118d0


	//   ....[125]....
        /*04e8*/ 	.word	0x000119b0


	//   ....[126]....
        /*04ec*/ 	.word	0x00011a50


	//   ....[127]....
        /*04f0*/ 	.word	0x00011ab0


	//   ....[128]....
        /*04f4*/ 	.word	0x00011bc0


	//   ....[129]....
        /*04f8*/ 	.word	0x00011c20


	//   ....[130]....
        /*04fc*/ 	.word	0x00011d30


	//   ....[131]....
        /*0500*/ 	.word	0x00011d90


	//   ....[132]....
        /*0504*/ 	.word	0x00011ea0


	//   ....[133]....
        /*0508*/ 	.word	0x00011f00


	//   ....[134]....
        /*050c*/ 	.word	0x00011fc0


	//   ....[135]....
        /*0510*/ 	.word	0x00012120


	//   ....[136]....
        /*0514*/ 	.word	0x000121c0


	//   ....[137]....
        /*0518*/ 	.word	0x00012220


	//   ....[138]....
        /*051c*/ 	.word	0x000122f0


	//   ....[139]....
        /*0520*/ 	.word	0x000123d0


	//   ....[140]....
        /*0524*/ 	.word	0x00012490


	//   ....[141]....
        /*0528*/ 	.word	0x00012570


	//   ....[142]....
        /*052c*/ 	.word	0x00012630


	//   ....[143]....
        /*0530*/ 	.word	0x00012710


	//   ....[144]....
        /*0534*/ 	.word	0x000127d0


	//   ....[145]....
        /*0538*/ 	.word	0x00012960


	//----- nvinfo : EIATTR_REG_RECONFIG
	.align		4
.L_89:
        /*053c*/ 	.byte	0x01, 0x54
	.zero		2


	//----- nvinfo : EIATTR_SYSCALL_OFFSETS
	.align		4
        /*0540*/ 	.byte	0x04, 0x46
        /*0542*/ 	.short	(.L_91 - .L_90)


	//   ....[0]....
.L_90:
        /*0544*/ 	.word	0x000010f0


	//   ....[1]....
        /*0548*/ 	.word	0x0000caf0


	//   ....[2]....
        /*054c*/ 	.word	0x0000cc30


	//   ....[3]....
        /*0550*/ 	.word	0x0000cd20


	//   ....[4]....
        /*0554*/ 	.word	0x0000d990


	//----- nvinfo : EIATTR_MBARRIER_INSTR_OFFSETS
	.align		4
.L_91:
        /*0558*/ 	.byte	0x04, 0x39
        /*055a*/ 	.short	(.L_93 - .L_92)


	//   ....[0]....
.L_92:
        /*055c*/ 	.word	0x00000180
        /*0560*/ 	.word	0x000000ff
        /*0564*/ 	.word	0x00038800
        /*0568*/ 	.short	0x0100
        /*056a*/ 	.byte	0x08
	.zero		1


	//   ....[1]....
        /*056c*/ 	.word	0x00000190
        /*0570*/ 	.word	0x000000ff
        /*0574*/ 	.word	0x00038820
        /*0578*/ 	.short	0x0100
        /*057a*/ 	.byte	0x08
	.zero		1


	//   ....[2]....
        /*057c*/ 	.word	0x00000280
        /*0580*/ 	.word	0x000000ff
        /*0584*/ 	.word	0x00038830
        /*0588*/ 	.short	0x0100
        /*058a*/ 	.byte	0x08
	.zero		1


	//   ....[3]....
        /*058c*/ 	.word	0x00000290
        /*0590*/ 	.word	0x000000ff
        /*0594*/ 	.word	0x00038840
        /*0598*/ 	.short	0x0100
        /*059a*/ 	.byte	0x08
	.zero		1


	//   ....[4]....
        /*059c*/ 	.word	0x000002a0
        /*05a0*/ 	.word	0x000000ff
        /*05a4*/ 	.word	0x00038838
        /*05a8*/ 	.short	0x0100
        /*05aa*/ 	.byte	0x08
	.zero		1


	//   ....[5]....
        /*05ac*/ 	.word	0x000002b0
        /*05b0*/ 	.word	0x000000ff
        /*05b4*/ 	.word	0x00038848
        /*05b8*/ 	.short	0x0100
        /*05ba*/ 	.byte	0x08
	.zero		1


	//   ....[6]....
        /*05bc*/ 	.word	0x000003e0
        /*05c0*/ 	.word	0x000000ff
        /*05c4*/ 	.word	0x00038850
        /*05c8*/ 	.short	0x0100
        /*05ca*/ 	.byte	0x08
	.zero		1


	//   ....[7]....
        /*05cc*/ 	.word	0x000003f0
        /*05d0*/ 	.word	0x000000ff
        /*05d4*/ 	.word	0x00038860
        /*05d8*/ 	.short	0x0100
        /*05da*/ 	.byte	0x08
	.zero		1


	//   ....[8]....
        /*05dc*/ 	.word	0x00000400
        /*05e0*/ 	.word	0x000000ff
        /*05e4*/ 	.word	0x00038858
        /*05e8*/ 	.short	0x0100
        /*05ea*/ 	.byte	0x08
	.zero		1


	//   ....[9]....
        /*05ec*/ 	.word	0x00000410
        /*05f0*/ 	.word	0x000000ff
        /*05f4*/ 	.word	0x00038868
        /*05f8*/ 	.short	0x0100
        /*05fa*/ 	.byte	0x08
	.zero		1


	//   ....[10]....
        /*05fc*/ 	.word	0x00000500
        /*0600*/ 	.word	0x000000ff
        /*0604*/ 	.word	0x00038870
        /*0608*/ 	.short	0x0100
        /*060a*/ 	.byte	0x06
	.zero		1


	//   ....[11]....
        /*060c*/ 	.word	0x00000510
        /*0610*/ 	.word	0x000000ff
        /*0614*/ 	.word	0x00038880
        /*0618*/ 	.short	0x0100
        /*061a*/ 	.byte	0x06
	.zero		1


	//   ....[12]....
        /*061c*/ 	.word	0x00000520
        /*0620*/ 	.word	0x000000ff
        /*0624*/ 	.word	0x00038878
        /*0628*/ 	.short	0x0100
        /*062a*/ 	.byte	0x06
	.zero		1


	//   ....[13]....
        /*062c*/ 	.word	0x00000530
        /*0630*/ 	.word	0x000000ff
        /*0634*/ 	.word	0x00038888
        /*0638*/ 	.short	0x0100
        /*063a*/ 	.byte	0x06
	.zero		1


	//   ....[14]....
        /*063c*/ 	.word	0x00000660
        /*0640*/ 	.word	0x000000ff
        /*0644*/ 	.word	0x00038890
        /*0648*/ 	.short	0x0100
        /*064a*/ 	.byte	0x08
	.zero		1


	//   ....[15]....
        /*064c*/ 	.word	0x00000670
        /*0650*/ 	.word	0x000000ff
        /*0654*/ 	.word	0x000388a0
        /*0658*/ 	.short	0x0100
        /*065a*/ 	.byte	0x08
	.zero		1


	//   ....[16]....
        /*065c*/ 	.word	0x00000680
        /*0660*/ 	.word	0x000000ff
        /*0664*/ 	.word	0x00038898
        /*0668*/ 	.short	0x0100
        /*066a*/ 	.byte	0x08
	.zero		1


	//   ....[17]....
        /*066c*/ 	.word	0x00000690
        /*0670*/ 	.word	0x000000ff
        /*0674*/ 	.word	0x000388a8
        /*0678*/ 	.short	0x0100
        /*067a*/ 	.byte	0x08
	.zero		1


	//   ....[18]....
        /*067c*/ 	.word	0x000007d0
        /*0680*/ 	.word	0x000000ff
        /*0684*/ 	.word	0x000388b0
        /*0688*/ 	.short	0x0100
        /*068a*/ 	.byte	0x08
	.zero		1


	//   ....[19]....
        /*068c*/ 	.word	0x000007e0
        /*0690*/ 	.word	0x000000ff
        /*0694*/ 	.word	0x000388c0
        /*0698*/ 	.short	0x0100
        /*069a*/ 	.byte	0x08
	.zero		1


	//   ....[20]....
        /*069c*/ 	.word	0x000007f0
        /*06a0*/ 	.word	0x000000ff
        /*06a4*/ 	.word	0x000388b8
        /*06a8*/ 	.short	0x0100
        /*06aa*/ 	.byte	0x08
	.zero		1


	//   ....[21]....
        /*06ac*/ 	.word	0x00000800
        /*06b0*/ 	.word	0x000000ff
        /*06b4*/ 	.word	0x000388c8
        /*06b8*/ 	.short	0x0100
        /*06ba*/ 	.byte	0x08
	.zero		1


	//   ....[22]....
        /*06bc*/ 	.word	0x00001170
        /*06c0*/ 	.word	0x000000ff
        /*06c4*/ 	.word	0x00038800
        /*06c8*/ 	.short	0x010a
        /*06ca*/ 	.byte	0x28
	.zero		1


	//   ....[23]....
        /*06cc*/ 	.word	0x00001200
        /*06d0*/ 	.word	0x00000000
        /*06d4*/ 	.word	0x00038830
        /*06d8*/ 	.short	0x010a
        /*06da*/ 	.byte	0x3f
	.zero		1


	//   ....[24]....
        /*06dc*/ 	.word	0x00001250
        /*06e0*/ 	.word	0x00000000
        /*06e4*/ 	.word	0x00038830
        /*06e8*/ 	.short	0x010a
        /*06ea*/ 	.byte	0x3f
	.zero		1


	//   ....[25]....
        /*06ec*/ 	.word	0x000038a0
        /*06f0*/ 	.word	0x000000ff
        /*06f4*/ 	.word	0x00000000
        /*06f8*/ 	.short	0x0101
        /*06fa*/ 	.byte	0x04
	.zero		1


	//   ....[26]....
        /*06fc*/ 	.word	0x000054b0
        /*0700*/ 	.word	0x000000ff
        /*0704*/ 	.word	0x00038830
        /*0708*/ 	.short	0x010a
        /*070a*/ 	.byte	0x3c
	.zero		1


	//   ....[27]....
        /*070c*/ 	.word	0x000054f0
        /*0710*/ 	.word	0x000000ff
        /*0714*/ 	.word	0x00038830
        /*0718*/ 	.short	0x010a
        /*071a*/ 	.byte	0x3c
	.zero		1


	//   ....[28]....
        /*071c*/ 	.word	0x00007e40
        /*0720*/ 	.word	0x000000ff
        /*0724*/ 	.word	0x00038850
        /*0728*/ 	.short	0x010a
        /*072a*/ 	.byte	0x04
	.zero		1


	//   ....[29]....
        /*072c*/ 	.word	0x00007e80
        /*0730*/ 	.word	0x000000ff
        /*0734*/ 	.word	0x00038850
        /*0738*/ 	.short	0x010a
        /*073a*/ 	.byte	0x04
	.zero		1


	//   ....[30]....
        /*073c*/ 	.word	0x00008250
        /*0740*/ 	.word	0x000000ff
        /*0744*/ 	.word	0x00000000
        /*0748*/ 	.short	0x0101
        /*074a*/ 	.byte	0x3c
	.zero		1


	//   ....[31]....
        /*074c*/ 	.word	0x00008d90
        /*0750*/ 	.word	0x000000ff
        /*0754*/ 	.word	0x00000000
        /*0758*/ 	.short	0x0101
        /*075a*/ 	.byte	0x04
	.zero		1


	//   ....[32]....
        /*075c*/ 	.word	0x00009710
        /*0760*/ 	.word	0x000000ff
        /*0764*/ 	.word	0x00038850
        /*0768*/ 	.short	0x010a
        /*076a*/ 	.byte	0x0c
	.zero		1


	//   ....[33]....
        /*076c*/ 	.word	0x00009750
        /*0770*/ 	.word	0x000000ff
        /*0774*/ 	.word	0x00038850
        /*0778*/ 	.short	0x010a
        /*077a*/ 	.byte	0x0c
	.zero		1


	//   ....[34]....
        /*077c*/ 	.word	0x0000a6a0
        /*0780*/ 	.word	0x000000ff
        /*0784*/ 	.word	0x00000000
        /*0788*/ 	.short	0x0101
        /*078a*/ 	.byte	0x05
	.zero		1


	//   ....[35]....
        /*078c*/ 	.word	0x0000bc60
        /*0790*/ 	.word	0x000000ff
        /*0794*/ 	.word	0x00000000
        /*0798*/ 	.short	0x0101
        /*079a*/ 	.byte	0x04
	.zero		1


	//   ....[36]....
        /*079c*/ 	.word	0x0000d180
        /*07a0*/ 	.word	0x00000000
        /*07a4*/ 	.word	0x00038840
        /*07a8*/ 	.short	0x010a
        /*07aa*/ 	.byte	0x3f
	.zero		1


	//   ....[37]....
        /*07ac*/ 	.word	0x0000d770
        /*07b0*/ 	.word	0x00000000
        /*07b4*/ 	.word	0x00038830
        /*07b8*/ 	.short	0x0107
        /*07ba*/ 	.byte	0x3f
	.zero		1


	//   ....[38]....
        /*07bc*/ 	.word	0x0000d830
        /*07c0*/ 	.word	0x00000000
        /*07c4*/ 	.word	0x00038830
        /*07c8*/ 	.short	0x0101
        /*07ca*/ 	.byte	0x3f
	.zero		1


	//   ....[39]....
        /*07cc*/ 	.word	0x0000e2a0
        /*07d0*/ 	.word	0x000000ff
        /*07d4*/ 	.word	0x00038800
        /*07d8*/ 	.short	0x0107
        /*07da*/ 	.byte	0x27
	.zero		1


	//   ....[40]....
        /*07dc*/ 	.word	0x0000e300
        /*07e0*/ 	.word	0x000000ff
        /*07e4*/ 	.word	0x00038800
        /*07e8*/ 	.short	0x0101
        /*07ea*/ 	.byte	0x27
	.zero		1


	//   ....[41]....
        /*07ec*/ 	.word	0x0000e320
        /*07f0*/ 	.word	0x000000ff
        /*07f4*/ 	.word	0x00038820
        /*07f8*/ 	.short	0x010a
        /*07fa*/ 	.byte	0x27
	.zero		1


	//   ....[42]....
        /*07fc*/ 	.word	0x0000e630
        /*0800*/ 	.word	0x00000007
        /*0804*/ 	.word	0x00038840
        /*0808*/ 	.short	0x010a
        /*080a*/ 	.byte	0x3f
	.zero		1


	//   ....[43]....
        /*080c*/ 	.word	0x0000eaf0
        /*0810*/ 	.word	0x00000007
        /*0814*/ 	.word	0x00038830
        /*0818*/ 	.short	0x0107
        /*081a*/ 	.byte	0x3f
	.zero		1


	//   ....[44]....
        /*081c*/ 	.word	0x0000eba0
        /*0820*/ 	.word	0x00000007
        /*0824*/ 	.word	0x00038830
        /*0828*/ 	.short	0x0101
        /*082a*/ 	.byte	0x3f
	.zero		1


	//   ....[45]....
        /*082c*/ 	.word	0x0000ec20
        /*0830*/ 	.word	0x00000007
        /*0834*/ 	.word	0x00038860
        /*0838*/ 	.short	0x010a
        /*083a*/ 	.byte	0x3f
	.zero		1


	//   ....[46]....
        /*083c*/ 	.word	0x0000f1a0
        /*0840*/ 	.word	0x00000007
        /*0844*/ 	.word	0x00038850
        /*0848*/ 	.short	0x0107
        /*084a*/ 	.byte	0x3f
	.zero		1


	//   ....[47]....
        /*084c*/ 	.word	0x0000f2c0
        /*0850*/ 	.word	0x00000007
        /*0854*/ 	.word	0x00038850
        /*0858*/ 	.short	0x0101
        /*085a*/ 	.byte	0x3f
	.zero		1


	//   ....[48]....
        /*085c*/ 	.word	0x0000f3a0
        /*0860*/ 	.word	0x00000004
        /*0864*/ 	.word	0x00038860
        /*0868*/ 	.short	0x010a
        /*086a*/ 	.byte	0x3f
	.zero		1


	//   ....[49]....
        /*086c*/ 	.word	0x0000f880
        /*0870*/ 	.word	0x00000004
        /*0874*/ 	.word	0x00038850
        /*0878*/ 	.short	0x0107
        /*087a*/ 	.byte	0x3f
	.zero		1


	//   ....[50]....
        /*087c*/ 	.word	0x0000f970
        /*0880*/ 	.word	0x00000004
        /*0884*/ 	.word	0x00038850
        /*0888*/ 	.short	0x0101
        /*088a*/ 	.byte	0x3f
	.zero		1


	//   ....[51]....
        /*088c*/ 	.word	0x0000fa60
        /*0890*/ 	.word	0x00000005
        /*0894*/ 	.word	0x00038820
        /*0898*/ 	.short	0x010a
        /*089a*/ 	.byte	0x3f
	.zero		1


	//   ....[52]....
        /*089c*/ 	.word	0x0000fc00
        /*08a0*/ 	.word	0x00000003
        /*08a4*/ 	.word	0x00038840
        /*08a8*/ 	.short	0x010a
        /*08aa*/ 	.byte	0x3f
	.zero		1


	//   ....[53]....
        /*08ac*/ 	.word	0x0000fca0
        /*08b0*/ 	.word	0x00000005
        /*08b4*/ 	.word	0x00038840
        /*08b8*/ 	.short	0x010a
        /*08ba*/ 	.byte	0x3f
	.zero		1


	//   ....[54]....
        /*08bc*/ 	.word	0x0000fce0
        /*08c0*/ 	.word	0x00000003
        /*08c4*/ 	.word	0x00038860
        /*08c8*/ 	.short	0x010a
        /*08ca*/ 	.byte	0x3f
	.zero		1


	//   ....[55]....
        /*08cc*/ 	.word	0x0000fd20
        /*08d0*/ 	.word	0x00000005
        /*08d4*/ 	.word	0x00038860
        /*08d8*/ 	.short	0x010a
        /*08da*/ 	.byte	0x3f
	.zero		1


	//   ....[56]....
        /*08dc*/ 	.word	0x0000fd90
        /*08e0*/ 	.word	0x00000003
        /*08e4*/ 	.word	0x00038800
        /*08e8*/ 	.short	0x010a
        /*08ea*/ 	.byte	0x3f
	.zero		1


	//   ....[57]....
        /*08ec*/ 	.word	0x0000fde0
        /*08f0*/ 	.word	0x00000000
        /*08f4*/ 	.word	0x00038830
        /*08f8*/ 	.short	0x010a
        /*08fa*/ 	.byte	0x3f
	.zero		1


	//   ....[58]....
        /*08fc*/ 	.word	0x0000fe40
        /*0900*/ 	.word	0x00000004
        /*0904*/ 	.word	0x00038830
        /*0908*/ 	.short	0x010a
        /*090a*/ 	.byte	0x3f
	.zero		1


	//   ....[59]....
        /*090c*/ 	.word	0x0000fea0
        /*0910*/ 	.word	0x00000003
        /*0914*/ 	.word	0x00038850
        /*0918*/ 	.short	0x010a
        /*091a*/ 	.byte	0x3f
	.zero		1


	//   ....[60]....
        /*091c*/ 	.word	0x0000ff00
        /*0920*/ 	.word	0x00000007
        /*0924*/ 	.word	0x00038850
        /*0928*/ 	.short	0x010a
        /*092a*/ 	.byte	0x3f
	.zero		1


	//   ....[61]....
        /*092c*/ 	.word	0x00010020
        /*0930*/ 	.word	0x00000000
        /*0934*/ 	.word	0x00038840
        /*0938*/ 	.short	0x010a
        /*093a*/ 	.byte	0x3f
	.zero		1


	//   ....[62]....
        /*093c*/ 	.word	0x00011260
        /*0940*/ 	.word	0x00000003
        /*0944*/ 	.word	0x00038820
        /*0948*/ 	.short	0x010a
        /*094a*/ 	.byte	0x3f
	.zero		1


	//   ....[63]....
        /*094c*/ 	.word	0x000112b0
        /*0950*/ 	.word	0x00000007
        /*0954*/ 	.word	0x00038840
        /*0958*/ 	.short	0x010a
        /*095a*/ 	.byte	0x3f
	.zero		1


	//   ....[64]....
        /*095c*/ 	.word	0x00011900
        /*0960*/ 	.word	0x00000007
        /*0964*/ 	.word	0x00038860
        /*0968*/ 	.short	0x010a
        /*096a*/ 	.byte	0x3f
	.zero		1


	//   ....[65]....
        /*096c*/ 	.word	0x00012070
        /*0970*/ 	.word	0x00000004
        /*0974*/ 	.word	0x00038860
        /*0978*/ 	.short	0x010a
        /*097a*/ 	.byte	0x3f
	.zero		1


	//   ....[66]....
        /*097c*/ 	.word	0x00012880
        /*0980*/ 	.word	0x00000005
        /*0984*/ 	.word	0x00038820
        /*0988*/ 	.short	0x010a
        /*098a*/ 	.byte	0x3f
	.zero		1


	//   ....[67]....
        /*098c*/ 	.word	0x00012a20
        /*0990*/ 	.word	0x00000003
        /*0994*/ 	.word	0x00038840
        /*0998*/ 	.short	0x010a
        /*099a*/ 	.byte	0x3f
	.zero		1


	//   ....[68]....
        /*099c*/ 	.word	0x00012a70
        /*09a0*/ 	.word	0x00000005
        /*09a4*/ 	.word	0x00038840
        /*09a8*/ 	.short	0x010a
        /*09aa*/ 	.byte	0x3f
	.zero		1


	//   ....[69]....
        /*09ac*/ 	.word	0x00012ac0
        /*09b0*/ 	.word	0x00000003
        /*09b4*/ 	.word	0x00038860
        /*09b8*/ 	.short	0x010a
        /*09ba*/ 	.byte	0x3f
	.zero		1


	//----- nvinfo : EIATTR_NUM_MBARRIERS
	.align		4
.L_93:
        /*09bc*/ 	.byte	0x03, 0x38
        /*09be*/ 	.short	0x0016


	//----- nvinfo : EIATTR_EXIT_INSTR_OFFSETS
	.align		4
        /*09c0*/ 	.byte	0x04, 0x1c
        /*09c2*/ 	.short	(.L_95 - .L_94)


	//   ....[0]....
.L_94:
        /*09c4*/ 	.word	0x00000940


	//   ....[1]....
        /*09c8*/ 	.word	0x0000c260


	//   ....[2]....
        /*09cc*/ 	.word	0x0000fd70


	//----- nvinfo : EIATTR_MAX_THREADS
	.align		4
.L_95:
        /*09d0*/ 	.byte	0x04, 0x05
        /*09d2*/ 	.short	(.L_97 - .L_96)
.L_96:
        /*09d4*/ 	.word	0x00000180
        /*09d8*/ 	.word	0x00000001
        /*09dc*/ 	.word	0x00000001


	//----- nvinfo : EIATTR_CRS_STACK_SIZE
	.align		4
.L_97:
        /*09e0*/ 	.byte	0x04, 0x1e
        /*09e2*/ 	.short	(.L_99 - .L_98)
.L_98:
        /*09e4*/ 	.word	0x00000000


	//----- nvinfo : EIATTR_CBANK_PARAM_SIZE
	.align		4
.L_99:
        /*09e8*/ 	.byte	0x03, 0x19
        /*09ea*/ 	.short	0x0a70


	//----- nvinfo : EIATTR_PARAM_CBANK
	.align		4
        /*09ec*/ 	.byte	0x04, 0x0a
        /*09ee*/ 	.short	(.L_101 - .L_100)
	.align		4
.L_100:
        /*09f0*/ 	.word	index@(.nv.constant0._ZN7cutlass13device_kernelIN5flash11enable_sm90INS1_16FlashAttnFwdSm90INS1_25CollectiveMainloopFwdSm90ILi2EN4cute5tupleIJNS5_1CILi1EEES8_S8_EEENS6_IJNS7_ILi128EEENS7_ILi80EEENS7_ILi256EEEEEELi256ENS_6half_tEfNS_4arch4Sm90ELb0ELb0ELb0ELb0ELb1ELb0ELb0ELb1ELb1ELb1ELb0ELb0EEENS1_21CollectiveEpilogueFwdINS6_IJSA_SC_SB_EEES9_SE_SG_Li256ELb0ELb1ELb0ELb0EEENS1_29StaticPersistentTileSchedulerILb0EEEEEEEEEvNT_6ParamsE)
        /*09f4*/ 	.short	0x0210
        /*09f6*/ 	.short	0x0a70


	//----- nvinfo : EIATTR_SW_WAR
	.align		4
.L_101:
        /*09f8*/ 	.byte	0x04, 0x36
        /*09fa*/ 	.short	(.L_103 - .L_102)
.L_102:
        /*09fc*/ 	.word	0x00000008
.L_103:


//--------------------- .nv.info._ZN7cutlass13device_kernelIN5flash11enable_sm90INS1_16FlashAttnFwdSm90INS1_25CollectiveMainloopFwdSm90ILi2EN4cute5tupleIJNS5_1CILi1EEES8_S8_EEENS6_IJNS7_ILi128EEENS7_ILi80EEENS7_ILi256EEEEEELi256ENS_6half_tEfNS_4arch4Sm90ELb0ELb0ELb0ELb1ELb1ELb0ELb0ELb1ELb1ELb1ELb0ELb0EEENS1_21CollectiveEpilogueFwdINS6_IJSA_SC_SB_EEES9_SE_SG_Li256ELb1ELb1ELb0ELb0EEENS1_36VarlenDynamicPersistentTileSchedulerILi128ELi80ELi256ELi128ELb0ELb1ELb1ELb0ELb1ELb1EEEEEEEEEvNT_6ParamsE --------------------------
	.section	.nv.info._ZN7cutlass13device_kernelIN5flash11enable_sm90INS1_16FlashAttnFwdSm90INS1_25CollectiveMainloopFwdSm90ILi2EN4cute5tupleIJNS5_1CILi1EEES8_S8_EEENS6_IJNS7_ILi128EEENS7_ILi80EEENS7_ILi256EEEEEELi256ENS_6half_tEfNS_4arch4Sm90ELb0ELb0ELb0ELb1ELb1ELb0ELb0ELb1ELb1ELb1ELb0ELb0EEENS1_21CollectiveEpilogueFwdINS6_IJSA_SC_SB_EEES9_SE_SG_Li256ELb1ELb1ELb0ELb0EEENS1_36VarlenDynamicPersistentTileSchedulerILi128ELi80ELi256ELi128ELb0ELb1ELb1ELb0ELb1ELb1EEEEEEEEEvNT_6ParamsE,"",@"SHT_CUDA_INFO"
	.sectionflags	@""
	.align	4


	//----- nvinfo : EIATTR_CUDA_API_VERSION
	.align		4
        /*0000*/ 	.byte	0x04, 0x37
        /*0002*/ 	.short	(.L_105 - .L_104)
.L_104:
        /*0004*/ 	.word	0x00000082


	//----- nvinfo : EIATTR_KPARAM_INFO
	.align		4
.L_105:
        /*0008*/ 	.byte	0x04, 0x17
        /*000a*/ 	.short	(.L_107 - .L_106)
.L_106:
        /*000c*/ 	.word	0x00000000
        /*0010*/ 	.short	0x0000
        /*0012*/ 	.short	0x0070
        /*0014*/ 	.byte	0x00, 0xf0, 0x01, 0x2a


	//----- nvinfo : EIATTR_SPARSE_MMA_MASK
	.align		4
.L_107:
        /*0018*/ 	.byte	0x03, 0x50
        /*001a*/ 	.short	0x0000


	//----- nvinfo : EIATTR_MAXREG_COUNT
	.align		4
        /*001c*/ 	.byte	0x03, 0x1b
        /*001e*/ 	.short	0x00a8


	//----- nvinfo : EIATTR_NUM_BARRIERS
	.align		4
        /*0020*/ 	.byte	0x02, 0x4c
        /*0022*/ 	.byte	0x09
	.zero		1


	//----- nvinfo : EIATTR_EXTERNS
	.align		4
        /*0024*/ 	.byte	0x04, 0x0f
        /*0026*/ 	.short	(.L_109 - .L_108)


	//   ....[0]....
	.align		4
.L_108:
        /*0028*/ 	.word	index@(__assertfail)


	//----- nvinfo : EIATTR_ANNOTATIONS
	.align		4
.L_109:
        /*002c*/ 	.byte	0x04, 0x55
        /*002e*/ 	.short	(.L_111 - .L_110)


	//   ....[0]....
.L_110:
        /*0030*/ 	.word	0x00000001
        /*0034*/ 	.byte	0xa0, 0x08, 0x00, 0x00, 0x01, 0x00, 0x00, 0x00, 0xa0, 0x09, 0x00, 0x00, 0x01, 0x00, 0x00, 0x00
        /* <DEDUP_REMOVED lines=14> */
        /*0124*/ 	.byte	0xd0, 0x2c, 0x01, 0x00, 0x01, 0x00, 0x00, 0x00, 0x70, 0x2e, 0x01, 0x00


	//----- nvinfo : EIATTR_MERCURY_ISA_VERSION
	.align		4
.L_111:
        /*0130*/ 	.byte	0x03, 0x5f
        /*0132*/ 	.short	0x0101


	//----- nvinfo : EIATTR_UNUSED_LOAD_BYTE_OFFSET
	.align		4
        /*0134*/ 	.byte	0x04, 0x44
        /*0136*/ 	.short	(.L_113 - .L_112)


	//   ....[0]....
.L_112:
        /*0138*/ 	.word	0x00000950
        /*013c*/ 	.word	0x0000fff0


	//   ....[1]....
        /*0140*/ 	.word	0x0000abb0
        /*0144*/ 	.word	0x0000fff0


	//----- nvinfo : EIATTR_INT_WARP_WIDE_INSTR_OFFSETS
	.align		4
.L_113:
        /*0148*/ 	.byte	0x04, 0x31
        /*014a*/ 	.short	(.L_115 - .L_114)


	//   ....[0]....
.L_114:
        /*014c*/ 	.word	0x000000c0


	//   ....[1]....
        /*0150*/ 	.word	0x000000d0


	//   ....[2]....
        /*0154*/ 	.word	0x00000170


	//   ....[3]....
        /*0158*/ 	.word	0x0000eb40


	//   ....[4]....
        /*015c*/ 	.word	0x0000ebd0


	//   ....[5]....
        /*0160*/ 	.word	0x00011b60


	//   ....[6]....
        /*0164*/ 	.word	0x00011bf0


	//----- nvinfo : EIATTR_COOP_GROUP_MASK_REGIDS
	.align		4
.L_115:
        /*0168*/ 	.byte	0x04, 0x29
        /*016a*/ 	.short	(.L_117 - .L_116)


	//   ....[0]....
.L_116:
        /*016c*/ 	.word	0xffffffff


	//   ....[1]....
        /*0170*/ 	.word	0xffffffff


	//   ....[2]....
        /*0174*/ 	.word	0xffffffff


	//   ....[3]....
        /*0178*/ 	.word	0xffffffff


	//   ....[4]....
        /*017c*/ 	.word	0xffffffff


	//   ....[5]....
        /*0180*/ 	.word	0xffffffff


	//   ....[6]....
        /*0184*/ 	.word	0xffffffff


	//   ....[7]....
        /*0188*/ 	.word	0xffffffff


	//   ....[8]....
        /*018c*/ 	.word	0xffffffff


	//   ....[9]....
        /*0190*/ 	.word	0xffffffff


	//   ....[10]....
        /*0194*/ 	.word	0xffffffff


	//   ....[11]....
        /*0198*/ 	.word	0xffffffff


	//   ....[12]....
        /*019c*/ 	.word	0xffffffff


	//   ....[13]....
        /*01a0*/ 	.word	0xffffffff


	//   ....[14]....
        /*01a4*/ 	.word	0xffffffff


	//   ....[15]....
        /*01a8*/ 	.word	0xffffffff


	//   ....[16]....
        /*01ac*/ 	.word	0xffffffff


	//   ....[17]....
        /*01b0*/ 	.word	0xffffffff


	//   ....[18]....
        /*01b4*/ 	.word	0xffffffff


	//   ....[19]....
        /*01b8*/ 	.word	0xffffffff


	//   ....[20]....
        /*01bc*/ 	.word	0xffffffff


	//   ....[21]....
        /*01c0*/ 	.word	0xffffffff


	//   ....[22]....
        /*01c4*/ 	.word	0xffffffff


	//   ....[23]....
        /*01c8*/ 	.word	0xffffffff


	//   ....[24]....
        /*01cc*/ 	.word	0xffffffff


	//   ....[25]....
        /*01d0*/ 	.word	0xffffffff


	//   ....[26]....
        /*01d4*/ 	.word	0xffffffff


	//   ....[27]....
        /*01d8*/ 	.word	0xffffffff


	//   ....[28]....
        /*01dc*/ 	.word	0xffffffff


	//   ....[29]....
        /*01e0*/ 	.word	0xffffffff


	//   ....[30]....
        /*01e4*/ 	.word	0xffffffff


	//   ....[31]....
        /*01e8*/ 	.word	0xffffffff


	//   ....[32]....
        /*01ec*/ 	.word	0xffffffff


	//   ....[33]....
        /*01f0*/ 	.word	0xffffffff


	//   ....[34]....
        /*01f4*/ 	.word	0xffffffff


	//   ....[35]....
        /*01f8*/ 	.word	0xffffffff


	//   ....[36]....
        /*01fc*/ 	.word	0xffffffff


	//   ....[37]....
        /*0200*/ 	.word	0xffffffff


	//   ....[38]....
        /*0204*/ 	.word	0xffffffff


	//   ....[39]....
        /*0208*/ 	.word	0xffffffff


	//   ....[40]....
        /*020c*/ 	.word	0xffffffff


	//   ....[41]....
        /*0210*/ 	.word	0xffffffff


	//   ....[42]....
        /*0214*/ 	.word	0xffffffff


	//   ....[43]....
        /*0218*/ 	.word	0xffffffff


	//   ....[44]....
        /*021c*/ 	.word	0xffffffff


	//   ....[45]....
        /*0220*/ 	.word	0xffffffff


	//   ....[46]....
        /*0224*/ 	.word	0xffffffff


	//   ....[47]....
        /*0228*/ 	.word	0xffffffff


	//   ....[48]....
        /*022c*/ 	.word	0xffffffff


	//   ....[49]....
        /*0230*/ 	.word	0xffffffff


	//   ....[50]....
        /*0234*/ 	.word	0xffffffff


	//   ....[51]....
        /*0238*/ 	.word	0xffffffff


	//   ....[52]....
        /*023c*/ 	.word	0xffffffff


	//   ....[53]....
        /*0240*/ 	.word	0xffffffff


	//   ....[54]....
        /*0244*/ 	.word	0xffffffff


	//   ....[55]....
        /*0248*/ 	.word	0xffffffff


	//   ....[56]....
        /*024c*/ 	.word	0xffffffff


	//   ....[57]....
        /*0250*/ 	.word	0xffffffff


	//   ....[58]....
        /*0254*/ 	.word	0xffffffff


	//   ....[59]....
        /*0258*/ 	.word	0xffffffff


	//   ....[60]....
        /*025c*/ 	.word	0xffffffff


	//   ....[61]....
        /*0260*/ 	.word	0xffffffff


	//   ....[62]....
        /*0264*/ 	.word	0xffffffff


	//   ....[63]....
        /*0268*/ 	.word	0xffffffff


	//   ....[64]....
        /*026c*/ 	.word	0xffffffff


	//   ....[65]....
        /*0270*/ 	.word	0xffffffff


	//   ....[66]....
        /*0274*/ 	.word	0xffffffff


	//   ....[67]....
        /*0278*/ 	.word	0xffffffff


	//   ....[68]....
        /*027c*/ 	.word	0xffffffff


	//   ....[69]....
        /*0280*/ 	.word	0xffffffff


	//   ....[70]....
        /*0284*/ 	.word	0xffffffff


	//   ....[71]....
        /*0288*/ 	.word	0xffffffff


	//   ....[72]....
        /*028c*/ 	.word	0xffffffff


	//   ....[73]....
        /*0290*/ 	.word	0xffffffff


	//   ....[74]....
        /*0294*/ 	.word	0xffffffff


	//   ....[75]....
        /*0298*/ 	.word	0xffffffff


	//   ....[76]....
        /*029c*/ 	.word	0xffffffff


	//   ....[77]....
        /*02a0*/ 	.word	0xffffffff


	//   ....[78]....
        /*02a4*/ 	.word	0xffffffff


	//   ....[79]....
        /*02a8*/ 	.word	0xffffffff


	//   ....[80]....
        /*02ac*/ 	.word	0xffffffff


	//   ....[81]....
        /*02b0*/ 	.word	0xffffffff


	//   ....[82]....
        /*02b4*/ 	.word	0xffffffff


	//   ....[83]....
        /*02b8*/ 	.word	0xffffffff


	//   ....[84]....
        /*02bc*/ 	.word	0xffffffff


	//   ....[85]....
        /*02c0*/ 	.word	0xffffffff


	//   ....[86]....
        /*02c4*/ 	.word	0xffffffff


	//   ....[87]....
        /*02c8*/ 	.word	0xffffffff


	//   ....[88]....
        /*02cc*/ 	.word	0xffffffff


	//   ....[89]....
        /*02d0*/ 	.word	0xffffffff


	//   ....[90]....
        /*02d4*/ 	.word	0xffffffff


	//   ....[91]....
        /*02d8*/ 	.word	0xffffffff


	//   ....[92]....
        /*02dc*/ 	.word	0xffffffff


	//   ....[93]....
        /*02e0*/ 	.word	0xffffffff


	//   ....[94]....
        /*02e4*/ 	.word	0xffffffff


	//   ....[95]....
        /*02e8*/ 	.word	0xffffffff


	//   ....[96]....
        /*02ec*/ 	.word	0xffffffff


	//   ....[97]....
        /*02f0*/ 	.word	0xffffffff


	//   ....[98]....
        /*02f4*/ 	.word	0xffffffff


	//   ....[99]....
        /*02f8*/ 	.word	0xffffffff


	//   ....[100]....
        /*02fc*/ 	.word	0xffffffff


	//   ....[101]....
        /*0300*/ 	.word	0xffffffff


	//   ....[102]....
        /*0304*/ 	.word	0xffffffff


	//   ....[103]....
        /*0308*/ 	.word	0xffffffff


	//   ....[104]....
        /*030c*/ 	.word	0xffffffff


	//   ....[105]....
        /*0310*/ 	.word	0xffffffff


	//   ....[106]....
        /*0314*/ 	.word	0xffffffff


	//   ....[107]....
        /*0318*/ 	.word	0xffffffff


	//   ....[108]....
        /*031c*/ 	.word	0xffffffff


	//   ....[109]....
        /*0320*/ 	.word	0xffffffff


	//   ....[110]....
        /*0324*/ 	.word	0xffffffff


	//   ....[111]....
        /*0328*/ 	.word	0xffffffff


	//   ....[112]....
        /*032c*/ 	.word	0xffffffff


	//   ....[113]....
        /*0330*/ 	.word	0xffffffff


	//   ....[114]....
        /*0334*/ 	.word	0xffffffff


	//   ....[115]....
        /*0338*/ 	.word	0xffffffff


	//   ....[116]....
        /*033c*/ 	.word	0xffffffff


	//   ....[117]....
        /*0340*/ 	.word	0xffffffff


	//   ....[118]....
        /*0344*/ 	.word	0xffffffff


	//   ....[119]....
        /*0348*/ 	.word	0xffffffff


	//   ....[120]....
        /*034c*/ 	.word	0xffffffff


	//   ....[121]....
        /*0350*/ 	.word	0xffffffff


	//   ....[122]....
        /*0354*/ 	.word	0xffffffff


	//   ....[123]....
        /*0358*/ 	.word	0xffffffff


	//   ....[124]....
        /*035c*/ 	.word	0xffffffff


	//   ....[125]....
        /*0360*/ 	.word	0xffffffff


	//   ....[126]....
        /*0364*/ 	.word	0xffffffff


	//   ....[127]....
        /*0368*/ 	.word	0xffffffff


	//   ....[128]....
        /*036c*/ 	.word	0xffffffff


	//   ....[129]....
        /*0370*/ 	.word	0x0500000f


	//   ....[130]....
        /*0374*/ 	.word	0x0500000f


	//   ....[131]....
        /*0378*/ 	.word	0x0500000f


	//   ....[132]....
        /*037c*/ 	.word	0x0500000f


	//   ....[133]....
        /*0380*/ 	.word	0x0500000f


	//   ....[134]....
        /*0384*/ 	.word	0x0500000f


	//   ....[135]....
        /*0388*/ 	.word	0x0500000f


	//   ....[136]....
        /*038c*/ 	.word	0x0500000f


	//   ....[137]....
        /*0390*/ 	.word	0x0500000f


	//   ....[138]....
        /*0394*/ 	.word	0x0500000f


	//   ....[139]....
        /*0398*/ 	.word	0x0500000f


	//   ....[140]....
        /*039c*/ 	.word	0x0500000f


	//   ....[141]....
        /*03a0*/ 	.word	0x0500000f


	//   ....[142]....
        /*03a4*/ 	.word	0x0500000f


	//   ....[143]....
        /*03a8*/ 	.word	0x0500000f


	//   ....[144]....
        /*03ac*/ 	.word	0x0500000f


	//   ....[145]....
        /*03b0*/ 	.word	0x0500000f


	//   ....[146]....
        /*03b4*/ 	.word	0x0500000f


	//   ....[147]....
        /*03b8*/ 	.word	0x0500000f


	//   ....[148]....
        /*03bc*/ 	.word	0x0500000f


	//   ....[149]....
        /*03c0*/ 	.word	0x0500000f


	//   ....[150]....
        /*03c4*/ 	.word	0x0500000f


	//   ....[151]....
        /*03c8*/ 	.word	0x0500000f


	//   ....[152]....
        /*03cc*/ 	.word	0x0500000f


	//   ....[153]....
        /*03d0*/ 	.word	0x0500000f


	//   ....[154]....
        /*03d4*/ 	.word	0x0500000f


	//   ....[155]....
        /*03d8*/ 	.word	0x0500000f


	//   ....[156]....
        /*03dc*/ 	.word	0x0500000f


	//   ....[157]....
        /*03e0*/ 	.word	0x0500000f


	//   ....[158]....
        /*03e4*/ 	.word	0x0500000f


	//   ....[159]....
        /*03e8*/ 	.word	0x0500000f


	//   ....[160]....
        /*03ec*/ 	.word	0x0500000f


	//   ....[161]....
        /*03f0*/ 	.word	0x0500000f


	//   ....[162]....
        /*03f4*/ 	.word	0x0500000f


	//   ....[163]....
        /*03f8*/ 	.word	0x0500000f


	//   ....[164]....
        /*03fc*/ 	.word	0x0500000f


	//   ....[165]....
        /*0400*/ 	.word	0x0500000f


	//   ....[166]....
        /*0404*/ 	.word	0x0500000f


	//   ....[167]....
        /*0408*/ 	.word	0x0500000f


	//   ....[168]....
        /*040c*/ 	.word	0x0500000f


	//   ....[169]....
        /*0410*/ 	.word	0x0500000f


	//   ....[170]....
        /*0414*/ 	.word	0x0500000f


	//   ....[171]....
        /*0418*/ 	.word	0x0500000f


	//   ....[172]....
        /*041c*/ 	.word	0x0500000f


	//   ....[173]....
        /*0420*/ 	.word	0x0500000f


	//   ....[174]....
        /*0424*/ 	.word	0x0500000f


	//   ....[175]....
        /*0428*/ 	.word	0x0500000f


	//   ....[176]....
        /*042c*/ 	.word	0x0500000f


	//   ....[177]....
        /*0430*/ 	.word	0x0500000f


	//   ....[178]....
        /*0434*/ 	.word	0x0500000f


	//   ....[179]....
        /*0438*/ 	.word	0x0500000f


	//   ....[180]....
        /*043c*/ 	.word	0x0500000f


	//   ....[181]....
        /*0440*/ 	.word	0x0500000f


	//   ....[182]....
        /*0444*/ 	.word	0x0500000f


	//   ....[183]....
        /*0448*/ 	.word	0x0500000f


	//   ....[184]....
        /*044c*/ 	.word	0x0500000f


	//   ....[185]....
        /*0450*/ 	.word	0x0500000f


	//   ....[186]....
        /*0454*/ 	.word	0x0500000f


	//   ....[187]....
        /*0458*/ 	.word	0x0500000f


	//   ....[188]....
        /*045c*/ 	.word	0x0500000f


	//   ....[189]....
        /*0460*/ 	.word	0x0500000f


	//   ....[190]....
        /*0464*/ 	.word	0x0500000f


	//   ....[191]....
        /*0468*/ 	.word	0x0500000f


	//   ....[192]....
        /*046c*/ 	.word	0x0500000f


	//   ....[193]....
        /*0470*/ 	.word	0x0500000f


	//   ....[194]....
        /*0474*/ 	.word	0x0500000f


	//   ....[195]....
        /*0478*/ 	.word	0x0500000f


	//   ....[196]....
        /*047c*/ 	.word	0x0500000f


	//   ....[197]....
        /*0480*/ 	.word	0x0500000f


	//   ....[198]....
        /*0484*/ 	.word	0x0500000f


	//   ....[199]....
        /*0488*/ 	.word	0x0500000f


	//   ....[200]....
        /*048c*/ 	.word	0x0500000f


	//   ....[201]....
        /*0490*/ 	.word	0x0500000f


	//   ....[202]....
        /*0494*/ 	.word	0x0500000f


	//   ....[203]....
        /*0498*/ 	.word	0x0500000f


	//----- nvinfo : EIATTR_COOP_GROUP_INSTR_OFFSETS
	.align		4
.L_117:
        /*049c*/ 	.byte	0x04, 0x28
        /*049e*/ 	.short	(.L_119 - .L_118)


	//   ....[0]....
.L_118:
        /*04a0*/ 	.word	0x00000070


	//   ....[1]....
        /*04a4*/ 	.word	0x000000b0


	//   ....[2]....
        /*04a8*/ 	.word	0x000002d0


	//   ....[3]....
        /*04ac*/ 	.word	0x00000430


	//   ....[4]....
        /*04b0*/ 	.word	0x00000550


	//   ....[5]....
        /*04b4*/ 	.word	0x000006b0


	//   ....[6]....
        /*04b8*/ 	.word	0x000015f0


	//   ....[7]....
        /*04bc*/ 	.word	0x000047c0


	//   ....[8]....
        /*04c0*/ 	.word	0x000048c0


	//   ....[9]....
        /*04c4*/ 	.word	0x00004d00


	//   ....[10]....
        /*04c8*/ 	.word	0x00004d70


	//   ....[11]....
        /*04cc*/ 	.word	0x00008ab0


	//   ....[12]....
        /*04d0*/ 	.word	0x00008ac0


	//   ....[13]....
        /*04d4*/ 	.word	0x00008af0


	//   ....[14]....
        /*04d8*/ 	.word	0x00008b00


	//   ....[15]....
        /*04dc*/ 	.word	0x00009ea0


	//   ....[16]....
        /*04e0*/ 	.word	0x00009ed0


	//   ....[17]....
        /*04e4*/ 	.word	0x00009fb0


	//   ....[18]....
        /*04e8*/ 	.word	0x00009fc0


	//   ....[19]....
        /*04ec*/ 	.word	0x0000bd30


	//   ....[20]....
        /*04f0*/ 	.word	0x0000bd70


	//   ....[21]....
        /*04f4*/ 	.word	0x0000bde0


	//   ....[22]....
        /*04f8*/ 	.word	0x0000be20


	//   ....[23]....
        /*04fc*/ 	.word	0x0000c660


	//   ....[24]....
        /*0500*/ 	.word	0x0000c6a0


	//   ....[25]....
        /*0504*/ 	.word	0x0000c810


	//   ....[26]....
        /*0508*/ 	.word	0x0000c830


	//   ....[27]....
        /*050c*/ 	.word	0x0000c970


	//   ....[28]....
        /*0510*/ 	.word	0x0000c990


	//   ....[29]....
        /*0514*/ 	.word	0x0000cae0


	//   ....[30]....
        /*0518*/ 	.word	0x0000cb00


	//   ....[31]....
        /*051c*/ 	.word	0x0000d540


	//   ....[32]....
        /*0520*/ 	.word	0x0000d560


	//   ....[33]....
        /*0524*/ 	.word	0x0000d6a0


	//   ....[34]....
        /*0528*/ 	.word	0x0000d6c0


	//   ....[35]....
        /*052c*/ 	.word	0x0000d800


	//   ....[36]....
        /*0530*/ 	.word	0x0000d820


	//   ....[37]....
        /*0534*/ 	.word	0x0000d970


	//   ....[38]....
        /*0538*/ 	.word	0x0000d990


	//   ....[39]....
        /*053c*/ 	.word	0x0000db60


	//   ....[40]....
        /*0540*/ 	.word	0x0000dd30


	//   ....[41]....
        /*0544*/ 	.word	0x0000dd60


	//   ....[42]....
        /*0548*/ 	.word	0x0000dd90


	//   ....[43]....
        /*054c*/ 	.word	0x0000ddc0


	//   ....[44]....
        /*0550*/ 	.word	0x0000ddf0


	//   ....[45]....
        /*0554*/ 	.word	0x0000de20


	//   ....[46]....
        /*0558*/ 	.word	0x0000df70


	//   ....[47]....
        /*055c*/ 	.word	0x0000dfa0


	//   ....[48]....
        /*0560*/ 	.word	0x0000dfd0


	//   ....[49]....
        /*0564*/ 	.word	0x0000e000


	//   ....[50]....
        /*0568*/ 	.word	0x0000e030


	//   ....[51]....
        /*056c*/ 	.word	0x0000e060


	//   ....[52]....
        /*0570*/ 	.word	0x0000e0f0


	//   ....[53]....
        /*0574*/ 	.word	0x0000e120


	//   ....[54]....
        /*0578*/ 	.word	0x0000e1a0


	//   ....[55]....
        /*057c*/ 	.word	0x0000f740


	//   ....[56]....
        /*0580*/ 	.word	0x0000f780


	//   ....[57]....
        /*0584*/ 	.word	0x0000f7b0


	//   ....[58]....
        /*0588*/ 	.word	0x0000f860


	//   ....[59]....
        /*058c*/ 	.word	0x0000f8a0


	//   ....[60]....
        /*0590*/ 	.word	0x0000f900


	//   ....[61]....
        /*0594*/ 	.word	0x0000f940


	//   ....[62]....
        /*0598*/ 	.word	0x0000f9a0


	//   ....[63]....
        /*059c*/ 	.word	0x0000f9c0


	//   ....[64]....
        /*05a0*/ 	.word	0x0000f9f0


	//   ....[65]....
        /*05a4*/ 	.word	0x000101f0


	//   ....[66]....
        /*05a8*/ 	.word	0x00010220


	//   ....[67]....
        /*05ac*/ 	.word	0x00010280


	//   ....[68]....
        /*05b0*/ 	.word	0x000102e0


	//   ....[69]....
        /*05b4*/ 	.word	0x00010320


	//   ....[70]....
        /*05b8*/ 	.word	0x000103a0


	//   ....[71]....
        /*05bc*/ 	.word	0x000103f0


	//   ....[72]....
        /*05c0*/ 	.word	0x00010460


	//   ....[73]....
        /*05c4*/ 	.word	0x000104a0


	//   ....[74]....
        /*05c8*/ 	.word	0x00010520


	//   ....[75]....
        /*05cc*/ 	.word	0x00010570


	//   ....[76]....
        /*05d0*/ 	.word	0x000105e0


	//   ....[77]....
        /*05d4*/ 	.word	0x00010620


	//   ....[78]....
        /*05d8*/ 	.word	0x000106a0


	//   ....[79]....
        /*05dc*/ 	.word	0x000106f0


	//   ....[80]....
        /*05e0*/ 	.word	0x00010740


	//   ....[81]....
        /*05e4*/ 	.word	0x00010f00


	//   ....[82]....
        /*05e8*/ 	.word	0x00010f30


	//   ....[83]....
        /*05ec*/ 	.word	0x00010f60


	//   ....[84]....
        /*05f0*/ 	.word	0x00011020


	//   ....[85]....
        /*05f4*/ 	.word	0x00011050


	//   ....[86]....
        /*05f8*/ 	.word	0x000110a0


	//   ....[87]....
        /*05fc*/ 	.word	0x000110d0


	//   ....[88]....
        /*0600*/ 	.word	0x00011120


	//   ....[89]....
        /*0604*/ 	.word	0x00011150


	//   ....[90]....
        /*0608*/ 	.word	0x000111c0


	//   ....[91]....
        /*060c*/ 	.word	0x000114a0


	//   ....[92]....
        /*0610*/ 	.word	0x000114c0


	//   ....[93]....
        /*0614*/ 	.word	0x000114d0


	//   ....[94]....
        /*0618*/ 	.word	0x00011580


	//   ....[95]....
        /*061c*/ 	.word	0x00011590


	//   ....[96]....
        /*0620*/ 	.word	0x00011640


	//   ....[97]....
        /*0624*/ 	.word	0x00011650


	//   ....[98]....
        /*0628*/ 	.word	0x00011700


	//   ....[99]....
        /*062c*/ 	.word	0x00011710


	//   ....[100]....
        /*0630*/ 	.word	0x00011720


	//   ....[101]....
        /*0634*/ 	.word	0x00011d40


	//   ....[102]....
        /*0638*/ 	.word	0x00011d80


	//   ....[103]....
        /*063c*/ 	.word	0x00011dc0


	//   ....[104]....
        /*0640*/ 	.word	0x00011df0


	//   ....[105]....
        /*0644*/ 	.word	0x00011e10


	//   ....[106]....
        /*0648*/ 	.word	0x00011ec0


	//   ....[107]....
        /*064c*/ 	.word	0x00011f70


	//   ....[108]....
        /*0650*/ 	.word	0x00011fa0


	//   ....[109]....
        /*0654*/ 	.word	0x00011fb0


	//   ....[110]....
        /*0658*/ 	.word	0x00012040


	//   ....[111]....
        /*065c*/ 	.word	0x00012470


	//   ....[112]....
        /*0660*/ 	.word	0x000124c0


	//   ....[113]....
        /*0664*/ 	.word	0x000124f0


	//   ....[114]....
        /*0668*/ 	.word	0x00012500


	//   ....[115]....
        /*066c*/ 	.word	0x00012530


	//   ....[116]....
        /*0670*/ 	.word	0x00012560


	//   ....[117]....
        /*0674*/ 	.word	0x00012590


	//   ....[118]....
        /*0678*/ 	.word	0x000125c0


	//   ....[119]....
        /*067c*/ 	.word	0x00012740


	//   ....[120]....
        /*0680*/ 	.word	0x00012770


	//   ....[121]....
        /*0684*/ 	.word	0x000127a0


	//   ....[122]....
        /*0688*/ 	.word	0x000127d0


	//   ....[123]....
        /*068c*/ 	.word	0x00012800


	//   ....[124]....
        /*0690*/ 	.word	0x00012830


	//   ....[125]....
        /*0694*/ 	.word	0x000128f0


	//   ....[126]....
        /*0698*/ 	.word	0x00012910


	//   ....[127]....
        /*069c*/ 	.word	0x00012980


	//   ....[128]....
        /*06a0*/ 	.word	0x00012df0


	//   ....[129]....
        /*06a4*/ 	.word	0x000132e0


	//   ....[130]....
        /*06a8*/ 	.word	0x000133d0


	//   ....[131]....
        /*06ac*/ 	.word	0x000134b0


	//   ....[132]....
        /*06b0*/ 	.word	0x00013510


	//   ....[133]....
        /*06b4*/ 	.word	0x000135f0


	//   ....[134]....
        /*06b8*/ 	.word	0x000136c0


	//   ....[135]....
        /*06bc*/ 	.word	0x000137c0


	//   ....[136]....
        /*06c0*/ 	.word	0x00013830


	//   ....[137]....
        /*06c4*/ 	.word	0x00013920


	//   ....[138]....
        /*06c8*/ 	.word	0x00013990


	//   ....[139]....
        /*06cc*/ 	.word	0x00013a70


	//   ....[140]....
        /*06d0*/ 	.word	0x00013b30


	//   ....[141]....
        /*06d4*/ 	.word	0x00013b90


	//   ....[142]....
        /*06d8*/ 	.word	0x00013c10


	//   ....[143]....
        /*06dc*/ 	.word	0x00013ce0


	//   ....[144]....
        /*06e0*/ 	.word	0x00013d60


	//   ....[145]....
        /*06e4*/ 	.word	0x00013e50


	//   ....[146]....
        /*06e8*/ 	.word	0x00013ed0


	//   ....[147]....
        /*06ec*/ 	.word	0x00013fc0


	//   ....[148]....
        /*06f0*/ 	.word	0x00014040


	//   ....[149]....
        /*06f4*/ 	.word	0x00014130


	//   ....[150]....
        /*06f8*/ 	.word	0x000141b0


	//   ....[151]....
        /*06fc*/ 	.word	0x000142a0


	//   ....[152]....
        /*0700*/ 	.word	0x00014320


	//   ....[153]....
        /*0704*/ 	.word	0x00014410


	//   ....[154]....
        /*0708*/ 	.word	0x00014490


	//   ....[155]....
        /*070c*/ 	.word	0x00014560


	//   ....[156]....
        /*0710*/ 	.word	0x00014690


	//   ....[157]....
        /*0714*/ 	.word	0x00014750


	//   ....[158]....
        /*0718*/ 	.word	0x00014830


	//   ....[159]....
        /*071c*/ 	.word	0x00014910


	//   ....[160]....
        /*0720*/ 	.word	0x00014970


	//   ....[161]....
        /*0724*/ 	.word	0x00014a50


	//   ....[162]....
        /*0728*/ 	.word	0x00014ab0


	//   ....[163]....
        /*072c*/ 	.word	0x00014b90


	//   ....[164]....
        /*0730*/ 	.word	0x00014bf0


	//   ....[165]....
        /*0734*/ 	.word	0x00014d00


	//   ....[166]....
        /*0738*/ 	.word	0x00014df0


	//   ....[167]....
        /*073c*/ 	.word	0x00014e90


	//   ....[168]....
        /*0740*/ 	.word	0x00014ef0


	//   ....[169]....
        /*0744*/ 	.word	0x00015010


	//   ....[170]....
        /*0748*/ 	.word	0x00015070


	//   ....[171]....
        /*074c*/ 	.word	0x00015190


	//   ....[172]....
        /*0750*/ 	.word	0x000151f0


	//   ....[173]....
        /*0754*/ 	.word	0x00015310


	//   ....[174]....
        /*0758*/ 	.word	0x00015370


	//   ....[175]....
        /*075c*/ 	.word	0x00015440


	//   ....[176]....
        /*0760*/ 	.word	0x000155a0


	//   ....[177]....
        /*0764*/ 	.word	0x00015650


	//   ....[178]....
        /*0768*/ 	.word	0x000157a0


	//   ....[179]....
        /*076c*/ 	.word	0x00015850


	//   ....[180]....
        /*0770*/ 	.word	0x000158b0


	//   ....[181]....
        /*0774*/ 	.word	0x00015970


	//   ....[182]....
        /*0778*/ 	.word	0x00015a50


	//   ....[183]....
        /*077c*/ 	.word	0x00015b10


	//   ....[184]....
        /*0780*/ 	.word	0x00015bf0


	//   ....[185]....
        /*0784*/ 	.word	0x00015cb0


	//   ....[186]....
        /*0788*/ 	.word	0x00015dc0


	//   ....[187]....
        /*078c*/ 	.word	0x00015e60


	//   ....[188]....
        /*0790*/ 	.word	0x00015f80


	//   ....[189]....
        /*0794*/ 	.word	0x00015ff0


	//   ....[190]....
        /*0798*/ 	.word	0x00016060


	//   ....[191]....
        /*079c*/ 	.word	0x000160d0


	//   ....[192]....
        /*07a0*/ 	.word	0x00016140


	//   ....[193]....
        /*07a4*/ 	.word	0x000161c0


	//   ....[194]....
        /*07a8*/ 	.word	0x00016250


	//   ....[195]....
        /*07ac*/ 	.word	0x000162e0


	//   ....[196]....
        /*07b0*/ 	.word	0x00016350


	//   ....[197]....
        /*07b4*/ 	.word	0x000163c0


	//   ....[198]....
        /*07b8*/ 	.word	0x00016430


	//   ....[199]....
        /*07bc*/ 	.word	0x000164b0


	//   ....[200]....
        /*07c0*/ 	.word	0x00016520


	//   ....[201]....
        /*07c4*/ 	.word	0x000165c0


	//   ....[202]....
        /*07c8*/ 	.word	0x00016650


	//   ....[203]....
        /*07cc*/ 	.word	0x00016770


	//----- nvinfo : EIATTR_REG_RECONFIG
	.align		4
.L_119:
        /*07d0*/ 	.byte	0x01, 0x54
	.zero		2


	//----- nvinfo : EIATTR_SYSCALL_OFFSETS
	.align		4
        /*07d4*/ 	.byte	0x04, 0x46
        /*07d6*/ 	.short	(.L_121 - .L_120)


	//   ....[0]....
.L_120:
        /*07d8*/ 	.word	0x000017d0


	//   ....[1]....
        /*07dc*/ 	.word	0x0000ed30


	//   ....[2]....
        /*07e0*/ 	.word	0x0000ee80


	//   ....[3]....
        /*07e4*/ 	.word	0x0000ef70


	//   ....[4]....
        /*07e8*/ 	.word	0x0000fe40


	//----- nvinfo : EIATTR_MBARRIER_INSTR_OFFSETS
	.align		4
.L_121:
        /*07ec*/ 	.byte	0x04, 0x39
        /*07ee*/ 	.short	(.L_123 - .L_122)


	//   ....[0]....
.L_122:
        /*07f0*/ 	.word	0x00000180
        /*07f4*/ 	.word	0x000000ff
        /*07f8*/ 	.word	0x00038800
        /*07fc*/ 	.short	0x0100
        /*07fe*/ 	.byte	0x08
	.zero		1


	//   ....[1]....
        /*0800*/ 	.word	0x00000190
        /*0804*/ 	.word	0x000000ff
        /*0808*/ 	.word	0x00038820
        /*080c*/ 	.short	0x0100
        /*080e*/ 	.byte	0x08
	.zero		1


	//   ....[2]....
        /*0810*/ 	.word	0x00000280
        /*0814*/ 	.word	0x000000ff
        /*0818*/ 	.word	0x00038830
        /*081c*/ 	.short	0x0100
        /*081e*/ 	.byte	0x08
	.zero		1


	//   ....[3]....
        /*0820*/ 	.word	0x00000290
        /*0824*/ 	.word	0x000000ff
        /*0828*/ 	.word	0x00038840
        /*082c*/ 	.short	0x0100
        /*082e*/ 	.byte	0x08
	.zero		1


	//   ....[4]....
        /*0830*/ 	.word	0x000002a0
        /*0834*/ 	.word	0x000000ff
        /*0838*/ 	.word	0x00038838
        /*083c*/ 	.short	0x0100
        /*083e*/ 	.byte	0x08
	.zero		1


	//   ....[5]....
        /*0840*/ 	.word	0x000002b0
        /*0844*/ 	.word	0x000000ff
        /*0848*/ 	.word	0x00038848
        /*084c*/ 	.short	0x0100
        /*084e*/ 	.byte	0x08
	.zero		1


	//   ....[6]....
        /*0850*/ 	.word	0x000003e0
        /*0854*/ 	.word	0x000000ff
        /*0858*/ 	.word	0x00038850
        /*085c*/ 	.short	0x0100
        /*085e*/ 	.byte	0x08
	.zero		1


	//   ....[7]....
        /*0860*/ 	.word	0x000003f0
        /*0864*/ 	.word	0x000000ff
        /*0868*/ 	.word	0x00038860
        /*086c*/ 	.short	0x0100
        /*086e*/ 	.byte	0x08
	.zero		1


	//   ....[8]....
        /*0870*/ 	.word	0x00000400
        /*0874*/ 	.word	0x000000ff
        /*0878*/ 	.word	0x00038858
        /*087c*/ 	.short	0x0100
        /*087e*/ 	.byte	0x08
	.zero		1


	//   ....[9]....
        /*0880*/ 	.word	0x00000410
        /*0884*/ 	.word	0x000000ff
        /*0888*/ 	.word	0x00038868
        /*088c*/ 	.short	0x0100
        /*088e*/ 	.byte	0x08
	.zero		1


	//   ....[10]....
        /*0890*/ 	.word	0x00000500
        /*0894*/ 	.word	0x000000ff
        /*0898*/ 	.word	0x00038870
        /*089c*/ 	.short	0x0100
        /*089e*/ 	.byte	0x06
	.zero		1


	//   ....[11]....
        /*08a0*/ 	.word	0x00000510
        /*08a4*/ 	.word	0x000000ff
        /*08a8*/ 	.word	0x00038880
        /*08ac*/ 	.short	0x0100
        /*08ae*/ 	.byte	0x06
	.zero		1


	//   ....[12]....
        /*08b0*/ 	.word	0x00000520
        /*08b4*/ 	.word	0x000000ff
        /*08b8*/ 	.word	0x00038878
        /*08bc*/ 	.short	0x0100
        /*08be*/ 	.byte	0x06
	.zero		1


	//   ....[13]....
        /*08c0*/ 	.word	0x00000530
        /*08c4*/ 	.word	0x000000ff
        /*08c8*/ 	.word	0x00038888
        /*08cc*/ 	.short	0x0100
        /*08ce*/ 	.byte	0x06
	.zero		1


	//   ....[14]....
        /*08d0*/ 	.word	0x00000660
        /*08d4*/ 	.word	0x000000ff
        /*08d8*/ 	.word	0x00038890
        /*08dc*/ 	.short	0x0100
        /*08de*/ 	.byte	0x08
	.zero		1


	//   ....[15]....
        /*08e0*/ 	.word	0x00000670
        /*08e4*/ 	.word	0x000000ff
        /*08e8*/ 	.word	0x000388a0
        /*08ec*/ 	.short	0x0100
        /*08ee*/ 	.byte	0x08
	.zero		1


	//   ....[16]....
        /*08f0*/ 	.word	0x00000680
        /*08f4*/ 	.word	0x000000ff
        /*08f8*/ 	.word	0x00038898
        /*08fc*/ 	.short	0x0100
        /*08fe*/ 	.byte	0x08
	.zero		1


	//   ....[17]....
        /*0900*/ 	.word	0x00000690
        /*0904*/ 	.word	0x000000ff
        /*0908*/ 	.word	0x000388a8
        /*090c*/ 	.short	0x0100
        /*090e*/ 	.byte	0x08
	.zero		1


	//   ....[18]....
        /*0910*/ 	.word	0x000007d0
        /*0914*/ 	.word	0x000000ff
        /*0918*/ 	.word	0x000388b0
        /*091c*/ 	.short	0x0100
        /*091e*/ 	.byte	0x08
	.zero		1


	//   ....[19]....
        /*0920*/ 	.word	0x000007e0
        /*0924*/ 	.word	0x000000ff
        /*0928*/ 	.word	0x000388c0
        /*092c*/ 	.short	0x0100
        /*092e*/ 	.byte	0x08
	.zero		1


	//   ....[20]....
        /*0930*/ 	.word	0x000007f0
        /*0934*/ 	.word	0x000000ff
        /*0938*/ 	.word	0x000388b8
        /*093c*/ 	.short	0x0100
        /*093e*/ 	.byte	0x08
	.zero		1


	//   ....[21]....
        /*0940*/ 	.word	0x00000800
        /*0944*/ 	.word	0x000000ff
        /*0948*/ 	.word	0x000388c8
        /*094c*/ 	.short	0x0100
        /*094e*/ 	.byte	0x08
	.zero		1


	//   ....[22]....
        /*0950*/ 	.word	0x00001870
        /*0954*/ 	.word	0x000000ff
        /*0958*/ 	.word	0x00038800
        /*095c*/ 	.short	0x010a
        /*095e*/ 	.byte	0x28
	.zero		1


	//   ....[23]....
        /*0960*/ 	.word	0x00001900
        /*0964*/ 	.word	0x00000000
        /*0968*/ 	.word	0x00038830
        /*096c*/ 	.short	0x010a
        /*096e*/ 	.byte	0x3f
	.zero		1


	//   ....[24]....
        /*0970*/ 	.word	0x00001950
        /*0974*/ 	.word	0x00000000
        /*0978*/ 	.word	0x00038830
        /*097c*/ 	.short	0x010a
        /*097e*/ 	.byte	0x3f
	.zero		1


	//   ....[25]....
        /*0980*/ 	.word	0x00003fa0
        /*0984*/ 	.word	0x000000ff
        /*0988*/ 	.word	0x00000000
        /*098c*/ 	.short	0x0101
        /*098e*/ 	.byte	0x04
	.zero		1


	//   ....[26]....
        /*0990*/ 	.word	0x00005bb0
        /*0994*/ 	.word	0x000000ff
        /*0998*/ 	.word	0x00038830
        /*099c*/ 	.short	0x010a
        /*099e*/ 	.byte	0x3c
	.zero		1


	//   ....[27]....
        /*09a0*/ 	.word	0x00005bf0
        /*09a4*/ 	.word	0x000000ff
        /*09a8*/ 	.word	0x00038830
        /*09ac*/ 	.short	0x010a
        /*09ae*/ 	.byte	0x3c
	.zero		1


	//   ....[28]....
        /*09b0*/ 	.word	0x00008540
        /*09b4*/ 	.word	0x000000ff
        /*09b8*/ 	.word	0x00038850
        /*09bc*/ 	.short	0x010a
        /*09be*/ 	.byte	0x04
	.zero		1


	//   ....[29]....
        /*09c0*/ 	.word	0x00008580
        /*09c4*/ 	.word	0x000000ff
        /*09c8*/ 	.word	0x00038850
        /*09cc*/ 	.short	0x010a
        /*09ce*/ 	.byte	0x04
	.zero		1


	//   ....[30]....
        /*09d0*/ 	.word	0x00008950
        /*09d4*/ 	.word	0x000000ff
        /*09d8*/ 	.word	0x00000000
        /*09dc*/ 	.short	0x0101
        /*09de*/ 	.byte	0x3c
	.zero		1


	//   ....[31]....
        /*09e0*/ 	.word	0x00009490
        /*09e4*/ 	.word	0x000000ff
        /*09e8*/ 	.word	0x00000000
        /*09ec*/ 	.short	0x0101
        /*09ee*/ 	.byte	0x04
	.zero		1


	//   ....[32]....
        /*09f0*/ 	.word	0x00009e10
        /*09f4*/ 	.word	0x000000ff
        /*09f8*/ 	.word	0x00038850
        /*09fc*/ 	.short	0x010a
        /*09fe*/ 	.byte	0x07
	.zero		1


	//   ....[33]....
        /*0a00*/ 	.word	0x00009e50
        /*0a04*/ 	.word	0x000000ff
        /*0a08*/ 	.word	0x00038850
        /*0a0c*/ 	.short	0x010a
        /*0a0e*/ 	.byte	0x07
	.zero		1


	//   ....[34]....
        /*0a10*/ 	.word	0x0000a350
        /*0a14*/ 	.word	0x000000ff
        /*0a18*/ 	.word	0x00000000
        /*0a1c*/ 	.short	0x0101
        /*0a1e*/ 	.byte	0x04
	.zero		1


	//   ....[35]....
        /*0a20*/ 	.word	0x0000c680
        /*0a24*/ 	.word	0x000000ff
        /*0a28*/ 	.word	0x00000000
        /*0a2c*/ 	.short	0x0101
        /*0a2e*/ 	.byte	0x0a
	.zero		1


	//   ....[36]....
        /*0a30*/ 	.word	0x0000f550
        /*0a34*/ 	.word	0x00000005
        /*0a38*/ 	.word	0x00038840
        /*0a3c*/ 	.short	0x010a
        /*0a3e*/ 	.byte	0x3f
	.zero		1


	//   ....[37]....
        /*0a40*/ 	.word	0x0000fb60
        /*0a44*/ 	.word	0x00000005
        /*0a48*/ 	.word	0x00038830
        /*0a4c*/ 	.short	0x0107
        /*0a4e*/ 	.byte	0x3f
	.zero		1


	//   ....[38]....
        /*0a50*/ 	.word	0x0000fc40
        /*0a54*/ 	.word	0x00000005
        /*0a58*/ 	.word	0x00038830
        /*0a5c*/ 	.short	0x0101
        /*0a5e*/ 	.byte	0x3f
	.zero		1


	//   ....[39]....
        /*0a60*/ 	.word	0x00010830
        /*0a64*/ 	.word	0x00000016
        /*0a68*/ 	.word	0x00038800
        /*0a6c*/ 	.short	0x0107
        /*0a6e*/ 	.byte	0x3f
	.zero		1


	//   ....[40]....
        /*0a70*/ 	.word	0x00010930
        /*0a74*/ 	.word	0x00000016
        /*0a78*/ 	.word	0x00038800
        /*0a7c*/ 	.short	0x0101
        /*0a7e*/ 	.byte	0x3f
	.zero		1


	//   ....[41]....
        /*0a80*/ 	.word	0x00010950
        /*0a84*/ 	.word	0x00000016
        /*0a88*/ 	.word	0x00038820
        /*0a8c*/ 	.short	0x010a
        /*0a8e*/ 	.byte	0x3f
	.zero		1


	//   ....[42]....
        /*0a90*/ 	.word	0x00010d50
        /*0a94*/ 	.word	0x00000006
        /*0a98*/ 	.word	0x00038840
        /*0a9c*/ 	.short	0x010a
        /*0a9e*/ 	.byte	0x3f
	.zero		1


	//   ....[43]....
        /*0aa0*/ 	.word	0x000112d0
        /*0aa4*/ 	.word	0x00000006
        /*0aa8*/ 	.word	0x00038830
        /*0aac*/ 	.short	0x0107
        /*0aae*/ 	.byte	0x3f
	.zero		1


	//   ....[44]....
        /*0ab0*/ 	.word	0x00011380
        /*0ab4*/ 	.word	0x00000006
        /*0ab8*/ 	.word	0x00038830
        /*0abc*/ 	.short	0x0101
        /*0abe*/ 	.byte	0x3f
	.zero		1


	//   ....[45]....
        /*0ac0*/ 	.word	0x000113e0
        /*0ac4*/ 	.word	0x00000006
        /*0ac8*/ 	.word	0x00038860
        /*0acc*/ 	.short	0x010a
        /*0ace*/ 	.byte	0x3f
	.zero		1


	//   ....[46]....
        /*0ad0*/ 	.word	0x000118d0
        /*0ad4*/ 	.word	0x00000006
        /*0ad8*/ 	.word	0x00038850
        /*0adc*/ 	.short	0x0107
        /*0ade*/ 	.byte	0x3f
	.zero		1


	//   ....[47]....
        /*0ae0*/ 	.word	0x00011a90
        /*0ae4*/ 	.word	0x00000006
        /*0ae8*/ 	.word	0x00038850
        /*0aec*/ 	.short	0x0101
        /*0aee*/ 	.byte	0x3f
	.zero		1


	//   ....[48]....
        /*0af0*/ 	.word	0x00011c90
        /*0af4*/ 	.word	0x00000004
        /*0af8*/ 	.word	0x00038860
        /*0afc*/ 	.short	0x010a
        /*0afe*/ 	.byte	0x3f
	.zero		1


	//   ....[49]....
        /*0b00*/ 	.word	0x000121c0
        /*0b04*/ 	.word	0x00000004
        /*0b08*/ 	.word	0x00038850
        /*0b0c*/ 	.short	0x0107
        /*0b0e*/ 	.byte	0x3f
	.zero		1


	//   ....[50]....
        /*0b10*/ 	.word	0x00012270
        /*0b14*/ 	.word	0x00000004
        /*0b18*/ 	.word	0x00038850
        /*0b1c*/ 	.short	0x0101
        /*0b1e*/ 	.byte	0x3f
	.zero		1


	//   ....[51]....
        /*0b20*/ 	.word	0x00012d70
        /*0b24*/ 	.word	0x00000004
        /*0b28*/ 	.word	0x00038820
        /*0b2c*/ 	.short	0x010a
        /*0b2e*/ 	.byte	0x3f
	.zero		1


	//   ....[52]....
        /*0b30*/ 	.word	0x00012f10
        /*0b34*/ 	.word	0x00000005
        /*0b38*/ 	.word	0x00038840
        /*0b3c*/ 	.short	0x010a
        /*0b3e*/ 	.byte	0x3f
	.zero		1


	//   ....[53]....
        /*0b40*/ 	.word	0x00012fb0
        /*0b44*/ 	.word	0x0000001b
        /*0b48*/ 	.word	0x00038840
        /*0b4c*/ 	.short	0x010a
        /*0b4e*/ 	.byte	0x3f
	.zero		1


	//   ....[54]....
        /*0b50*/ 	.word	0x00012ff0
        /*0b54*/ 	.word	0x00000005
        /*0b58*/ 	.word	0x00038860
        /*0b5c*/ 	.short	0x010a
        /*0b5e*/ 	.byte	0x3f
	.zero		1


	//   ....[55]....
        /*0b60*/ 	.word	0x00013030
        /*0b64*/ 	.word	0x0000001b
        /*0b68*/ 	.word	0x00038860
        /*0b6c*/ 	.short	0x010a
        /*0b6e*/ 	.byte	0x3f
	.zero		1


	//   ....[56]....
        /*0b70*/ 	.word	0x000130a0
        /*0b74*/ 	.word	0x00000003
        /*0b78*/ 	.word	0x00038800
        /*0b7c*/ 	.short	0x010a
        /*0b7e*/ 	.byte	0x3f
	.zero		1


	//   ....[57]....
        /*0b80*/ 	.word	0x000130f0
        /*0b84*/ 	.word	0x00000000
        /*0b88*/ 	.word	0x00038830
        /*0b8c*/ 	.short	0x010a
        /*0b8e*/ 	.byte	0x3f
	.zero		1


	//   ....[58]....
        /*0b90*/ 	.word	0x00013150
        /*0b94*/ 	.word	0x00000004
        /*0b98*/ 	.word	0x00038830
        /*0b9c*/ 	.short	0x010a
        /*0b9e*/ 	.byte	0x3f
	.zero		1


	//   ....[59]....
        /*0ba0*/ 	.word	0x000131b0
        /*0ba4*/ 	.word	0x00000002
        /*0ba8*/ 	.word	0x00038850
        /*0bac*/ 	.short	0x010a
        /*0bae*/ 	.byte	0x3f
	.zero		1


	//   ....[60]....
        /*0bb0*/ 	.word	0x00013210
        /*0bb4*/ 	.word	0x00000007
        /*0bb8*/ 	.word	0x00038850
        /*0bbc*/ 	.short	0x010a
        /*0bbe*/ 	.byte	0x3f
	.zero		1


	//   ....[61]....
        /*0bc0*/ 	.word	0x00013320
        /*0bc4*/ 	.word	0x00000005
        /*0bc8*/ 	.word	0x00038840
        /*0bcc*/ 	.short	0x010a
        /*0bce*/ 	.byte	0x3f
	.zero		1


	//   ....[62]....
        /*0bd0*/ 	.word	0x00014590
        /*0bd4*/ 	.word	0x00000016
        /*0bd8*/ 	.word	0x00038820
        /*0bdc*/ 	.short	0x010a
        /*0bde*/ 	.byte	0x3f
	.zero		1


	//   ....[63]....
        /*0be0*/ 	.word	0x000145e0
        /*0be4*/ 	.word	0x00000006
        /*0be8*/ 	.word	0x00038840
        /*0bec*/ 	.short	0x010a
        /*0bee*/ 	.byte	0x3f
	.zero		1


	//   ....[64]....
        /*0bf0*/ 	.word	0x00014d40
        /*0bf4*/ 	.word	0x00000006
        /*0bf8*/ 	.word	0x00038860
        /*0bfc*/ 	.short	0x010a
        /*0bfe*/ 	.byte	0x3f
	.zero		1


	//   ....[65]....
        /*0c00*/ 	.word	0x000154f0
        /*0c04*/ 	.word	0x00000004
        /*0c08*/ 	.word	0x00038860
        /*0c0c*/ 	.short	0x010a
        /*0c0e*/ 	.byte	0x3f
	.zero		1


	//   ....[66]....
        /*0c10*/ 	.word	0x00016690
        /*0c14*/ 	.word	0x00000004
        /*0c18*/ 	.word	0x00038820
        /*0c1c*/ 	.short	0x010a
        /*0c1e*/ 	.byte	0x3f
	.zero		1


	//   ....[67]....
        /*0c20*/ 	.word	0x00016830
        /*0c24*/ 	.word	0x00000005
        /*0c28*/ 	.word	0x00038840
        /*0c2c*/ 	.short	0x010a
        /*0c2e*/ 	.byte	0x3f
	.zero		1


	//   ....[68]....
        /*0c30*/ 	.word	0x00016880
        /*0c34*/ 	.word	0x0000001b
        /*0c38*/ 	.word	0x00038840
        /*0c3c*/ 	.short	0x010a
        /*0c3e*/ 	.byte	0x3f
	.zero		1


	//   ....[69]....
        /*0c40*/ 	.word	0x000168d0
        /*0c44*/ 	.word	0x00000005
        /*0c48*/ 	.word	0x00038860
        /*0c4c*/ 	.short	0x010a
        /*0c4e*/ 	.byte	0x3f
	.zero		1


	//----- nvinfo : EIATTR_NUM_MBARRIERS
	.align		4
.L_123:
        /*0c50*/ 	.byte	0x03, 0x38
        /*0c52*/ 	.short	0x0016


	//----- nvinfo : EIATTR_EXIT_INSTR_OFFSETS
	.align		4
        /*0c54*/ 	.byte	0x04, 0x1c
        /*0c56*/ 	.short	(.L_125 - .L_124)


	//   ....[0]....
.L_124:
        /*0c58*/ 	.word	0x00000990


	//   ....[1]....
        /*0c5c*/ 	.word	0x0000db10


	//   ....[2]....
        /*0c60*/ 	.word	0x00013080


	//----- nvinfo : EIATTR_MAX_THREADS
	.align		4
.L_125:
        /*0c64*/ 	.byte	0x04, 0x05
        /*0c66*/ 	.short	(.L_127 - .L_126)
.L_126:
        /*0c68*/ 	.word	0x00000180
        /*0c6c*/ 	.word	0x00000001
        /*0c70*/ 	.word	0x00000001


	//----- nvinfo : EIATTR_CRS_STACK_SIZE
	.align		4
.L_127:
        /*0c74*/ 	.byte	0x04, 0x1e
        /*0c76*/ 	.short	(.L_129 - .L_128)
.L_128:
        /*0c78*/ 	.word	0x00000000


	//----- nvinfo : EIATTR_CBANK_PARAM_SIZE
	.align		4
.L_129:
        /*0c7c*/ 	.byte	0x03, 0x19
        /*0c7e*/ 	.short	0x0af0


	//----- nvinfo : EIATTR_PARAM_CBANK
	.align		4
        /*0c80*/ 	.byte	0x04, 0x0a
        /*0c82*/ 	.short	(.L_131 - .L_130)
	.align		4
.L_130:
        /*0c84*/ 	.word	index@(.nv.constant0._ZN7cutlass13device_kernelIN5flash11enable_sm90INS1_16FlashAttnFwdSm90INS1_25CollectiveMainloopFwdSm90ILi2EN4cute5tupleIJNS5_1CILi1EEES8_S8_EEENS6_IJNS7_ILi128EEENS7_ILi80EEENS7_ILi256EEEEEELi256ENS_6half_tEfNS_4arch4Sm90ELb0ELb0ELb0ELb1ELb1ELb0ELb0ELb1ELb1ELb1ELb0ELb0EEENS1_21CollectiveEpilogueFwdINS6_IJSA_SC_SB_EEES9_SE_SG_Li256ELb1ELb1ELb0ELb0EEENS1_36VarlenDynamicPersistentTileSchedulerILi128ELi80ELi256ELi128ELb0ELb1ELb1ELb0ELb1ELb1EEEEEEEEEvNT_6ParamsE)
        /*0c88*/ 	.short	0x0210
        /*0c8a*/ 	.short	0x0af0


	//----- nvinfo : EIATTR_SW_WAR
	.align		4
.L_131:
        /*0c8c*/ 	.byte	0x04, 0x36
        /*0c8e*/ 	.short	(.L_133 - .L_132)
.L_132:
        /*0c90*/ 	.word	0x00000008
.L_133:


//--------------------- .nv.info._ZN7cutlass13device_kernelIN5flash11enable_sm90INS1_16FlashAttnFwdSm90INS1_25CollectiveMainloopFwdSm90ILi2EN4cute5tupleIJNS5_1CILi1EEES8_S8_EEENS6_IJNS7_ILi128EEENS7_ILi80EEENS7_ILi256EEEEEELi256ENS_6half_tEfNS_4arch4Sm90ELb0ELb0ELb0ELb1ELb1ELb1ELb0ELb1ELb1ELb1ELb0ELb0EEENS1_21CollectiveEpilogueFwdINS6_IJSA_SC_SB_EEES9_SE_SG_Li256ELb1ELb1ELb0ELb0EEENS1_36VarlenDynamicPersistentTileSchedulerILi128ELi80ELi256ELi128ELb0ELb1ELb1ELb0ELb1ELb1EEEEEEEEEvNT_6ParamsE --------------------------
	.section	.nv.info._ZN7cutlass13device_kernelIN5flash11enable_sm90INS1_16FlashAttnFwdSm90INS1_25CollectiveMainloopFwdSm90ILi2EN4cute5tupleIJNS5_1CILi1EEES8_S8_EEENS6_IJNS7_ILi128EEENS7_ILi80EEENS7_ILi256EEEEEELi256ENS_6half_tEfNS_4arch4Sm90ELb0ELb0ELb0ELb1ELb1ELb1ELb0ELb1ELb1ELb1ELb0ELb0EEENS1_21CollectiveEpilogueFwdINS6_IJSA_SC_SB_EEES9_SE_SG_Li256ELb1ELb1ELb0ELb0EEENS1_36VarlenDynamicPersistentTileSchedulerILi128ELi80ELi256ELi128ELb0ELb1ELb1ELb0ELb1ELb1EEEEEEEEEvNT_6ParamsE,"",@"SHT_CUDA_INFO"
	.sectionflags	@""
	.align	4


	//----- nvinfo : EIATTR_CUDA_API_VERSION
	.align		4
        /*0000*/ 	.byte	0x04, 0x37
        /*0002*/ 	.short	(.L_135 - .L_134)
.L_134:
        /*0004*/ 	.word	0x00000082


	//----- nvinfo : EIATTR_KPARAM_INFO
	.align		4
.L_135:
        /*0008*/ 	.byte	0x04, 0x17
        /*000a*/ 	.short	(.L_137 - .L_136)
.L_136:
        /*000c*/ 	.word	0x00000000
        /*0010*/ 	.short	0x0000
        /*0012*/ 	.short	0x0070
        /*0014*/ 	.byte	0x00, 0xf0, 0x01, 0x2a


	//----- nvinfo : EIATTR_SPARSE_MMA_MASK
	.align		4
.L_137:
        /*0018*/ 	.byte	0x03, 0x50
        /*001a*/ 	.short	0x0000


	//----- nvinfo : EIATTR_MAXREG_COUNT
	.align		4
        /*001c*/ 	.byte	0x03, 0x1b
        /*001e*/ 	.short	0x00a8


	//----- nvinfo : EIATTR_NUM_BARRIERS
	.align		4
        /*0020*/ 	.byte	0x02, 0x4c
        /*0022*/ 	.byte	0x10
	.zero		1


	//----- nvinfo : EIATTR_EXTERNS
	.align		4
        /*0024*/ 	.byte	0x04, 0x0f
        /*0026*/ 	.short	(.L_139 - .L_138)


	//   ....[0]....
	.align		4
.L_138:
        /*0028*/ 	.word	index@(__assertfail)


	//----- nvinfo : EIATTR_ANNOTATIONS
	.align		4
.L_139:
        /*002c*/ 	.byte	0x04, 0x55
        /*002e*/ 	.short	(.L_141 - .L_140)


	//   ....[0]....
.L_140:
        /* <DEDUP_REMOVED lines=54> */


	//----- nvinfo : EIATTR_MERCURY_ISA_VERSION
	.align		4
.L_141:
        /*0380*/ 	.byte	0x03, 0x5f
        /*0382*/ 	.short	0x0101


	//----- nvinfo : EIATTR_UNUSED_LOAD_BYTE_OFFSET
	.align		4
        /*0384*/ 	.byte	0x04, 0x44
        /*0386*/ 	.short	(.L_143 - .L_142)


	//   ....[0]....
.L_142:
        /*0388*/ 	.word	0x00000a30
        /*038c*/ 	.word	0x0000fff0


	//   ....[1]....
        /*0390*/ 	.word	0x0001ce70
        /*0394*/ 	.word	0x0000fff0


	//----- nvinfo : EIATTR_INT_WARP_WIDE_INSTR_OFFSETS
	.align		4
.L_143:
        /*0398*/ 	.byte	0x04, 0x31
        /*039a*/ 	.short	(.L_145 - .L_144)


	//   ....[0]....
.L_144:
        /*039c*/ 	.word	0x00000130


	//   ....[1]....
        /*03a0*/ 	.word	0x00000170


	//   ....[2]....
        /*03a4*/ 	.word	0x000001e0


	//   ....[3]....
        /*03a8*/ 	.word	0x00022840


	//   ....[4]....
        /*03ac*/ 	.word	0x000228e0


	//   ....[5]....
        /*03b0*/ 	.word	0x000259b0


	//   ....[6]....
        /*03b4*/ 	.word	0x00025a50


	//----- nvinfo : EIATTR_COOP_GROUP_MASK_REGIDS
	.align		4
.L_145:
        /*03b8*/ 	.byte	0x04, 0x29
        /*03ba*/ 	.short	(.L_147 - .L_146)


	//   ....[0]....
.L_146:
        /*03bc*/ 	.word	0xffffffff


	//   ....[1]....
        /*03c0*/ 	.word	0xffffffff


	//   ....[2]....
        /*03c4*/ 	.word	0xffffffff


	//   ....[3]....
        /*03c8*/ 	.word	0xffffffff


	//   ....[4]....
        /*03cc*/ 	.word	0xffffffff


	//   ....[5]....
        /*03d0*/ 	.word	0xffffffff


	//   ....[6]....
        /*03d4*/ 	.word	0xffffffff


	//   ....[7]....
        /*03d8*/ 	.word	0xffffffff


	//   ....[8]....
        /*03dc*/ 	.word	0xffffffff


	//   ....[9]....
        /*03e0*/ 	.word	0xffffffff


	//   ....[10]....
        /*03e4*/ 	.word	0xffffffff


	//   ....[11]....
        /*03e8*/ 	.word	0xffffffff


	//   ....[12]....
        /*03ec*/ 	.word	0xffffffff


	//   ....[13]....
        /*03f0*/ 	.word	0xffffffff


	//   ....[14]....
        /*03f4*/ 	.word	0xffffffff


	//   ....[15]....
        /*03f8*/ 	.word	0xffffffff


	//   ....[16]....
        /*03fc*/ 	.word	0xffffffff


	//   ....[17]....
        /*0400*/ 	.word	0xffffffff


	//   ....[18]....
        /*0404*/ 	.word	0xffffffff


	//   ....[19]....
        /*0408*/ 	.word	0xffffffff


	//   ....[20]....
        /*040c*/ 	.word	0xffffffff


	//   ....[21]....
        /*0410*/ 	.word	0xffffffff


	//   ....[22]....
        /*0414*/ 	.word	0xffffffff


	//   ....[23]....
        /*0418*/ 	.word	0xffffffff


	//   ....[24]....
        /*041c*/ 	.word	0xffffffff


	//   ....[25]....
        /*0420*/ 	.word	0xffffffff


	//   ....[26]....
        /*0424*/ 	.word	0xffffffff


	//   ....[27]....
        /*0428*/ 	.word	0xffffffff


	//   ....[28]....
        /*042c*/ 	.word	0xffffffff


	//   ....[29]....
        /*0430*/ 	.word	0xffffffff


	//   ....[30]....
        /*0434*/ 	.word	0xffffffff


	//   ....[31]....
        /*0438*/ 	.word	0xffffffff


	//   ....[32]....
        /*043c*/ 	.word	0xffffffff


	//   ....[33]....
        /*0440*/ 	.word	0xffffffff


	//   ....[34]....
        /*0444*/ 	.word	0xffffffff


	//   ....[35]....
        /*0448*/ 	.word	0xffffffff


	//   ....[36]....
        /*044c*/ 	.word	0xffffffff


	//   ....[37]....
        /*0450*/ 	.word	0xffffffff


	//   ....[38]....
        /*0454*/ 	.word	0xffffffff


	//   ....[39]....
        /*0458*/ 	.word	0xffffffff


	//   ....[40]....
        /*045c*/ 	.word	0xffffffff


	//   ....[41]....
        /*0460*/ 	.word	0xffffffff


	//   ....[42]....
        /*0464*/ 	.word	0xffffffff


	//   ....[43]....
        /*0468*/ 	.word	0xffffffff


	//   ....[44]....
        /*046c*/ 	.word	0xffffffff


	//   ....[45]....
        /*0470*/ 	.word	0xffffffff


	//   ....[46]....
        /*0474*/ 	.word	0xffffffff


	//   ....[47]....
        /*0478*/ 	.word	0xffffffff


	//   ....[48]....
        /*047c*/ 	.word	0xffffffff


	//   ....[49]....
        /*0480*/ 	.word	0xffffffff


	//   ....[50]....
        /*0484*/ 	.word	0xffffffff


	//   ....[51]....
        /*0488*/ 	.word	0xffffffff


	//   ....[52]....
        /*048c*/ 	.word	0xffffffff


	//   ....[53]....
        /*0490*/ 	.word	0xffffffff


	//   ....[54]....
        /*0494*/ 	.word	0xffffffff


	//   ....[55]....
        /*0498*/ 	.word	0xffffffff


	//   ....[56]....
        /*049c*/ 	.word	0xffffffff


	//   ....[57]....
        /*04a0*/ 	.word	0xffffffff


	//   ....[58]....
        /*04a4*/ 	.word	0xffffffff


	//   ....[59]....
        /*04a8*/ 	.word	0xffffffff


	//   ....[60]....
        /*04ac*/ 	.word	0xffffffff


	//   ....[61]....
        /*04b0*/ 	.word	0xffffffff


	//   ....[62]....
        /*04b4*/ 	.word	0xffffffff


	//   ....[63]....
        /*04b8*/ 	.word	0xffffffff


	//   ....[64]....
        /*04bc*/ 	.word	0xffffffff


	//   ....[65]....
        /*04c0*/ 	.word	0xffffffff


	//   ....[66]....
        /*04c4*/ 	.word	0xffffffff


	//   ....[67]....
        /*04c8*/ 	.word	0xffffffff


	//   ....[68]....
        /*04cc*/ 	.word	0xffffffff


	//   ....[69]....
        /*04d0*/ 	.word	0xffffffff


	//   ....[70]....
        /*04d4*/ 	.word	0xffffffff


	//   ....[71]....
        /*04d8*/ 	.word	0xffffffff


	//   ....[72]....
        /*04dc*/ 	.word	0xffffffff


	//   ....[73]....
        /*04e0*/ 	.word	0xffffffff


	//   ....[74]....
        /*04e4*/ 	.word	0xffffffff


	//   ....[75]....
        /*04e8*/ 	.word	0xffffffff


	//   ....[76]....
        /*04ec*/ 	.word	0xffffffff


	//   ....[77]....
        /*04f0*/ 	.word	0xffffffff


	//   ....[78]....
        /*04f4*/ 	.word	0xffffffff


	//   ....[79]....
        /*04f8*/ 	.word	0xffffffff


	//   ....[80]....
        /*04fc*/ 	.word	0xffffffff


	//   ....[81]....
        /*0500*/ 	.word	0xffffffff


	//   ....[82]....
        /*0504*/ 	.word	0xffffffff


	//   ....[83]....
        /*0508*/ 	.word	0xffffffff


	//   ....[84]....
        /*050c*/ 	.word	0xffffffff


	//   ....[85]....
        /*0510*/ 	.word	0xffffffff


	//   ....[86]....
        /*0514*/ 	.word	0xffffffff


	//   ....[87]....
        /*0518*/ 	.word	0xffffffff


	//   ....[88]....
        /*051c*/ 	.word	0xffffffff


	//   ....[89]....
        /*0520*/ 	.word	0xffffffff


	//   ....[90]....
        /*0524*/ 	.word	0xffffffff


	//   ....[91]....
        /*0528*/ 	.word	0xffffffff


	//   ....[92]....
        /*052c*/ 	.word	0xffffffff


	//   ....[93]....
        /*0530*/ 	.word	0xffffffff


	//   ....[94]....
        /*0534*/ 	.word	0xffffffff


	//   ....[95]....
        /*0538*/ 	.word	0xffffffff


	//   ....[96]....
        /*053c*/ 	.word	0xffffffff


	//   ....[97]....
        /*0540*/ 	.word	0xffffffff


	//   ....[98]....
        /*0544*/ 	.word	0xffffffff


	//   ....[99]....
        /*0548*/ 	.word	0xffffffff


	//   ....[100]....
        /*054c*/ 	.word	0xffffffff


	//   ....[101]....
        /*0550*/ 	.word	0xffffffff


	//   ....[102]....
        /*0554*/ 	.word	0xffffffff


	//   ....[103]....
        /*0558*/ 	.word	0xffffffff


	//   ....[104]....
        /*055c*/ 	.word	0xffffffff


	//   ....[105]....
        /*0560*/ 	.word	0xffffffff


	//   ....[106]....
        /*0564*/ 	.word	0xffffffff


	//   ....[107]....
        /*0568*/ 	.word	0xffffffff


	//   ....[108]....
        /*056c*/ 	.word	0xffffffff


	//   ....[109]....
        /*0570*/ 	.word	0xffffffff


	//   ....[110]....
        /*0574*/ 	.word	0xffffffff


	//   ....[111]....
        /*0578*/ 	.word	0xffffffff


	//   ....[112]....
        /*057c*/ 	.word	0xffffffff


	//   ....[113]....
        /*0580*/ 	.word	0xffffffff


	//   ....[114]....
        /*0584*/ 	.word	0xffffffff


	//   ....[115]....
        /*0588*/ 	.word	0xffffffff


	//   ....[116]....
        /*058c*/ 	.word	0xffffffff


	//   ....[117]....
        /*0590*/ 	.word	0xffffffff


	//   ....[118]....
        /*0594*/ 	.word	0xffffffff


	//   ....[119]....
        /*0598*/ 	.word	0xffffffff


	//   ....[120]....
        /*059c*/ 	.word	0xffffffff


	//   ....[121]....
        /*05a0*/ 	.word	0xffffffff


	//   ....[122]....
        /*05a4*/ 	.word	0xffffffff


	//   ....[123]....
        /*05a8*/ 	.word	0xffffffff


	//   ....[124]....
        /*05ac*/ 	.word	0xffffffff


	//   ....[125]....
        /*05b0*/ 	.word	0xffffffff


	//   ....[126]....
        /*05b4*/ 	.word	0xffffffff


	//   ....[127]....
        /*05b8*/ 	.word	0xffffffff


	//   ....[128]....
        /*05bc*/ 	.word	0xffffffff


	//   ....[129]....
        /*05c0*/ 	.word	0xffffffff


	//   ....[130]....
        /*05c4*/ 	.word	0xffffffff


	//   ....[131]....
        /*05c8*/ 	.word	0xffffffff


	//   ....[132]....
        /*05cc*/ 	.word	0xffffffff


	//   ....[133]....
        /*05d0*/ 	.word	0xffffffff


	//   ....[134]....
        /*05d4*/ 	.word	0xffffffff


	//   ....[135]....
        /*05d8*/ 	.word	0xffffffff


	//   ....[136]....
        /*05dc*/ 	.word	0xffffffff


	//   ....[137]....
        /*05e0*/ 	.word	0xffffffff


	//   ....[138]....
        /*05e4*/ 	.word	0xffffffff


	//   ....[139]....
        /*05e8*/ 	.word	0xffffffff


	//   ....[140]....
        /*05ec*/ 	.word	0xffffffff


	//   ....[141]....
        /*05f0*/ 	.word	0xffffffff


	//   ....[142]....
        /*05f4*/ 	.word	0xffffffff


	//   ....[143]....
        /*05f8*/ 	.word	0xffffffff


	//   ....[144]....
        /*05fc*/ 	.word	0xffffffff


	//   ....[145]....
        /*0600*/ 	.word	0xffffffff


	//   ....[146]....
        /*0604*/ 	.word	0xffffffff


	//   ....[147]....
        /*0608*/ 	.word	0xffffffff


	//   ....[148]....
        /*060c*/ 	.word	0xffffffff


	//   ....[149]....
        /*0610*/ 	.word	0xffffffff


	//   ....[150]....
        /*0614*/ 	.word	0xffffffff


	//   ....[151]....
        /*0618*/ 	.word	0xffffffff


	//   ....[152]....
        /*061c*/ 	.word	0xffffffff


	//   ....[153]....
        /*0620*/ 	.word	0xffffffff


	//   ....[154]....
        /*0624*/ 	.word	0xffffffff


	//   ....[155]....
        /*0628*/ 	.word	0xffffffff


	//   ....[156]....
        /*062c*/ 	.word	0xffffffff


	//   ....[157]....
        /*0630*/ 	.word	0xffffffff


	//   ....[158]....
        /*0634*/ 	.word	0xffffffff


	//   ....[159]....
        /*0638*/ 	.word	0xffffffff


	//   ....[160]....
        /*063c*/ 	.word	0xffffffff


	//   ....[161]....
        /*0640*/ 	.word	0xffffffff


	//   ....[162]....
        /*0644*/ 	.word	0xffffffff


	//   ....[163]....
        /*0648*/ 	.word	0x0500000f


	//   ....[164]....
        /*064c*/ 	.word	0x0500000f


	//   ....[165]....
        /*0650*/ 	.word	0x0500000f


	//   ....[166]....
        /*0654*/ 	.word	0x0500000f


	//   ....[167]....
        /*0658*/ 	.word	0x0500000f


	//   ....[168]....
        /*065c*/ 	.word	0x0500000f


	//   ....[169]....
        /*0660*/ 	.word	0x0500000f


	//   ....[170]....
        /*0664*/ 	.word	0x0500000f


	//   ....[171]....
        /*0668*/ 	.word	0x0500000f


	//   ....[172]....
        /*066c*/ 	.word	0x0500000f


	//   ....[173]....
        /*0670*/ 	.word	0x0500000f


	//   ....[174]....
        /*0674*/ 	.word	0x0500000f


	//   ....[175]....
        /*0678*/ 	.word	0x0500000f


	//   ....[176]....
        /*067c*/ 	.word	0x0500000f


	//   ....[177]....
        /*0680*/ 	.word	0x0500000f


	//   ....[178]....
        /*0684*/ 	.word	0x0500000f


	//   ....[179]....
        /*0688*/ 	.word	0x0500000f


	//   ....[180]....
        /*068c*/ 	.word	0x0500000f


	//   ....[181]....
        /*0690*/ 	.word	0x0500000f


	//   ....[182]....
        /*0694*/ 	.word	0x0500000f


	//   ....[183]....
        /*0698*/ 	.word	0x0500000f


	//   ....[184]....
        /*069c*/ 	.word	0x0500000f


	//   ....[185]....
        /*06a0*/ 	.word	0x0500000f


	//   ....[186]....
        /*06a4*/ 	.word	0x0500000f


	//   ....[187]....
        /*06a8*/ 	.word	0x0500000f


	//   ....[188]....
        /*06ac*/ 	.word	0x0500000f


	//   ....[189]....
        /*06b0*/ 	.word	0x0500000f


	//   ....[190]....
        /*06b4*/ 	.word	0x0500000f


	//   ....[191]....
        /*06b8*/ 	.word	0x0500000f


	//   ....[192]....
        /*06bc*/ 	.word	0x0500000f


	//   ....[193]....
        /*06c0*/ 	.word	0x0500000f


	//   ....[194]....
        /*06c4*/ 	.word	0x0500000f


	//   ....[195]....
        /*06c8*/ 	.word	0x0500000f


	//   ....[196]....
        /*06cc*/ 	.word	0x0500000f


	//   ....[197]....
        /*06d0*/ 	.word	0x0500000f


	//   ....[198]....
        /*06d4*/ 	.word	0x0500000f


	//   ....[199]....
        /*06d8*/ 	.word	0x0500000f


	//   ....[200]....
        /*06dc*/ 	.word	0x0500000f


	//   ....[201]....
        /*06e0*/ 	.word	0x0500000f


	//   ....[202]....
        /*06e4*/ 	.word	0x0500000f


	//   ....[203]....
        /*06e8*/ 	.word	0x0500000f


	//   ....[204]....
        /*06ec*/ 	.word	0x0500000f


	//   ....[205]....
        /*06f0*/ 	.word	0x0500000f


	//   ....[206]....
        /*06f4*/ 	.word	0x0500000f


	//   ....[207]....
        /*06f8*/ 	.word	0x0500000f


	//   ....[208]....
        /*06fc*/ 	.word	0x0500000f


	//   ....[209]....
        /*0700*/ 	.word	0x0500000f


	//   ....[210]....
        /*0704*/ 	.word	0x0500000f


	//   ....[211]....
        /*0708*/ 	.word	0x0500000f


	//   ....[212]....
        /*070c*/ 	.word	0x0500000f


	//   ....[213]....
        /*0710*/ 	.word	0x0500000f


	//   ....[214]....
        /*0714*/ 	.word	0x0500000f


	//   ....[215]....
        /*0718*/ 	.word	0x0500000f


	//   ....[216]....
        /*071c*/ 	.word	0x0500000f


	//   ....[217]....
        /*0720*/ 	.word	0x0500000f


	//   ....[218]....
        /*0724*/ 	.word	0x0500000f


	//   ....[219]....
        /*0728*/ 	.word	0x0500000f


	//   ....[220]....
        /*072c*/ 	.word	0x0500000f


	//   ....[221]....
        /*0730*/ 	.word	0x0500000f


	//   ....[222]....
        /*0734*/ 	.word	0x0500000f


	//   ....[223]....
        /*0738*/ 	.word	0x0500000f


	//   ....[224]....
        /*073c*/ 	.word	0x0500000f


	//   ....[225]....
        /*0740*/ 	.word	0x0500000f


	//   ....[226]....
        /*0744*/ 	.word	0x0500000f


	//   ....[227]....
        /*0748*/ 	.word	0x0500000f


	//   ....[228]....
        /*074c*/ 	.word	0x0500000f


	//   ....[229]....
        /*0750*/ 	.word	0x0500000f


	//   ....[230]....
        /*0754*/ 	.word	0x0500000f


	//   ....[231]....
        /*0758*/ 	.word	0x0500000f


	//   ....[232]....
        /*075c*/ 	.word	0x0500000f


	//   ....[233]....
        /*0760*/ 	.word	0x0500000f


	//   ....[234]....
        /*0764*/ 	.word	0x0500000f


	//   ....[235]....
        /*0768*/ 	.word	0x0500000f


	//   ....[236]....
        /*076c*/ 	.word	0x0500000f


	//   ....[237]....
        /*0770*/ 	.word	0x0500000f


	//   ....[238]....
        /*0774*/ 	.word	0x0500000f


	//   ....[239]....
        /*0778*/ 	.word	0x0500000f


	//   ....[240]....
        /*077c*/ 	.word	0x0500000f


	//   ....[241]....
        /*0780*/ 	.word	0x0500000f


	//   ....[242]....
        /*0784*/ 	.word	0x0500000f


	//   ....[243]....
        /*0788*/ 	.word	0x0500000f


	//   ....[244]....
        /*078c*/ 	.word	0x0500000f


	//   ....[245]....
        /*0790*/ 	.word	0x0500000f


	//   ....[246]....
        /*0794*/ 	.word	0x0500000f


	//   ....[247]....
        /*0798*/ 	.word	0x0500000f


	//   ....[248]....
        /*079c*/ 	.word	0x0500000f


	//   ....[249]....
        /*07a0*/ 	.word	0x0500000f


	//   ....[250]....
        /*07a4*/ 	.word	0x0500000f


	//   ....[251]....
        /*07a8*/ 	.word	0x0500000f


	//   ....[252]....
        /*07ac*/ 	.word	0x0500000f


	//   ....[253]....
        /*07b0*/ 	.word	0x0500000f


	//   ....[254]....
        /*07b4*/ 	.word	0x0500000f


	//   ....[255]....
        /*07b8*/ 	.word	0x0500000f


	//   ....[0]....
        /*07bc*/ 	.word	0x0500000f


	//   ....[1]....
        /*07c0*/ 	.word	0x0500000f


	//   ....[2]....
        /*07c4*/ 	.word	0x0500000f


	//   ....[3]....
        /*07c8*/ 	.word	0x0500000f


	//   ....[4]....
        /*07cc*/ 	.word	0x0500000f


	//   ....[5]....
        /*07d0*/ 	.word	0x0500000f


	//   ....[6]....
        /*07d4*/ 	.word	0x0500000f


	//   ....[7]....
        /*07d8*/ 	.word	0x0500000f


	//   ....[8]....
        /*07dc*/ 	.word	0x0500000f


	//----- nvinfo : EIATTR_COOP_GROUP_INSTR_OFFSETS
	.align		4
.L_147:
        /*07e0*/ 	.byte	0x04, 0x28
        /*07e2*/ 	.short	(.L_149 - .L_148)


	//   ....[0]....
.L_148:
        /*07e4*/ 	.word	0x00000060


	//   ....[1]....
        /*07e8*/ 	.word	0x00000140


	//   ....[2]....
        /*07ec*/ 	.word	0x00000190


	//   ....[3]....
        /*07f0*/ 	.word	0x000003c0


	//   ....[4]....
        /*07f4*/ 	.word	0x00000520


	//   ....[5]....
        /*07f8*/ 	.word	0x00000640


	//   ....[6]....
        /*07fc*/ 	.word	0x000007a0


	//   ....[7]....
        /*0800*/ 	.word	0x00003340


	//   ....[8]....
        /*0804*/ 	.word	0x00003350


	//   ....[9]....
        /*0808*/ 	.word	0x00004150


	//   ....[10]....
        /*080c*/ 	.word	0x00004160


	//   ....[11]....
        /*0810*/ 	.word	0x00004ef0


	//   ....[12]....
        /*0814*/ 	.word	0x00004f00


	//   ....[13]....
        /*0818*/ 	.word	0x00006990


	//   ....[14]....
        /*081c*/ 	.word	0x000069a0


	//   ....[15]....
        /*0820*/ 	.word	0x00007830


	//   ....[16]....
        /*0824*/ 	.word	0x00007840


	//   ....[17]....
        /*0828*/ 	.word	0x00008850


	//   ....[18]....
        /*082c*/ 	.word	0x00008860


	//   ....[19]....
        /*0830*/ 	.word	0x00009ac0


	//   ....[20]....
        /*0834*/ 	.word	0x00009ad0


	//   ....[21]....
        /*0838*/ 	.word	0x00009c90


	//   ....[22]....
        /*083c*/ 	.word	0x00009ca0


	//   ....[23]....
        /*0840*/ 	.word	0x00009e70


	//   ....[24]....
        /*0844*/ 	.word	0x00009e80


	//   ....[25]....
        /*0848*/ 	.word	0x0000a2f0


	//   ....[26]....
        /*084c*/ 	.word	0x0000a300


	//   ....[27]....
        /*0850*/ 	.word	0x0000a480


	//   ....[28]....
        /*0854*/ 	.word	0x0000a4a0


	//   ....[29]....
        /*0858*/ 	.word	0x0000a630


	//   ....[30]....
        /*085c*/ 	.word	0x0000a650


	//   ....[31]....
        /*0860*/ 	.word	0x0000ae30


	//   ....[32]....
        /*0864*/ 	.word	0x0000b450


	//   ....[33]....
        /*0868*/ 	.word	0x0000b460


	//   ....[34]....
        /*086c*/ 	.word	0x0000b470


	//   ....[35]....
        /*0870*/ 	.word	0x0000b480


	//   ....[36]....
        /*0874*/ 	.word	0x0000e6e0


	//   ....[37]....
        /*0878*/ 	.word	0x0000e6f0


	//   ....[38]....
        /*087c*/ 	.word	0x0000e700


	//   ....[39]....
        /*0880*/ 	.word	0x0000e710


	//   ....[40]....
        /*0884*/ 	.word	0x00015bb0


	//   ....[41]....
        /*0888*/ 	.word	0x00015cb0


	//   ....[42]....
        /*088c*/ 	.word	0x00016140


	//   ....[43]....
        /*0890*/ 	.word	0x000161e0


	//   ....[44]....
        /*0894*/ 	.word	0x0001ad20


	//   ....[45]....
        /*0898*/ 	.word	0x0001ad40


	//   ....[46]....
        /*089c*/ 	.word	0x0001ad60


	//   ....[47]....
        /*08a0*/ 	.word	0x0001ad80


	//   ....[48]....
        /*08a4*/ 	.word	0x0001c160


	//   ....[49]....
        /*08a8*/ 	.word	0x0001c210


	//   ....[50]....
        /*08ac*/ 	.word	0x0001c3e0


	//   ....[51]....
        /*08b0*/ 	.word	0x0001c400


	//   ....[52]....
        /*08b4*/ 	.word	0x0001e0d0


	//   ....[53]....
        /*08b8*/ 	.word	0x0001e110


	//   ....[54]....
        /*08bc*/ 	.word	0x0001e140


	//   ....[55]....
        /*08c0*/ 	.word	0x0001e170


	//   ....[56]....
        /*08c4*/ 	.word	0x0001e9f0


	//   ....[57]....
        /*08c8*/ 	.word	0x0001ea10


	//   ....[58]....
        /*08cc*/ 	.word	0x0001eb60


	//   ....[59]....
        /*08d0*/ 	.word	0x0001eb80


	//   ....[60]....
        /*08d4*/ 	.word	0x0001ecd0


	//   ....[61]....
        /*08d8*/ 	.word	0x0001ecf0


	//   ....[62]....
        /*08dc*/ 	.word	0x0001ee50


	//   ....[63]....
        /*08e0*/ 	.word	0x0001ee70


	//   ....[64]....
        /*08e4*/ 	.word	0x0001f7e0


	//   ....[65]....
        /*08e8*/ 	.word	0x0001f7f0


	//   ....[66]....
        /*08ec*/ 	.word	0x0001f940


	//   ....[67]....
        /*08f0*/ 	.word	0x0001f960


	//   ....[68]....
        /*08f4*/ 	.word	0x0001fab0


	//   ....[69]....
        /*08f8*/ 	.word	0x0001fad0


	//   ....[70]....
        /*08fc*/ 	.word	0x0001fc30


	//   ....[71]....
        /*0900*/ 	.word	0x0001fc50


	//   ....[72]....
        /*0904*/ 	.word	0x0001fe30


	//   ....[73]....
        /*0908*/ 	.word	0x0001fff0


	//   ....[74]....
        /*090c*/ 	.word	0x00020020


	//   ....[75]....
        /*0910*/ 	.word	0x00020050


	//   ....[76]....
        /*0914*/ 	.word	0x00020080


	//   ....[77]....
        /*0918*/ 	.word	0x000200b0


	//   ....[78]....
        /*091c*/ 	.word	0x000200e0


	//   ....[79]....
        /*0920*/ 	.word	0x00020260


	//   ....[80]....
        /*0924*/ 	.word	0x00020290


	//   ....[81]....
        /*0928*/ 	.word	0x000202c0


	//   ....[82]....
        /*092c*/ 	.word	0x000202f0


	//   ....[83]....
        /*0930*/ 	.word	0x00020320


	//   ....[84]....
        /*0934*/ 	.word	0x00020350


	//   ....[85]....
        /*0938*/ 	.word	0x000203e0


	//   ....[86]....
        /*093c*/ 	.word	0x00020410


	//   ....[87]....
        /*0940*/ 	.word	0x00020490


	//   ....[88]....
        /*0944*/ 	.word	0x00021000


	//   ....[89]....
        /*0948*/ 	.word	0x00023460


	//   ....[90]....
        /*094c*/ 	.word	0x000234a0


	//   ....[91]....
        /*0950*/ 	.word	0x000234e0


	//   ....[92]....
        /*0954*/ 	.word	0x000235a0


	//   ....[93]....
        /*0958*/ 	.word	0x000235d0


	//   ....[94]....
        /*095c*/ 	.word	0x00023630


	//   ....[95]....
        /*0960*/ 	.word	0x00023670


	//   ....[96]....
        /*0964*/ 	.word	0x000236d0


	//   ....[97]....
        /*0968*/ 	.word	0x000236f0


	//   ....[98]....
        /*096c*/ 	.word	0x00023720


	//   ....[99]....
        /*0970*/ 	.word	0x00023f80


	//   ....[100]....
        /*0974*/ 	.word	0x00023fc0


	//   ....[101]....
        /*0978*/ 	.word	0x00023fe0


	//   ....[102]....
        /*097c*/ 	.word	0x00024080


	//   ....[103]....
        /*0980*/ 	.word	0x00024090


	//   ....[104]....
        /*0984*/ 	.word	0x00024140


	//   ....[105]....
        /*0988*/ 	.word	0x00024150


	//   ....[106]....
        /*098c*/ 	.word	0x00024200


	//   ....[107]....
        /*0990*/ 	.word	0x00024210


	//   ....[108]....
        /*0994*/ 	.word	0x000242c0


	//   ....[109]....
        /*0998*/ 	.word	0x000242d0


	//   ....[110]....
        /*099c*/ 	.word	0x00024380


	//   ....[111]....
        /*09a0*/ 	.word	0x00024390


	//   ....[112]....
        /*09a4*/ 	.word	0x00024440


	//   ....[113]....
        /*09a8*/ 	.word	0x00024450


	//   ....[114]....
        /*09ac*/ 	.word	0x00024490


	//   ....[115]....
        /*09b0*/ 	.word	0x00024ce0


	//   ....[116]....
        /*09b4*/ 	.word	0x00024d20


	//   ....[117]....
        /*09b8*/ 	.word	0x00024d50


	//   ....[118]....
        /*09bc*/ 	.word	0x00024e10


	//   ....[119]....
        /*09c0*/ 	.word	0x00024e40


	//   ....[120]....
        /*09c4*/ 	.word	0x00024e90


	//   ....[121]....
        /*09c8*/ 	.word	0x00024ec0


	//   ....[122]....
        /*09cc*/ 	.word	0x00024f10


	//   ....[123]....
        /*09d0*/ 	.word	0x00024f40


	//   ....[124]....
        /*09d4*/ 	.word	0x00024fb0


	//   ....[125]....
        /*09d8*/ 	.word	0x000252b0


	//   ....[126]....
        /*09dc*/ 	.word	0x000252e0


	//   ....[127]....
        /*09e0*/ 	.word	0x000253a0


	//   ....[128]....
        /*09e4*/ 	.word	0x000253b0


	//   ....[129]....
        /*09e8*/ 	.word	0x00025460


	//   ....[130]....
        /*09ec*/ 	.word	0x00025470


	//   ....[131]....
        /*09f0*/ 	.word	0x00025520


	//   ....[132]....
        /*09f4*/ 	.word	0x00025530


	//   ....[133]....
        /*09f8*/ 	.word	0x00025540


	//   ....[134]....
        /*09fc*/ 	.word	0x000255f0


	//   ....[135]....
        /*0a00*/ 	.word	0x00025bb0


	//   ....[136]....
        /*0a04*/ 	.word	0x00025bf0


	//   ....[137]....
        /*0a08*/ 	.word	0x00025c90


	//   ....[138]....
        /*0a0c*/ 	.word	0x00025cc0


	//   ....[139]....
        /*0a10*/ 	.word	0x00025d50


	//   ....[140]....
        /*0a14*/ 	.word	0x00025d80


	//   ....[141]....
        /*0a18*/ 	.word	0x00025e10


	//   ....[142]....
        /*0a1c*/ 	.word	0x00025e40


	//   ....[143]....
        /*0a20*/ 	.word	0x00025e50


	//   ....[144]....
        /*0a24*/ 	.word	0x00025ee0


	//   ....[145]....
        /*0a28*/ 	.word	0x00026340


	//   ....[146]....
        /*0a2c*/ 	.word	0x00026390


	//   ....[147]....
        /*0a30*/ 	.word	0x000263c0


	//   ....[148]....
        /*0a34*/ 	.word	0x000263d0


	//   ....[149]....
        /*0a38*/ 	.word	0x00026400


	//   ....[150]....
        /*0a3c*/ 	.word	0x00026430


	//   ....[151]....
        /*0a40*/ 	.word	0x00026460


	//   ....[152]....
        /*0a44*/ 	.word	0x00026490


	//   ....[153]....
        /*0a48*/ 	.word	0x00026620


	//   ....[154]....
        /*0a4c*/ 	.word	0x00026650


	//   ....[155]....
        /*0a50*/ 	.word	0x00026680


	//   ....[156]....
        /*0a54*/ 	.word	0x000266b0


	//   ....[157]....
        /*0a58*/ 	.word	0x000266e0


	//   ....[158]....
        /*0a5c*/ 	.word	0x00026710


	//   ....[159]....
        /*0a60*/ 	.word	0x000267d0


	//   ....[160]....
        /*0a64*/ 	.word	0x000267f0


	//   ....[161]....
        /*0a68*/ 	.word	0x00026860


	//   ....[162]....
        /*0a6c*/ 	.word	0x00026cd0


	//   ....[163]....
        /*0a70*/ 	.word	0x00026ff0


	//   ....[164]....
        /*0a74*/ 	.word	0x00027080


	//   ....[165]....
        /*0a78*/ 	.word	0x00027120


	//   ....[166]....
        /*0a7c*/ 	.word	0x000271b0


	//   ....[167]....
        /*0a80*/ 	.word	0x00027250


	//   ....[168]....
        /*0a84*/ 	.word	0x000272e0


	//   ....[169]....
        /*0a88*/ 	.word	0x000273d0


	//   ....[170]....
        /*0a8c*/ 	.word	0x00027460


	//   ....[171]....
        /*0a90*/ 	.word	0x00027500


	//   ....[172]....
        /*0a94*/ 	.word	0x00027590


	//   ....[173]....
        /*0a98*/ 	.word	0x00027630


	//   ....[174]....
        /*0a9c*/ 	.word	0x000276c0


	//   ....[175]....
        /*0aa0*/ 	.word	0x000277b0


	//   ....[176]....
        /*0aa4*/ 	.word	0x00027840


	//   ....[177]....
        /*0aa8*/ 	.word	0x000278e0


	//   ....[178]....
        /*0aac*/ 	.word	0x00027970


	//   ....[179]....
        /*0ab0*/ 	.word	0x00027a10


	//   ....[180]....
        /*0ab4*/ 	.word	0x00027aa0


	//   ....[181]....
        /*0ab8*/ 	.word	0x00027b90


	//   ....[182]....
        /*0abc*/ 	.word	0x00027c20


	//   ....[183]....
        /*0ac0*/ 	.word	0x00027c70


	//   ....[184]....
        /*0ac4*/ 	.word	0x00027cc0


	//   ....[185]....
        /*0ac8*/ 	.word	0x00027da0


	//   ....[186]....
        /*0acc*/ 	.word	0x00027e30


	//   ....[187]....
        /*0ad0*/ 	.word	0x00027e80


	//   ....[188]....
        /*0ad4*/ 	.word	0x00027ed0


	//   ....[189]....
        /*0ad8*/ 	.word	0x00028130


	//   ....[190]....
        /*0adc*/ 	.word	0x00028410


	//   ....[191]....
        /*0ae0*/ 	.word	0x00028500


	//   ....[192]....
        /*0ae4*/ 	.word	0x000285b0


	//   ....[193]....
        /*0ae8*/ 	.word	0x00028730


	//   ....[194]....
        /*0aec*/ 	.word	0x00028780


	//   ....[195]....
        /*0af0*/ 	.word	0x00028890


	//   ....[196]....
        /*0af4*/ 	.word	0x000288f0


	//   ....[197]....
        /*0af8*/ 	.word	0x00028a00


	//   ....[198]....
        /*0afc*/ 	.word	0x00028a60


	//   ....[199]....
        /*0b00*/ 	.word	0x00028b60


	//   ....[200]....
        /*0b04*/ 	.word	0x00028bb0


	//   ....[201]....
        /*0b08*/ 	.word	0x00028c60


	//   ....[202]....
        /*0b0c*/ 	.word	0x00028cc0


	//   ....[203]....
        /*0b10*/ 	.word	0x00028df0


	//   ....[204]....
        /*0b14*/ 	.word	0x00028e40


	//   ....[205]....
        /*0b18*/ 	.word	0x00028f80


	//   ....[206]....
        /*0b1c*/ 	.word	0x00028fd0


	//   ....[207]....
        /*0b20*/ 	.word	0x00029110


	//   ....[208]....
        /*0b24*/ 	.word	0x00029160


	//   ....[209]....
        /*0b28*/ 	.word	0x000292a0


	//   ....[210]....
        /*0b2c*/ 	.word	0x000292f0


	//   ....[211]....
        /*0b30*/ 	.word	0x00029430


	//   ....[212]....
        /*0b34*/ 	.word	0x00029480


	//   ....[213]....
        /*0b38*/ 	.word	0x000295c0


	//   ....[214]....
        /*0b3c*/ 	.word	0x00029610


	//   ....[215]....
        /*0b40*/ 	.word	0x00029730


	//   ....[216]....
        /*0b44*/ 	.word	0x00029780


	//   ....[217]....
        /*0b48*/ 	.word	0x000298b0


	//   ....[218]....
        /*0b4c*/ 	.word	0x00029950


	//   ....[219]....
        /*0b50*/ 	.word	0x00029af0


	//   ....[220]....
        /*0b54*/ 	.word	0x00029b40


	//   ....[221]....
        /*0b58*/ 	.word	0x00029c40


	//   ....[222]....
        /*0b5c*/ 	.word	0x00029c90


	//   ....[223]....
        /*0b60*/ 	.word	0x00029d90


	//   ....[224]....
        /*0b64*/ 	.word	0x00029de0


	//   ....[225]....
        /*0b68*/ 	.word	0x00029f10


	//   ....[226]....
        /*0b6c*/ 	.word	0x00029f60


	//   ....[227]....
        /*0b70*/ 	.word	0x0002a050


	//   ....[228]....
        /*0b74*/ 	.word	0x0002a0f0


	//   ....[229]....
        /*0b78*/ 	.word	0x0002a230


	//   ....[230]....
        /*0b7c*/ 	.word	0x0002a280


	//   ....[231]....
        /*0b80*/ 	.word	0x0002a3c0


	//   ....[232]....
        /*0b84*/ 	.word	0x0002a410


	//   ....[233]....
        /*0b88*/ 	.word	0x0002a550


	//   ....[234]....
        /*0b8c*/ 	.word	0x0002a5a0


	//   ....[235]....
        /*0b90*/ 	.word	0x0002a6e0


	//   ....[236]....
        /*0b94*/ 	.word	0x0002a730


	//   ....[237]....
        /*0b98*/ 	.word	0x0002a820


	//   ....[238]....
        /*0b9c*/ 	.word	0x0002a8d0


	//   ....[239]....
        /*0ba0*/ 	.word	0x0002aa80


	//   ....[240]....
        /*0ba4*/ 	.word	0x0002aad0


	//   ....[241]....
        /*0ba8*/ 	.word	0x0002ac00


	//   ....[242]....
        /*0bac*/ 	.word	0x0002ac50


	//   ....[243]....
        /*0bb0*/ 	.word	0x0002ad80


	//   ....[244]....
        /*0bb4*/ 	.word	0x0002add0


	//   ....[245]....
        /*0bb8*/ 	.word	0x0002af00


	//   ....[246]....
        /*0bbc*/ 	.word	0x0002af50


	//   ....[247]....
        /*0bc0*/ 	.word	0x0002afe0


	//   ....[248]....
        /*0bc4*/ 	.word	0x0002b080


	//   ....[249]....
        /*0bc8*/ 	.word	0x0002b1b0


	//   ....[250]....
        /*0bcc*/ 	.word	0x0002b220


	//   ....[251]....
        /*0bd0*/ 	.word	0x0002b290


	//   ....[252]....
        /*0bd4*/ 	.word	0x0002b300


	//   ....[253]....
        /*0bd8*/ 	.word	0x0002b370


	//   ....[254]....
        /*0bdc*/ 	.word	0x0002b3f0


	//   ....[255]....
        /*0be0*/ 	.word	0x0002b480


	//   ....[0]....
        /*0be4*/ 	.word	0x0002b510


	//   ....[1]....
        /*0be8*/ 	.word	0x0002b580


	//   ....[2]....
        /*0bec*/ 	.word	0x0002b5f0


	//   ....[3]....
        /*0bf0*/ 	.word	0x0002b660


	//   ....[4]....
        /*0bf4*/ 	.word	0x0002b6e0


	//   ....[5]....
        /*0bf8*/ 	.word	0x0002b750


	//   ....[6]....
        /*0bfc*/ 	.word	0x0002b7f0


	//   ....[7]....
        /*0c00*/ 	.word	0x0002b880


	//   ....[8]....
        /*0c04*/ 	.word	0x0002b9a0


	//----- nvinfo : EIATTR_REG_RECONFIG
	.align		4
.L_149:
        /*0c08*/ 	.byte	0x01, 0x54
	.zero		2


	//----- nvinfo : EIATTR_SYSCALL_OFFSETS
	.align		4
        /*0c0c*/ 	.byte	0x04, 0x46
        /*0c0e*/ 	.short	(.L_151 - .L_150)


	//   ....[0]....
.L_150:
        /*0c10*/ 	.word	0x00001690


	//   ....[1]....
        /*0c14*/ 	.word	0x000017e0


	//   ....[2]....
        /*0c18*/ 	.word	0x0000afd0


	//   ....[3]....
        /*0c1c*/ 	.word	0x0000b360


	//   ....[4]....
        /*0c20*/ 	.word	0x00022a40


	//   ....[5]....
        /*0c24*/ 	.word	0x00022b90


	//   ....[6]....
        /*0c28*/ 	.word	0x00022c80


	//   ....[7]....
        /*0c2c*/ 	.word	0x00023bb0


	//----- nvinfo : EIATTR_MBARRIER_INSTR_OFFSETS
	.align		4
.L_151:
        /*0c30*/ 	.byte	0x04, 0x39
        /*0c32*/ 	.short	(.L_153 - .L_152)


	//   ....[0]....
.L_152:
        /*0c34*/ 	.word	0x00000270
        /*0c38*/ 	.word	0x000000ff
        /*0c3c*/ 	.word	0x00038800
        /*0c40*/ 	.short	0x0100
        /*0c42*/ 	.byte	0x08
	.zero		1


	//   ....[1]....
        /*0c44*/ 	.word	0x00000280
        /*0c48*/ 	.word	0x000000ff
        /*0c4c*/ 	.word	0x00038820
        /*0c50*/ 	.short	0x0100
        /*0c52*/ 	.byte	0x08
	.zero		1


	//   ....[2]....
        /*0c54*/ 	.word	0x00000370
        /*0c58*/ 	.word	0x000000ff
        /*0c5c*/ 	.word	0x00038830
        /*0c60*/ 	.short	0x0100
        /*0c62*/ 	.byte	0x08
	.zero		1


	//   ....[3]....
        /*0c64*/ 	.word	0x00000380
        /*0c68*/ 	.word	0x000000ff
        /*0c6c*/ 	.word	0x00038840
        /*0c70*/ 	.short	0x0100
        /*0c72*/ 	.byte	0x08
	.zero		1


	//   ....[4]....
        /*0c74*/ 	.word	0x00000390
        /*0c78*/ 	.word	0x000000ff
        /*0c7c*/ 	.word	0x00038838
        /*0c80*/ 	.short	0x0100
        /*0c82*/ 	.byte	0x08
	.zero		1


	//   ....[5]....
        /*0c84*/ 	.word	0x000003a0
        /*0c88*/ 	.word	0x000000ff
        /*0c8c*/ 	.word	0x00038848
        /*0c90*/ 	.short	0x0100
        /*0c92*/ 	.byte	0x08
	.zero		1


	//   ....[6]....
        /*0c94*/ 	.word	0x000004d0
        /*0c98*/ 	.word	0x000000ff
        /*0c9c*/ 	.word	0x00038850
        /*0ca0*/ 	.short	0x0100
        /*0ca2*/ 	.byte	0x08
	.zero		1


	//   ....[7]....
        /*0ca4*/ 	.word	0x000004e0
        /*0ca8*/ 	.word	0x000000ff
        /*0cac*/ 	.word	0x00038860
        /*0cb0*/ 	.short	0x0100
        /*0cb2*/ 	.byte	0x08
	.zero		1


	//   ....[8]....
        /*0cb4*/ 	.word	0x000004f0
        /*0cb8*/ 	.word	0x000000ff
        /*0cbc*/ 	.word	0x00038858
        /*0cc0*/ 	.short	0x0100
        /*0cc2*/ 	.byte	0x08
	.zero		1


	//   ....[9]....
        /*0cc4*/ 	.word	0x00000500
        /*0cc8*/ 	.word	0x000000ff
        /*0ccc*/ 	.word	0x00038868
        /*0cd0*/ 	.short	0x0100
        /*0cd2*/ 	.byte	0x08
	.zero		1


	//   ....[10]....
        /*0cd4*/ 	.word	0x000005f0
        /*0cd8*/ 	.word	0x000000ff
        /*0cdc*/ 	.word	0x00038870
        /*0ce0*/ 	.short	0x0100
        /*0ce2*/ 	.byte	0x06
	.zero		1


	//   ....[11]....
        /*0ce4*/ 	.word	0x00000600
        /*0ce8*/ 	.word	0x000000ff
        /*0cec*/ 	.word	0x00038880
        /*0cf0*/ 	.short	0x0100
        /*0cf2*/ 	.byte	0x06
	.zero		1


	//   ....[12]....
        /*0cf4*/ 	.word	0x00000610
        /*0cf8*/ 	.word	0x000000ff
        /*0cfc*/ 	.word	0x00038878
        /*0d00*/ 	.short	0x0100
        /*0d02*/ 	.byte	0x06
	.zero		1


	//   ....[13]....
        /*0d04*/ 	.word	0x00000620
        /*0d08*/ 	.word	0x000000ff
        /*0d0c*/ 	.word	0x00038888
        /*0d10*/ 	.short	0x0100
        /*0d12*/ 	.byte	0x06
	.zero		1


	//   ....[14]....
        /*0d14*/ 	.word	0x00000750
        /*0d18*/ 	.word	0x000000ff
        /*0d1c*/ 	.word	0x00038890
        /*0d20*/ 	.short	0x0100
        /*0d22*/ 	.byte	0x08
	.zero		1


	//   ....[15]....
        /*0d24*/ 	.word	0x00000760
        /*0d28*/ 	.word	0x000000ff
        /*0d2c*/ 	.word	0x000388a0
        /*0d30*/ 	.short	0x0100
        /*0d32*/ 	.byte	0x08
	.zero		1


	//   ....[16]....
        /*0d34*/ 	.word	0x00000770
        /*0d38*/ 	.word	0x000000ff
        /*0d3c*/ 	.word	0x00038898
        /*0d40*/ 	.short	0x0100
        /*0d42*/ 	.byte	0x08
	.zero		1


	//   ....[17]....
        /*0d44*/ 	.word	0x00000780
        /*0d48*/ 	.word	0x000000ff
        /*0d4c*/ 	.word	0x000388a8
        /*0d50*/ 	.short	0x0100
        /*0d52*/ 	.byte	0x08
	.zero		1


	//   ....[18]....
        /*0d54*/ 	.word	0x000008b0
        /*0d58*/ 	.word	0x000000ff
        /*0d5c*/ 	.word	0x000388b0
        /*0d60*/ 	.short	0x0100
        /*0d62*/ 	.byte	0x08
	.zero		1


	//   ....[19]....
        /*0d64*/ 	.word	0x000008c0
        /*0d68*/ 	.word	0x000000ff
        /*0d6c*/ 	.word	0x000388c0
        /*0d70*/ 	.short	0x0100
        /*0d72*/ 	.byte	0x08
	.zero		1


	//   ....[20]....
        /*0d74*/ 	.word	0x000008d0
        /*0d78*/ 	.word	0x000000ff
        /*0d7c*/ 	.word	0x000388b8
        /*0d80*/ 	.short	0x0100
        /*0d82*/ 	.byte	0x08
	.zero		1


	//   ....[21]....
        /*0d84*/ 	.word	0x000008e0
        /*0d88*/ 	.word	0x000000ff
        /*0d8c*/ 	.word	0x000388c8
        /*0d90*/ 	.short	0x0100
        /*0d92*/ 	.byte	0x08
	.zero		1


	//   ....[22]....
        /*0d94*/ 	.word	0x000032f0
        /*0d98*/ 	.word	0x00000059
        /*0d9c*/ 	.word	0x00038890
        /*0da0*/ 	.short	0x010a
        /*0da2*/ 	.byte	0x3f
	.zero		1


	//   ....[23]....
        /*0da4*/ 	.word	0x00006930
        /*0da8*/ 	.word	0x00000059
        /*0dac*/ 	.word	0x00038890
        /*0db0*/ 	.short	0x010a
        /*0db2*/ 	.byte	0x3f
	.zero		1


	//   ....[24]....
        /*0db4*/ 	.word	0x00009900
        /*0db8*/ 	.word	0x00000059
        /*0dbc*/ 	.word	0x00038890
        /*0dc0*/ 	.short	0x010a
        /*0dc2*/ 	.byte	0x3f
	.zero		1


	//   ....[25]....
        /*0dc4*/ 	.word	0x0000a100
        /*0dc8*/ 	.word	0x0000000b
        /*0dcc*/ 	.word	0x00000000
        /*0dd0*/ 	.short	0x0101
        /*0dd2*/ 	.byte	0x3f
	.zero		1


	//   ....[26]....
        /*0dd4*/ 	.word	0x0000a140
        /*0dd8*/ 	.word	0x00000059
        /*0ddc*/ 	.word	0x000388b0
        /*0de0*/ 	.short	0x010a
        /*0de2*/ 	.byte	0x3f
	.zero		1


	//   ....[27]....
        /*0de4*/ 	.word	0x0000a890
        /*0de8*/ 	.word	0x00000059
        /*0dec*/ 	.word	0x00000000
        /*0df0*/ 	.short	0x0101
        /*0df2*/ 	.byte	0x3f
	.zero		1


	//   ....[28]....
        /*0df4*/ 	.word	0x0000b060
        /*0df8*/ 	.word	0x00000016
        /*0dfc*/ 	.word	0x00038800
        /*0e00*/ 	.short	0x010a
        /*0e02*/ 	.byte	0x3f
	.zero		1


	//   ....[29]....
        /*0e04*/ 	.word	0x0000b0b0
        /*0e08*/ 	.word	0x00000016
        /*0e0c*/ 	.word	0x00038800
        /*0e10*/ 	.short	0x010a
        /*0e12*/ 	.byte	0x3f
	.zero		1


	//   ....[30]....
        /*0e14*/ 	.word	0x0000bbc0
        /*0e18*/ 	.word	0x00000016
        /*0e1c*/ 	.word	0x00038800
        /*0e20*/ 	.short	0x010a
        /*0e22*/ 	.byte	0x3f
	.zero		1


	//   ....[31]....
        /*0e24*/ 	.word	0x0000ed60
        /*0e28*/ 	.word	0x00000016
        /*0e2c*/ 	.word	0x00038800
        /*0e30*/ 	.short	0x010a
        /*0e32*/ 	.byte	0x3f
	.zero		1


	//   ....[32]....
        /*0e34*/ 	.word	0x00012130
        /*0e38*/ 	.word	0x00000000
        /*0e3c*/ 	.word	0x00038830
        /*0e40*/ 	.short	0x010a
        /*0e42*/ 	.byte	0x3f
	.zero		1


	//   ....[33]....
        /*0e44*/ 	.word	0x00012180
        /*0e48*/ 	.word	0x00000000
        /*0e4c*/ 	.word	0x00038830
        /*0e50*/ 	.short	0x010a
        /*0e52*/ 	.byte	0x3f
	.zero		1


	//   ....[34]....
        /*0e54*/ 	.word	0x00016040
        /*0e58*/ 	.word	0x00000000
        /*0e5c*/ 	.word	0x00000000
        /*0e60*/ 	.short	0x0101
        /*0e62*/ 	.byte	0x3f
	.zero		1


	//   ....[35]....
        /*0e64*/ 	.word	0x00016fb0
        /*0e68*/ 	.word	0x00000009
        /*0e6c*/ 	.word	0x00038830
        /*0e70*/ 	.short	0x010a
        /*0e72*/ 	.byte	0x3f
	.zero		1


	//   ....[36]....
        /*0e74*/ 	.word	0x00017040
        /*0e78*/ 	.word	0x00000009
        /*0e7c*/ 	.word	0x00038830
        /*0e80*/ 	.short	0x010a
        /*0e82*/ 	.byte	0x3f
	.zero		1


	//   ....[37]....
        /*0e84*/ 	.word	0x0001a750
        /*0e88*/ 	.word	0x00000006
        /*0e8c*/ 	.word	0x00038850
        /*0e90*/ 	.short	0x010a
        /*0e92*/ 	.byte	0x3f
	.zero		1


	//   ....[38]....
        /*0e94*/ 	.word	0x0001a7a0
        /*0e98*/ 	.word	0x00000006
        /*0e9c*/ 	.word	0x00038850
        /*0ea0*/ 	.short	0x010a
        /*0ea2*/ 	.byte	0x3f
	.zero		1


	//   ....[39]....
        /*0ea4*/ 	.word	0x0001b300
        /*0ea8*/ 	.word	0x000000a1
        /*0eac*/ 	.word	0x00000000
        /*0eb0*/ 	.short	0x0101
        /*0eb2*/ 	.byte	0x3f
	.zero		1


	//   ....[40]....
        /*0eb4*/ 	.word	0x0001b6a0
        /*0eb8*/ 	.word	0x00000006
        /*0ebc*/ 	.word	0x00000000
        /*0ec0*/ 	.short	0x0101
        /*0ec2*/ 	.byte	0x3f
	.zero		1


	//   ....[41]....
        /*0ec4*/ 	.word	0x0001c060
        /*0ec8*/ 	.word	0x00000008
        /*0ecc*/ 	.word	0x00038850
        /*0ed0*/ 	.short	0x010a
        /*0ed2*/ 	.byte	0x3f
	.zero		1


	//   ....[42]....
        /*0ed4*/ 	.word	0x0001c100
        /*0ed8*/ 	.word	0x00000008
        /*0edc*/ 	.word	0x00038850
        /*0ee0*/ 	.short	0x010a
        /*0ee2*/ 	.byte	0x3f
	.zero		1


	//   ....[43]....
        /*0ee4*/ 	.word	0x0001cdb0
        /*0ee8*/ 	.word	0x00000005
        /*0eec*/ 	.word	0x00000000
        /*0ef0*/ 	.short	0x0101
        /*0ef2*/ 	.byte	0x3f
	.zero		1


	//   ....[44]....
        /*0ef4*/ 	.word	0x0001ea00
        /*0ef8*/ 	.word	0x00000000
        /*0efc*/ 	.word	0x00000000
        /*0f00*/ 	.short	0x0101
        /*0f02*/ 	.byte	0x3f
	.zero		1


	//   ....[45]....
        /*0f04*/ 	.word	0x000210e0
        /*0f08*/ 	.word	0x00000016
        /*0f0c*/ 	.word	0x00038820
        /*0f10*/ 	.short	0x010a
        /*0f12*/ 	.byte	0x3f
	.zero		1


	//   ....[46]....
        /*0f14*/ 	.word	0x00021170
        /*0f18*/ 	.word	0x00000009
        /*0f1c*/ 	.word	0x000388a0
        /*0f20*/ 	.short	0x010a
        /*0f22*/ 	.byte	0x3f
	.zero		1


	//   ....[47]....
        /*0f24*/ 	.word	0x000216c0
        /*0f28*/ 	.word	0x00000009
        /*0f2c*/ 	.word	0x000388c0
        /*0f30*/ 	.short	0x010a
        /*0f32*/ 	.byte	0x3f
	.zero		1


	//   ....[48]....
        /*0f34*/ 	.word	0x00021cc0
        /*0f38*/ 	.word	0x00000008
        /*0f3c*/ 	.word	0x000388a0
        /*0f40*/ 	.short	0x010a
        /*0f42*/ 	.byte	0x3f
	.zero		1


	//   ....[49]....
        /*0f44*/ 	.word	0x00022200
        /*0f48*/ 	.word	0x00000008
        /*0f4c*/ 	.word	0x000388c0
        /*0f50*/ 	.short	0x010a
        /*0f52*/ 	.byte	0x3f
	.zero		1


	//   ....[50]....
        /*0f54*/ 	.word	0x00023270
        /*0f58*/ 	.word	0x00000005
        /*0f5c*/ 	.word	0x00038840
        /*0f60*/ 	.short	0x010a
        /*0f62*/ 	.byte	0x3f
	.zero		1


	//   ....[51]....
        /*0f64*/ 	.word	0x000238a0
        /*0f68*/ 	.word	0x00000005
        /*0f6c*/ 	.word	0x00038830
        /*0f70*/ 	.short	0x0107
        /*0f72*/ 	.byte	0x3f
	.zero		1


	//   ....[52]....
        /*0f74*/ 	.word	0x00023980
        /*0f78*/ 	.word	0x00000005
        /*0f7c*/ 	.word	0x00038830
        /*0f80*/ 	.short	0x0101
        /*0f82*/ 	.byte	0x3f
	.zero		1


	//   ....[53]....
        /*0f84*/ 	.word	0x000245e0
        /*0f88*/ 	.word	0x00000016
        /*0f8c*/ 	.word	0x00038800
        /*0f90*/ 	.short	0x0107
        /*0f92*/ 	.byte	0x3f
	.zero		1


	//   ....[54]....
        /*0f94*/ 	.word	0x000246e0
        /*0f98*/ 	.word	0x00000016
        /*0f9c*/ 	.word	0x00038800
        /*0fa0*/ 	.short	0x0101
        /*0fa2*/ 	.byte	0x3f
	.zero		1


	//   ....[55]....
        /*0fa4*/ 	.word	0x00024700
        /*0fa8*/ 	.word	0x00000016
        /*0fac*/ 	.word	0x00038820
        /*0fb0*/ 	.short	0x010a
        /*0fb2*/ 	.byte	0x3f
	.zero		1


	//   ....[56]....
        /*0fb4*/ 	.word	0x00024b30
        /*0fb8*/ 	.word	0x00000006
        /*0fbc*/ 	.word	0x00038840
        /*0fc0*/ 	.short	0x010a
        /*0fc2*/ 	.byte	0x3f
	.zero		1


	//   ....[57]....
        /*0fc4*/ 	.word	0x000250d0
        /*0fc8*/ 	.word	0x00000006
        /*0fcc*/ 	.word	0x00038830
        /*0fd0*/ 	.short	0x0107
        /*0fd2*/ 	.byte	0x3f
	.zero		1


	//   ....[58]....
        /*0fd4*/ 	.word	0x00025190
        /*0fd8*/ 	.word	0x00000006
        /*0fdc*/ 	.word	0x00038830
        /*0fe0*/ 	.short	0x0101
        /*0fe2*/ 	.byte	0x3f
	.zero		1


	//   ....[59]....
        /*0fe4*/ 	.word	0x000251f0
        /*0fe8*/ 	.word	0x00000006
        /*0fec*/ 	.word	0x00038860
        /*0ff0*/ 	.short	0x010a
        /*0ff2*/ 	.byte	0x3f
	.zero		1


	//   ....[60]....
        /*0ff4*/ 	.word	0x00025700
        /*0ff8*/ 	.word	0x00000006
        /*0ffc*/ 	.word	0x00038850
        /*1000*/ 	.short	0x0107
        /*1002*/ 	.byte	0x3f
	.zero		1


	//   ....[61]....
        /*1004*/ 	.word	0x000258e0
        /*1008*/ 	.word	0x00000006
        /*100c*/ 	.word	0x00038850
        /*1010*/ 	.short	0x0101
        /*1012*/ 	.byte	0x3f
	.zero		1


	//   ....[62]....
        /*1014*/ 	.word	0x00025b00
        /*1018*/ 	.word	0x00000004
        /*101c*/ 	.word	0x00038860
        /*1020*/ 	.short	0x010a
        /*1022*/ 	.byte	0x3f
	.zero		1


	//   ....[63]....
        /*1024*/ 	.word	0x00026070
        /*1028*/ 	.word	0x00000004
        /*102c*/ 	.word	0x00038850
        /*1030*/ 	.short	0x0107
        /*1032*/ 	.byte	0x3f
	.zero		1


	//   ....[64]....
        /*1034*/ 	.word	0x00026130
        /*1038*/ 	.word	0x00000004
        /*103c*/ 	.word	0x00038850
        /*1040*/ 	.short	0x0101
        /*1042*/ 	.byte	0x3f
	.zero		1


	//   ....[65]....
        /*1044*/ 	.word	0x00026c50
        /*1048*/ 	.word	0x00000005
        /*104c*/ 	.word	0x00038820
        /*1050*/ 	.short	0x010a
        /*1052*/ 	.byte	0x3f
	.zero		1


	//   ....[66]....
        /*1054*/ 	.word	0x00026dc0
        /*1058*/ 	.word	0x00000003
        /*105c*/ 	.word	0x00038840
        /*1060*/ 	.short	0x010a
        /*1062*/ 	.byte	0x3f
	.zero		1


	//   ....[67]....
        /*1064*/ 	.word	0x00026e60
        /*1068*/ 	.word	0x0000001b
        /*106c*/ 	.word	0x00038840
        /*1070*/ 	.short	0x010a
        /*1072*/ 	.byte	0x3f
	.zero		1


	//   ....[68]....
        /*1074*/ 	.word	0x00026ea0
        /*1078*/ 	.word	0x00000003
        /*107c*/ 	.word	0x00038860
        /*1080*/ 	.short	0x010a
        /*1082*/ 	.byte	0x3f
	.zero		1


	//   ....[69]....
        /*1084*/ 	.word	0x00026ee0
        /*1088*/ 	.word	0x0000001b
        /*108c*/ 	.word	0x00038860
        /*1090*/ 	.short	0x010a
        /*1092*/ 	.byte	0x3f
	.zero		1


	//   ....[70]....
        /*1094*/ 	.word	0x00026f40
        /*1098*/ 	.word	0x00000059
        /*109c*/ 	.word	0x00038890
        /*10a0*/ 	.short	0x010a
        /*10a2*/ 	.byte	0x3f
	.zero		1


	//   ....[71]....
        /*10a4*/ 	.word	0x00027320
        /*10a8*/ 	.word	0x00000059
        /*10ac*/ 	.word	0x00038890
        /*10b0*/ 	.short	0x010a
        /*10b2*/ 	.byte	0x3f
	.zero		1


	//   ....[72]....
        /*10b4*/ 	.word	0x00027700
        /*10b8*/ 	.word	0x00000059
        /*10bc*/ 	.word	0x00038890
        /*10c0*/ 	.short	0x010a
        /*10c2*/ 	.byte	0x3f
	.zero		1


	//   ....[73]....
        /*10c4*/ 	.word	0x00027ae0
        /*10c8*/ 	.word	0x00000059
        /*10cc*/ 	.word	0x000388b0
        /*10d0*/ 	.short	0x010a
        /*10d2*/ 	.byte	0x3f
	.zero		1


	//   ....[74]....
        /*10d4*/ 	.word	0x00027cf0
        /*10d8*/ 	.word	0x00000016
        /*10dc*/ 	.word	0x00038800
        /*10e0*/ 	.short	0x010a
        /*10e2*/ 	.byte	0x3f
	.zero		1


	//   ....[75]....
        /*10e4*/ 	.word	0x00027f10
        /*10e8*/ 	.word	0x00000016
        /*10ec*/ 	.word	0x00038800
        /*10f0*/ 	.short	0x010a
        /*10f2*/ 	.byte	0x3f
	.zero		1


	//   ....[76]....
        /*10f4*/ 	.word	0x00027f60
        /*10f8*/ 	.word	0x00000000
        /*10fc*/ 	.word	0x00038830
        /*1100*/ 	.short	0x010a
        /*1102*/ 	.byte	0x3f
	.zero		1


	//   ....[77]....
        /*1104*/ 	.word	0x00027fb0
        /*1108*/ 	.word	0x00000009
        /*110c*/ 	.word	0x00038830
        /*1110*/ 	.short	0x010a
        /*1112*/ 	.byte	0x3f
	.zero		1


	//   ....[78]....
        /*1114*/ 	.word	0x00028000
        /*1118*/ 	.word	0x00000006
        /*111c*/ 	.word	0x00038850
        /*1120*/ 	.short	0x010a
        /*1122*/ 	.byte	0x3f
	.zero		1


	//   ....[79]....
        /*1124*/ 	.word	0x00028050
        /*1128*/ 	.word	0x00000008
        /*112c*/ 	.word	0x00038850
        /*1130*/ 	.short	0x010a
        /*1132*/ 	.byte	0x3f
	.zero		1


	//   ....[80]....
        /*1134*/ 	.word	0x000281f0
        /*1138*/ 	.word	0x00000016
        /*113c*/ 	.word	0x00038820
        /*1140*/ 	.short	0x010a
        /*1142*/ 	.byte	0x3f
	.zero		1


	//   ....[81]....
        /*1144*/ 	.word	0x00028240
        /*1148*/ 	.word	0x00000009
        /*114c*/ 	.word	0x000388a0
        /*1150*/ 	.short	0x010a
        /*1152*/ 	.byte	0x3f
	.zero		1


	//   ....[82]....
        /*1154*/ 	.word	0x00028290
        /*1158*/ 	.word	0x00000009
        /*115c*/ 	.word	0x000388c0
        /*1160*/ 	.short	0x010a
        /*1162*/ 	.byte	0x3f
	.zero		1


	//   ....[83]....
        /*1164*/ 	.word	0x000282e0
        /*1168*/ 	.word	0x00000008
        /*116c*/ 	.word	0x000388a0
        /*1170*/ 	.short	0x010a
        /*1172*/ 	.byte	0x3f
	.zero		1


	//   ....[84]....
        /*1174*/ 	.word	0x00028330
        /*1178*/ 	.word	0x00000008
        /*117c*/ 	.word	0x000388c0
        /*1180*/ 	.short	0x010a
        /*1182*/ 	.byte	0x3f
	.zero		1


	//   ....[85]....
        /*1184*/ 	.word	0x00028450
        /*1188*/ 	.word	0x00000005
        /*118c*/ 	.word	0x00038840
        /*1190*/ 	.short	0x010a
        /*1192*/ 	.byte	0x3f
	.zero		1


	//   ....[86]....
        /*1194*/ 	.word	0x000297b0
        /*1198*/ 	.word	0x00000016
        /*119c*/ 	.word	0x00038820
        /*11a0*/ 	.short	0x010a
        /*11a2*/ 	.byte	0x3f
	.zero		1


	//   ....[87]....
        /*11a4*/ 	.word	0x00029800
        /*11a8*/ 	.word	0x00000006
        /*11ac*/ 	.word	0x00038840
        /*11b0*/ 	.short	0x010a
        /*11b2*/ 	.byte	0x3f
	.zero		1


	//   ....[88]....
        /*11b4*/ 	.word	0x00029fa0
        /*11b8*/ 	.word	0x00000006
        /*11bc*/ 	.word	0x00038860
        /*11c0*/ 	.short	0x010a
        /*11c2*/ 	.byte	0x3f
	.zero		1


	//   ....[89]....
        /*11c4*/ 	.word	0x0002a770
        /*11c8*/ 	.word	0x00000004
        /*11cc*/ 	.word	0x00038860
        /*11d0*/ 	.short	0x010a
        /*11d2*/ 	.byte	0x3f
	.zero		1


	//   ....[90]....
        /*11d4*/ 	.word	0x0002b8c0
        /*11d8*/ 	.word	0x00000005
        /*11dc*/ 	.word	0x00038820
        /*11e0*/ 	.short	0x010a
        /*11e2*/ 	.byte	0x3f
	.zero		1


	//   ....[91]....
        /*11e4*/ 	.word	0x0002ba60
        /*11e8*/ 	.word	0x00000003
        /*11ec*/ 	.word	0x00038840
        /*11f0*/ 	.short	0x010a
        /*11f2*/ 	.byte	0x3f
	.zero		1


	//   ....[92]....
        /*11f4*/ 	.word	0x0002bab0
        /*11f8*/ 	.word	0x0000001b
        /*11fc*/ 	.word	0x00038840
        /*1200*/ 	.short	0x010a
        /*1202*/ 	.byte	0x3f
	.zero		1


	//   ....[93]....
        /*1204*/ 	.word	0x0002bb00
        /*1208*/ 	.word	0x00000003
        /*120c*/ 	.word	0x00038860
        /*1210*/ 	.short	0x010a
        /*1212*/ 	.byte	0x3f
	.zero		1


	//----- nvinfo : EIATTR_NUM_MBARRIERS
	.align		4
.L_153:
        /*1214*/ 	.byte	0x03, 0x38
        /*1216*/ 	.short	0x0016


	//----- nvinfo : EIATTR_EXIT_INSTR_OFFSETS
	.align		4
        /*1218*/ 	.byte	0x04, 0x1c
        /*121a*/ 	.short	(.L_155 - .L_154)


	//   ....[0]....
.L_154:
        /*121c*/ 	.word	0x00026f30


	//----- nvinfo : EIATTR_MAX_THREADS
	.align		4
.L_155:
        /*1220*/ 	.byte	0x04, 0x05
        /*1222*/ 	.short	(.L_157 - .L_156)
.L_156:
        /*1224*/ 	.word	0x00000180
        /*1228*/ 	.word	0x00000001
        /*122c*/ 	.word	0x00000001


	//----- nvinfo : EIATTR_CRS_STACK_SIZE
	.align		4
.L_157:
        /*1230*/ 	.byte	0x04, 0x1e
        /*1232*/ 	.short	(.L_159 - .L_158)
.L_158:
        /*1234*/ 	.word	0x00000000


	//----- nvinfo : EIATTR_CBANK_PARAM_SIZE
	.align		4
.L_159:
        /*1238*/ 	.byte	0x03, 0x19
        /*123a*/ 	.short	0x0af0


	//----- nvinfo : EIATTR_PARAM_CBANK
	.align		4
        /*123c*/ 	.byte	0x04, 0x0a
        /*123e*/ 	.short	(.L_161 - .L_160)
	.align		4
.L_160:
        /*1240*/ 	.word	index@(.nv.constant0._ZN7cutlass13device_kernelIN5flash11enable_sm90INS1_16FlashAttnFwdSm90INS1_25CollectiveMainloopFwdSm90ILi2EN4cute5tupleIJNS5_1CILi1EEES8_S8_EEENS6_IJNS7_ILi128EEENS7_ILi80EEENS7_ILi256EEEEEELi256ENS_6half_tEfNS_4arch4Sm90ELb0ELb0ELb0ELb1ELb1ELb1ELb0ELb1ELb1ELb1ELb0ELb0EEENS1_21CollectiveEpilogueFwdINS6_IJSA_SC_SB_EEES9_SE_SG_Li256ELb1ELb1ELb0ELb0EEENS1_36VarlenDynamicPersistentTileSchedulerILi128ELi80ELi256ELi128ELb0ELb1ELb1ELb0ELb1ELb1EEEEEEEEEvNT_6ParamsE)
        /*1244*/ 	.short	0x0210
        /*1246*/ 	.short	0x0af0


	//----- nvinfo : EIATTR_SW_WAR
	.align		4
.L_161:
        /*1248*/ 	.byte	0x04, 0x36
        /*124a*/ 	.short	(.L_163 - .L_162)
.L_162:
        /*124c*/ 	.word	0x00000008
.L_163:


//--------------------- .nv.info._ZN7cutlass13device_kernelIN5flash11enable_sm90INS1_16FlashAttnFwdSm90INS1_25CollectiveMainloopFwdSm90ILi2EN4cute5tupleIJNS5_1CILi1EEES8_S8_EEENS6_IJNS7_ILi128EEENS7_ILi64EEENS7_ILi256EEEEEELi256ENS_6half_tEfNS_4arch4Sm90ELb0ELb1ELb0ELb0ELb1ELb0ELb0ELb1ELb1ELb1ELb0ELb0EEENS1_21CollectiveEpilogueFwdINS6_IJSA_SC_SB_EEES9_SE_SG_Li256ELb0ELb1ELb0ELb0EEENS1_30DynamicPersistentTileSchedulerILi256ELi128ELb0ELb1ELb1EEEEEEEEEvNT_6ParamsE --------------------------
	.section	.nv.info._ZN7cutlass13device_kernelIN5flash11enable_sm90INS1_16FlashAttnFwdSm90INS1_25CollectiveMainloopFwdSm90ILi2EN4cute5tupleIJNS5_1CILi1EEES8_S8_EEENS6_IJNS7_ILi128EEENS7_ILi64EEENS7_ILi256EEEEEELi256ENS_6half_tEfNS_4arch4Sm90ELb0ELb1ELb0ELb0ELb1ELb0ELb0ELb1ELb1ELb1ELb0ELb0EEENS1_21CollectiveEpilogueFwdINS6_IJSA_SC_SB_EEES9_SE_SG_Li256ELb0ELb1ELb0ELb0EEENS1_30DynamicPersistentTileSchedulerILi256ELi128ELb0ELb1ELb1EEEEEEEEEvNT_6ParamsE,"",@"SHT_CUDA_INFO"
	.sectionflags	@""
	.align	4


	//----- nvinfo : EIATTR_CUDA_API_VERSION
	.align		4
        /*0000*/ 	.byte	0x04, 0x37
        /*0002*/ 	.short	(.L_165 - .L_164)
.L_164:
        /*0004*/ 	.word	0x00000082


	//----- nvinfo : EIATTR_KPARAM_INFO
	.align		4
.L_165:
        /*0008*/ 	.byte	0x04, 0x17
        /*000a*/ 	.short	(.L_167 - .L_166)
.L_166:
        /*000c*/ 	.word	0x00000000
        /*0010*/ 	.short	0x0000
        /*0012*/ 	.short	0x0070
        /*0014*/ 	.byte	0x00, 0xf0, 0x01, 0x2a


	//----- nvinfo : EIATTR_SPARSE_MMA_MASK
	.align		4
.L_167:
        /*0018*/ 	.byte	0x03, 0x50
        /*001a*/ 	.short	0x0000


	//----- nvinfo : EIATTR_MAXREG_COUNT
	.align		4
        /*001c*/ 	.byte	0x03, 0x1b
        /*001e*/ 	.short	0x00a8


	//----- nvinfo : EIATTR_NUM_BARRIERS
	.align		4
        /*0020*/ 	.byte	0x02, 0x4c
        /*0022*/ 	.byte	0x09
	.zero		1


	//----- nvinfo : EIATTR_EXTERNS
	.align		4
        /*0024*/ 	.byte	0x04, 0x0f
        /*0026*/ 	.short	(.L_169 - .L_168)


	//   ....[0]....
	.align		4
.L_168:
        /*0028*/ 	.word	index@(__assertfail)


	//----- nvinfo : EIATTR_ANNOTATIONS
	.align		4
.L_169:
        /*002c*/ 	.byte	0x04, 0x55
        /*002e*/ 	.short	(.L_171 - .L_170)


	//   ....[0]....
.L_170:
        /*0030*/ 	.word	0x00000001
        /*0034*/ 	.byte	0xa0, 0x08, 0x00, 0x00, 0x01, 0x00, 0x00, 0x00, 0x60, 0x09, 0x00, 0x00, 0x01, 0x00, 0x00, 0x00
        /*0044*/ 	.byte	0xc0, 0xf4, 0x00, 0x00, 0x01, 0x00, 0x00, 0x00, 0x60, 0xf5, 0x00, 0x00, 0x01, 0x00, 0x00, 0x00
        /*0054*/ 	.byte	0x10, 0xf6, 0x00, 0x00, 0x01, 0x00, 0x00, 0x00, 0xe0, 0x1c, 0x01, 0x00, 0x01, 0x00, 0x00, 0x00
        /*0064*/ 	.byte	0x00, 0x1d, 0x01, 0x00, 0x01, 0x00, 0x00, 0x00, 0xf0, 0x34, 0x01, 0x00, 0x01, 0x00, 0x00, 0x00
        /*0074*/ 	.byte	0x90, 0x36, 0x01, 0x00


	//----- nvinfo : EIATTR_MERCURY_ISA_VERSION
	.align		4
.L_171:
        /*0078*/ 	.byte	0x03, 0x5f
        /*007a*/ 	.short	0x0101


	//----- nvinfo : EIATTR_INT_WARP_WIDE_INSTR_OFFSETS
	.align		4
        /*007c*/ 	.byte	0x04, 0x31
        /*007e*/ 	.short	(.L_173 - .L_172)


	//   ....[0]....
.L_172:
        /*0080*/ 	.word	0x000000c0


	//   ....[1]....
        /*0084*/ 	.word	0x000000d0


	//   ....[2]....
        /*0088*/ 	.word	0x00000170


	//   ....[3]....
        /*008c*/ 	.word	0x00010280


	//   ....[4]....
        /*0090*/ 	.word	0x00010310


	//   ....[5]....
        /*0094*/ 	.word	0x00012cf0


	//   ....[6]....
        /*0098*/ 	.word	0x00012d80


	//----- nvinfo : EIATTR_COOP_GROUP_MASK_REGIDS
	.align		4
.L_173:
        /*009c*/ 	.byte	0x04, 0x29
        /*009e*/ 	.short	(.L_175 - .L_174)


	//   ....[0]....
.L_174:
        /*00a0*/ 	.word	0xffffffff


	//   ....[1]....
        /*00a4*/ 	.word	0xffffffff


	//   ....[2]....
        /*00a8*/ 	.word	0xffffffff


	//   ....[3]....
        /*00ac*/ 	.word	0xffffffff


	//   ....[4]....
        /*00b0*/ 	.word	0xffffffff


	//   ....[5]....
        /*00b4*/ 	.word	0xffffffff


	//   ....[6]....
        /*00b8*/ 	.word	0xffffffff


	//   ....[7]....
        /*00bc*/ 	.word	0xffffffff


	//   ....[8]....
        /*00c0*/ 	.word	0xffffffff


	//   ....[9]....
        /*00c4*/ 	.word	0xffffffff


	//   ....[10]....
        /*00c8*/ 	.word	0xffffffff


	//   ....[11]....
        /*00cc*/ 	.word	0xffffffff


	//   ....[12]....
        /*00d0*/ 	.word	0xffffffff


	//   ....[13]....
        /*00d4*/ 	.word	0xffffffff


	//   ....[14]....
        /*00d8*/ 	.word	0xffffffff


	//   ....[15]....
        /*00dc*/ 	.word	0xffffffff


	//   ....[16]....
        /*00e0*/ 	.word	0xffffffff


	//   ....[17]....
        /*00e4*/ 	.word	0xffffffff


	//   ....[18]....
        /*00e8*/ 	.word	0xffffffff


	//   ....[19]....
        /*00ec*/ 	.word	0xffffffff


	//   ....[20]....
        /*00f0*/ 	.word	0xffffffff


	//   ....[21]....
        /*00f4*/ 	.word	0xffffffff


	//   ....[22]....
        /*00f8*/ 	.word	0xffffffff


	//   ....[23]....
        /*00fc*/ 	.word	0xffffffff


	//   ....[24]....
        /*0100*/ 	.word	0xffffffff


	//   ....[25]....
        /*0104*/ 	.word	0xffffffff


	//   ....[26]....
        /*0108*/ 	.word	0xffffffff


	//   ....[27]....
        /*010c*/ 	.word	0xffffffff


	//   ....[28]....
        /*0110*/ 	.word	0xffffffff


	//   ....[29]....
        /*0114*/ 	.word	0xffffffff


	//   ....[30]....
        /*0118*/ 	.word	0xffffffff


	//   ....[31]....
        /*011c*/ 	.word	0xffffffff


	//   ....[32]....
        /*0120*/ 	.word	0xffffffff


	//   ....[33]....
        /*0124*/ 	.word	0xffffffff


	//   ....[34]....
        /*0128*/ 	.word	0xffffffff


	//   ....[35]....
        /*012c*/ 	.word	0xffffffff


	//   ....[36]....
        /*0130*/ 	.word	0xffffffff


	//   ....[37]....
        /*0134*/ 	.word	0xffffffff


	//   ....[38]....
        /*0138*/ 	.word	0xffffffff


	//   ....[39]....
        /*013c*/ 	.word	0xffffffff


	//   ....[40]....
        /*0140*/ 	.word	0xffffffff


	//   ....[41]....
        /*0144*/ 	.word	0xffffffff


	//   ....[42]....
        /*0148*/ 	.word	0xffffffff


	//   ....[43]....
        /*014c*/ 	.word	0xffffffff


	//   ....[44]....
        /*0150*/ 	.word	0xffffffff


	//   ....[45]....
        /*0154*/ 	.word	0xffffffff


	//   ....[46]....
        /*0158*/ 	.word	0xffffffff


	//   ....[47]....
        /*015c*/ 	.word	0xffffffff


	//   ....[48]....
        /*0160*/ 	.word	0xffffffff


	//   ....[49]....
        /*0164*/ 	.word	0xffffffff


	//   ....[50]....
        /*0168*/ 	.word	0xffffffff


	//   ....[51]....
        /*016c*/ 	.word	0xffffffff


	//   ....[52]....
        /*0170*/ 	.word	0xffffffff


	//   ....[53]....
        /*0174*/ 	.word	0xffffffff


	//   ....[54]....
        /*0178*/ 	.word	0xffffffff


	//   ....[55]....
        /*017c*/ 	.word	0xffffffff


	//   ....[56]....
        /*0180*/ 	.word	0xffffffff


	//   ....[57]....
        /*0184*/ 	.word	0xffffffff


	//   ....[58]....
        /*0188*/ 	.word	0xffffffff


	//   ....[59]....
        /*018c*/ 	.word	0xffffffff


	//   ....[60]....
        /*0190*/ 	.word	0xffffffff


	//   ....[61]....
        /*0194*/ 	.word	0xffffffff


	//   ....[62]....
        /*0198*/ 	.word	0xffffffff


	//   ....[63]....
        /*019c*/ 	.word	0xffffffff


	//   ....[64]....
        /*01a0*/ 	.word	0xffffffff


	//   ....[65]....
        /*01a4*/ 	.word	0xffffffff


	//   ....[66]....
        /*01a8*/ 	.word	0xffffffff


	//   ....[67]....
        /*01ac*/ 	.word	0xffffffff


	//   ....[68]....
        /*01b0*/ 	.word	0xffffffff


	//   ....[69]....
        /*01b4*/ 	.word	0xffffffff


	//   ....[70]....
        /*01b8*/ 	.word	0xffffffff


	//   ....[71]....
        /*01bc*/ 	.word	0xffffffff


	//   ....[72]....
        /*01c0*/ 	.word	0xffffffff


	//   ....[73]....
        /*01c4*/ 	.word	0xffffffff


	//   ....[74]....
        /*01c8*/ 	.word	0xffffffff


	//   ....[75]....
        /*01cc*/ 	.word	0xffffffff


	//   ....[76]....
        /*01d0*/ 	.word	0xffffffff


	//   ....[77]....
        /*01d4*/ 	.word	0xffffffff


	//   ....[78]....
        /*01d8*/ 	.word	0xffffffff


	//   ....[79]....
        /*01dc*/ 	.word	0xffffffff


	//   ....[80]....
        /*01e0*/ 	.word	0xffffffff


	//   ....[81]....
        /*01e4*/ 	.word	0xffffffff


	//   ....[82]....
        /*01e8*/ 	.word	0xffffffff


	//   ....[83]....
        /*01ec*/ 	.word	0xffffffff


	//   ....[84]....
        /*01f0*/ 	.word	0xffffffff


	//   ....[85]....
        /*01f4*/ 	.word	0xffffffff


	//   ....[86]....
        /*01f8*/ 	.word	0xffffffff


	//   ....[87]....
        /*01fc*/ 	.word	0xffffffff


	//   ....[88]....
        /*0200*/ 	.word	0xffffffff


	//   ....[89]....
        /*0204*/ 	.word	0xffffffff


	//   ....[90]....
        /*0208*/ 	.word	0xffffffff


	//   ....[91]....
        /*020c*/ 	.word	0xffffffff


	//   ....[92]....
        /*0210*/ 	.word	0xffffffff


	//   ....[93]....
        /*0214*/ 	.word	0xffffffff


	//   ....[94]....
        /*0218*/ 	.word	0xffffffff


	//   ....[95]....
        /*021c*/ 	.word	0xffffffff


	//   ....[96]....
        /*0220*/ 	.word	0xffffffff


	//   ....[97]....
        /*0224*/ 	.word	0xffffffff


	//   ....[98]....
        /*0228*/ 	.word	0xffffffff


	//   ....[99]....
        /*022c*/ 	.word	0xffffffff


	//   ....[100]....
        /*0230*/ 	.word	0xffffffff


	//   ....[101]....
        /*0234*/ 	.word	0xffffffff


	//   ....[102]....
        /*0238*/ 	.word	0xffffffff


	//   ....[103]....
        /*023c*/ 	.word	0xffffffff


	//   ....[104]....
        /*0240*/ 	.word	0x0500000f


	//   ....[105]....
        /*0244*/ 	.word	0x0500000f


	//   ....[106]....
        /*0248*/ 	.word	0x0500000f


	//   ....[107]....
        /*024c*/ 	.word	0x0500000f


	//   ....[108]....
        /*0250*/ 	.word	0x0500000f


	//   ....[109]....
        /*0254*/ 	.word	0x0500000f


	//   ....[110]....
        /*0258*/ 	.word	0x0500000f


	//   ....[111]....
        /*025c*/ 	.word	0x0500000f


	//   ....[112]....
        /*0260*/ 	.word	0x0500000f


	//   ....[113]....
        /*0264*/ 	.word	0x0500000f


	//   ....[114]....
        /*0268*/ 	.word	0x0500000f


	//   ....[115]....
        /*026c*/ 	.word	0x0500000f


	//   ....[116]....
        /*0270*/ 	.word	0x0500000f


	//   ....[117]....
        /*0274*/ 	.word	0x0500000f


	//   ....[118]....
        /*0278*/ 	.word	0x0500000f


	//   ....[119]....
        /*027c*/ 	.word	0x0500000f


	//   ....[120]....
        /*0280*/ 	.word	0x0500000f


	//   ....[121]....
        /*0284*/ 	.word	0x0500000f


	//   ....[122]....
        /*0288*/ 	.word	0x0500000f


	//   ....[123]....
        /*028c*/ 	.word	0x0500000f


	//   ....[124]....
        /*0290*/ 	.word	0x0500000f


	//   ....[125]....
        /*0294*/ 	.word	0x0500000f


	//   ....[126]....
        /*0298*/ 	.word	0x0500000f


	//   ....[127]....
        /*029c*/ 	.word	0x0500000f


	//   ....[128]....
        /*02a0*/ 	.word	0x0500000f


	//   ....[129]....
        /*02a4*/ 	.word	0x0500000f


	//   ....[130]....
        /*02a8*/ 	.word	0x0500000f


	//   ....[131]....
        /*02ac*/ 	.word	0x0500000f


	//   ....[132]....
        /*02b0*/ 	.word	0x0500000f


	//   ....[133]....
        /*02b4*/ 	.word	0x0500000f


	//   ....[134]....
        /*02b8*/ 	.word	0x0500000f


	//   ....[135]....
        /*02bc*/ 	.word	0x0500000f


	//   ....[136]....
        /*02c0*/ 	.word	0x0500000f


	//   ....[137]....
        /*02c4*/ 	.word	0x0500000f


	//   ....[138]....
        /*02c8*/ 	.word	0x0500000f


	//   ....[139]....
        /*02cc*/ 	.word	0x0500000f


	//   ....[140]....
        /*02d0*/ 	.word	0x0500000f


	//   ....[141]....
        /*02d4*/ 	.word	0x0500000f


	//   ....[142]....
        /*02d8*/ 	.word	0x0500000f


	//   ....[143]....
        /*02dc*/ 	.word	0x0500000f


	//   ....[144]....
        /*02e0*/ 	.word	0x0500000f


	//   ....[145]....
        /*02e4*/ 	.word	0x0500000f


	//   ....[146]....
        /*02e8*/ 	.word	0x0500000f


	//   ....[147]....
        /*02ec*/ 	.word	0x0500000f


	//   ....[148]....
        /*02f0*/ 	.word	0x0500000f


	//   ....[149]....
        /*02f4*/ 	.word	0x0500000f


	//   ....[150]....
        /*02f8*/ 	.word	0x0500000f


	//   ....[151]....
        /*02fc*/ 	.word	0x0500000f


	//   ....[152]....
        /*0300*/ 	.word	0x0500000f


	//   ....[153]....
        /*0304*/ 	.word	0x0500000f


	//   ....[154]....
        /*0308*/ 	.word	0x0500000f


	//----- nvinfo : EIATTR_COOP_GROUP_INSTR_OFFSETS
	.align		4
.L_175:
        /*030c*/ 	.byte	0x04, 0x28
        /*030e*/ 	.short	(.L_177 - .L_176)


	//   ....[0]....
.L_176:
        /*0310*/ 	.word	0x00000070


	//   ....[1]....
        /*0314*/ 	.word	0x000000b0


	//   ....[2]....
        /*0318*/ 	.word	0x000002d0


	//   ....[3]....
        /*031c*/ 	.word	0x00000430


	//   ....[4]....
        /*0320*/ 	.word	0x00000550


	//   ....[5]....
        /*0324*/ 	.word	0x000006b0


	//   ....[6]....
        /*0328*/ 	.word	0x000019c0


	//   ....[7]....
        /*032c*/ 	.word	0x00002790


	//   ....[8]....
        /*0330*/ 	.word	0x000029f0


	//   ....[9]....
        /*0334*/ 	.word	0x00003380


	//   ....[10]....
        /*0338*/ 	.word	0x000034d0


	//   ....[11]....
        /*033c*/ 	.word	0x00003830


	//   ....[12]....
        /*0340*/ 	.word	0x000038c0


	//   ....[13]....
        /*0344*/ 	.word	0x000057d0


	//   ....[14]....
        /*0348*/ 	.word	0x00005a10


	//   ....[15]....
        /*034c*/ 	.word	0x00006100


	//   ....[16]....
        /*0350*/ 	.word	0x00006200


	//   ....[17]....
        /*0354*/ 	.word	0x00006590


	//   ....[18]....
        /*0358*/ 	.word	0x000065f0


	//   ....[19]....
        /*035c*/ 	.word	0x000083d0


	//   ....[20]....
        /*0360*/ 	.word	0x000083e0


	//   ....[21]....
        /*0364*/ 	.word	0x00008410


	//   ....[22]....
        /*0368*/ 	.word	0x00008420


	//   ....[23]....
        /*036c*/ 	.word	0x0000a020


	//   ....[24]....
        /*0370*/ 	.word	0x0000a250


	//   ....[25]....
        /*0374*/ 	.word	0x0000a940


	//   ....[26]....
        /*0378*/ 	.word	0x0000aa40


	//   ....[27]....
        /*037c*/ 	.word	0x0000add0


	//   ....[28]....
        /*0380*/ 	.word	0x0000ae30


	//   ....[29]....
        /*0384*/ 	.word	0x0000be60


	//   ....[30]....
        /*0388*/ 	.word	0x0000be90


	//   ....[31]....
        /*038c*/ 	.word	0x0000bf50


	//   ....[32]....
        /*0390*/ 	.word	0x0000bf60


	//   ....[33]....
        /*0394*/ 	.word	0x0000dcf0


	//   ....[34]....
        /*0398*/ 	.word	0x0000dd20


	//   ....[35]....
        /*039c*/ 	.word	0x0000dd50


	//   ....[36]....
        /*03a0*/ 	.word	0x0000ddb0


	//   ....[37]....
        /*03a4*/ 	.word	0x0000e2a0


	//   ....[38]....
        /*03a8*/ 	.word	0x0000e2e0


	//   ....[39]....
        /*03ac*/ 	.word	0x0000e420


	//   ....[40]....
        /*03b0*/ 	.word	0x0000e440


	//   ....[41]....
        /*03b4*/ 	.word	0x0000e580


	//   ....[42]....
        /*03b8*/ 	.word	0x0000e5a0


	//   ....[43]....
        /*03bc*/ 	.word	0x0000e6f0


	//   ....[44]....
        /*03c0*/ 	.word	0x0000e710


	//   ....[45]....
        /*03c4*/ 	.word	0x0000ee90


	//   ....[46]....
        /*03c8*/ 	.word	0x0000eeb0


	//   ....[47]....
        /*03cc*/ 	.word	0x0000eff0


	//   ....[48]....
        /*03d0*/ 	.word	0x0000f010


	//   ....[49]....
        /*03d4*/ 	.word	0x0000f150


	//   ....[50]....
        /*03d8*/ 	.word	0x0000f170


	//   ....[51]....
        /*03dc*/ 	.word	0x0000f2c0


	//   ....[52]....
        /*03e0*/ 	.word	0x0000f2e0


	//   ....[53]....
        /*03e4*/ 	.word	0x0000f4f0


	//   ....[54]....
        /*03e8*/ 	.word	0x00010e00


	//   ....[55]....
        /*03ec*/ 	.word	0x00010e20


	//   ....[56]....
        /*03f0*/ 	.word	0x00010e30


	//   ....[57]....
        /*03f4*/ 	.word	0x00010e70


	//   ....[58]....
        /*03f8*/ 	.word	0x00010f10


	//   ....[59]....
        /*03fc*/ 	.word	0x00010f30


	//   ....[60]....
        /*0400*/ 	.word	0x00010fd0


	//   ....[61]....
        /*0404*/ 	.word	0x00010ff0


	//   ....[62]....
        /*0408*/ 	.word	0x00011660


	//   ....[63]....
        /*040c*/ 	.word	0x00011680


	//   ....[64]....
        /*0410*/ 	.word	0x000116b0


	//   ....[65]....
        /*0414*/ 	.word	0x000116f0


	//   ....[66]....
        /*0418*/ 	.word	0x00011780


	//   ....[67]....
        /*041c*/ 	.word	0x000117b0


	//   ....[68]....
        /*0420*/ 	.word	0x00011840


	//   ....[69]....
        /*0424*/ 	.word	0x00011870


	//   ....[70]....
        /*0428*/ 	.word	0x00011900


	//   ....[71]....
        /*042c*/ 	.word	0x00011920


	//   ....[72]....
        /*0430*/ 	.word	0x000119c0


	//   ....[73]....
        /*0434*/ 	.word	0x000119f0


	//   ....[74]....
        /*0438*/ 	.word	0x00011a80


	//   ....[75]....
        /*043c*/ 	.word	0x00011ab0


	//   ....[76]....
        /*0440*/ 	.word	0x00011b40


	//   ....[77]....
        /*0444*/ 	.word	0x00011b60


	//   ....[78]....
        /*0448*/ 	.word	0x000122b0


	//   ....[79]....
        /*044c*/ 	.word	0x000122e0


	//   ....[80]....
        /*0450*/ 	.word	0x000122f0


	//   ....[81]....
        /*0454*/ 	.word	0x00012310


	//   ....[82]....
        /*0458*/ 	.word	0x00012380


	//   ....[83]....
        /*045c*/ 	.word	0x000123a0


	//   ....[84]....
        /*0460*/ 	.word	0x00012400


	//   ....[85]....
        /*0464*/ 	.word	0x00012420


	//   ....[86]....
        /*0468*/ 	.word	0x000126f0


	//   ....[87]....
        /*046c*/ 	.word	0x00012710


	//   ....[88]....
        /*0470*/ 	.word	0x00012730


	//   ....[89]....
        /*0474*/ 	.word	0x000127d0


	//   ....[90]....
        /*0478*/ 	.word	0x000127f0


	//   ....[91]....
        /*047c*/ 	.word	0x00012890


	//   ....[92]....
        /*0480*/ 	.word	0x000128b0


	//   ....[93]....
        /*0484*/ 	.word	0x000128c0


	//   ....[94]....
        /*0488*/ 	.word	0x00012ee0


	//   ....[95]....
        /*048c*/ 	.word	0x00012f00


	//   ....[96]....
        /*0490*/ 	.word	0x00012f10


	//   ....[97]....
        /*0494*/ 	.word	0x00012f30


	//   ....[98]....
        /*0498*/ 	.word	0x00012ff0


	//   ....[99]....
        /*049c*/ 	.word	0x00013020


	//   ....[100]....
        /*04a0*/ 	.word	0x00013030


	//   ....[101]....
        /*04a4*/ 	.word	0x000130c0


	//   ....[102]....
        /*04a8*/ 	.word	0x00013430


	//   ....[103]....
        /*04ac*/ 	.word	0x00013610


	//   ....[104]....
        /*04b0*/ 	.word	0x00013c80


	//   ....[105]....
        /*04b4*/ 	.word	0x00013d60


	//   ....[106]....
        /*04b8*/ 	.word	0x00013e00


	//   ....[107]....
        /*04bc*/ 	.word	0x00013e80


	//   ....[108]....
        /*04c0*/ 	.word	0x00013f50


	//   ....[109]....
        /*04c4*/ 	.word	0x00013fe0


	//   ....[110]....
        /*04c8*/ 	.word	0x000140c0


	//   ....[111]....
        /*04cc*/ 	.word	0x00014140


	//   ....[112]....
        /*04d0*/ 	.word	0x00014220


	//   ....[113]....
        /*04d4*/ 	.word	0x000142b0


	//   ....[114]....
        /*04d8*/ 	.word	0x00014320


	//   ....[115]....
        /*04dc*/ 	.word	0x000143a0


	//   ....[116]....
        /*04e0*/ 	.word	0x00014470


	//   ....[117]....
        /*04e4*/ 	.word	0x000144e0


	//   ....[118]....
        /*04e8*/ 	.word	0x000145e0


	//   ....[119]....
        /*04ec*/ 	.word	0x00014660


	//   ....[120]....
        /*04f0*/ 	.word	0x00014750


	//   ....[121]....
        /*04f4*/ 	.word	0x000147c0


	//   ....[122]....
        /*04f8*/ 	.word	0x000148c0


	//   ....[123]....
        /*04fc*/ 	.word	0x00014930


	//   ....[124]....
        /*0500*/ 	.word	0x00014a30


	//   ....[125]....
        /*0504*/ 	.word	0x00014aa0


	//   ....[126]....
        /*0508*/ 	.word	0x00014ba0


	//   ....[127]....
        /*050c*/ 	.word	0x00014c10


	//   ....[128]....
        /*0510*/ 	.word	0x00014cf0


	//   ....[129]....
        /*0514*/ 	.word	0x00014e20


	//   ....[130]....
        /*0518*/ 	.word	0x00014ec0


	//   ....[131]....
        /*051c*/ 	.word	0x00014f30


	//   ....[132]....
        /*0520*/ 	.word	0x00015000


	//   ....[133]....
        /*0524*/ 	.word	0x00015060


	//   ....[134]....
        /*0528*/ 	.word	0x00015130


	//   ....[135]....
        /*052c*/ 	.word	0x00015190


	//   ....[136]....
        /*0530*/ 	.word	0x00015260


	//   ....[137]....
        /*0534*/ 	.word	0x00015340


	//   ....[138]....
        /*0538*/ 	.word	0x000153e0


	//   ....[139]....
        /*053c*/ 	.word	0x00015440


	//   ....[140]....
        /*0540*/ 	.word	0x00015550


	//   ....[141]....
        /*0544*/ 	.word	0x000155b0


	//   ....[142]....
        /*0548*/ 	.word	0x000156c0


	//   ....[143]....
        /*054c*/ 	.word	0x00015720


	//   ....[144]....
        /*0550*/ 	.word	0x000157e0


	//   ....[145]....
        /*0554*/ 	.word	0x00015940


	//   ....[146]....
        /*0558*/ 	.word	0x000159e0


	//   ....[147]....
        /*055c*/ 	.word	0x00015a40


	//   ....[148]....
        /*0560*/ 	.word	0x00015b10


	//   ....[149]....
        /*0564*/ 	.word	0x00015bf0


	//   ....[150]....
        /*0568*/ 	.word	0x00015cb0


	//   ....[151]....
        /*056c*/ 	.word	0x00015d90


	//   ....[152]....
        /*0570*/ 	.word	0x00015e50


	//   ....[153]....
        /*0574*/ 	.word	0x00015f60


	//   ....[154]....
        /*0578*/ 	.word	0x00016080


	//----- nvinfo : EIATTR_REG_RECONFIG
	.align		4
.L_177:
        /*057c*/ 	.byte	0x01, 0x54
	.zero		2


	//----- nvinfo : EIATTR_SYSCALL_OFFSETS
	.align		4
        /*0580*/ 	.byte	0x04, 0x46
        /*0582*/ 	.short	(.L_179 - .L_178)


	//   ....[0]....
.L_178:
        /*0584*/ 	.word	0x00001ba0


	//   ....[1]....
        /*0588*/ 	.word	0x00010470


	//   ....[2]....
        /*058c*/ 	.word	0x000105c0


	//   ....[3]....
        /*0590*/ 	.word	0x000106b0


	//   ....[4]....
        /*0594*/ 	.word	0x00011310


	//----- nvinfo : EIATTR_MBARRIER_INSTR_OFFSETS
	.align		4
.L_179:
        /*0598*/ 	.byte	0x04, 0x39
        /*059a*/ 	.short	(.L_181 - .L_180)


	//   ....[0]....
.L_180:
        /*059c*/ 	.word	0x00000180
        /*05a0*/ 	.word	0x000000ff
        /*05a4*/ 	.word	0x00030800
        /*05a8*/ 	.short	0x0100
        /*05aa*/ 	.byte	0x08
	.zero		1


	//   ....[1]....
        /*05ac*/ 	.word	0x00000190
        /*05b0*/ 	.word	0x000000ff
        /*05b4*/ 	.word	0x00030820
        /*05b8*/ 	.short	0x0100
        /*05ba*/ 	.byte	0x08
	.zero		1


	//   ....[2]....
        /*05bc*/ 	.word	0x00000280
        /*05c0*/ 	.word	0x000000ff
        /*05c4*/ 	.word	0x00030830
        /*05c8*/ 	.short	0x0100
        /*05ca*/ 	.byte	0x08
	.zero		1


	//   ....[3]....
        /*05cc*/ 	.word	0x00000290
        /*05d0*/ 	.word	0x000000ff
        /*05d4*/ 	.word	0x00030840
        /*05d8*/ 	.short	0x0100
        /*05da*/ 	.byte	0x08
	.zero		1


	//   ....[4]....
        /*05dc*/ 	.word	0x000002a0
        /*05e0*/ 	.word	0x000000ff
        /*05e4*/ 	.word	0x00030838
        /*05e8*/ 	.short	0x0100
        /*05ea*/ 	.byte	0x08
	.zero		1


	//   ....[5]....
        /*05ec*/ 	.word	0x000002b0
        /*05f0*/ 	.word	0x000000ff
        /*05f4*/ 	.word	0x00030848
        /*05f8*/ 	.short	0x0100
        /*05fa*/ 	.byte	0x08
	.zero		1


	//   ....[6]....
        /*05fc*/ 	.word	0x000003e0
        /*0600*/ 	.word	0x000000ff
        /*0604*/ 	.word	0x00030850
        /*0608*/ 	.short	0x0100
        /*060a*/ 	.byte	0x08
	.zero		1


	//   ....[7]....
        /*060c*/ 	.word	0x000003f0
        /*0610*/ 	.word	0x000000ff
        /*0614*/ 	.word	0x00030860
        /*0618*/ 	.short	0x0100
        /*061a*/ 	.byte	0x08
	.zero		1


	//   ....[8]....
        /*061c*/ 	.word	0x00000400
        /*0620*/ 	.word	0x000000ff
        /*0624*/ 	.word	0x00030858
        /*0628*/ 	.short	0x0100
        /*062a*/ 	.byte	0x08
	.zero		1


	//   ....[9]....
        /*062c*/ 	.word	0x00000410
        /*0630*/ 	.word	0x000000ff
        /*0634*/ 	.word	0x00030868
        /*0638*/ 	.short	0x0100
        /*063a*/ 	.byte	0x08
	.zero		1


	//   ....[10]....
        /*063c*/ 	.word	0x00000500
        /*0640*/ 	.word	0x000000ff
        /*0644*/ 	.word	0x00030870
        /*0648*/ 	.short	0x0100
        /*064a*/ 	.byte	0x06
	.zero		1


	//   ....[11]....
        /*064c*/ 	.word	0x00000510
        /*0650*/ 	.word	0x000000ff
        /*0654*/ 	.word	0x00030880
        /*0658*/ 	.short	0x0100
        /*065a*/ 	.byte	0x06
	.zero		1


	//   ....[12]....
        /*065c*/ 	.word	0x00000520
        /*0660*/ 	.word	0x000000ff
        /*0664*/ 	.word	0x00030878
        /*0668*/ 	.short	0x0100
        /*066a*/ 	.byte	0x06
	.zero		1


	//   ....[13]....
        /*066c*/ 	.word	0x00000530
        /*0670*/ 	.word	0x000000ff
        /*0674*/ 	.word	0x00030888
        /*0678*/ 	.short	0x0100
        /*067a*/ 	.byte	0x06
	.zero		1


	//   ....[14]....
        /*067c*/ 	.word	0x00000660
        /*0680*/ 	.word	0x000000ff
        /*0684*/ 	.word	0x00030890
        /*0688*/ 	.short	0x0100
        /*068a*/ 	.byte	0x08
	.zero		1


	//   ....[15]....
        /*068c*/ 	.word	0x00000670
        /*0690*/ 	.word	0x000000ff
        /*0694*/ 	.word	0x000308a0
        /*0698*/ 	.short	0x0100
        /*069a*/ 	.byte	0x08
	.zero		1


	//   ....[16]....
        /*069c*/ 	.word	0x00000680
        /*06a0*/ 	.word	0x000000ff
        /*06a4*/ 	.word	0x00030898
        /*06a8*/ 	.short	0x0100
        /*06aa*/ 	.byte	0x08
	.zero		1


	//   ....[17]....
        /*06ac*/ 	.word	0x00000690
        /*06b0*/ 	.word	0x000000ff
        /*06b4*/ 	.word	0x000308a8
        /*06b8*/ 	.short	0x0100
        /*06ba*/ 	.byte	0x08
	.zero		1


	//   ....[18]....
        /*06bc*/ 	.word	0x000007d0
        /*06c0*/ 	.word	0x000000ff
        /*06c4*/ 	.word	0x000308b0
        /*06c8*/ 	.short	0x0100
        /*06ca*/ 	.byte	0x08
	.zero		1


	//   ....[19]....
        /*06cc*/ 	.word	0x000007e0
        /*06d0*/ 	.word	0x000000ff
        /*06d4*/ 	.word	0x000308c0
        /*06d8*/ 	.short	0x0100
        /*06da*/ 	.byte	0x08
	.zero		1


	//   ....[20]....
        /*06dc*/ 	.word	0x000007f0
        /*06e0*/ 	.word	0x000000ff
        /*06e4*/ 	.word	0x000308b8
        /*06e8*/ 	.short	0x0100
        /*06ea*/ 	.byte	0x08
	.zero		1


	//   ....[21]....
        /*06ec*/ 	.word	0x00000800
        /*06f0*/ 	.word	0x000000ff
        /*06f4*/ 	.word	0x000308c8
        /*06f8*/ 	.short	0x0100
        /*06fa*/ 	.byte	0x08
	.zero		1


	//   ....[22]....
        /*06fc*/ 	.word	0x00001c40
        /*0700*/ 	.word	0x000000ff
        /*0704*/ 	.word	0x00030800
        /*0708*/ 	.short	0x010a
        /*070a*/ 	.byte	0x28
	.zero		1


	//   ....[23]....
        /*070c*/ 	.word	0x00001cc0
        /*0710*/ 	.word	0x00000003
        /*0714*/ 	.word	0x00030830
        /*0718*/ 	.short	0x010a
        /*071a*/ 	.byte	0x3f
	.zero		1


	//   ....[24]....
        /*071c*/ 	.word	0x00001d00
        /*0720*/ 	.word	0x00000003
        /*0724*/ 	.word	0x00030830
        /*0728*/ 	.short	0x010a
        /*072a*/ 	.byte	0x3f
	.zero		1


	//   ....[25]....
        /*072c*/ 	.word	0x000027b0
        /*0730*/ 	.word	0x000000ff
        /*0734*/ 	.word	0x00000000
        /*0738*/ 	.short	0x0101
        /*073a*/ 	.byte	0x04
	.zero		1


	//   ....[26]....
        /*073c*/ 	.word	0x000045b0
        /*0740*/ 	.word	0x000000ff
        /*0744*/ 	.word	0x00030830
        /*0748*/ 	.short	0x010a
        /*074a*/ 	.byte	0x06
	.zero		1


	//   ....[27]....
        /*074c*/ 	.word	0x000045f0
        /*0750*/ 	.word	0x000000ff
        /*0754*/ 	.word	0x00030830
        /*0758*/ 	.short	0x010a
        /*075a*/ 	.byte	0x06
	.zero		1


	//   ....[28]....
        /*075c*/ 	.word	0x00005470
        /*0760*/ 	.word	0x000000ff
        /*0764*/ 	.word	0x00030850
        /*0768*/ 	.short	0x010a
        /*076a*/ 	.byte	0x05
	.zero		1


	//   ....[29]....
        /*076c*/ 	.word	0x000054b0
        /*0770*/ 	.word	0x000000ff
        /*0774*/ 	.word	0x00030850
        /*0778*/ 	.short	0x010a
        /*077a*/ 	.byte	0x05
	.zero		1


	//   ....[30]....
        /*077c*/ 	.word	0x00005830
        /*0780*/ 	.word	0x000000ff
        /*0784*/ 	.word	0x00000000
        /*0788*/ 	.short	0x0101
        /*078a*/ 	.byte	0x06
	.zero		1


	//   ....[31]....
        /*078c*/ 	.word	0x00006cd0
        /*0790*/ 	.word	0x000000ff
        /*0794*/ 	.word	0x00000000
        /*0798*/ 	.short	0x0101
        /*079a*/ 	.byte	0x05
	.zero		1


	//   ....[32]....
        /*079c*/ 	.word	0x00007080
        /*07a0*/ 	.word	0x000000ff
        /*07a4*/ 	.word	0x00030830
        /*07a8*/ 	.short	0x010a
        /*07aa*/ 	.byte	0x06
	.zero		1


	//   ....[33]....
        /*07ac*/ 	.word	0x000070c0
        /*07b0*/ 	.word	0x000000ff
        /*07b4*/ 	.word	0x00030830
        /*07b8*/ 	.short	0x010a
        /*07ba*/ 	.byte	0x06
	.zero		1


	//   ....[34]....
        /*07bc*/ 	.word	0x00007f40
        /*07c0*/ 	.word	0x000000ff
        /*07c4*/ 	.word	0x00030850
        /*07c8*/ 	.short	0x010a
        /*07ca*/ 	.byte	0x05
	.zero		1


	//   ....[35]....
        /*07cc*/ 	.word	0x00007f80
        /*07d0*/ 	.word	0x000000ff
        /*07d4*/ 	.word	0x00030850
        /*07d8*/ 	.short	0x010a
        /*07da*/ 	.byte	0x05
	.zero		1


	//   ....[36]....
        /*07dc*/ 	.word	0x000082f0
        /*07e0*/ 	.word	0x000000ff
        /*07e4*/ 	.word	0x00000000
        /*07e8*/ 	.short	0x0101
        /*07ea*/ 	.byte	0x06
	.zero		1


	//   ....[37]....
        /*07ec*/ 	.word	0x00008c60
        /*07f0*/ 	.word	0x000000ff
        /*07f4*/ 	.word	0x00000000
        /*07f8*/ 	.short	0x0101
        /*07fa*/ 	.byte	0x05
	.zero		1


	//   ....[38]....
        /*07fc*/ 	.word	0x00008e00
        /*0800*/ 	.word	0x000000ff
        /*0804*/ 	.word	0x00030830
        /*0808*/ 	.short	0x010a
        /*080a*/ 	.byte	0x05
	.zero		1


	//   ....[39]....
        /*080c*/ 	.word	0x00008e40
        /*0810*/ 	.word	0x000000ff
        /*0814*/ 	.word	0x00030830
        /*0818*/ 	.short	0x010a
        /*081a*/ 	.byte	0x05
	.zero		1


	//   ....[40]....
        /*081c*/ 	.word	0x00009cc0
        /*0820*/ 	.word	0x000000ff
        /*0824*/ 	.word	0x00030850
        /*0828*/ 	.short	0x010a
        /*082a*/ 	.byte	0x05
	.zero		1


	//   ....[41]....
        /*082c*/ 	.word	0x00009d00
        /*0830*/ 	.word	0x000000ff
        /*0834*/ 	.word	0x00030850
        /*0838*/ 	.short	0x010a
        /*083a*/ 	.byte	0x05
	.zero		1


	//   ....[42]....
        /*083c*/ 	.word	0x0000a040
        /*0840*/ 	.word	0x000000ff
        /*0844*/ 	.word	0x00000000
        /*0848*/ 	.short	0x0101
        /*084a*/ 	.byte	0x04
	.zero		1


	//   ....[43]....
        /*084c*/ 	.word	0x0000b530
        /*0850*/ 	.word	0x000000ff
        /*0854*/ 	.word	0x00000000
        /*0858*/ 	.short	0x0101
        /*085a*/ 	.byte	0x05
	.zero		1


	//   ....[44]....
        /*085c*/ 	.word	0x0000bdd0
        /*0860*/ 	.word	0x000000ff
        /*0864*/ 	.word	0x00030850
        /*0868*/ 	.short	0x010a
        /*086a*/ 	.byte	0x05
	.zero		1


	//   ....[45]....
        /*086c*/ 	.word	0x0000be10
        /*0870*/ 	.word	0x000000ff
        /*0874*/ 	.word	0x00030850
        /*0878*/ 	.short	0x010a
        /*087a*/ 	.byte	0x05
	.zero		1


	//   ....[46]....
        /*087c*/ 	.word	0x0000c3c0
        /*0880*/ 	.word	0x000000ff
        /*0884*/ 	.word	0x00000000
        /*0888*/ 	.short	0x0101
        /*088a*/ 	.byte	0x04
	.zero		1


	//   ....[47]....
        /*088c*/ 	.word	0x0000e2d0
        /*0890*/ 	.word	0x000000c5
        /*0894*/ 	.word	0x00000000
        /*0898*/ 	.short	0x0101
        /*089a*/ 	.byte	0x3f
	.zero		1


	//   ....[48]....
        /*089c*/ 	.word	0x00010c00
        /*08a0*/ 	.word	0x00000004
        /*08a4*/ 	.word	0x00030840
        /*08a8*/ 	.short	0x010a
        /*08aa*/ 	.byte	0x3f
	.zero		1


	//   ....[49]....
        /*08ac*/ 	.word	0x00011100
        /*08b0*/ 	.word	0x00000004
        /*08b4*/ 	.word	0x00030830
        /*08b8*/ 	.short	0x0107
        /*08ba*/ 	.byte	0x3f
	.zero		1


	//   ....[50]....
        /*08bc*/ 	.word	0x000111c0
        /*08c0*/ 	.word	0x00000004
        /*08c4*/ 	.word	0x00030830
        /*08c8*/ 	.short	0x0101
        /*08ca*/ 	.byte	0x3f
	.zero		1


	//   ....[51]....
        /*08cc*/ 	.word	0x00011c70
        /*08d0*/ 	.word	0x00000011
        /*08d4*/ 	.word	0x00030800
        /*08d8*/ 	.short	0x0107
        /*08da*/ 	.byte	0x3f
	.zero		1


	//   ....[52]....
        /*08dc*/ 	.word	0x00011d60
        /*08e0*/ 	.word	0x00000011
        /*08e4*/ 	.word	0x00030800
        /*08e8*/ 	.short	0x0101
        /*08ea*/ 	.byte	0x3f
	.zero		1


	//   ....[53]....
        /*08ec*/ 	.word	0x00011d80
        /*08f0*/ 	.word	0x00000011
        /*08f4*/ 	.word	0x00030820
        /*08f8*/ 	.short	0x010a
        /*08fa*/ 	.byte	0x3f
	.zero		1


	//   ....[54]....
        /*08fc*/ 	.word	0x000120d0
        /*0900*/ 	.word	0x00000007
        /*0904*/ 	.word	0x00030840
        /*0908*/ 	.short	0x010a
        /*090a*/ 	.byte	0x3f
	.zero		1


	//   ....[55]....
        /*090c*/ 	.word	0x00012510
        /*0910*/ 	.word	0x00000007
        /*0914*/ 	.word	0x00030830
        /*0918*/ 	.short	0x0107
        /*091a*/ 	.byte	0x3f
	.zero		1


	//   ....[56]....
        /*091c*/ 	.word	0x000125c0
        /*0920*/ 	.word	0x00000007
        /*0924*/ 	.word	0x00030830
        /*0928*/ 	.short	0x0101
        /*092a*/ 	.byte	0x3f
	.zero		1


	//   ....[57]....
        /*092c*/ 	.word	0x00012620
        /*0930*/ 	.word	0x00000007
        /*0934*/ 	.word	0x00030860
        /*0938*/ 	.short	0x010a
        /*093a*/ 	.byte	0x3f
	.zero		1


	//   ....[58]....
        /*093c*/ 	.word	0x00012ad0
        /*0940*/ 	.word	0x00000007
        /*0944*/ 	.word	0x00030850
        /*0948*/ 	.short	0x0107
        /*094a*/ 	.byte	0x3f
	.zero		1


	//   ....[59]....
        /*094c*/ 	.word	0x00012c20
        /*0950*/ 	.word	0x00000007
        /*0954*/ 	.word	0x00030850
        /*0958*/ 	.short	0x0101
        /*095a*/ 	.byte	0x3f
	.zero		1


	//   ....[60]....
        /*095c*/ 	.word	0x00012e20
        /*0960*/ 	.word	0x00000004
        /*0964*/ 	.word	0x00030860
        /*0968*/ 	.short	0x010a
        /*096a*/ 	.byte	0x3f
	.zero		1


	//   ....[61]....
        /*096c*/ 	.word	0x00013240
        /*0970*/ 	.word	0x00000004
        /*0974*/ 	.word	0x00030850
        /*0978*/ 	.short	0x0107
        /*097a*/ 	.byte	0x3f
	.zero		1


	//   ....[62]....
        /*097c*/ 	.word	0x000132f0
        /*0980*/ 	.word	0x00000004
        /*0984*/ 	.word	0x00030850
        /*0988*/ 	.short	0x0101
        /*098a*/ 	.byte	0x3f
	.zero		1


	//   ....[63]....
        /*098c*/ 	.word	0x00013590
        /*0990*/ 	.word	0x00000005
        /*0994*/ 	.word	0x00030820
        /*0998*/ 	.short	0x010a
        /*099a*/ 	.byte	0x3f
	.zero		1


	//   ....[64]....
        /*099c*/ 	.word	0x00013730
        /*09a0*/ 	.word	0x00000003
        /*09a4*/ 	.word	0x00030840
        /*09a8*/ 	.short	0x010a
        /*09aa*/ 	.byte	0x3f
	.zero		1


	//   ....[65]....
        /*09ac*/ 	.word	0x000137d0
        /*09b0*/ 	.word	0x00000017
        /*09b4*/ 	.word	0x00030840
        /*09b8*/ 	.short	0x010a
        /*09ba*/ 	.byte	0x3f
	.zero		1


	//   ....[66]....
        /*09bc*/ 	.word	0x00013810
        /*09c0*/ 	.word	0x00000003
        /*09c4*/ 	.word	0x00030860
        /*09c8*/ 	.short	0x010a
        /*09ca*/ 	.byte	0x3f
	.zero		1


	//   ....[67]....
        /*09cc*/ 	.word	0x00013850
        /*09d0*/ 	.word	0x00000017
        /*09d4*/ 	.word	0x00030860
        /*09d8*/ 	.short	0x010a
        /*09da*/ 	.byte	0x3f
	.zero		1


	//   ....[68]....
        /*09dc*/ 	.word	0x000138c0
        /*09e0*/ 	.word	0x00000003
        /*09e4*/ 	.word	0x00030800
        /*09e8*/ 	.short	0x010a
        /*09ea*/ 	.byte	0x3f
	.zero		1


	//   ....[69]....
        /*09ec*/ 	.word	0x00013910
        /*09f0*/ 	.word	0x00000003
        /*09f4*/ 	.word	0x00030830
        /*09f8*/ 	.short	0x010a
        /*09fa*/ 	.byte	0x3f
	.zero		1


	//   ....[70]....
        /*09fc*/ 	.word	0x00013970
        /*0a00*/ 	.word	0x00000004
        /*0a04*/ 	.word	0x00030830
        /*0a08*/ 	.short	0x010a
        /*0a0a*/ 	.byte	0x3f
	.zero		1


	//   ....[71]....
        /*0a0c*/ 	.word	0x000139d0
        /*0a10*/ 	.word	0x00000003
        /*0a14*/ 	.word	0x00030850
        /*0a18*/ 	.short	0x010a
        /*0a1a*/ 	.byte	0x3f
	.zero		1


	//   ....[72]....
        /*0a1c*/ 	.word	0x00013a30
        /*0a20*/ 	.word	0x00000004
        /*0a24*/ 	.word	0x00030830
        /*0a28*/ 	.short	0x010a
        /*0a2a*/ 	.byte	0x3f
	.zero		1


	//   ....[73]....
        /*0a2c*/ 	.word	0x00013a90
        /*0a30*/ 	.word	0x00000003
        /*0a34*/ 	.word	0x00030850
        /*0a38*/ 	.short	0x010a
        /*0a3a*/ 	.byte	0x3f
	.zero		1


	//   ....[74]....
        /*0a3c*/ 	.word	0x00013af0
        /*0a40*/ 	.word	0x00000004
        /*0a44*/ 	.word	0x00030830
        /*0a48*/ 	.short	0x010a
        /*0a4a*/ 	.byte	0x3f
	.zero		1


	//   ....[75]....
        /*0a4c*/ 	.word	0x00013b50
        /*0a50*/ 	.word	0x00000003
        /*0a54*/ 	.word	0x00030850
        /*0a58*/ 	.short	0x010a
        /*0a5a*/ 	.byte	0x3f
	.zero		1


	//   ....[76]....
        /*0a5c*/ 	.word	0x00013bb0
        /*0a60*/ 	.word	0x00000007
        /*0a64*/ 	.word	0x00030850
        /*0a68*/ 	.short	0x010a
        /*0a6a*/ 	.byte	0x3f
	.zero		1


	//   ....[77]....
        /*0a6c*/ 	.word	0x00013cb0
        /*0a70*/ 	.word	0x00000004
        /*0a74*/ 	.word	0x00030840
        /*0a78*/ 	.short	0x010a
        /*0a7a*/ 	.byte	0x3f
	.zero		1


	//   ....[78]....
        /*0a7c*/ 	.word	0x00014d20
        /*0a80*/ 	.word	0x00000011
        /*0a84*/ 	.word	0x00030820
        /*0a88*/ 	.short	0x010a
        /*0a8a*/ 	.byte	0x3f
	.zero		1


	//   ....[79]....
        /*0a8c*/ 	.word	0x00014d70
        /*0a90*/ 	.word	0x00000007
        /*0a94*/ 	.word	0x00030840
        /*0a98*/ 	.short	0x010a
        /*0a9a*/ 	.byte	0x3f
	.zero		1


	//   ....[80]....
        /*0a9c*/ 	.word	0x00015290
        /*0aa0*/ 	.word	0x00000007
        /*0aa4*/ 	.word	0x00030860
        /*0aa8*/ 	.short	0x010a
        /*0aaa*/ 	.byte	0x3f
	.zero		1


	//   ....[81]....
        /*0aac*/ 	.word	0x00015890
        /*0ab0*/ 	.word	0x00000004
        /*0ab4*/ 	.word	0x00030860
        /*0ab8*/ 	.short	0x010a
        /*0aba*/ 	.byte	0x3f
	.zero		1


	//   ....[82]....
        /*0abc*/ 	.word	0x00015fa0
        /*0ac0*/ 	.word	0x00000005
        /*0ac4*/ 	.word	0x00030820
        /*0ac8*/ 	.short	0x010a
        /*0aca*/ 	.byte	0x3f
	.zero		1


	//   ....[83]....
        /*0acc*/ 	.word	0x00016140
        /*0ad0*/ 	.word	0x00000003
        /*0ad4*/ 	.word	0x00030840
        /*0ad8*/ 	.short	0x010a
        /*0ada*/ 	.byte	0x3f
	.zero		1


	//   ....[84]....
        /*0adc*/ 	.word	0x00016190
        /*0ae0*/ 	.word	0x00000017
        /*0ae4*/ 	.word	0x00030840
        /*0ae8*/ 	.short	0x010a
        /*0aea*/ 	.byte	0x3f
	.zero		1


	//   ....[85]....
        /*0aec*/ 	.word	0x000161e0
        /*0af0*/ 	.word	0x00000003
        /*0af4*/ 	.word	0x00030860
        /*0af8*/ 	.short	0x010a
        /*0afa*/ 	.byte	0x3f
	.zero		1


	//----- nvinfo : EIATTR_NUM_MBARRIERS
	.align		4
.L_181:
        /*0afc*/ 	.byte	0x03, 0x38
        /*0afe*/ 	.short	0x0016


	//----- nvinfo : EIATTR_EXIT_INSTR_OFFSETS
	.align		4
        /*0b00*/ 	.byte	0x04, 0x1c
        /*0b02*/ 	.short	(.L_183 - .L_182)


	//   ....[0]....
.L_182:
        /*0b04*/ 	.word	0x00000950


	//   ....[1]....
        /*0b08*/ 	.word	0x0000f460


	//   ....[2]....
        /*0b0c*/ 	.word	0x000138a0


	//----- nvinfo : EIATTR_MAX_THREADS
	.align		4
.L_183:
        /*0b10*/ 	.byte	0x04, 0x05
        /*0b12*/ 	.short	(.L_185 - .L_184)
.L_184:
        /*0b14*/ 	.word	0x00000180
        /*0b18*/ 	.word	0x00000001
        /*0b1c*/ 	.word	0x00000001


	//----- nvinfo : EIATTR_CRS_STACK_SIZE
	.align		4
.L_185:
        /*0b20*/ 	.byte	0x04, 0x1e
        /*0b22*/ 	.short	(.L_187 - .L_186)
.L_186:
        /*0b24*/ 	.word	0x00000000


	//----- nvinfo : EIATTR_CBANK_PARAM_SIZE
	.align		4
.L_187:
        /*0b28*/ 	.byte	0x03, 0x19
        /*0b2a*/ 	.short	0x0af0


	//----- nvinfo : EIATTR_PARAM_CBANK
	.align		4
        /*0b2c*/ 	.byte	0x04, 0x0a
        /*0b2e*/ 	.short	(.L_189 - .L_188)
	.align		4
.L_188:
        /*0b30*/ 	.word	index@(.nv.constant0._ZN7cutlass13device_kernelIN5flash11enable_sm90INS1_16FlashAttnFwdSm90INS1_25CollectiveMainloopFwdSm90ILi2EN4cute5tupleIJNS5_1CILi1EEES8_S8_EEENS6_IJNS7_ILi128EEENS7_ILi64EEENS7_ILi256EEEEEELi256ENS_6half_tEfNS_4arch4Sm90ELb0ELb1ELb0ELb0ELb1ELb0ELb0ELb1ELb1ELb1ELb0ELb0EEENS1_21CollectiveEpilogueFwdINS6_IJSA_SC_SB_EEES9_SE_SG_Li256ELb0ELb1ELb0ELb0EEENS1_30DynamicPersistentTileSchedulerILi256ELi128ELb0ELb1ELb1EEEEEEEEEvNT_6ParamsE)
        /*0b34*/ 	.short	0x0210
        /*0b36*/ 	.short	0x0af0


	//----- nvinfo : EIATTR_SW_WAR
	.align		4
.L_189:
        /*0b38*/ 	.byte	0x04, 0x36
        /*0b3a*/ 	.short	(.L_191 - .L_190)
.L_190:
        /*0b3c*/ 	.word	0x00000008
.L_191:


//--------------------- .nv.info._ZN7cutlass13device_kernelIN5flash11enable_sm90INS1_16FlashAttnFwdSm90INS1_25CollectiveMainloopFwdSm90ILi2EN4cute5tupleIJNS5_1CILi1EEES8_S8_EEENS6_IJNS7_ILi128EEENS7_ILi64EEENS7_ILi256EEEEEELi256ENS_6half_tEfNS_4arch4Sm90ELb0ELb1ELb0ELb1ELb1ELb0ELb0ELb1ELb1ELb1ELb0ELb0EEENS1_21CollectiveEpilogueFwdINS6_IJSA_SC_SB_EEES9_SE_SG_Li256ELb1ELb1ELb0ELb0EEENS1_36VarlenDynamicPersistentTileSchedulerILi128ELi64ELi256ELi128ELb0ELb1ELb1ELb1ELb0ELb1EEEEEEEEEvNT_6ParamsE --------------------------
	.section	.nv.info._ZN7cutlass13device_kernelIN5flash11enable_sm90INS1_16FlashAttnFwdSm90INS1_25CollectiveMainloopFwdSm90ILi2EN4cute5tupleIJNS5_1CILi1EEES8_S8_EEENS6_IJNS7_ILi128EEENS7_ILi64EEENS7_ILi256EEEEEELi256ENS_6half_tEfNS_4arch4Sm90ELb0ELb1ELb0ELb1ELb1ELb0ELb0ELb1ELb1ELb1ELb0ELb0EEENS1_21CollectiveEpilogueFwdINS6_IJSA_SC_SB_EEES9_SE_SG_Li256ELb1ELb1ELb0ELb0EEENS1_36VarlenDynamicPersistentTileSchedulerILi128ELi64ELi256ELi128ELb0ELb1ELb1ELb1ELb0ELb1EEEEEEEEEvNT_6ParamsE,"",@"SHT_CUDA_INFO"
	.sectionflags	@""
	.align	4


	//----- nvinfo : EIATTR_CUDA_API_VERSION
	.align		4
        /*0000*/ 	.byte	0x04, 0x37
        /*0002*/ 	.short	(.L_193 - .L_192)
.L_192:
        /*0004*/ 	.word	0x00000082


	//----- nvinfo : EIATTR_KPARAM_INFO
	.align		4
.L_193:
        /*0008*/ 	.byte	0x04, 0x17
        /*000a*/ 	.short	(.L_195 - .L_194)
.L_194:
        /*000c*/ 	.word	0x00000000
        /*0010*/ 	.short	0x0000
        /*0012*/ 	.short	0x0070
        /*0014*/ 	.byte	0x00, 0xf0, 0x01, 0x2a


	//----- nvinfo : EIATTR_SPARSE_MMA_MASK
	.align		4
.L_195:
        /*0018*/ 	.byte	0x03, 0x50
        /*001a*/ 	.short	0x0000


	//----- nvinfo : EIATTR_MAXREG_COUNT
	.align		4
        /*001c*/ 	.byte	0x03, 0x1b
        /*001e*/ 	.short	0x00a8


	//----- nvinfo : EIATTR_NUM_BARRIERS
	.align		4
        /*0020*/ 	.byte	0x02, 0x4c
        /*0022*/ 	.byte	0x09
	.zero		1


	//----- nvinfo : EIATTR_EXTERNS
	.align		4
        /*0024*/ 	.byte	0x04, 0x0f
        /*0026*/ 	.short	(.L_197 - .L_196)


	//   ....[0]....
	.align		4
.L_196:
        /*0028*/ 	.word	index@(__assertfail)


	//----- nvinfo : EIATTR_ANNOTATIONS
	.align		4
.L_197:
        /*002c*/ 	.byte	0x04, 0x55
        /*002e*/ 	.short	(.L_199 - .L_198)


	//   ....[0]....
.L_198:
        /* <DEDUP_REMOVED lines=13> */


	//----- nvinfo : EIATTR_MERCURY_ISA_VERSION
	.align		4
.L_199:
        /*00f0*/ 	.byte	0x03, 0x5f
        /*00f2*/ 	.short	0x0101


	//----- nvinfo : EIATTR_UNUSED_LOAD_BYTE_OFFSET
	.align		4
        /*00f4*/ 	.byte	0x04, 0x44
        /*00f6*/ 	.short	(.L_201 - .L_200)


	//   ....[0]....
.L_200:
        /*00f8*/ 	.word	0x00000950
        /*00fc*/ 	.word	0x0000fff0


	//   ....[1]....
        /*0100*/ 	.word	0x0000cc90
        /*0104*/ 	.word	0x0000fff0


	//----- nvinfo : EIATTR_INT_WARP_WIDE_INSTR_OFFSETS
	.align		4
.L_201:
        /*0108*/ 	.byte	0x04, 0x31
        /*010a*/ 	.short	(.L_203 - .L_202)


	//   ....[0]....
.L_202:
        /*010c*/ 	.word	0x000000c0


	//   ....[1]....
        /*0110*/ 	.word	0x000000d0


	//   ....[2]....
        /*0114*/ 	.word	0x00000170


	//   ....[3]....
        /*0118*/ 	.word	0x00011070


	//   ....[4]....
        /*011c*/ 	.word	0x00011100


	//   ....[5]....
        /*0120*/ 	.word	0x00013e50


	//   ....[6]....
        /*0124*/ 	.word	0x00013ee0


	//----- nvinfo : EIATTR_COOP_GROUP_MASK_REGIDS
	.align		4
.L_203:
        /*0128*/ 	.byte	0x04, 0x29
        /*012a*/ 	.short	(.L_205 - .L_204)


	//   ....[0]....
.L_204:
        /*012c*/ 	.word	0xffffffff


	//   ....[1]....
        /*0130*/ 	.word	0xffffffff


	//   ....[2]....
        /*0134*/ 	.word	0xffffffff


	//   ....[3]....
        /*0138*/ 	.word	0xffffffff


	//   ....[4]....
        /*013c*/ 	.word	0xffffffff


	//   ....[5]....
        /*0140*/ 	.word	0xffffffff


	//   ....[6]....
        /*0144*/ 	.word	0xffffffff


	//   ....[7]....
        /*0148*/ 	.word	0xffffffff


	//   ....[8]....
        /*014c*/ 	.word	0xffffffff


	//   ....[9]....
        /*0150*/ 	.word	0xffffffff


	//   ....[10]....
        /*0154*/ 	.word	0xffffffff


	//   ....[11]....
        /*0158*/ 	.word	0xffffffff


	//   ....[12]....
        /*015c*/ 	.word	0xffffffff


	//   ....[13]....
        /*0160*/ 	.word	0xffffffff


	//   ....[14]....
        /*0164*/ 	.word	0xffffffff


	//   ....[15]....
        /*0168*/ 	.word	0xffffffff


	//   ....[16]....
        /*016c*/ 	.word	0xffffffff


	//   ....[17]....
        /*0170*/ 	.word	0xffffffff


	//   ....[18]....
        /*0174*/ 	.word	0xffffffff


	//   ....[19]....
        /*0178*/ 	.word	0xffffffff


	//   ....[20]....
        /*017c*/ 	.word	0xffffffff


	//   ....[21]....
        /*0180*/ 	.word	0xffffffff


	//   ....[22]....
        /*0184*/ 	.word	0xffffffff


	//   ....[23]....
        /*0188*/ 	.word	0xffffffff


	//   ....[24]....
        /*018c*/ 	.word	0xffffffff


	//   ....[25]....
        /*0190*/ 	.word	0xffffffff


	//   ....[26]....
        /*0194*/ 	.word	0xffffffff


	//   ....[27]....
        /*0198*/ 	.word	0xffffffff


	//   ....[28]....
        /*019c*/ 	.word	0xffffffff


	//   ....[29]....
        /*01a0*/ 	.word	0xffffffff


	//   ....[30]....
        /*01a4*/ 	.word	0xffffffff


	//   ....[31]....
        /*01a8*/ 	.word	0xffffffff


	//   ....[32]....
        /*01ac*/ 	.word	0xffffffff


	//   ....[33]....
        /*01b0*/ 	.word	0xffffffff


	//   ....[34]....
        /*01b4*/ 	.word	0xffffffff


	//   ....[35]....
        /*01b8*/ 	.word	0xffffffff


	//   ....[36]....
        /*01bc*/ 	.word	0xffffffff


	//   ....[37]....
        /*01c0*/ 	.word	0xffffffff


	//   ....[38]....
        /*01c4*/ 	.word	0xffffffff


	//   ....[39]....
        /*01c8*/ 	.word	0xffffffff


	//   ....[40]....
        /*01cc*/ 	.word	0xffffffff


	//   ....[41]....
        /*01d0*/ 	.word	0xffffffff


	//   ....[42]....
        /*01d4*/ 	.word	0xffffffff


	//   ....[43]....
        /*01d8*/ 	.word	0xffffffff


	//   ....[44]....
        /*01dc*/ 	.word	0xffffffff


	//   ....[45]....
        /*01e0*/ 	.word	0xffffffff


	//   ....[46]....
        /*01e4*/ 	.word	0xffffffff


	//   ....[47]....
        /*01e8*/ 	.word	0xffffffff


	//   ....[48]....
        /*01ec*/ 	.word	0xffffffff


	//   ....[49]....
        /*01f0*/ 	.word	0xffffffff


	//   ....[50]....
        /*01f4*/ 	.word	0xffffffff


	//   ....[51]....
        /*01f8*/ 	.word	0xffffffff


	//   ....[52]....
        /*01fc*/ 	.word	0xffffffff


	//   ....[53]....
        /*0200*/ 	.word	0xffffffff


	//   ....[54]....
        /*0204*/ 	.word	0xffffffff


	//   ....[55]....
        /*0208*/ 	.word	0xffffffff


	//   ....[56]....
        /*020c*/ 	.word	0xffffffff


	//   ....[57]....
        /*0210*/ 	.word	0xffffffff


	//   ....[58]....
        /*0214*/ 	.word	0xffffffff


	//   ....[59]....
        /*0218*/ 	.word	0xffffffff


	//   ....[60]....
        /*021c*/ 	.word	0xffffffff


	//   ....[61]....
        /*0220*/ 	.word	0xffffffff


	//   ....[62]....
        /*0224*/ 	.word	0xffffffff


	//   ....[63]....
        /*0228*/ 	.word	0xffffffff


	//   ....[64]....
        /*022c*/ 	.word	0xffffffff


	//   ....[65]....
        /*0230*/ 	.word	0xffffffff


	//   ....[66]....
        /*0234*/ 	.word	0xffffffff


	//   ....[67]....
        /*0238*/ 	.word	0xffffffff


	//   ....[68]....
        /*023c*/ 	.word	0xffffffff


	//   ....[69]....
        /*0240*/ 	.word	0xffffffff


	//   ....[70]....
        /*0244*/ 	.word	0xffffffff


	//   ....[71]....
        /*0248*/ 	.word	0xffffffff


	//   ....[72]....
        /*024c*/ 	.word	0xffffffff


	//   ....[73]....
        /*0250*/ 	.word	0xffffffff


	//   ....[74]....
        /*0254*/ 	.word	0xffffffff


	//   ....[75]....
        /*0258*/ 	.word	0xffffffff


	//   ....[76]....
        /*025c*/ 	.word	0xffffffff


	//   ....[77]....
        /*0260*/ 	.word	0xffffffff


	//   ....[78]....
        /*0264*/ 	.word	0xffffffff


	//   ....[79]....
        /*0268*/ 	.word	0xffffffff


	//   ....[80]....
        /*026c*/ 	.word	0xffffffff


	//   ....[81]....
        /*0270*/ 	.word	0xffffffff


	//   ....[82]....
        /*0274*/ 	.word	0xffffffff


	//   ....[83]....
        /*0278*/ 	.word	0xffffffff


	//   ....[84]....
        /*027c*/ 	.word	0xffffffff


	//   ....[85]....
        /*0280*/ 	.word	0xffffffff


	//   ....[86]....
        /*0284*/ 	.word	0xffffffff


	//   ....[87]....
        /*0288*/ 	.word	0xffffffff


	//   ....[88]....
        /*028c*/ 	.word	0xffffffff


	//   ....[89]....
        /*0290*/ 	.word	0xffffffff


	//   ....[90]....
        /*0294*/ 	.word	0xffffffff


	//   ....[91]....
        /*0298*/ 	.word	0xffffffff


	//   ....[92]....
        /*029c*/ 	.word	0xffffffff


	//   ....[93]....
        /*02a0*/ 	.word	0xffffffff


	//   ....[94]....
        /*02a4*/ 	.word	0xffffffff


	//   ....[95]....
        /*02a8*/ 	.word	0xffffffff


	//   ....[96]....
        /*02ac*/ 	.word	0xffffffff


	//   ....[97]....
        /*02b0*/ 	.word	0xffffffff


	//   ....[98]....
        /*02b4*/ 	.word	0xffffffff


	//   ....[99]....
        /*02b8*/ 	.word	0xffffffff


	//   ....[100]....
        /*02bc*/ 	.word	0xffffffff


	//   ....[101]....
        /*02c0*/ 	.word	0xffffffff


	//   ....[102]....
        /*02c4*/ 	.word	0xffffffff


	//   ....[103]....
        /*02c8*/ 	.word	0xffffffff


	//   ....[104]....
        /*02cc*/ 	.word	0xffffffff


	//   ....[105]....
        /*02d0*/ 	.word	0xffffffff


	//   ....[106]....
        /*02d4*/ 	.word	0xffffffff


	//   ....[107]....
        /*02d8*/ 	.word	0xffffffff


	//   ....[108]....
        /*02dc*/ 	.word	0xffffffff


	//   ....[109]....
        /*02e0*/ 	.word	0xffffffff


	//   ....[110]....
        /*02e4*/ 	.word	0xffffffff


	//   ....[111]....
        /*02e8*/ 	.word	0xffffffff


	//   ....[112]....
        /*02ec*/ 	.word	0xffffffff


	//   ....[113]....
        /*02f0*/ 	.word	0xffffffff


	//   ....[114]....
        /*02f4*/ 	.word	0xffffffff


	//   ....[115]....
        /*02f8*/ 	.word	0xffffffff


	//   ....[116]....
        /*02fc*/ 	.word	0xffffffff


	//   ....[117]....
        /*0300*/ 	.word	0xffffffff


	//   ....[118]....
        /*0304*/ 	.word	0xffffffff


	//   ....[119]....
        /*0308*/ 	.word	0xffffffff


	//   ....[120]....
        /*030c*/ 	.word	0xffffffff


	//   ....[121]....
        /*0310*/ 	.word	0xffffffff


	//   ....[122]....
        /*0314*/ 	.word	0xffffffff


	//   ....[123]....
        /*0318*/ 	.word	0xffffffff


	//   ....[124]....
        /*031c*/ 	.word	0xffffffff


	//   ....[125]....
        /*0320*/ 	.word	0xffffffff


	//   ....[126]....
        /*0324*/ 	.word	0xffffffff


	//   ....[127]....
        /*0328*/ 	.word	0xffffffff


	//   ....[128]....
        /*032c*/ 	.word	0xffffffff


	//   ....[129]....
        /*0330*/ 	.word	0xffffffff


	//   ....[130]....
        /*0334*/ 	.word	0xffffffff


	//   ....[131]....
        /*0338*/ 	.word	0xffffffff


	//   ....[132]....
        /*033c*/ 	.word	0xffffffff


	//   ....[133]....
        /*0340*/ 	.word	0xffffffff


	//   ....[134]....
        /*0344*/ 	.word	0xffffffff


	//   ....[135]....
        /*0348*/ 	.word	0x0500000f


	//   ....[136]....
        /*034c*/ 	.word	0x0500000f


	//   ....[137]....
        /*0350*/ 	.word	0x0500000f


	//   ....[138]....
        /*0354*/ 	.word	0x0500000f


	//   ....[139]....
        /*0358*/ 	.word	0x0500000f


	//   ....[140]....
        /*035c*/ 	.word	0x0500000f


	//   ....[141]....
        /*0360*/ 	.word	0x0500000f


	//   ....[142]....
        /*0364*/ 	.word	0x0500000f


	//   ....[143]....
        /*0368*/ 	.word	0x0500000f


	//   ....[144]....
        /*036c*/ 	.word	0x0500000f


	//   ....[145]....
        /*0370*/ 	.word	0x0500000f


	//   ....[146]....
        /*0374*/ 	.word	0x0500000f


	//   ....[147]....
        /*0378*/ 	.word	0x0500000f


	//   ....[148]....
        /*037c*/ 	.word	0x0500000f


	//   ....[149]....
        /*0380*/ 	.word	0x0500000f


	//   ....[150]....
        /*0384*/ 	.word	0x0500000f


	//   ....[151]....
        /*0388*/ 	.word	0x0500000f


	//   ....[152]....
        /*038c*/ 	.word	0x0500000f


	//   ....[153]....
        /*0390*/ 	.word	0x0500000f


	//   ....[154]....
        /*0394*/ 	.word	0x0500000f


	//   ....[155]....
        /*0398*/ 	.word	0x0500000f


	//   ....[156]....
        /*039c*/ 	.word	0x0500000f


	//   ....[157]....
        /*03a0*/ 	.word	0x0500000f


	//   ....[158]....
        /*03a4*/ 	.word	0x0500000f


	//   ....[159]....
        /*03a8*/ 	.word	0x0500000f


	//   ....[160]....
        /*03ac*/ 	.word	0x0500000f


	//   ....[161]....
        /*03b0*/ 	.word	0x0500000f


	//   ....[162]....
        /*03b4*/ 	.word	0x0500000f


	//   ....[163]....
        /*03b8*/ 	.word	0x0500000f


	//   ....[164]....
        /*03bc*/ 	.word	0x0500000f


	//   ....[165]....
        /*03c0*/ 	.word	0x0500000f


	//   ....[166]....
        /*03c4*/ 	.word	0x0500000f


	//   ....[167]....
        /*03c8*/ 	.word	0x0500000f


	//   ....[168]....
        /*03cc*/ 	.word	0x0500000f


	//   ....[169]....
        /*03d0*/ 	.word	0x0500000f


	//   ....[170]....
        /*03d4*/ 	.word	0x0500000f


	//   ....[171]....
        /*03d8*/ 	.word	0x0500000f


	//   ....[172]....
        /*03dc*/ 	.word	0x0500000f


	//   ....[173]....
        /*03e0*/ 	.word	0x0500000f


	//   ....[174]....
        /*03e4*/ 	.word	0x0500000f


	//   ....[175]....
        /*03e8*/ 	.word	0x0500000f


	//   ....[176]....
        /*03ec*/ 	.word	0x0500000f


	//   ....[177]....
        /*03f0*/ 	.word	0x0500000f


	//   ....[178]....
        /*03f4*/ 	.word	0x0500000f


	//   ....[179]....
        /*03f8*/ 	.word	0x0500000f


	//   ....[180]....
        /*03fc*/ 	.word	0x0500000f


	//   ....[181]....
        /*0400*/ 	.word	0x0500000f


	//   ....[182]....
        /*0404*/ 	.word	0x0500000f


	//   ....[183]....
        /*0408*/ 	.word	0x0500000f


	//   ....[184]....
        /*040c*/ 	.word	0x0500000f


	//   ....[185]....
        /*0410*/ 	.word	0x0500000f


	//   ....[186]....
        /*0414*/ 	.word	0x0500000f


	//   ....[187]....
        /*0418*/ 	.word	0x0500000f


	//   ....[188]....
        /*041c*/ 	.word	0x0500000f


	//   ....[189]....
        /*0420*/ 	.word	0x0500000f


	//   ....[190]....
        /*0424*/ 	.word	0x0500000f


	//   ....[191]....
        /*0428*/ 	.word	0x0500000f


	//   ....[192]....
        /*042c*/ 	.word	0x0500000f


	//   ....[193]....
        /*0430*/ 	.word	0x0500000f


	//   ....[194]....
        /*0434*/ 	.word	0x0500000f


	//   ....[195]....
        /*0438*/ 	.word	0x0500000f


	//   ....[196]....
        /*043c*/ 	.word	0x0500000f


	//   ....[197]....
        /*0440*/ 	.word	0x0500000f


	//   ....[198]....
        /*0444*/ 	.word	0x0500000f


	//   ....[199]....
        /*0448*/ 	.word	0x0500000f


	//   ....[200]....
        /*044c*/ 	.word	0x0500000f


	//   ....[201]....
        /*0450*/ 	.word	0x0500000f


	//----- nvinfo : EIATTR_COOP_GROUP_INSTR_OFFSETS
	.align		4
.L_205:
        /*0454*/ 	.byte	0x04, 0x28
        /*0456*/ 	.short	(.L_207 - .L_206)


	//   ....[0]....
.L_206:
        /*0458*/ 	.word	0x00000070


	//   ....[1]....
        /*045c*/ 	.word	0x000000b0


	//   ....[2]....
        /*0460*/ 	.word	0x000002d0


	//   ....[3]....
        /*0464*/ 	.word	0x00000430


	//   ....[4]....
        /*0468*/ 	.word	0x00000550


	//   ....[5]....
        /*046c*/ 	.word	0x000006b0


	//   ....[6]....
        /*0470*/ 	.word	0x00001b70


	//   ....[7]....
        /*0474*/ 	.word	0x00002920


	//   ....[8]....
        /*0478*/ 	.word	0x00002b90


	//   ....[9]....
        /*047c*/ 	.word	0x000034b0


	//   ....[10]....
        /*0480*/ 	.word	0x00003600


	//   ....[11]....
        /*0484*/ 	.word	0x00003980


	//   ....[12]....
        /*0488*/ 	.word	0x00003a60


	//   ....[13]....
        /*048c*/ 	.word	0x000059b0


	//   ....[14]....
        /*0490*/ 	.word	0x00005bb0


	//   ....[15]....
        /*0494*/ 	.word	0x000062a0


	//   ....[16]....
        /*0498*/ 	.word	0x000063a0


	//   ....[17]....
        /*049c*/ 	.word	0x00006740


	//   ....[18]....
        /*04a0*/ 	.word	0x000067a0


	//   ....[19]....
        /*04a4*/ 	.word	0x000085a0


	//   ....[20]....
        /*04a8*/ 	.word	0x000085b0


	//   ....[21]....
        /*04ac*/ 	.word	0x000085e0


	//   ....[22]....
        /*04b0*/ 	.word	0x000085f0


	//   ....[23]....
        /*04b4*/ 	.word	0x0000a210


	//   ....[24]....
        /*04b8*/ 	.word	0x0000a410


	//   ....[25]....
        /*04bc*/ 	.word	0x0000ab00


	//   ....[26]....
        /*04c0*/ 	.word	0x0000ac00


	//   ....[27]....
        /*04c4*/ 	.word	0x0000af90


	//   ....[28]....
        /*04c8*/ 	.word	0x0000aff0


	//   ....[29]....
        /*04cc*/ 	.word	0x0000c020


	//   ....[30]....
        /*04d0*/ 	.word	0x0000c050


	//   ....[31]....
        /*04d4*/ 	.word	0x0000c110


	//   ....[32]....
        /*04d8*/ 	.word	0x0000c120


	//   ....[33]....
        /*04dc*/ 	.word	0x0000dd90


	//   ....[34]....
        /*04e0*/ 	.word	0x0000ddc0


	//   ....[35]....
        /*04e4*/ 	.word	0x0000de00


	//   ....[36]....
        /*04e8*/ 	.word	0x0000de30


	//   ....[37]....
        /*04ec*/ 	.word	0x0000e6a0


	//   ....[38]....
        /*04f0*/ 	.word	0x0000e6e0


	//   ....[39]....
        /*04f4*/ 	.word	0x0000e820


	//   ....[40]....
        /*04f8*/ 	.word	0x0000e840


	//   ....[41]....
        /*04fc*/ 	.word	0x0000e980


	//   ....[42]....
        /*0500*/ 	.word	0x0000e9a0


	//   ....[43]....
        /*0504*/ 	.word	0x0000eaf0


	//   ....[44]....
        /*0508*/ 	.word	0x0000eb10


	//   ....[45]....
        /*050c*/ 	.word	0x0000f4b0


	//   ....[46]....
        /*0510*/ 	.word	0x0000f4d0


	//   ....[47]....
        /*0514*/ 	.word	0x0000f610


	//   ....[48]....
        /*0518*/ 	.word	0x0000f630


	//   ....[49]....
        /*051c*/ 	.word	0x0000f770


	//   ....[50]....
        /*0520*/ 	.word	0x0000f790


	//   ....[51]....
        /*0524*/ 	.word	0x0000f8e0


	//   ....[52]....
        /*0528*/ 	.word	0x0000f900


	//   ....[53]....
        /*052c*/ 	.word	0x0000fae0


	//   ....[54]....
        /*0530*/ 	.word	0x0000fc90


	//   ....[55]....
        /*0534*/ 	.word	0x0000fcc0


	//   ....[56]....
        /*0538*/ 	.word	0x0000fcf0


	//   ....[57]....
        /*053c*/ 	.word	0x0000fd20


	//   ....[58]....
        /*0540*/ 	.word	0x0000fd50


	//   ....[59]....
        /*0544*/ 	.word	0x0000fd80


	//   ....[60]....
        /*0548*/ 	.word	0x0000fed0


	//   ....[61]....
        /*054c*/ 	.word	0x0000ff00


	//   ....[62]....
        /*0550*/ 	.word	0x0000ff30


	//   ....[63]....
        /*0554*/ 	.word	0x0000ff60


	//   ....[64]....
        /*0558*/ 	.word	0x0000ff90


	//   ....[65]....
        /*055c*/ 	.word	0x0000ffc0


	//   ....[66]....
        /*0560*/ 	.word	0x00010050


	//   ....[67]....
        /*0564*/ 	.word	0x000100b0


	//   ....[68]....
        /*0568*/ 	.word	0x00010140


	//   ....[69]....
        /*056c*/ 	.word	0x00011cc0


	//   ....[70]....
        /*0570*/ 	.word	0x00011ce0


	//   ....[71]....
        /*0574*/ 	.word	0x00011cf0


	//   ....[72]....
        /*0578*/ 	.word	0x00011da0


	//   ....[73]....
        /*057c*/ 	.word	0x00011de0


	//   ....[74]....
        /*0580*/ 	.word	0x00011e40


	//   ....[75]....
        /*0584*/ 	.word	0x00011e80


	//   ....[76]....
        /*0588*/ 	.word	0x00011ed0


	//   ....[77]....
        /*058c*/ 	.word	0x00012600


	//   ....[78]....
        /*0590*/ 	.word	0x00012630


	//   ....[79]....
        /*0594*/ 	.word	0x00012650


	//   ....[80]....
        /*0598*/ 	.word	0x000126f0


	//   ....[81]....
        /*059c*/ 	.word	0x00012700


	//   ....[82]....
        /*05a0*/ 	.word	0x000127b0


	//   ....[83]....
        /*05a4*/ 	.word	0x000127c0


	//   ....[84]....
        /*05a8*/ 	.word	0x00012870


	//   ....[85]....
        /*05ac*/ 	.word	0x00012880


	//   ....[86]....
        /*05b0*/ 	.word	0x00012930


	//   ....[87]....
        /*05b4*/ 	.word	0x00012940


	//   ....[88]....
        /*05b8*/ 	.word	0x000129f0


	//   ....[89]....
        /*05bc*/ 	.word	0x00012a00


	//   ....[90]....
        /*05c0*/ 	.word	0x00012ab0


	//   ....[91]....
        /*05c4*/ 	.word	0x00012ac0


	//   ....[92]....
        /*05c8*/ 	.word	0x00012b10


	//   ....[93]....
        /*05cc*/ 	.word	0x00013310


	//   ....[94]....
        /*05d0*/ 	.word	0x00013350


	//   ....[95]....
        /*05d4*/ 	.word	0x00013370


	//   ....[96]....
        /*05d8*/ 	.word	0x00013430


	//   ....[97]....
        /*05dc*/ 	.word	0x00013460


	//   ....[98]....
        /*05e0*/ 	.word	0x000134b0


	//   ....[99]....
        /*05e4*/ 	.word	0x000134e0


	//   ....[100]....
        /*05e8*/ 	.word	0x00013550


	//   ....[101]....
        /*05ec*/ 	.word	0x00013830


	//   ....[102]....
        /*05f0*/ 	.word	0x00013850


	//   ....[103]....
        /*05f4*/ 	.word	0x00013910


	//   ....[104]....
        /*05f8*/ 	.word	0x00013920


	//   ....[105]....
        /*05fc*/ 	.word	0x000139d0


	//   ....[106]....
        /*0600*/ 	.word	0x000139e0


	//   ....[107]....
        /*0604*/ 	.word	0x000139f0


	//   ....[108]....
        /*0608*/ 	.word	0x00013aa0


	//   ....[109]....
        /*060c*/ 	.word	0x00014030


	//   ....[110]....
        /*0610*/ 	.word	0x00014070


	//   ....[111]....
        /*0614*/ 	.word	0x000140b0


	//   ....[112]....
        /*0618*/ 	.word	0x000140f0


	//   ....[113]....
        /*061c*/ 	.word	0x000141a0


	//   ....[114]....
        /*0620*/ 	.word	0x000141d0


	//   ....[115]....
        /*0624*/ 	.word	0x000141e0


	//   ....[116]....
        /*0628*/ 	.word	0x00014270


	//   ....[117]....
        /*062c*/ 	.word	0x000146a0


	//   ....[118]....
        /*0630*/ 	.word	0x000146d0


	//   ....[119]....
        /*0634*/ 	.word	0x00014700


	//   ....[120]....
        /*0638*/ 	.word	0x00014730


	//   ....[121]....
        /*063c*/ 	.word	0x00014760


	//   ....[122]....
        /*0640*/ 	.word	0x00014790


	//   ....[123]....
        /*0644*/ 	.word	0x000147c0


	//   ....[124]....
        /*0648*/ 	.word	0x000147f0


	//   ....[125]....
        /*064c*/ 	.word	0x00014970


	//   ....[126]....
        /*0650*/ 	.word	0x000149a0


	//   ....[127]....
        /*0654*/ 	.word	0x000149d0


	//   ....[128]....
        /*0658*/ 	.word	0x00014a00


	//   ....[129]....
        /*065c*/ 	.word	0x00014a30


	//   ....[130]....
        /*0660*/ 	.word	0x00014a60


	//   ....[131]....
        /*0664*/ 	.word	0x00014b20


	//   ....[132]....
        /*0668*/ 	.word	0x00014b40


	//   ....[133]....
        /*066c*/ 	.word	0x00014bb0


	//   ....[134]....
        /*0670*/ 	.word	0x00015250


	//   ....[135]....
        /*0674*/ 	.word	0x000158d0


	//   ....[136]....
        /*0678*/ 	.word	0x000159c0


	//   ....[137]....
        /*067c*/ 	.word	0x00015a60


	//   ....[138]....
        /*0680*/ 	.word	0x00015ac0


	//   ....[139]....
        /*0684*/ 	.word	0x00015b60


	//   ....[140]....
        /*0688*/ 	.word	0x00015c40


	//   ....[141]....
        /*068c*/ 	.word	0x00015d40


	//   ....[142]....
        /*0690*/ 	.word	0x00015db0


	//   ....[143]....
        /*0694*/ 	.word	0x00015e90


	//   ....[144]....
        /*0698*/ 	.word	0x00015f40


	//   ....[145]....
        /*069c*/ 	.word	0x00015fa0


	//   ....[146]....
        /*06a0*/ 	.word	0x00016000


	//   ....[147]....
        /*06a4*/ 	.word	0x00016110


	//   ....[148]....
        /*06a8*/ 	.word	0x00016170


	//   ....[149]....
        /*06ac*/ 	.word	0x00016290


	//   ....[150]....
        /*06b0*/ 	.word	0x000162f0


	//   ....[151]....
        /*06b4*/ 	.word	0x00016410


	//   ....[152]....
        /*06b8*/ 	.word	0x00016470


	//   ....[153]....
        /*06bc*/ 	.word	0x00016590


	//   ....[154]....
        /*06c0*/ 	.word	0x000165f0


	//   ....[155]....
        /*06c4*/ 	.word	0x00016710


	//   ....[156]....
        /*06c8*/ 	.word	0x00016770


	//   ....[157]....
        /*06cc*/ 	.word	0x00016890


	//   ....[158]....
        /*06d0*/ 	.word	0x000168f0


	//   ....[159]....
        /*06d4*/ 	.word	0x000169f0


	//   ....[160]....
        /*06d8*/ 	.word	0x00016b20


	//   ....[161]....
        /*06dc*/ 	.word	0x00016bf0


	//   ....[162]....
        /*06e0*/ 	.word	0x00016cc0


	//   ....[163]....
        /*06e4*/ 	.word	0x00016da0


	//   ....[164]....
        /*06e8*/ 	.word	0x00016e00


	//   ....[165]....
        /*06ec*/ 	.word	0x00016ee0


	//   ....[166]....
        /*06f0*/ 	.word	0x00016f40


	//   ....[167]....
        /*06f4*/ 	.word	0x00017050


	//   ....[168]....
        /*06f8*/ 	.word	0x00017140


	//   ....[169]....
        /*06fc*/ 	.word	0x000171e0


	//   ....[170]....
        /*0700*/ 	.word	0x00017240


	//   ....[171]....
        /*0704*/ 	.word	0x00017360


	//   ....[172]....
        /*0708*/ 	.word	0x000173c0


	//   ....[173]....
        /*070c*/ 	.word	0x000174e0


	//   ....[174]....
        /*0710*/ 	.word	0x00017540


	//   ....[175]....
        /*0714*/ 	.word	0x00017610


	//   ....[176]....
        /*0718*/ 	.word	0x00017780


	//   ....[177]....
        /*071c*/ 	.word	0x00017830


	//   ....[178]....
        /*0720*/ 	.word	0x00017980


	//   ....[179]....
        /*0724*/ 	.word	0x00017a30


	//   ....[180]....
        /*0728*/ 	.word	0x00017a90


	//   ....[181]....
        /*072c*/ 	.word	0x00017b50


	//   ....[182]....
        /*0730*/ 	.word	0x00017c30


	//   ....[183]....
        /*0734*/ 	.word	0x00017cf0


	//   ....[184]....
        /*0738*/ 	.word	0x00017e00


	//   ....[185]....
        /*073c*/ 	.word	0x00017ea0


	//   ....[186]....
        /*0740*/ 	.word	0x00017fc0


	//   ....[187]....
        /*0744*/ 	.word	0x00018030


	//   ....[188]....
        /*0748*/ 	.word	0x000180a0


	//   ....[189]....
        /*074c*/ 	.word	0x00018110


	//   ....[190]....
        /*0750*/ 	.word	0x00018180


	//   ....[191]....
        /*0754*/ 	.word	0x00018200


	//   ....[192]....
        /*0758*/ 	.word	0x00018290


	//   ....[193]....
        /*075c*/ 	.word	0x00018320


	//   ....[194]....
        /*0760*/ 	.word	0x00018390


	//   ....[195]....
        /*0764*/ 	.word	0x00018400


	//   ....[196]....
        /*0768*/ 	.word	0x00018470


	//   ....[197]....
        /*076c*/ 	.word	0x000184f0


	//   ....[198]....
        /*0770*/ 	.word	0x00018560


	//   ....[199]....
        /*0774*/ 	.word	0x00018600


	//   ....[200]....
        /*0778*/ 	.word	0x00018690


	//   ....[201]....
        /*077c*/ 	.word	0x000187b0


	//----- nvinfo : EIATTR_REG_RECONFIG
	.align		4
.L_207:
        /*0780*/ 	.byte	0x01, 0x54
	.zero		2


	//----- nvinfo : EIATTR_SYSCALL_OFFSETS
	.align		4
        /*0784*/ 	.byte	0x04, 0x46
        /*0786*/ 	.short	(.L_209 - .L_208)


	//   ....[0]....
.L_208:
        /*0788*/ 	.word	0x00001d50


	//   ....[1]....
        /*078c*/ 	.word	0x00011260


	//   ....[2]....
        /*0790*/ 	.word	0x000113b0


	//   ....[3]....
        /*0794*/ 	.word	0x000114a0


	//   ....[4]....
        /*0798*/ 	.word	0x00012220


	//----- nvinfo : EIATTR_MBARRIER_INSTR_OFFSETS
	.align		4
.L_209:
        /*079c*/ 	.byte	0x04, 0x39
        /*079e*/ 	.short	(.L_211 - .L_210)


	//   ....[0]....
.L_210:
        /*07a0*/ 	.word	0x00000180
        /*07a4*/ 	.word	0x000000ff
        /*07a8*/ 	.word	0x00030800
        /*07ac*/ 	.short	0x0100
        /*07ae*/ 	.byte	0x08
	.zero		1


	//   ....[1]....
        /*07b0*/ 	.word	0x00000190
        /*07b4*/ 	.word	0x000000ff
        /*07b8*/ 	.word	0x00030820
        /*07bc*/ 	.short	0x0100
        /*07be*/ 	.byte	0x08
	.zero		1


	//   ....[2]....
        /*07c0*/ 	.word	0x00000280
        /*07c4*/ 	.word	0x000000ff
        /*07c8*/ 	.word	0x00030830
        /*07cc*/ 	.short	0x0100
        /*07ce*/ 	.byte	0x08
	.zero		1


	//   ....[3]....
        /*07d0*/ 	.word	0x00000290
        /*07d4*/ 	.word	0x000000ff
        /*07d8*/ 	.word	0x00030840
        /*07dc*/ 	.short	0x0100
        /*07de*/ 	.byte	0x08
	.zero		1


	//   ....[4]....
        /*07e0*/ 	.word	0x000002a0
        /*07e4*/ 	.word	0x000000ff
        /*07e8*/ 	.word	0x00030838
        /*07ec*/ 	.short	0x0100
        /*07ee*/ 	.byte	0x08
	.zero		1


	//   ....[5]....
        /*07f0*/ 	.word	0x000002b0
        /*07f4*/ 	.word	0x000000ff
        /*07f8*/ 	.word	0x00030848
        /*07fc*/ 	.short	0x0100
        /*07fe*/ 	.byte	0x08
	.zero		1


	//   ....[6]....
        /*0800*/ 	.word	0x000003e0
        /*0804*/ 	.word	0x000000ff
        /*0808*/ 	.word	0x00030850
        /*080c*/ 	.short	0x0100
        /*080e*/ 	.byte	0x08
	.zero		1


	//   ....[7]....
        /*0810*/ 	.word	0x000003f0
        /*0814*/ 	.word	0x000000ff
        /*0818*/ 	.word	0x00030860
        /*081c*/ 	.short	0x0100
        /*081e*/ 	.byte	0x08
	.zero		1


	//   ....[8]....
        /*0820*/ 	.word	0x00000400
        /*0824*/ 	.word	0x000000ff
        /*0828*/ 	.word	0x00030858
        /*082c*/ 	.short	0x0100
        /*082e*/ 	.byte	0x08
	.zero		1


	//   ....[9]....
        /*0830*/ 	.word	0x00000410
        /*0834*/ 	.word	0x000000ff
        /*0838*/ 	.word	0x00030868
        /*083c*/ 	.short	0x0100
        /*083e*/ 	.byte	0x08
	.zero		1


	//   ....[10]....
        /*0840*/ 	.word	0x00000500
        /*0844*/ 	.word	0x000000ff
        /*0848*/ 	.word	0x00030870
        /*084c*/ 	.short	0x0100
        /*084e*/ 	.byte	0x06
	.zero		1


	//   ....[11]....
        /*0850*/ 	.word	0x00000510
        /*0854*/ 	.word	0x000000ff
        /*0858*/ 	.word	0x00030880
        /*085c*/ 	.short	0x0100
        /*085e*/ 	.byte	0x06
	.zero		1


	//   ....[12]....
        /*0860*/ 	.word	0x00000520
        /*0864*/ 	.word	0x000000ff
        /*0868*/ 	.word	0x00030878
        /*086c*/ 	.short	0x0100
        /*086e*/ 	.byte	0x06
	.zero		1


	//   ....[13]....
        /*0870*/ 	.word	0x00000530
        /*0874*/ 	.word	0x000000ff
        /*0878*/ 	.word	0x00030888
        /*087c*/ 	.short	0x0100
        /*087e*/ 	.byte	0x06
	.zero		1


	//   ....[14]....
        /*0880*/ 	.word	0x00000660
        /*0884*/ 	.word	0x000000ff
        /*0888*/ 	.word	0x00030890
        /*088c*/ 	.short	0x0100
        /*088e*/ 	.byte	0x08
	.zero		1


	//   ....[15]....
        /*0890*/ 	.word	0x00000670
        /*0894*/ 	.word	0x000000ff
        /*0898*/ 	.word	0x000308a0
        /*089c*/ 	.short	0x0100
        /*089e*/ 	.byte	0x08
	.zero		1


	//   ....[16]....
        /*08a0*/ 	.word	0x00000680
        /*08a4*/ 	.word	0x000000ff
        /*08a8*/ 	.word	0x00030898
        /*08ac*/ 	.short	0x0100
        /*08ae*/ 	.byte	0x08
	.zero		1


	//   ....[17]....
        /*08b0*/ 	.word	0x00000690
        /*08b4*/ 	.word	0x000000ff
        /*08b8*/ 	.word	0x000308a8
        /*08bc*/ 	.short	0x0100
        /*08be*/ 	.byte	0x08
	.zero		1


	//   ....[18]....
        /*08c0*/ 	.word	0x000007d0
        /*08c4*/ 	.word	0x000000ff
        /*08c8*/ 	.word	0x000308b0
        /*08cc*/ 	.short	0x0100
        /*08ce*/ 	.byte	0x08
	.zero		1


	//   ....[19]....
        /*08d0*/ 	.word	0x000007e0
        /*08d4*/ 	.word	0x000000ff
        /*08d8*/ 	.word	0x000308c0
        /*08dc*/ 	.short	0x0100
        /*08de*/ 	.byte	0x08
	.zero		1


	//   ....[20]....
        /*08e0*/ 	.word	0x000007f0
        /*08e4*/ 	.word	0x000000ff
        /*08e8*/ 	.word	0x000308b8
        /*08ec*/ 	.short	0x0100
        /*08ee*/ 	.byte	0x08
	.zero		1


	//   ....[21]....
        /*08f0*/ 	.word	0x00000800
        /*08f4*/ 	.word	0x000000ff
        /*08f8*/ 	.word	0x000308c8
        /*08fc*/ 	.short	0x0100
        /*08fe*/ 	.byte	0x08
	.zero		1


	//   ....[22]....
        /*0900*/ 	.word	0x00001df0
        /*0904*/ 	.word	0x000000ff
        /*0908*/ 	.word	0x00030800
        /*090c*/ 	.short	0x010a
        /*090e*/ 	.byte	0x28
	.zero		1


	//   ....[23]....
        /*0910*/ 	.word	0x00001e70
        /*0914*/ 	.word	0x00000003
        /*0918*/ 	.word	0x00030830
        /*091c*/ 	.short	0x010a
        /*091e*/ 	.byte	0x3f
	.zero		1


	//   ....[24]....
        /*0920*/ 	.word	0x00001eb0
        /*0924*/ 	.word	0x00000003
        /*0928*/ 	.word	0x00030830
        /*092c*/ 	.short	0x010a
        /*092e*/ 	.byte	0x3f
	.zero		1


	//   ....[25]....
        /*0930*/ 	.word	0x00002900
        /*0934*/ 	.word	0x000000ff
        /*0938*/ 	.word	0x00000000
        /*093c*/ 	.short	0x0101
        /*093e*/ 	.byte	0x04
	.zero		1


	//   ....[26]....
        /*0940*/ 	.word	0x00004760
        /*0944*/ 	.word	0x000000ff
        /*0948*/ 	.word	0x00030830
        /*094c*/ 	.short	0x010a
        /*094e*/ 	.byte	0x06
	.zero		1


	//   ....[27]....
        /*0950*/ 	.word	0x000047a0
        /*0954*/ 	.word	0x000000ff
        /*0958*/ 	.word	0x00030830
        /*095c*/ 	.short	0x010a
        /*095e*/ 	.byte	0x06
	.zero		1


	//   ....[28]....
        /*0960*/ 	.word	0x00005620
        /*0964*/ 	.word	0x000000ff
        /*0968*/ 	.word	0x00030850
        /*096c*/ 	.short	0x010a
        /*096e*/ 	.byte	0x05
	.zero		1


	//   ....[29]....
        /*0970*/ 	.word	0x00005660
        /*0974*/ 	.word	0x000000ff
        /*0978*/ 	.word	0x00030850
        /*097c*/ 	.short	0x010a
        /*097e*/ 	.byte	0x05
	.zero		1


	//   ....[30]....
        /*0980*/ 	.word	0x00005960
        /*0984*/ 	.word	0x000000ff
        /*0988*/ 	.word	0x00000000
        /*098c*/ 	.short	0x0101
        /*098e*/ 	.byte	0x06
	.zero		1


	//   ....[31]....
        /*0990*/ 	.word	0x00006e80
        /*0994*/ 	.word	0x000000ff
        /*0998*/ 	.word	0x00000000
        /*099c*/ 	.short	0x0101
        /*099e*/ 	.byte	0x05
	.zero		1


	//   ....[32]....
        /*09a0*/ 	.word	0x00007250
        /*09a4*/ 	.word	0x000000ff
        /*09a8*/ 	.word	0x00030830
        /*09ac*/ 	.short	0x010a
        /*09ae*/ 	.byte	0x06
	.zero		1


	//   ....[33]....
        /*09b0*/ 	.word	0x00007290
        /*09b4*/ 	.word	0x000000ff
        /*09b8*/ 	.word	0x00030830
        /*09bc*/ 	.short	0x010a
        /*09be*/ 	.byte	0x06
	.zero		1


	//   ....[34]....
        /*09c0*/ 	.word	0x00008110
        /*09c4*/ 	.word	0x000000ff
        /*09c8*/ 	.word	0x00030850
        /*09cc*/ 	.short	0x010a
        /*09ce*/ 	.byte	0x05
	.zero		1


	//   ....[35]....
        /*09d0*/ 	.word	0x00008150
        /*09d4*/ 	.word	0x000000ff
        /*09d8*/ 	.word	0x00030850
        /*09dc*/ 	.short	0x010a
        /*09de*/ 	.byte	0x05
	.zero		1


	//   ....[36]....
        /*09e0*/ 	.word	0x000084c0
        /*09e4*/ 	.word	0x000000ff
        /*09e8*/ 	.word	0x00000000
        /*09ec*/ 	.short	0x0101
        /*09ee*/ 	.byte	0x06
	.zero		1


	//   ....[37]....
        /*09f0*/ 	.word	0x00008e20
        /*09f4*/ 	.word	0x000000ff
        /*09f8*/ 	.word	0x00000000
        /*09fc*/ 	.short	0x0101
        /*09fe*/ 	.byte	0x05
	.zero		1


	//   ....[38]....
        /*0a00*/ 	.word	0x00008fd0
        /*0a04*/ 	.word	0x000000ff
        /*0a08*/ 	.word	0x00030830
        /*0a0c*/ 	.short	0x010a
        /*0a0e*/ 	.byte	0x05
	.zero		1


	//   ....[39]....
        /*0a10*/ 	.word	0x00009010
        /*0a14*/ 	.word	0x000000ff
        /*0a18*/ 	.word	0x00030830
        /*0a1c*/ 	.short	0x010a
        /*0a1e*/ 	.byte	0x05
	.zero		1


	//   ....[40]....
        /*0a20*/ 	.word	0x00009e90
        /*0a24*/ 	.word	0x000000ff
        /*0a28*/ 	.word	0x00030850
        /*0a2c*/ 	.short	0x010a
        /*0a2e*/ 	.byte	0x05
	.zero		1


	//   ....[41]....
        /*0a30*/ 	.word	0x00009ed0
        /*0a34*/ 	.word	0x000000ff
        /*0a38*/ 	.word	0x00030850
        /*0a3c*/ 	.short	0x010a
        /*0a3e*/ 	.byte	0x05
	.zero		1


	//   ....[42]....
        /*0a40*/ 	.word	0x0000a1d0
        /*0a44*/ 	.word	0x000000ff
        /*0a48*/ 	.word	0x00000000
        /*0a4c*/ 	.short	0x0101
        /*0a4e*/ 	.byte	0x04
	.zero		1


	//   ....[43]....
        /*0a50*/ 	.word	0x0000b6f0
        /*0a54*/ 	.word	0x000000ff
        /*0a58*/ 	.word	0x00000000
        /*0a5c*/ 	.short	0x0101
        /*0a5e*/ 	.byte	0x05
	.zero		1


	//   ....[44]....
        /*0a60*/ 	.word	0x0000bf90
        /*0a64*/ 	.word	0x000000ff
        /*0a68*/ 	.word	0x00030850
        /*0a6c*/ 	.short	0x010a
        /*0a6e*/ 	.byte	0x05
	.zero		1


	//   ....[45]....
        /*0a70*/ 	.word	0x0000bfd0
        /*0a74*/ 	.word	0x000000ff
        /*0a78*/ 	.word	0x00030850
        /*0a7c*/ 	.short	0x010a
        /*0a7e*/ 	.byte	0x05
	.zero		1


	//   ....[46]....
        /*0a80*/ 	.word	0x0000c580
        /*0a84*/ 	.word	0x000000ff
        /*0a88*/ 	.word	0x00000000
        /*0a8c*/ 	.short	0x0101
        /*0a8e*/ 	.byte	0x04
	.zero		1


	//   ....[47]....
        /*0a90*/ 	.word	0x0000e6d0
        /*0a94*/ 	.word	0x00000016
        /*0a98*/ 	.word	0x00000000
        /*0a9c*/ 	.short	0x0101
        /*0a9e*/ 	.byte	0x3f
	.zero		1


	//   ....[48]....
        /*0aa0*/ 	.word	0x00011a90
        /*0aa4*/ 	.word	0x00000006
        /*0aa8*/ 	.word	0x00030840
        /*0aac*/ 	.short	0x010a
        /*0aae*/ 	.byte	0x3f
	.zero		1


	//   ....[49]....
        /*0ab0*/ 	.word	0x00011fa0
        /*0ab4*/ 	.word	0x00000006
        /*0ab8*/ 	.word	0x00030830
        /*0abc*/ 	.short	0x0107
        /*0abe*/ 	.byte	0x3f
	.zero		1


	//   ....[50]....
        /*0ac0*/ 	.word	0x00012050
        /*0ac4*/ 	.word	0x00000006
        /*0ac8*/ 	.word	0x00030830
        /*0acc*/ 	.short	0x0101
        /*0ace*/ 	.byte	0x3f
	.zero		1


	//   ....[51]....
        /*0ad0*/ 	.word	0x00012c40
        /*0ad4*/ 	.word	0x00000016
        /*0ad8*/ 	.word	0x00030800
        /*0adc*/ 	.short	0x0107
        /*0ade*/ 	.byte	0x3f
	.zero		1


	//   ....[52]....
        /*0ae0*/ 	.word	0x00012d60
        /*0ae4*/ 	.word	0x00000016
        /*0ae8*/ 	.word	0x00030800
        /*0aec*/ 	.short	0x0101
        /*0aee*/ 	.byte	0x3f
	.zero		1


	//   ....[53]....
        /*0af0*/ 	.word	0x00012d80
        /*0af4*/ 	.word	0x00000016
        /*0af8*/ 	.word	0x00030820
        /*0afc*/ 	.short	0x010a
        /*0afe*/ 	.byte	0x3f
	.zero		1


	//   ....[54]....
        /*0b00*/ 	.word	0x00013160
        /*0b04*/ 	.word	0x00000007
        /*0b08*/ 	.word	0x00030840
        /*0b0c*/ 	.short	0x010a
        /*0b0e*/ 	.byte	0x3f
	.zero		1


	//   ....[55]....
        /*0b10*/ 	.word	0x00013660
        /*0b14*/ 	.word	0x00000007
        /*0b18*/ 	.word	0x00030830
        /*0b1c*/ 	.short	0x0107
        /*0b1e*/ 	.byte	0x3f
	.zero		1


	//   ....[56]....
        /*0b20*/ 	.word	0x00013710
        /*0b24*/ 	.word	0x00000007
        /*0b28*/ 	.word	0x00030830
        /*0b2c*/ 	.short	0x0101
        /*0b2e*/ 	.byte	0x3f
	.zero		1


	//   ....[57]....
        /*0b30*/ 	.word	0x00013770
        /*0b34*/ 	.word	0x00000007
        /*0b38*/ 	.word	0x00030860
        /*0b3c*/ 	.short	0x010a
        /*0b3e*/ 	.byte	0x3f
	.zero		1


	//   ....[58]....
        /*0b40*/ 	.word	0x00013c20
        /*0b44*/ 	.word	0x00000007
        /*0b48*/ 	.word	0x00030850
        /*0b4c*/ 	.short	0x0107
        /*0b4e*/ 	.byte	0x3f
	.zero		1


	//   ....[59]....
        /*0b50*/ 	.word	0x00013d70
        /*0b54*/ 	.word	0x00000007
        /*0b58*/ 	.word	0x00030850
        /*0b5c*/ 	.short	0x0101
        /*0b5e*/ 	.byte	0x3f
	.zero		1


	//   ....[60]....
        /*0b60*/ 	.word	0x00013f80
        /*0b64*/ 	.word	0x00000000
        /*0b68*/ 	.word	0x00030860
        /*0b6c*/ 	.short	0x010a
        /*0b6e*/ 	.byte	0x3f
	.zero		1


	//   ....[61]....
        /*0b70*/ 	.word	0x000143f0
        /*0b74*/ 	.word	0x00000000
        /*0b78*/ 	.word	0x00030850
        /*0b7c*/ 	.short	0x0107
        /*0b7e*/ 	.byte	0x3f
	.zero		1


	//   ....[62]....
        /*0b80*/ 	.word	0x000144a0
        /*0b84*/ 	.word	0x00000000
        /*0b88*/ 	.word	0x00030850
        /*0b8c*/ 	.short	0x0101
        /*0b8e*/ 	.byte	0x3f
	.zero		1


	//   ....[63]....
        /*0b90*/ 	.word	0x000151d0
        /*0b94*/ 	.word	0x00000004
        /*0b98*/ 	.word	0x00030820
        /*0b9c*/ 	.short	0x010a
        /*0b9e*/ 	.byte	0x3f
	.zero		1


	//   ....[64]....
        /*0ba0*/ 	.word	0x00015370
        /*0ba4*/ 	.word	0x00000005
        /*0ba8*/ 	.word	0x00030840
        /*0bac*/ 	.short	0x010a
        /*0bae*/ 	.byte	0x3f
	.zero		1


	//   ....[65]....
        /*0bb0*/ 	.word	0x00015410
        /*0bb4*/ 	.word	0x00000019
        /*0bb8*/ 	.word	0x00030840
        /*0bbc*/ 	.short	0x010a
        /*0bbe*/ 	.byte	0x3f
	.zero		1


	//   ....[66]....
        /*0bc0*/ 	.word	0x00015450
        /*0bc4*/ 	.word	0x00000005
        /*0bc8*/ 	.word	0x00030860
        /*0bcc*/ 	.short	0x010a
        /*0bce*/ 	.byte	0x3f
	.zero		1


	//   ....[67]....
        /*0bd0*/ 	.word	0x00015490
        /*0bd4*/ 	.word	0x00000019
        /*0bd8*/ 	.word	0x00030860
        /*0bdc*/ 	.short	0x010a
        /*0bde*/ 	.byte	0x3f
	.zero		1


	//   ....[68]....
        /*0be0*/ 	.word	0x00015500
        /*0be4*/ 	.word	0x00000003
        /*0be8*/ 	.word	0x00030800
        /*0bec*/ 	.short	0x010a
        /*0bee*/ 	.byte	0x3f
	.zero		1


	//   ....[69]....
        /*0bf0*/ 	.word	0x00015550
        /*0bf4*/ 	.word	0x00000003
        /*0bf8*/ 	.word	0x00030830
        /*0bfc*/ 	.short	0x010a
        /*0bfe*/ 	.byte	0x3f
	.zero		1


	//   ....[70]....
        /*0c00*/ 	.word	0x000155b0
        /*0c04*/ 	.word	0x00000004
        /*0c08*/ 	.word	0x00030830
        /*0c0c*/ 	.short	0x010a
        /*0c0e*/ 	.byte	0x3f
	.zero		1


	//   ....[71]....
        /*0c10*/ 	.word	0x00015610
        /*0c14*/ 	.word	0x00000003
        /*0c18*/ 	.word	0x00030850
        /*0c1c*/ 	.short	0x010a
        /*0c1e*/ 	.byte	0x3f
	.zero		1


	//   ....[72]....
        /*0c20*/ 	.word	0x00015670
        /*0c24*/ 	.word	0x00000004
        /*0c28*/ 	.word	0x00030830
        /*0c2c*/ 	.short	0x010a
        /*0c2e*/ 	.byte	0x3f
	.zero		1


	//   ....[73]....
        /*0c30*/ 	.word	0x000156d0
        /*0c34*/ 	.word	0x00000003
        /*0c38*/ 	.word	0x00030850
        /*0c3c*/ 	.short	0x010a
        /*0c3e*/ 	.byte	0x3f
	.zero		1


	//   ....[74]....
        /*0c40*/ 	.word	0x00015730
        /*0c44*/ 	.word	0x00000004
        /*0c48*/ 	.word	0x00030830
        /*0c4c*/ 	.short	0x010a
        /*0c4e*/ 	.byte	0x3f
	.zero		1


	//   ....[75]....
        /*0c50*/ 	.word	0x00015790
        /*0c54*/ 	.word	0x00000003
        /*0c58*/ 	.word	0x00030850
        /*0c5c*/ 	.short	0x010a
        /*0c5e*/ 	.byte	0x3f
	.zero		1


	//   ....[76]....
        /*0c60*/ 	.word	0x000157f0
        /*0c64*/ 	.word	0x00000007
        /*0c68*/ 	.word	0x00030850
        /*0c6c*/ 	.short	0x010a
        /*0c6e*/ 	.byte	0x3f
	.zero		1


	//   ....[77]....
        /*0c70*/ 	.word	0x00015910
        /*0c74*/ 	.word	0x00000006
        /*0c78*/ 	.word	0x00030840
        /*0c7c*/ 	.short	0x010a
        /*0c7e*/ 	.byte	0x3f
	.zero		1


	//   ....[78]....
        /*0c80*/ 	.word	0x00016a20
        /*0c84*/ 	.word	0x00000016
        /*0c88*/ 	.word	0x00030820
        /*0c8c*/ 	.short	0x010a
        /*0c8e*/ 	.byte	0x3f
	.zero		1


	//   ....[79]....
        /*0c90*/ 	.word	0x00016a70
        /*0c94*/ 	.word	0x00000007
        /*0c98*/ 	.word	0x00030840
        /*0c9c*/ 	.short	0x010a
        /*0c9e*/ 	.byte	0x3f
	.zero		1


	//   ....[80]....
        /*0ca0*/ 	.word	0x00017090
        /*0ca4*/ 	.word	0x00000007
        /*0ca8*/ 	.word	0x00030860
        /*0cac*/ 	.short	0x010a
        /*0cae*/ 	.byte	0x3f
	.zero		1


	//   ....[81]....
        /*0cb0*/ 	.word	0x000176d0
        /*0cb4*/ 	.word	0x00000000
        /*0cb8*/ 	.word	0x00030860
        /*0cbc*/ 	.short	0x010a
        /*0cbe*/ 	.byte	0x3f
	.zero		1


	//   ....[82]....
        /*0cc0*/ 	.word	0x000186d0
        /*0cc4*/ 	.word	0x00000004
        /*0cc8*/ 	.word	0x00030820
        /*0ccc*/ 	.short	0x010a
        /*0cce*/ 	.byte	0x3f
	.zero		1


	//   ....[83]....
        /*0cd0*/ 	.word	0x00018870
        /*0cd4*/ 	.word	0x00000005
        /*0cd8*/ 	.word	0x00030840
        /*0cdc*/ 	.short	0x010a
        /*0cde*/ 	.byte	0x3f
	.zero		1


	//   ....[84]....
        /*0ce0*/ 	.word	0x000188c0
        /*0ce4*/ 	.word	0x00000019
        /*0ce8*/ 	.word	0x00030840
        /*0cec*/ 	.short	0x010a
        /*0cee*/ 	.byte	0x3f
	.zero		1


	//   ....[85]....
        /*0cf0*/ 	.word	0x00018910
        /*0cf4*/ 	.word	0x00000005
        /*0cf8*/ 	.word	0x00030860
        /*0cfc*/ 	.short	0x010a
        /*0cfe*/ 	.byte	0x3f
	.zero		1


	//----- nvinfo : EIATTR_NUM_MBARRIERS
	.align		4
.L_211:
        /*0d00*/ 	.byte	0x03, 0x38
        /*0d02*/ 	.short	0x0016


	//----- nvinfo : EIATTR_EXIT_INSTR_OFFSETS
	.align		4
        /*0d04*/ 	.byte	0x04, 0x1c
        /*0d06*/ 	.short	(.L_213 - .L_212)


	//   ....[0]....
.L_212:
        /*0d08*/ 	.word	0x00000990


	//   ....[1]....
        /*0d0c*/ 	.word	0x0000fa80


	//   ....[2]....
        /*0d10*/ 	.word	0x000154e0


	//----- nvinfo : EIATTR_MAX_THREADS
	.align		4
.L_213:
        /*0d14*/ 	.byte	0x04, 0x05
        /*0d16*/ 	.short	(.L_215 - .L_214)
.L_214:
        /*0d18*/ 	.word	0x00000180
        /*0d1c*/ 	.word	0x00000001
        /*0d20*/ 	.word	0x00000001


	//----- nvinfo : EIATTR_CRS_STACK_SIZE
	.align		4
.L_215:
        /*0d24*/ 	.byte	0x04, 0x1e
        /*0d26*/ 	.short	(.L_217 - .L_216)
.L_216:
        /*0d28*/ 	.word	0x00000000


	//----- nvinfo : EIATTR_CBANK_PARAM_SIZE
	.align		4
.L_217:
        /*0d2c*/ 	.byte	0x03, 0x19
        /*0d2e*/ 	.short	0x0af0


	//----- nvinfo : EIATTR_PARAM_CBANK
	.align		4
        /*0d30*/ 	.byte	0x04, 0x0a
        /*0d32*/ 	.short	(.L_219 - .L_218)
	.align		4
.L_218:
        /*0d34*/ 	.word	index@(.nv.constant0._ZN7cutlass13device_kernelIN5flash11enable_sm90INS1_16FlashAttnFwdSm90INS1_25CollectiveMainloopFwdSm90ILi2EN4cute5tupleIJNS5_1CILi1EEES8_S8_EEENS6_IJNS7_ILi128EEENS7_ILi64EEENS7_ILi256EEEEEELi256ENS_6half_tEfNS_4arch4Sm90ELb0ELb1ELb0ELb1ELb1ELb0ELb0ELb1ELb1ELb1ELb0ELb0EEENS1_21CollectiveEpilogueFwdINS6_IJSA_SC_SB_EEES9_SE_SG_Li256ELb1ELb1ELb0ELb0EEENS1_36VarlenDynamicPersistentTileSchedulerILi128ELi64ELi256ELi128ELb0ELb1ELb1ELb1ELb0ELb1EEEEEEEEEvNT_6ParamsE)
        /*0d38*/ 	.short	0x0210
        /*0d3a*/ 	.short	0x0af0


	//----- nvinfo : EIATTR_SW_WAR
	.align		4
.L_219:
        /*0d3c*/ 	.byte	0x04, 0x36
        /*0d3e*/ 	.short	(.L_221 - .L_220)
.L_220:
        /*0d40*/ 	.word	0x00000008
.L_221:


//--------------------- .nv.info._ZN7cutlass13device_kernelIN5flash11enable_sm90INS1_16FlashAttnFwdSm90INS1_25CollectiveMainloopFwdSm90ILi2EN4cute5tupleIJNS5_1CILi1EEES8_S8_EEENS6_IJNS7_ILi128EEENS7_ILi64EEENS7_ILi256EEEEEELi256ENS_6half_tEfNS_4arch4Sm90ELb0ELb1ELb0ELb1ELb1ELb1ELb0ELb1ELb1ELb1ELb0ELb0EEENS1_21CollectiveEpilogueFwdINS6_IJSA_SC_SB_EEES9_SE_SG_Li256ELb1ELb1ELb0ELb0EEENS1_36VarlenDynamicPersistentTileSchedulerILi128ELi64ELi256ELi128ELb0ELb1ELb1ELb1ELb0ELb1EEEEEEEEEvNT_6ParamsE --------------------------
	.section	.nv.info._ZN7cutlass13device_kernelIN5flash11enable_sm90INS1_16FlashAttnFwdSm90INS1_25CollectiveMainloopFwdSm90ILi2EN4cute5tupleIJNS5_1CILi1EEES8_S8_EEENS6_IJNS7_ILi128EEENS7_ILi64EEENS7_ILi256EEEEEELi256ENS_6half_tEfNS_4arch4Sm90ELb0ELb1ELb0ELb1ELb1ELb1ELb0ELb1ELb1ELb1ELb0ELb0EEENS1_21CollectiveEpilogueFwdINS6_IJSA_SC_SB_EEES9_SE_SG_Li256ELb1ELb1ELb0ELb0EEENS1_36VarlenDynamicPersistentTileSchedulerILi128ELi64ELi256ELi128ELb0ELb1ELb1ELb1ELb0ELb1EEEEEEEEEvNT_6ParamsE,"",@"SHT_CUDA_INFO"
	.sectionflags	@""
	.align	4


	//----- nvinfo : EIATTR_CUDA_API_VERSION
	.align		4
        /*0000*/ 	.byte	0x04, 0x37
        /*0002*/ 	.short	(.L_223 - .L_222)
.L_222:
        /*0004*/ 	.word	0x00000082


	//----- nvinfo : EIATTR_KPARAM_INFO
	.align		4
.L_223:
        /*0008*/ 	.byte	0x04, 0x17
        /*000a*/ 	.short	(.L_225 - .L_224)
.L_224:
        /*000c*/ 	.word	0x00000000
        /*0010*/ 	.short	0x0000
        /*0012*/ 	.short	0x0070
        /*0014*/ 	.byte	0x00, 0xf0, 0x01, 0x2a


	//----- nvinfo : EIATTR_SPARSE_MMA_MASK
	.align		4
.L_225:
        /*0018*/ 	.byte	0x03, 0x50
        /*001a*/ 	.short	0x0000


	//----- nvinfo : EIATTR_MAXREG_COUNT
	.align		4
        /*001c*/ 	.byte	0x03, 0x1b
        /*001e*/ 	.short	0x00a8


	//----- nvinfo : EIATTR_NUM_BARRIERS
	.align		4
        /*0020*/ 	.byte	0x02, 0x4c
        /*0022*/ 	.byte	0x10
	.zero		1


	//----- nvinfo : EIATTR_EXTERNS
	.align		4
        /*0024*/ 	.byte	0x04, 0x0f
        /*0026*/ 	.short	(.L_227 - .L_226)


	//   ....[0]....
	.align		4
.L_226:
        /*0028*/ 	.word	index@(__assertfail)


	//----- nvinfo : EIATTR_ANNOTATIONS
	.align		4
.L_227:
        /*002c*/ 	.byte	0x04, 0x55
        /*002e*/ 	.short	(.L_229 - .L_228)


	//   ....[0]....
.L_228:
        /* <DEDUP_REMOVED lines=119> */
        /*0794*/ 	.byte	0xd0, 0x88, 0x02, 0x00


	//----- nvinfo : EIATTR_MERCURY_ISA_VERSION
	.align		4
.L_229:
        /*0798*/ 	.byte	0x03, 0x5f
        /*079a*/ 	.short	0x0101


	//----- nvinfo : EIATTR_UNUSED_LOAD_BYTE_OFFSET
	.align		4
        /*079c*/ 	.byte	0x04, 0x44
        /*079e*/ 	.short	(.L_231 - .L_230)


	//   ....[0]....
.L_230:
        /*07a0*/ 	.word	0x00000a30
        /*07a4*/ 	.word	0x0000fff0


	//   ....[1]....
        /*07a8*/ 	.word	0x0001e400
        /*07ac*/ 	.word	0x0000fff0


	//----- nvinfo : EIATTR_INT_WARP_WIDE_INSTR_OFFSETS
	.align		4
.L_231:
        /*07b0*/ 	.byte	0x04, 0x31
        /*07b2*/ 	.short	(.L_233 - .L_232)


	//   ....[0]....
.L_232:
        /*07b4*/ 	.word	0x00000120


	//   ....[1]....
        /*07b8*/ 	.word	0x00000160


	//   ....[2]....
        /*07bc*/ 	.word	0x00000220


	//   ....[3]....
        /*07c0*/ 	.word	0x00024500


	//   ....[4]....
        /*07c4*/ 	.word	0x00024590


	//   ....[5]....
        /*07c8*/ 	.word	0x00027420


	//   ....[6]....
        /*07cc*/ 	.word	0x000274b0


	//----- nvinfo : EIATTR_COOP_GROUP_MASK_REGIDS
	.align		4
.L_233:
        /*07d0*/ 	.byte	0x04, 0x29
        /*07d2*/ 	.short	(.L_235 - .L_234)


	//   ....[0]....
.L_234:
        /*07d4*/ 	.word	0xffffffff


	//   ....[1]....
        /*07d8*/ 	.word	0xffffffff


	//   ....[2]....
        /*07dc*/ 	.word	0xffffffff


	//   ....[3]....
        /*07e0*/ 	.word	0xffffffff


	//   ....[4]....
        /*07e4*/ 	.word	0xffffffff


	//   ....[5]....
        /*07e8*/ 	.word	0xffffffff


	//   ....[6]....
        /*07ec*/ 	.word	0xffffffff


	//   ....[7]....
        /*07f0*/ 	.word	0xffffffff


	//   ....[8]....
        /*07f4*/ 	.word	0xffffffff


	//   ....[9]....
        /*07f8*/ 	.word	0xffffffff


	//   ....[10]....
        /*07fc*/ 	.word	0xffffffff


	//   ....[11]....
        /*0800*/ 	.word	0xffffffff


	//   ....[12]....
        /*0804*/ 	.word	0xffffffff


	//   ....[13]....
        /*0808*/ 	.word	0xffffffff


	//   ....[14]....
        /*080c*/ 	.word	0xffffffff


	//   ....[15]....
        /*0810*/ 	.word	0xffffffff


	//   ....[16]....
        /*0814*/ 	.word	0xffffffff


	//   ....[17]....
        /*0818*/ 	.word	0xffffffff


	//   ....[18]....
        /*081c*/ 	.word	0xffffffff


	//   ....[19]....
        /*0820*/ 	.word	0xffffffff


	//   ....[20]....
        /*0824*/ 	.word	0xffffffff


	//   ....[21]....
        /*0828*/ 	.word	0xffffffff


	//   ....[22]....
        /*082c*/ 	.word	0xffffffff


	//   ....[23]....
        /*0830*/ 	.word	0xffffffff


	//   ....[24]....
        /*0834*/ 	.word	0xffffffff


	//   ....[25]....
        /*0838*/ 	.word	0xffffffff


	//   ....[26]....
        /*083c*/ 	.word	0xffffffff


	//   ....[27]....
        /*0840*/ 	.word	0xffffffff


	//   ....[28]....
        /*0844*/ 	.word	0xffffffff


	//   ....[29]....
        /*0848*/ 	.word	0xffffffff


	//   ....[30]....
        /*084c*/ 	.word	0xffffffff


	//   ....[31]....
        /*0850*/ 	.word	0xffffffff


	//   ....[32]....
        /*0854*/ 	.word	0xffffffff


	//   ....[33]....
        /*0858*/ 	.word	0xffffffff


	//   ....[34]....
        /*085c*/ 	.word	0xffffffff


	//   ....[35]....
        /*0860*/ 	.word	0xffffffff


	//   ....[36]....
        /*0864*/ 	.word	0xffffffff


	//   ....[37]....
        /*0868*/ 	.word	0xffffffff


	//   ....[38]....
        /*086c*/ 	.word	0xffffffff


	//   ....[39]....
        /*0870*/ 	.word	0xffffffff


	//   ....[40]....
        /*0874*/ 	.word	0xffffffff


	//   ....[41]....
        /*0878*/ 	.word	0xffffffff


	//   ....[42]....
        /*087c*/ 	.word	0xffffffff


	//   ....[43]....
        /*0880*/ 	.word	0xffffffff


	//   ....[44]....
        /*0884*/ 	.word	0xffffffff


	//   ....[45]....
        /*0888*/ 	.word	0xffffffff


	//   ....[46]....
        /*088c*/ 	.word	0xffffffff


	//   ....[47]....
        /*0890*/ 	.word	0xffffffff


	//   ....[48]....
        /*0894*/ 	.word	0xffffffff


	//   ....[49]....
        /*0898*/ 	.word	0xffffffff


	//   ....[50]....
        /*089c*/ 	.word	0xffffffff


	//   ....[51]....
        /*08a0*/ 	.word	0xffffffff


	//   ....[52]....
        /*08a4*/ 	.word	0xffffffff


	//   ....[53]....
        /*08a8*/ 	.word	0xffffffff


	//   ....[54]....
        /*08ac*/ 	.word	0xffffffff


	//   ....[55]....
        /*08b0*/ 	.word	0xffffffff


	//   ....[56]....
        /*08b4*/ 	.word	0xffffffff


	//   ....[57]....
        /*08b8*/ 	.word	0xffffffff


	//   ....[58]....
        /*08bc*/ 	.word	0xffffffff


	//   ....[59]....
        /*08c0*/ 	.word	0xffffffff


	//   ....[60]....
        /*08c4*/ 	.word	0xffffffff


	//   ....[61]....
        /*08c8*/ 	.word	0xffffffff


	//   ....[62]....
        /*08cc*/ 	.word	0xffffffff


	//   ....[63]....
        /*08d0*/ 	.word	0xffffffff


	//   ....[64]....
        /*08d4*/ 	.word	0xffffffff


	//   ....[65]....
        /*08d8*/ 	.word	0xffffffff


	//   ....[66]....
        /*08dc*/ 	.word	0xffffffff


	//   ....[67]....
        /*08e0*/ 	.word	0xffffffff


	//   ....[68]....
        /*08e4*/ 	.word	0xffffffff


	//   ....[69]....
        /*08e8*/ 	.word	0xffffffff


	//   ....[70]....
        /*08ec*/ 	.word	0xffffffff


	//   ....[71]....
        /*08f0*/ 	.word	0xffffffff


	//   ....[72]....
        /*08f4*/ 	.word	0xffffffff


	//   ....[73]....
        /*08f8*/ 	.word	0xffffffff


	//   ....[74]....
        /*08fc*/ 	.word	0xffffffff


	//   ....[75]....
        /*0900*/ 	.word	0xffffffff


	//   ....[76]....
        /*0904*/ 	.word	0xffffffff


	//   ....[77]....
        /*0908*/ 	.word	0xffffffff


	//   ....[78]....
        /*090c*/ 	.word	0xffffffff


	//   ....[79]....
        /*0910*/ 	.word	0xffffffff


	//   ....[80]....
        /*0914*/ 	.word	0xffffffff


	//   ....[81]....
        /*0918*/ 	.word	0xffffffff


	//   ....[82]....
        /*091c*/ 	.word	0xffffffff


	//   ....[83]....
        /*0920*/ 	.word	0xffffffff


	//   ....[84]....
        /*0924*/ 	.word	0xffffffff


	//   ....[85]....
        /*0928*/ 	.word	0xffffffff


	//   ....[86]....
        /*092c*/ 	.word	0xffffffff


	//   ....[87]....
        /*0930*/ 	.word	0xffffffff


	//   ....[88]....
        /*0934*/ 	.word	0xffffffff


	//   ....[89]....
        /*0938*/ 	.word	0xffffffff


	//   ....[90]....
        /*093c*/ 	.word	0xffffffff


	//   ....[91]....
        /*0940*/ 	.word	0xffffffff


	//   ....[92]....
        /*0944*/ 	.word	0xffffffff


	//   ....[93]....
        /*0948*/ 	.word	0xffffffff


	//   ....[94]....
        /*094c*/ 	.word	0xffffffff


	//   ....[95]....
        /*0950*/ 	.word	0xffffffff


	//   ....[96]....
        /*0954*/ 	.word	0xffffffff


	//   ....[97]....
        /*0958*/ 	.word	0xffffffff


	//   ....[98]....
        /*095c*/ 	.word	0xffffffff


	//   ....[99]....
        /*0960*/ 	.word	0xffffffff


	//   ....[100]....
        /*0964*/ 	.word	0xffffffff


	//   ....[101]....
        /*0968*/ 	.word	0xffffffff


	//   ....[102]....
        /*096c*/ 	.word	0xffffffff


	//   ....[103]....
        /*0970*/ 	.word	0xffffffff


	//   ....[104]....
        /*0974*/ 	.word	0xffffffff


	//   ....[105]....
        /*0978*/ 	.word	0xffffffff


	//   ....[106]....
        /*097c*/ 	.word	0xffffffff


	//   ....[107]....
        /*0980*/ 	.word	0xffffffff


	//   ....[108]....
        /*0984*/ 	.word	0xffffffff


	//   ....[109]....
        /*0988*/ 	.word	0xffffffff


	//   ....[110]....
        /*098c*/ 	.word	0xffffffff


	//   ....[111]....
        /*0990*/ 	.word	0xffffffff


	//   ....[112]....
        /*0994*/ 	.word	0xffffffff


	//   ....[113]....
        /*0998*/ 	.word	0xffffffff


	//   ....[114]....
        /*099c*/ 	.word	0xffffffff


	//   ....[115]....
        /*09a0*/ 	.word	0xffffffff


	//   ....[116]....
        /*09a4*/ 	.word	0xffffffff


	//   ....[117]....
        /*09a8*/ 	.word	0xffffffff


	//   ....[118]....
        /*09ac*/ 	.word	0xffffffff


	//   ....[119]....
        /*09b0*/ 	.word	0xffffffff


	//   ....[120]....
        /*09b4*/ 	.word	0xffffffff


	//   ....[121]....
        /*09b8*/ 	.word	0xffffffff


	//   ....[122]....
        /*09bc*/ 	.word	0xffffffff


	//   ....[123]....
        /*09c0*/ 	.word	0xffffffff


	//   ....[124]....
        /*09c4*/ 	.word	0xffffffff


	//   ....[125]....
        /*09c8*/ 	.word	0xffffffff


	//   ....[126]....
        /*09cc*/ 	.word	0xffffffff


	//   ....[127]....
        /*09d0*/ 	.word	0xffffffff


	//   ....[128]....
        /*09d4*/ 	.word	0xffffffff


	//   ....[129]....
        /*09d8*/ 	.word	0xffffffff


	//   ....[130]....
        /*09dc*/ 	.word	0xffffffff


	//   ....[131]....
        /*09e0*/ 	.word	0xffffffff


	//   ....[132]....
        /*09e4*/ 	.word	0xffffffff


	//   ....[133]....
        /*09e8*/ 	.word	0xffffffff


	//   ....[134]....
        /*09ec*/ 	.word	0xffffffff


	//   ....[135]....
        /*09f0*/ 	.word	0xffffffff


	//   ....[136]....
        /*09f4*/ 	.word	0xffffffff


	//   ....[137]....
        /*09f8*/ 	.word	0xffffffff


	//   ....[138]....
        /*09fc*/ 	.word	0xffffffff


	//   ....[139]....
        /*0a00*/ 	.word	0xffffffff


	//   ....[140]....
        /*0a04*/ 	.word	0xffffffff


	//   ....[141]....
        /*0a08*/ 	.word	0xffffffff


	//   ....[142]....
        /*0a0c*/ 	.word	0xffffffff


	//   ....[143]....
        /*0a10*/ 	.word	0xffffffff


	//   ....[144]....
        /*0a14*/ 	.word	0xffffffff


	//   ....[145]....
        /*0a18*/ 	.word	0xffffffff


	//   ....[146]....
        /*0a1c*/ 	.word	0xffffffff


	//   ....[147]....
        /*0a20*/ 	.word	0xffffffff


	//   ....[148]....
        /*0a24*/ 	.word	0xffffffff


	//   ....[149]....
        /*0a28*/ 	.word	0xffffffff


	//   ....[150]....
        /*0a2c*/ 	.word	0xffffffff


	//   ....[151]....
        /*0a30*/ 	.word	0xffffffff


	//   ....[152]....
        /*0a34*/ 	.word	0xffffffff


	//   ....[153]....
        /*0a38*/ 	.word	0xffffffff


	//   ....[154]....
        /*0a3c*/ 	.word	0xffffffff


	//   ....[155]....
        /*0a40*/ 	.word	0xffffffff


	//   ....[156]....
        /*0a44*/ 	.word	0xffffffff


	//   ....[157]....
        /*0a48*/ 	.word	0xffffffff


	//   ....[158]....
        /*0a4c*/ 	.word	0xffffffff


	//   ....[159]....
        /*0a50*/ 	.word	0xffffffff


	//   ....[160]....
        /*0a54*/ 	.word	0xffffffff


	//   ....[161]....
        /*0a58*/ 	.word	0xffffffff


	//   ....[162]....
        /*0a5c*/ 	.word	0xffffffff


	//   ....[163]....
        /*0a60*/ 	.word	0xffffffff


	//   ....[164]....
        /*0a64*/ 	.word	0xffffffff


	//   ....[165]....
        /*0a68*/ 	.word	0xffffffff


	//   ....[166]....
        /*0a6c*/ 	.word	0xffffffff


	//   ....[167]....
        /*0a70*/ 	.word	0xffffffff


	//   ....[168]....
        /*0a74*/ 	.word	0xffffffff


	//   ....[169]....
        /*0a78*/ 	.word	0xffffffff


	//   ....[170]....
        /*0a7c*/ 	.word	0xffffffff


	//   ....[171]....
        /*0a80*/ 	.word	0xffffffff


	//   ....[172]....
        /*0a84*/ 	.word	0xffffffff


	//   ....[173]....
        /*0a88*/ 	.word	0xffffffff


	//   ....[174]....
        /*0a8c*/ 	.word	0xffffffff


	//   ....[175]....
        /*0a90*/ 	.word	0xffffffff


	//   ....[176]....
        /*0a94*/ 	.word	0xffffffff


	//   ....[177]....
        /*0a98*/ 	.word	0xffffffff


	//   ....[178]....
        /*0a9c*/ 	.word	0xffffffff


	//   ....[179]....
        /*0aa0*/ 	.word	0xffffffff


	//   ....[180]....
        /*0aa4*/ 	.word	0xffffffff


	//   ....[181]....
        /*0aa8*/ 	.word	0xffffffff


	//   ....[182]....
        /*0aac*/ 	.word	0xffffffff


	//   ....[183]....
        /*0ab0*/ 	.word	0xffffffff


	//   ....[184]....
        /*0ab4*/ 	.word	0xffffffff


	//   ....[185]....
        /*0ab8*/ 	.word	0x0500000f


	//   ....[186]....
        /*0abc*/ 	.word	0x0500000f


	//   ....[187]....
        /*0ac0*/ 	.word	0x0500000f


	//   ....[188]....
        /*0ac4*/ 	.word	0x0500000f


	//   ....[189]....
        /*0ac8*/ 	.word	0x0500000f


	//   ....[190]....
        /*0acc*/ 	.word	0x0500000f


	//   ....[191]....
        /*0ad0*/ 	.word	0x0500000f


	//   ....[192]....
        /*0ad4*/ 	.word	0x0500000f


	//   ....[193]....
        /*0ad8*/ 	.word	0x0500000f


	//   ....[194]....
        /*0adc*/ 	.word	0x0500000f


	//   ....[195]....
        /*0ae0*/ 	.word	0x0500000f


	//   ....[196]....
        /*0ae4*/ 	.word	0x0500000f


	//   ....[197]....
        /*0ae8*/ 	.word	0x0500000f


	//   ....[198]....
        /*0aec*/ 	.word	0x0500000f


	//   ....[199]....
        /*0af0*/ 	.word	0x0500000f


	//   ....[200]....
        /*0af4*/ 	.word	0x0500000f


	//   ....[201]....
        /*0af8*/ 	.word	0x0500000f


	//   ....[202]....
        /*0afc*/ 	.word	0x0500000f


	//   ....[203]....
        /*0b00*/ 	.word	0x0500000f


	//   ....[204]....
        /*0b04*/ 	.word	0x0500000f


	//   ....[205]....
        /*0b08*/ 	.word	0x0500000f


	//   ....[206]....
        /*0b0c*/ 	.word	0x0500000f


	//   ....[207]....
        /*0b10*/ 	.word	0x0500000f


	//   ....[208]....
        /*0b14*/ 	.word	0x0500000f


	//   ....[209]....
        /*0b18*/ 	.word	0x0500000f


	//   ....[210]....
        /*0b1c*/ 	.word	0x0500000f


	//   ....[211]....
        /*0b20*/ 	.word	0x0500000f


	//   ....[212]....
        /*0b24*/ 	.word	0x0500000f


	//   ....[213]....
        /*0b28*/ 	.word	0x0500000f


	//   ....[214]....
        /*0b2c*/ 	.word	0x0500000f


	//   ....[215]....
        /*0b30*/ 	.word	0x0500000f


	//   ....[216]....
        /*0b34*/ 	.word	0x0500000f


	//   ....[217]....
        /*0b38*/ 	.word	0x0500000f


	//   ....[218]....
        /*0b3c*/ 	.word	0x0500000f


	//   ....[219]....
        /*0b40*/ 	.word	0x0500000f


	//   ....[220]....
        /*0b44*/ 	.word	0x0500000f


	//   ....[221]....
        /*0b48*/ 	.word	0x0500000f


	//   ....[222]....
        /*0b4c*/ 	.word	0x0500000f


	//   ....[223]....
        /*0b50*/ 	.word	0x0500000f


	//   ....[224]....
        /*0b54*/ 	.word	0x0500000f


	//   ....[225]....
        /*0b58*/ 	.word	0x0500000f


	//   ....[226]....
        /*0b5c*/ 	.word	0x0500000f


	//   ....[227]....
        /*0b60*/ 	.word	0x0500000f


	//   ....[228]....
        /*0b64*/ 	.word	0x0500000f


	//   ....[229]....
        /*0b68*/ 	.word	0x0500000f


	//   ....[230]....
        /*0b6c*/ 	.word	0x0500000f


	//   ....[231]....
        /*0b70*/ 	.word	0x0500000f


	//   ....[232]....
        /*0b74*/ 	.word	0x0500000f


	//   ....[233]....
        /*0b78*/ 	.word	0x0500000f


	//   ....[234]....
        /*0b7c*/ 	.word	0x0500000f


	//   ....[235]....
        /*0b80*/ 	.word	0x0500000f


	//   ....[236]....
        /*0b84*/ 	.word	0x0500000f


	//   ....[237]....
        /*0b88*/ 	.word	0x0500000f


	//   ....[238]....
        /*0b8c*/ 	.word	0x0500000f


	//   ....[239]....
        /*0b90*/ 	.word	0x0500000f


	//   ....[240]....
        /*0b94*/ 	.word	0x0500000f


	//   ....[241]....
        /*0b98*/ 	.word	0x0500000f


	//   ....[242]....
        /*0b9c*/ 	.word	0x0500000f


	//   ....[243]....
        /*0ba0*/ 	.word	0x0500000f


	//   ....[244]....
        /*0ba4*/ 	.word	0x0500000f


	//   ....[245]....
        /*0ba8*/ 	.word	0x0500000f


	//   ....[246]....
        /*0bac*/ 	.word	0x0500000f


	//   ....[247]....
        /*0bb0*/ 	.word	0x0500000f


	//   ....[248]....
        /*0bb4*/ 	.word	0x0500000f


	//   ....[249]....
        /*0bb8*/ 	.word	0x0500000f


	//   ....[250]....
        /*0bbc*/ 	.word	0x0500000f


	//   ....[251]....
        /*0bc0*/ 	.word	0x0500000f


	//   ....[252]....
        /*0bc4*/ 	.word	0x0500000f


	//   ....[253]....
        /*0bc8*/ 	.word	0x0500000f


	//   ....[254]....
        /*0bcc*/ 	.word	0x0500000f


	//   ....[255]....
        /*0bd0*/ 	.word	0x0500000f


	//   ....[0]....
        /*0bd4*/ 	.word	0x0500000f


	//   ....[1]....
        /*0bd8*/ 	.word	0x0500000f


	//   ....[2]....
        /*0bdc*/ 	.word	0x0500000f


	//   ....[3]....
        /*0be0*/ 	.word	0x0500000f


	//   ....[4]....
        /*0be4*/ 	.word	0x0500000f


	//   ....[5]....
        /*0be8*/ 	.word	0x0500000f


	//   ....[6]....
        /*0bec*/ 	.word	0x0500000f


	//   ....[7]....
        /*0bf0*/ 	.word	0x0500000f


	//   ....[8]....
        /*0bf4*/ 	.word	0x0500000f


	//   ....[9]....
        /*0bf8*/ 	.word	0x0500000f


	//   ....[10]....
        /*0bfc*/ 	.word	0x0500000f


	//   ....[11]....
        /*0c00*/ 	.word	0x0500000f


	//   ....[12]....
        /*0c04*/ 	.word	0x0500000f


	//   ....[13]....
        /*0c08*/ 	.word	0x0500000f


	//   ....[14]....
        /*0c0c*/ 	.word	0x0500000f


	//   ....[15]....
        /*0c10*/ 	.word	0x0500000f


	//   ....[16]....
        /*0c14*/ 	.word	0x0500000f


	//   ....[17]....
        /*0c18*/ 	.word	0x0500000f


	//   ....[18]....
        /*0c1c*/ 	.word	0x0500000f


	//   ....[19]....
        /*0c20*/ 	.word	0x0500000f


	//   ....[20]....
        /*0c24*/ 	.word	0x0500000f


	//   ....[21]....
        /*0c28*/ 	.word	0x0500000f


	//   ....[22]....
        /*0c2c*/ 	.word	0x0500000f


	//   ....[23]....
        /*0c30*/ 	.word	0x0500000f


	//   ....[24]....
        /*0c34*/ 	.word	0x0500000f


	//   ....[25]....
        /*0c38*/ 	.word	0x0500000f


	//   ....[26]....
        /*0c3c*/ 	.word	0x0500000f


	//   ....[27]....
        /*0c40*/ 	.word	0x0500000f


	//   ....[28]....
        /*0c44*/ 	.word	0x0500000f


	//   ....[29]....
        /*0c48*/ 	.word	0x0500000f


	//   ....[30]....
        /*0c4c*/ 	.word	0x0500000f


	//   ....[31]....
        /*0c50*/ 	.word	0x0500000f


	//   ....[32]....
        /*0c54*/ 	.word	0x0500000f


	//   ....[33]....
        /*0c58*/ 	.word	0x0500000f


	//   ....[34]....
        /*0c5c*/ 	.word	0x0500000f


	//   ....[35]....
        /*0c60*/ 	.word	0x0500000f


	//   ....[36]....
        /*0c64*/ 	.word	0x0500000f


	//   ....[37]....
        /*0c68*/ 	.word	0x0500000f


	//   ....[38]....
        /*0c6c*/ 	.word	0x0500000f


	//   ....[39]....
        /*0c70*/ 	.word	0x0500000f


	//   ....[40]....
        /*0c74*/ 	.word	0x0500000f


	//----- nvinfo : EIATTR_COOP_GROUP_INSTR_OFFSETS
	.align		4
.L_235:
        /*0c78*/ 	.byte	0x04, 0x28
        /*0c7a*/ 	.short	(.L_237 - .L_236)


	//   ....[0]....
.L_236:
        /*0c7c*/ 	.word	0x00000060


	//   ....[1]....
        /*0c80*/ 	.word	0x00000130


	//   ....[2]....
        /*0c84*/ 	.word	0x00000230


	//   ....[3]....
        /*0c88*/ 	.word	0x000003a0


	//   ....[4]....
        /*0c8c*/ 	.word	0x00000500


	//   ....[5]....
        /*0c90*/ 	.word	0x00000620


	//   ....[6]....
        /*0c94*/ 	.word	0x00000780


	//   ....[7]....
        /*0c98*/ 	.word	0x00003560


	//   ....[8]....
        /*0c9c*/ 	.word	0x00003570


	//   ....[9]....
        /*0ca0*/ 	.word	0x000042c0


	//   ....[10]....
        /*0ca4*/ 	.word	0x000042d0


	//   ....[11]....
        /*0ca8*/ 	.word	0x00005890


	//   ....[12]....
        /*0cac*/ 	.word	0x000058a0


	//   ....[13]....
        /*0cb0*/ 	.word	0x000067e0


	//   ....[14]....
        /*0cb4*/ 	.word	0x000067f0


	//   ....[15]....
        /*0cb8*/ 	.word	0x00007960


	//   ....[16]....
        /*0cbc*/ 	.word	0x00007970


	//   ....[17]....
        /*0cc0*/ 	.word	0x00007b30


	//   ....[18]....
        /*0cc4*/ 	.word	0x00007b40


	//   ....[19]....
        /*0cc8*/ 	.word	0x00007f90


	//   ....[20]....
        /*0ccc*/ 	.word	0x00007fa0


	//   ....[21]....
        /*0cd0*/ 	.word	0x00008150


	//   ....[22]....
        /*0cd4*/ 	.word	0x00008170


	//   ....[23]....
        /*0cd8*/ 	.word	0x00008d30


	//   ....[24]....
        /*0cdc*/ 	.word	0x000094f0


	//   ....[25]....
        /*0ce0*/ 	.word	0x00009500


	//   ....[26]....
        /*0ce4*/ 	.word	0x00009510


	//   ....[27]....
        /*0ce8*/ 	.word	0x00009520


	//   ....[28]....
        /*0cec*/ 	.word	0x00009a50


	//   ....[29]....
        /*0cf0*/ 	.word	0x00009a60


	//   ....[30]....
        /*0cf4*/ 	.word	0x00009a70


	//   ....[31]....
        /*0cf8*/ 	.word	0x00009a80


	//   ....[32]....
        /*0cfc*/ 	.word	0x00009f90


	//   ....[33]....
        /*0d00*/ 	.word	0x00009fa0


	//   ....[34]....
        /*0d04*/ 	.word	0x00009fb0


	//   ....[35]....
        /*0d08*/ 	.word	0x00009fc0


	//   ....[36]....
        /*0d0c*/ 	.word	0x0000a4f0


	//   ....[37]....
        /*0d10*/ 	.word	0x0000a500


	//   ....[38]....
        /*0d14*/ 	.word	0x0000a510


	//   ....[39]....
        /*0d18*/ 	.word	0x0000a520


	//   ....[40]....
        /*0d1c*/ 	.word	0x0000db80


	//   ....[41]....
        /*0d20*/ 	.word	0x0000db90


	//   ....[42]....
        /*0d24*/ 	.word	0x0000dba0


	//   ....[43]....
        /*0d28*/ 	.word	0x0000dbb0


	//   ....[44]....
        /*0d2c*/ 	.word	0x0000e050


	//   ....[45]....
        /*0d30*/ 	.word	0x0000e060


	//   ....[46]....
        /*0d34*/ 	.word	0x0000e070


	//   ....[47]....
        /*0d38*/ 	.word	0x0000e080


	//   ....[48]....
        /*0d3c*/ 	.word	0x0000e4a0


	//   ....[49]....
        /*0d40*/ 	.word	0x0000e4b0


	//   ....[50]....
        /*0d44*/ 	.word	0x0000e4c0


	//   ....[51]....
        /*0d48*/ 	.word	0x0000e4d0


	//   ....[52]....
        /*0d4c*/ 	.word	0x0000e910


	//   ....[53]....
        /*0d50*/ 	.word	0x0000e920


	//   ....[54]....
        /*0d54*/ 	.word	0x0000e930


	//   ....[55]....
        /*0d58*/ 	.word	0x0000e940


	//   ....[56]....
        /*0d5c*/ 	.word	0x00013080


	//   ....[57]....
        /*0d60*/ 	.word	0x000132e0


	//   ....[58]....
        /*0d64*/ 	.word	0x00013bb0


	//   ....[59]....
        /*0d68*/ 	.word	0x00013cc0


	//   ....[60]....
        /*0d6c*/ 	.word	0x000140d0


	//   ....[61]....
        /*0d70*/ 	.word	0x00014170


	//   ....[62]....
        /*0d74*/ 	.word	0x00016410


	//   ....[63]....
        /*0d78*/ 	.word	0x00016670


	//   ....[64]....
        /*0d7c*/ 	.word	0x00016d50


	//   ....[65]....
        /*0d80*/ 	.word	0x00016ef0


	//   ....[66]....
        /*0d84*/ 	.word	0x000173d0


	//   ....[67]....
        /*0d88*/ 	.word	0x00017430


	//   ....[68]....
        /*0d8c*/ 	.word	0x000195b0


	//   ....[69]....
        /*0d90*/ 	.word	0x000195e0


	//   ....[70]....
        /*0d94*/ 	.word	0x00019700


	//   ....[71]....
        /*0d98*/ 	.word	0x00019720


	//   ....[72]....
        /*0d9c*/ 	.word	0x0001b7a0


	//   ....[73]....
        /*0da0*/ 	.word	0x0001b9d0


	//   ....[74]....
        /*0da4*/ 	.word	0x0001c140


	//   ....[75]....
        /*0da8*/ 	.word	0x0001c240


	//   ....[76]....
        /*0dac*/ 	.word	0x0001c6b0


	//   ....[77]....
        /*0db0*/ 	.word	0x0001c710


	//   ....[78]....
        /*0db4*/ 	.word	0x0001d8a0


	//   ....[79]....
        /*0db8*/ 	.word	0x0001d8c0


	//   ....[80]....
        /*0dbc*/ 	.word	0x0001d980


	//   ....[81]....
        /*0dc0*/ 	.word	0x0001d9a0


	//   ....[82]....
        /*0dc4*/ 	.word	0x0001f400


	//   ....[83]....
        /*0dc8*/ 	.word	0x0001f4f0


	//   ....[84]....
        /*0dcc*/ 	.word	0x0001f590


	//   ....[85]....
        /*0dd0*/ 	.word	0x0001f5a0


	//   ....[86]....
        /*0dd4*/ 	.word	0x0001fdd0


	//   ....[87]....
        /*0dd8*/ 	.word	0x0001fe10


	//   ....[88]....
        /*0ddc*/ 	.word	0x0001ff50


	//   ....[89]....
        /*0de0*/ 	.word	0x0001ff70


	//   ....[90]....
        /*0de4*/ 	.word	0x000200b0


	//   ....[91]....
        /*0de8*/ 	.word	0x000200d0


	//   ....[92]....
        /*0dec*/ 	.word	0x00020220


	//   ....[93]....
        /*0df0*/ 	.word	0x00020240


	//   ....[94]....
        /*0df4*/ 	.word	0x00020b40


	//   ....[95]....
        /*0df8*/ 	.word	0x00020b60


	//   ....[96]....
        /*0dfc*/ 	.word	0x00020ca0


	//   ....[97]....
        /*0e00*/ 	.word	0x00020cc0


	//   ....[98]....
        /*0e04*/ 	.word	0x00020e00


	//   ....[99]....
        /*0e08*/ 	.word	0x00020e20


	//   ....[100]....
        /*0e0c*/ 	.word	0x00020f70


	//   ....[101]....
        /*0e10*/ 	.word	0x00020f90


	//   ....[102]....
        /*0e14*/ 	.word	0x00021160


	//   ....[103]....
        /*0e18*/ 	.word	0x00021310


	//   ....[104]....
        /*0e1c*/ 	.word	0x00021340


	//   ....[105]....
        /*0e20*/ 	.word	0x00021370


	//   ....[106]....
        /*0e24*/ 	.word	0x000213a0


	//   ....[107]....
        /*0e28*/ 	.word	0x000213d0


	//   ....[108]....
        /*0e2c*/ 	.word	0x00021400


	//   ....[109]....
        /*0e30*/ 	.word	0x00021570


	//   ....[110]....
        /*0e34*/ 	.word	0x000215a0


	//   ....[111]....
        /*0e38*/ 	.word	0x000215d0


	//   ....[112]....
        /*0e3c*/ 	.word	0x00021600


	//   ....[113]....
        /*0e40*/ 	.word	0x00021630


	//   ....[114]....
        /*0e44*/ 	.word	0x00021660


	//   ....[115]....
        /*0e48*/ 	.word	0x000216f0


	//   ....[116]....
        /*0e4c*/ 	.word	0x00021750


	//   ....[117]....
        /*0e50*/ 	.word	0x000217e0


	//   ....[118]....
        /*0e54*/ 	.word	0x00022880


	//   ....[119]....
        /*0e58*/ 	.word	0x00025170


	//   ....[120]....
        /*0e5c*/ 	.word	0x00025190


	//   ....[121]....
        /*0e60*/ 	.word	0x000251a0


	//   ....[122]....
        /*0e64*/ 	.word	0x00025250


	//   ....[123]....
        /*0e68*/ 	.word	0x00025290


	//   ....[124]....
        /*0e6c*/ 	.word	0x000252f0


	//   ....[125]....
        /*0e70*/ 	.word	0x00025310


	//   ....[126]....
        /*0e74*/ 	.word	0x00025340


	//   ....[127]....
        /*0e78*/ 	.word	0x00025b20


	//   ....[128]....
        /*0e7c*/ 	.word	0x00025b50


	//   ....[129]....
        /*0e80*/ 	.word	0x00025b80


	//   ....[130]....
        /*0e84*/ 	.word	0x00025c40


	//   ....[131]....
        /*0e88*/ 	.word	0x00025c50


	//   ....[132]....
        /*0e8c*/ 	.word	0x00025d10


	//   ....[133]....
        /*0e90*/ 	.word	0x00025d20


	//   ....[134]....
        /*0e94*/ 	.word	0x00025de0


	//   ....[135]....
        /*0e98*/ 	.word	0x00025df0


	//   ....[136]....
        /*0e9c*/ 	.word	0x00025eb0


	//   ....[137]....
        /*0ea0*/ 	.word	0x00025ec0


	//   ....[138]....
        /*0ea4*/ 	.word	0x00025f80


	//   ....[139]....
        /*0ea8*/ 	.word	0x00025f90


	//   ....[140]....
        /*0eac*/ 	.word	0x00026040


	//   ....[141]....
        /*0eb0*/ 	.word	0x00026050


	//   ....[142]....
        /*0eb4*/ 	.word	0x00026060


	//   ....[143]....
        /*0eb8*/ 	.word	0x000268c0


	//   ....[144]....
        /*0ebc*/ 	.word	0x00026900


	//   ....[145]....
        /*0ec0*/ 	.word	0x00026920


	//   ....[146]....
        /*0ec4*/ 	.word	0x000269e0


	//   ....[147]....
        /*0ec8*/ 	.word	0x00026a10


	//   ....[148]....
        /*0ecc*/ 	.word	0x00026a60


	//   ....[149]....
        /*0ed0*/ 	.word	0x00026a90


	//   ....[150]....
        /*0ed4*/ 	.word	0x00026b00


	//   ....[151]....
        /*0ed8*/ 	.word	0x00026df0


	//   ....[152]....
        /*0edc*/ 	.word	0x00026e10


	//   ....[153]....
        /*0ee0*/ 	.word	0x00026ed0


	//   ....[154]....
        /*0ee4*/ 	.word	0x00026ee0


	//   ....[155]....
        /*0ee8*/ 	.word	0x00026f90


	//   ....[156]....
        /*0eec*/ 	.word	0x00026fa0


	//   ....[157]....
        /*0ef0*/ 	.word	0x00026fb0


	//   ....[158]....
        /*0ef4*/ 	.word	0x00027060


	//   ....[159]....
        /*0ef8*/ 	.word	0x00027610


	//   ....[160]....
        /*0efc*/ 	.word	0x00027650


	//   ....[161]....
        /*0f00*/ 	.word	0x000276e0


	//   ....[162]....
        /*0f04*/ 	.word	0x00027710


	//   ....[163]....
        /*0f08*/ 	.word	0x000277a0


	//   ....[164]....
        /*0f0c*/ 	.word	0x000277d0


	//   ....[165]....
        /*0f10*/ 	.word	0x000277e0


	//   ....[166]....
        /*0f14*/ 	.word	0x00027870


	//   ....[167]....
        /*0f18*/ 	.word	0x00027cb0


	//   ....[168]....
        /*0f1c*/ 	.word	0x00027d00


	//   ....[169]....
        /*0f20*/ 	.word	0x00027d30


	//   ....[170]....
        /*0f24*/ 	.word	0x00027d60


	//   ....[171]....
        /*0f28*/ 	.word	0x00027d70


	//   ....[172]....
        /*0f2c*/ 	.word	0x00027da0


	//   ....[173]....
        /*0f30*/ 	.word	0x00027dd0


	//   ....[174]....
        /*0f34*/ 	.word	0x00027e00


	//   ....[175]....
        /*0f38*/ 	.word	0x00027f80


	//   ....[176]....
        /*0f3c*/ 	.word	0x00027fb0


	//   ....[177]....
        /*0f40*/ 	.word	0x00027fe0


	//   ....[178]....
        /*0f44*/ 	.word	0x00028010


	//   ....[179]....
        /*0f48*/ 	.word	0x00028040


	//   ....[180]....
        /*0f4c*/ 	.word	0x00028070


	//   ....[181]....
        /*0f50*/ 	.word	0x00028130


	//   ....[182]....
        /*0f54*/ 	.word	0x00028150


	//   ....[183]....
        /*0f58*/ 	.word	0x000281c0


	//   ....[184]....
        /*0f5c*/ 	.word	0x00028860


	//   ....[185]....
        /*0f60*/ 	.word	0x00028b80


	//   ....[186]....
        /*0f64*/ 	.word	0x00028c10


	//   ....[187]....
        /*0f68*/ 	.word	0x00028cb0


	//   ....[188]....
        /*0f6c*/ 	.word	0x00028d40


	//   ....[189]....
        /*0f70*/ 	.word	0x00028e30


	//   ....[190]....
        /*0f74*/ 	.word	0x00028ec0


	//   ....[191]....
        /*0f78*/ 	.word	0x00028f60


	//   ....[192]....
        /*0f7c*/ 	.word	0x00028ff0


	//   ....[193]....
        /*0f80*/ 	.word	0x000290e0


	//   ....[194]....
        /*0f84*/ 	.word	0x00029170


	//   ....[195]....
        /*0f88*/ 	.word	0x00029210


	//   ....[196]....
        /*0f8c*/ 	.word	0x000292a0


	//   ....[197]....
        /*0f90*/ 	.word	0x00029390


	//   ....[198]....
        /*0f94*/ 	.word	0x00029420


	//   ....[199]....
        /*0f98*/ 	.word	0x00029470


	//   ....[200]....
        /*0f9c*/ 	.word	0x000294c0


	//   ....[201]....
        /*0fa0*/ 	.word	0x00029550


	//   ....[202]....
        /*0fa4*/ 	.word	0x000295e0


	//   ....[203]....
        /*0fa8*/ 	.word	0x00029630


	//   ....[204]....
        /*0fac*/ 	.word	0x00029680


	//   ....[205]....
        /*0fb0*/ 	.word	0x00029710


	//   ....[206]....
        /*0fb4*/ 	.word	0x000297a0


	//   ....[207]....
        /*0fb8*/ 	.word	0x000297f0


	//   ....[208]....
        /*0fbc*/ 	.word	0x00029840


	//   ....[209]....
        /*0fc0*/ 	.word	0x000298d0


	//   ....[210]....
        /*0fc4*/ 	.word	0x00029960


	//   ....[211]....
        /*0fc8*/ 	.word	0x000299b0


	//   ....[212]....
        /*0fcc*/ 	.word	0x00029a00


	//   ....[213]....
        /*0fd0*/ 	.word	0x00029af0


	//   ....[214]....
        /*0fd4*/ 	.word	0x00029b80


	//   ....[215]....
        /*0fd8*/ 	.word	0x00029bd0


	//   ....[216]....
        /*0fdc*/ 	.word	0x00029c20


	//   ....[217]....
        /*0fe0*/ 	.word	0x00029cb0


	//   ....[218]....
        /*0fe4*/ 	.word	0x00029d40


	//   ....[219]....
        /*0fe8*/ 	.word	0x00029d90


	//   ....[220]....
        /*0fec*/ 	.word	0x00029de0


	//   ....[221]....
        /*0ff0*/ 	.word	0x00029e70


	//   ....[222]....
        /*0ff4*/ 	.word	0x00029f00


	//   ....[223]....
        /*0ff8*/ 	.word	0x00029f50


	//   ....[224]....
        /*0ffc*/ 	.word	0x00029fa0


	//   ....[225]....
        /*1000*/ 	.word	0x0002a030


	//   ....[226]....
        /*1004*/ 	.word	0x0002a0c0


	//   ....[227]....
        /*1008*/ 	.word	0x0002a110


	//   ....[228]....
        /*100c*/ 	.word	0x0002a160


	//   ....[229]....
        /*1010*/ 	.word	0x0002a500


	//   ....[230]....
        /*1014*/ 	.word	0x0002a7e0


	//   ....[231]....
        /*1018*/ 	.word	0x0002a8d0


	//   ....[232]....
        /*101c*/ 	.word	0x0002a970


	//   ....[233]....
        /*1020*/ 	.word	0x0002a9d0


	//   ....[234]....
        /*1024*/ 	.word	0x0002aa70


	//   ....[235]....
        /*1028*/ 	.word	0x0002ab50


	//   ....[236]....
        /*102c*/ 	.word	0x0002ac50


	//   ....[237]....
        /*1030*/ 	.word	0x0002acc0


	//   ....[238]....
        /*1034*/ 	.word	0x0002ada0


	//   ....[239]....
        /*1038*/ 	.word	0x0002ae50


	//   ....[240]....
        /*103c*/ 	.word	0x0002aec0


	//   ....[241]....
        /*1040*/ 	.word	0x0002af20


	//   ....[242]....
        /*1044*/ 	.word	0x0002b040


	//   ....[243]....
        /*1048*/ 	.word	0x0002b0a0


	//   ....[244]....
        /*104c*/ 	.word	0x0002b1d0


	//   ....[245]....
        /*1050*/ 	.word	0x0002b230


	//   ....[246]....
        /*1054*/ 	.word	0x0002b360


	//   ....[247]....
        /*1058*/ 	.word	0x0002b3c0


	//   ....[248]....
        /*105c*/ 	.word	0x0002b4f0


	//   ....[249]....
        /*1060*/ 	.word	0x0002b550


	//   ....[250]....
        /*1064*/ 	.word	0x0002b680


	//   ....[251]....
        /*1068*/ 	.word	0x0002b6e0


	//   ....[252]....
        /*106c*/ 	.word	0x0002b810


	//   ....[253]....
        /*1070*/ 	.word	0x0002b870


	//   ....[254]....
        /*1074*/ 	.word	0x0002b980


	//   ....[255]....
        /*1078*/ 	.word	0x0002bab0


	//   ....[0]....
        /*107c*/ 	.word	0x0002bb70


	//   ....[1]....
        /*1080*/ 	.word	0x0002bc50


	//   ....[2]....
        /*1084*/ 	.word	0x0002bd30


	//   ....[3]....
        /*1088*/ 	.word	0x0002bd90


	//   ....[4]....
        /*108c*/ 	.word	0x0002be70


	//   ....[5]....
        /*1090*/ 	.word	0x0002bed0


	//   ....[6]....
        /*1094*/ 	.word	0x0002bfe0


	//   ....[7]....
        /*1098*/ 	.word	0x0002c0d0


	//   ....[8]....
        /*109c*/ 	.word	0x0002c170


	//   ....[9]....
        /*10a0*/ 	.word	0x0002c1d0


	//   ....[10]....
        /*10a4*/ 	.word	0x0002c2f0


	//   ....[11]....
        /*10a8*/ 	.word	0x0002c350


	//   ....[12]....
        /*10ac*/ 	.word	0x0002c470


	//   ....[13]....
        /*10b0*/ 	.word	0x0002c4d0


	//   ....[14]....
        /*10b4*/ 	.word	0x0002c5a0


	//   ....[15]....
        /*10b8*/ 	.word	0x0002c710


	//   ....[16]....
        /*10bc*/ 	.word	0x0002c7d0


	//   ....[17]....
        /*10c0*/ 	.word	0x0002c930


	//   ....[18]....
        /*10c4*/ 	.word	0x0002c9e0


	//   ....[19]....
        /*10c8*/ 	.word	0x0002ca40


	//   ....[20]....
        /*10cc*/ 	.word	0x0002cb00


	//   ....[21]....
        /*10d0*/ 	.word	0x0002cbe0


	//   ....[22]....
        /*10d4*/ 	.word	0x0002cca0


	//   ....[23]....
        /*10d8*/ 	.word	0x0002cdb0


	//   ....[24]....
        /*10dc*/ 	.word	0x0002ce50


	//   ....[25]....
        /*10e0*/ 	.word	0x0002cf70


	//   ....[26]....
        /*10e4*/ 	.word	0x0002cfe0


	//   ....[27]....
        /*10e8*/ 	.word	0x0002d050


	//   ....[28]....
        /*10ec*/ 	.word	0x0002d0c0


	//   ....[29]....
        /*10f0*/ 	.word	0x0002d130


	//   ....[30]....
        /*10f4*/ 	.word	0x0002d1b0


	//   ....[31]....
        /*10f8*/ 	.word	0x0002d240


	//   ....[32]....
        /*10fc*/ 	.word	0x0002d2d0


	//   ....[33]....
        /*1100*/ 	.word	0x0002d340


	//   ....[34]....
        /*1104*/ 	.word	0x0002d3b0


	//   ....[35]....
        /*1108*/ 	.word	0x0002d420


	//   ....[36]....
        /*110c*/ 	.word	0x0002d4a0


	//   ....[37]....
        /*1110*/ 	.word	0x0002d510


	//   ....[38]....
        /*1114*/ 	.word	0x0002d5b0


	//   ....[39]....
        /*1118*/ 	.word	0x0002d640


	//   ....[40]....
        /*111c*/ 	.word	0x0002d760


	//----- nvinfo : EIATTR_REG_RECONFIG
	.align		4
.L_237:
        /*1120*/ 	.byte	0x01, 0x54
	.zero		2


	//----- nvinfo : EIATTR_SYSCALL_OFFSETS
	.align		4
        /*1124*/ 	.byte	0x04, 0x46
        /*1126*/ 	.short	(.L_239 - .L_238)


	//   ....[0]....
.L_238:
        /*1128*/ 	.word	0x00001f30


	//   ....[1]....
        /*112c*/ 	.word	0x00002080


	//   ....[2]....
        /*1130*/ 	.word	0x00008ed0


	//   ....[3]....
        /*1134*/ 	.word	0x000091f0


	//   ....[4]....
        /*1138*/ 	.word	0x000246f0


	//   ....[5]....
        /*113c*/ 	.word	0x00024840


	//   ....[6]....
        /*1140*/ 	.word	0x00024930


	//   ....[7]....
        /*1144*/ 	.word	0x00025760


	//----- nvinfo : EIATTR_MBARRIER_INSTR_OFFSETS
	.align		4
.L_239:
        /*1148*/ 	.byte	0x04, 0x39
        /*114a*/ 	.short	(.L_241 - .L_240)


	//   ....[0]....
.L_240:
        /*114c*/ 	.word	0x00000250
        /*1150*/ 	.word	0x000000ff
        /*1154*/ 	.word	0x00030800
        /*1158*/ 	.short	0x0100
        /*115a*/ 	.byte	0x08
	.zero		1


	//   ....[1]....
        /*115c*/ 	.word	0x00000260
        /*1160*/ 	.word	0x000000ff
        /*1164*/ 	.word	0x00030820
        /*1168*/ 	.short	0x0100
        /*116a*/ 	.byte	0x08
	.zero		1


	//   ....[2]....
        /*116c*/ 	.word	0x00000350
        /*1170*/ 	.word	0x000000ff
        /*1174*/ 	.word	0x00030830
        /*1178*/ 	.short	0x0100
        /*117a*/ 	.byte	0x08
	.zero		1


	//   ....[3]....
        /*117c*/ 	.word	0x00000360
        /*1180*/ 	.word	0x000000ff
        /*1184*/ 	.word	0x00030840
        /*1188*/ 	.short	0x0100
        /*118a*/ 	.byte	0x08
	.zero		1


	//   ....[4]....
        /*118c*/ 	.word	0x00000370
        /*1190*/ 	.word	0x000000ff
        /*1194*/ 	.word	0x00030838
        /*1198*/ 	.short	0x0100
        /*119a*/ 	.byte	0x08
	.zero		1


	//   ....[5]....
        /*119c*/ 	.word	0x00000380
        /*11a0*/ 	.word	0x000000ff
        /*11a4*/ 	.word	0x00030848
        /*11a8*/ 	.short	0x0100
        /*11aa*/ 	.byte	0x08
	.zero		1


	//   ....[6]....
        /*11ac*/ 	.word	0x000004b0
        /*11b0*/ 	.word	0x000000ff
        /*11b4*/ 	.word	0x00030850
        /*11b8*/ 	.short	0x0100
        /*11ba*/ 	.byte	0x08
	.zero		1


	//   ....[7]....
        /*11bc*/ 	.word	0x000004c0
        /*11c0*/ 	.word	0x000000ff
        /*11c4*/ 	.word	0x00030860
        /*11c8*/ 	.short	0x0100
        /*11ca*/ 	.byte	0x08
	.zero		1


	//   ....[8]....
        /*11cc*/ 	.word	0x000004d0
        /*11d0*/ 	.word	0x000000ff
        /*11d4*/ 	.word	0x00030858
        /*11d8*/ 	.short	0x0100
        /*11da*/ 	.byte	0x08
	.zero		1


	//   ....[9]....
        /*11dc*/ 	.word	0x000004e0
        /*11e0*/ 	.word	0x000000ff
        /*11e4*/ 	.word	0x00030868
        /*11e8*/ 	.short	0x0100
        /*11ea*/ 	.byte	0x08
	.zero		1


	//   ....[10]....
        /*11ec*/ 	.word	0x000005d0
        /*11f0*/ 	.word	0x000000ff
        /*11f4*/ 	.word	0x00030870
        /*11f8*/ 	.short	0x0100
        /*11fa*/ 	.byte	0x06
	.zero		1


	//   ....[11]....
        /*11fc*/ 	.word	0x000005e0
        /*1200*/ 	.word	0x000000ff
        /*1204*/ 	.word	0x00030880
        /*1208*/ 	.short	0x0100
        /*120a*/ 	.byte	0x06
	.zero		1


	//   ....[12]....
        /*120c*/ 	.word	0x000005f0
        /*1210*/ 	.word	0x000000ff
        /*1214*/ 	.word	0x00030878
        /*1218*/ 	.short	0x0100
        /*121a*/ 	.byte	0x06
	.zero		1


	//   ....[13]....
        /*121c*/ 	.word	0x00000600
        /*1220*/ 	.word	0x000000ff
        /*1224*/ 	.word	0x00030888
        /*1228*/ 	.short	0x0100
        /*122a*/ 	.byte	0x06
	.zero		1


	//   ....[14]....
        /*122c*/ 	.word	0x00000730
        /*1230*/ 	.word	0x000000ff
        /*1234*/ 	.word	0x00030890
        /*1238*/ 	.short	0x0100
        /*123a*/ 	.byte	0x08
	.zero		1


	//   ....[15]....
        /*123c*/ 	.word	0x00000740
        /*1240*/ 	.word	0x000000ff
        /*1244*/ 	.word	0x000308a0
        /*1248*/ 	.short	0x0100
        /*124a*/ 	.byte	0x08
	.zero		1


	//   ....[16]....
        /*124c*/ 	.word	0x00000750
        /*1250*/ 	.word	0x000000ff
        /*1254*/ 	.word	0x00030898
        /*1258*/ 	.short	0x0100
        /*125a*/ 	.byte	0x08
	.zero		1


	//   ....[17]....
        /*125c*/ 	.word	0x00000760
        /*1260*/ 	.word	0x000000ff
        /*1264*/ 	.word	0x000308a8
        /*1268*/ 	.short	0x0100
        /*126a*/ 	.byte	0x08
	.zero		1


	//   ....[18]....
        /*126c*/ 	.word	0x00000890
        /*1270*/ 	.word	0x000000ff
        /*1274*/ 	.word	0x000308b0
        /*1278*/ 	.short	0x0100
        /*127a*/ 	.byte	0x08
	.zero		1


	//   ....[19]....
        /*127c*/ 	.word	0x000008a0
        /*1280*/ 	.word	0x000000ff
        /*1284*/ 	.word	0x000308c0
        /*1288*/ 	.short	0x0100
        /*128a*/ 	.byte	0x08
	.zero		1


	//   ....[20]....
        /*128c*/ 	.word	0x000008b0
        /*1290*/ 	.word	0x000000ff
        /*1294*/ 	.word	0x000308b8
        /*1298*/ 	.short	0x0100
        /*129a*/ 	.byte	0x08
	.zero		1


	//   ....[21]....
        /*129c*/ 	.word	0x000008c0
        /*12a0*/ 	.word	0x000000ff
        /*12a4*/ 	.word	0x000308c8
        /*12a8*/ 	.short	0x0100
        /*12aa*/ 	.byte	0x08
	.zero		1


	//   ....[22]....
        /*12ac*/ 	.word	0x00003510
        /*12b0*/ 	.word	0x00000059
        /*12b4*/ 	.word	0x00030890
        /*12b8*/ 	.short	0x010a
        /*12ba*/ 	.byte	0x3f
	.zero		1


	//   ....[23]....
        /*12bc*/ 	.word	0x00005830
        /*12c0*/ 	.word	0x00000059
        /*12c4*/ 	.word	0x00030890
        /*12c8*/ 	.short	0x010a
        /*12ca*/ 	.byte	0x3f
	.zero		1


	//   ....[24]....
        /*12cc*/ 	.word	0x00007790
        /*12d0*/ 	.word	0x00000059
        /*12d4*/ 	.word	0x00030890
        /*12d8*/ 	.short	0x010a
        /*12da*/ 	.byte	0x3f
	.zero		1


	//   ....[25]....
        /*12dc*/ 	.word	0x00007dc0
        /*12e0*/ 	.word	0x0000000b
        /*12e4*/ 	.word	0x00000000
        /*12e8*/ 	.short	0x0101
        /*12ea*/ 	.byte	0x3f
	.zero		1


	//   ....[26]....
        /*12ec*/ 	.word	0x00007e00
        /*12f0*/ 	.word	0x00000059
        /*12f4*/ 	.word	0x000308b0
        /*12f8*/ 	.short	0x010a
        /*12fa*/ 	.byte	0x3f
	.zero		1


	//   ....[27]....
        /*12fc*/ 	.word	0x000083d0
        /*1300*/ 	.word	0x00000059
        /*1304*/ 	.word	0x00000000
        /*1308*/ 	.short	0x0101
        /*130a*/ 	.byte	0x3f
	.zero		1


	//   ....[28]....
        /*130c*/ 	.word	0x00008f70
        /*1310*/ 	.word	0x00000012
        /*1314*/ 	.word	0x00030800
        /*1318*/ 	.short	0x010a
        /*131a*/ 	.byte	0x3f
	.zero		1


	//   ....[29]....
        /*131c*/ 	.word	0x00008fc0
        /*1320*/ 	.word	0x00000012
        /*1324*/ 	.word	0x00030800
        /*1328*/ 	.short	0x010a
        /*132a*/ 	.byte	0x3f
	.zero		1


	//   ....[30]....
        /*132c*/ 	.word	0x0000a8e0
        /*1330*/ 	.word	0x00000012
        /*1334*/ 	.word	0x00030800
        /*1338*/ 	.short	0x010a
        /*133a*/ 	.byte	0x3f
	.zero		1


	//   ....[31]....
        /*133c*/ 	.word	0x0000ec20
        /*1340*/ 	.word	0x00000012
        /*1344*/ 	.word	0x00030800
        /*1348*/ 	.short	0x010a
        /*134a*/ 	.byte	0x3f
	.zero		1


	//   ....[32]....
        /*134c*/ 	.word	0x000122f0
        /*1350*/ 	.word	0x00000008
        /*1354*/ 	.word	0x00030830
        /*1358*/ 	.short	0x010a
        /*135a*/ 	.byte	0x3f
	.zero		1


	//   ....[33]....
        /*135c*/ 	.word	0x000123a0
        /*1360*/ 	.word	0x00000008
        /*1364*/ 	.word	0x00030830
        /*1368*/ 	.short	0x010a
        /*136a*/ 	.byte	0x3f
	.zero		1


	//   ....[34]....
        /*136c*/ 	.word	0x000130e0
        /*1370*/ 	.word	0x00000000
        /*1374*/ 	.word	0x00000000
        /*1378*/ 	.short	0x0101
        /*137a*/ 	.byte	0x3f
	.zero		1


	//   ....[35]....
        /*137c*/ 	.word	0x00014dc0
        /*1380*/ 	.word	0x000000df
        /*1384*/ 	.word	0x00030830
        /*1388*/ 	.short	0x010a
        /*138a*/ 	.byte	0x3f
	.zero		1


	//   ....[36]....
        /*138c*/ 	.word	0x00014e50
        /*1390*/ 	.word	0x000000df
        /*1394*/ 	.word	0x00030830
        /*1398*/ 	.short	0x010a
        /*139a*/ 	.byte	0x3f
	.zero		1


	//   ....[37]....
        /*139c*/ 	.word	0x00016040
        /*13a0*/ 	.word	0x000000da
        /*13a4*/ 	.word	0x00030850
        /*13a8*/ 	.short	0x010a
        /*13aa*/ 	.byte	0x3f
	.zero		1


	//   ....[38]....
        /*13ac*/ 	.word	0x00016090
        /*13b0*/ 	.word	0x000000da
        /*13b4*/ 	.word	0x00030850
        /*13b8*/ 	.short	0x010a
        /*13ba*/ 	.byte	0x3f
	.zero		1


	//   ....[39]....
        /*13bc*/ 	.word	0x00016430
        /*13c0*/ 	.word	0x000000df
        /*13c4*/ 	.word	0x00000000
        /*13c8*/ 	.short	0x0101
        /*13ca*/ 	.byte	0x3f
	.zero		1


	//   ....[40]....
        /*13cc*/ 	.word	0x00017980
        /*13d0*/ 	.word	0x000000da
        /*13d4*/ 	.word	0x00000000
        /*13d8*/ 	.short	0x0101
        /*13da*/ 	.byte	0x3f
	.zero		1


	//   ....[41]....
        /*13dc*/ 	.word	0x00017f10
        /*13e0*/ 	.word	0x000000df
        /*13e4*/ 	.word	0x00030830
        /*13e8*/ 	.short	0x010a
        /*13ea*/ 	.byte	0x3f
	.zero		1


	//   ....[42]....
        /*13ec*/ 	.word	0x00017fa0
        /*13f0*/ 	.word	0x000000df
        /*13f4*/ 	.word	0x00030830
        /*13f8*/ 	.short	0x010a
        /*13fa*/ 	.byte	0x3f
	.zero		1


	//   ....[43]....
        /*13fc*/ 	.word	0x000191b0
        /*1400*/ 	.word	0x00000008
        /*1404*/ 	.word	0x00030850
        /*1408*/ 	.short	0x010a
        /*140a*/ 	.byte	0x3f
	.zero		1


	//   ....[44]....
        /*140c*/ 	.word	0x00019200
        /*1410*/ 	.word	0x00000008
        /*1414*/ 	.word	0x00030850
        /*1418*/ 	.short	0x010a
        /*141a*/ 	.byte	0x3f
	.zero		1


	//   ....[45]....
        /*141c*/ 	.word	0x00019a90
        /*1420*/ 	.word	0x000000df
        /*1424*/ 	.word	0x00000000
        /*1428*/ 	.short	0x0101
        /*142a*/ 	.byte	0x3f
	.zero		1


	//   ....[46]....
        /*142c*/ 	.word	0x00019e90
        /*1430*/ 	.word	0x00000008
        /*1434*/ 	.word	0x00000000
        /*1438*/ 	.short	0x0101
        /*143a*/ 	.byte	0x3f
	.zero		1


	//   ....[47]....
        /*143c*/ 	.word	0x0001a100
        /*1440*/ 	.word	0x000000df
        /*1444*/ 	.word	0x00030830
        /*1448*/ 	.short	0x010a
        /*144a*/ 	.byte	0x3f
	.zero		1


	//   ....[48]....
        /*144c*/ 	.word	0x0001a190
        /*1450*/ 	.word	0x000000df
        /*1454*/ 	.word	0x00030830
        /*1458*/ 	.short	0x010a
        /*145a*/ 	.byte	0x3f
	.zero		1


	//   ....[49]....
        /*145c*/ 	.word	0x0001b3a0
        /*1460*/ 	.word	0x000000de
        /*1464*/ 	.word	0x00030850
        /*1468*/ 	.short	0x010a
        /*146a*/ 	.byte	0x3f
	.zero		1


	//   ....[50]....
        /*146c*/ 	.word	0x0001b3f0
        /*1470*/ 	.word	0x000000de
        /*1474*/ 	.word	0x00030850
        /*1478*/ 	.short	0x010a
        /*147a*/ 	.byte	0x3f
	.zero		1


	//   ....[51]....
        /*147c*/ 	.word	0x0001b790
        /*1480*/ 	.word	0x000000df
        /*1484*/ 	.word	0x00000000
        /*1488*/ 	.short	0x0101
        /*148a*/ 	.byte	0x3f
	.zero		1


	//   ....[52]....
        /*148c*/ 	.word	0x0001ccf0
        /*1490*/ 	.word	0x000000de
        /*1494*/ 	.word	0x00000000
        /*1498*/ 	.short	0x0101
        /*149a*/ 	.byte	0x3f
	.zero		1


	//   ....[53]....
        /*149c*/ 	.word	0x0001d690
        /*14a0*/ 	.word	0x00000008
        /*14a4*/ 	.word	0x00030850
        /*14a8*/ 	.short	0x010a
        /*14aa*/ 	.byte	0x3f
	.zero		1


	//   ....[54]....
        /*14ac*/ 	.word	0x0001d730
        /*14b0*/ 	.word	0x00000008
        /*14b4*/ 	.word	0x00030850
        /*14b8*/ 	.short	0x010a
        /*14ba*/ 	.byte	0x3f
	.zero		1


	//   ....[55]....
        /*14bc*/ 	.word	0x0001e350
        /*14c0*/ 	.word	0x00000004
        /*14c4*/ 	.word	0x00000000
        /*14c8*/ 	.short	0x0101
        /*14ca*/ 	.byte	0x3f
	.zero		1


	//   ....[56]....
        /*14cc*/ 	.word	0x0001fdf0
        /*14d0*/ 	.word	0x00000000
        /*14d4*/ 	.word	0x00000000
        /*14d8*/ 	.short	0x0101
        /*14da*/ 	.byte	0x3f
	.zero		1


	//   ....[57]....
        /*14dc*/ 	.word	0x00022960
        /*14e0*/ 	.word	0x00000017
        /*14e4*/ 	.word	0x00030820
        /*14e8*/ 	.short	0x010a
        /*14ea*/ 	.byte	0x3f
	.zero		1


	//   ....[58]....
        /*14ec*/ 	.word	0x000229f0
        /*14f0*/ 	.word	0x0000000d
        /*14f4*/ 	.word	0x000308a0
        /*14f8*/ 	.short	0x010a
        /*14fa*/ 	.byte	0x3f
	.zero		1


	//   ....[59]....
        /*14fc*/ 	.word	0x00022f50
        /*1500*/ 	.word	0x0000000d
        /*1504*/ 	.word	0x000308c0
        /*1508*/ 	.short	0x010a
        /*150a*/ 	.byte	0x3f
	.zero		1


	//   ....[60]....
        /*150c*/ 	.word	0x00023560
        /*1510*/ 	.word	0x00000006
        /*1514*/ 	.word	0x000308a0
        /*1518*/ 	.short	0x010a
        /*151a*/ 	.byte	0x3f
	.zero		1


	//   ....[61]....
        /*151c*/ 	.word	0x00023aa0
        /*1520*/ 	.word	0x00000006
        /*1524*/ 	.word	0x000308c0
        /*1528*/ 	.short	0x010a
        /*152a*/ 	.byte	0x3f
	.zero		1


	//   ....[62]....
        /*152c*/ 	.word	0x00024f30
        /*1530*/ 	.word	0x00000004
        /*1534*/ 	.word	0x00030840
        /*1538*/ 	.short	0x010a
        /*153a*/ 	.byte	0x3f
	.zero		1


	//   ....[63]....
        /*153c*/ 	.word	0x00025450
        /*1540*/ 	.word	0x00000004
        /*1544*/ 	.word	0x00030830
        /*1548*/ 	.short	0x0107
        /*154a*/ 	.byte	0x3f
	.zero		1


	//   ....[64]....
        /*154c*/ 	.word	0x00025510
        /*1550*/ 	.word	0x00000004
        /*1554*/ 	.word	0x00030830
        /*1558*/ 	.short	0x0101
        /*155a*/ 	.byte	0x3f
	.zero		1


	//   ....[65]....
        /*155c*/ 	.word	0x000261e0
        /*1560*/ 	.word	0x00000017
        /*1564*/ 	.word	0x00030800
        /*1568*/ 	.short	0x0107
        /*156a*/ 	.byte	0x3f
	.zero		1


	//   ....[66]....
        /*156c*/ 	.word	0x00026300
        /*1570*/ 	.word	0x00000017
        /*1574*/ 	.word	0x00030800
        /*1578*/ 	.short	0x0101
        /*157a*/ 	.byte	0x3f
	.zero		1


	//   ....[67]....
        /*157c*/ 	.word	0x00026320
        /*1580*/ 	.word	0x00000017
        /*1584*/ 	.word	0x00030820
        /*1588*/ 	.short	0x010a
        /*158a*/ 	.byte	0x3f
	.zero		1


	//   ....[68]....
        /*158c*/ 	.word	0x00026710
        /*1590*/ 	.word	0x00000007
        /*1594*/ 	.word	0x00030840
        /*1598*/ 	.short	0x010a
        /*159a*/ 	.byte	0x3f
	.zero		1


	//   ....[69]....
        /*159c*/ 	.word	0x00026c10
        /*15a0*/ 	.word	0x00000007
        /*15a4*/ 	.word	0x00030830
        /*15a8*/ 	.short	0x0107
        /*15aa*/ 	.byte	0x3f
	.zero		1


	//   ....[70]....
        /*15ac*/ 	.word	0x00026cd0
        /*15b0*/ 	.word	0x00000007
        /*15b4*/ 	.word	0x00030830
        /*15b8*/ 	.short	0x0101
        /*15ba*/ 	.byte	0x3f
	.zero		1


	//   ....[71]....
        /*15bc*/ 	.word	0x00026d30
        /*15c0*/ 	.word	0x00000007
        /*15c4*/ 	.word	0x00030860
        /*15c8*/ 	.short	0x010a
        /*15ca*/ 	.byte	0x3f
	.zero		1


	//   ....[72]....
        /*15cc*/ 	.word	0x000271e0
        /*15d0*/ 	.word	0x00000007
        /*15d4*/ 	.word	0x00030850
        /*15d8*/ 	.short	0x0107
        /*15da*/ 	.byte	0x3f
	.zero		1


	//   ....[73]....
        /*15dc*/ 	.word	0x00027340
        /*15e0*/ 	.word	0x00000007
        /*15e4*/ 	.word	0x00030850
        /*15e8*/ 	.short	0x0101
        /*15ea*/ 	.byte	0x3f
	.zero		1


	//   ....[74]....
        /*15ec*/ 	.word	0x00027560
        /*15f0*/ 	.word	0x00000004
        /*15f4*/ 	.word	0x00030860
        /*15f8*/ 	.short	0x010a
        /*15fa*/ 	.byte	0x3f
	.zero		1


	//   ....[75]....
        /*15fc*/ 	.word	0x000279f0
        /*1600*/ 	.word	0x00000004
        /*1604*/ 	.word	0x00030850
        /*1608*/ 	.short	0x0107
        /*160a*/ 	.byte	0x3f
	.zero		1


	//   ....[76]....
        /*160c*/ 	.word	0x00027ab0
        /*1610*/ 	.word	0x00000004
        /*1614*/ 	.word	0x00030850
        /*1618*/ 	.short	0x0101
        /*161a*/ 	.byte	0x3f
	.zero		1


	//   ....[77]....
        /*161c*/ 	.word	0x000287e0
        /*1620*/ 	.word	0x00000005
        /*1624*/ 	.word	0x00030820
        /*1628*/ 	.short	0x010a
        /*162a*/ 	.byte	0x3f
	.zero		1


	//   ....[78]....
        /*162c*/ 	.word	0x00028950
        /*1630*/ 	.word	0x00000003
        /*1634*/ 	.word	0x00030840
        /*1638*/ 	.short	0x010a
        /*163a*/ 	.byte	0x3f
	.zero		1


	//   ....[79]....
        /*163c*/ 	.word	0x000289f0
        /*1640*/ 	.word	0x00000019
        /*1644*/ 	.word	0x00030840
        /*1648*/ 	.short	0x010a
        /*164a*/ 	.byte	0x3f
	.zero		1


	//   ....[80]....
        /*164c*/ 	.word	0x00028a30
        /*1650*/ 	.word	0x00000003
        /*1654*/ 	.word	0x00030860
        /*1658*/ 	.short	0x010a
        /*165a*/ 	.byte	0x3f
	.zero		1


	//   ....[81]....
        /*165c*/ 	.word	0x00028a70
        /*1660*/ 	.word	0x00000019
        /*1664*/ 	.word	0x00030860
        /*1668*/ 	.short	0x010a
        /*166a*/ 	.byte	0x3f
	.zero		1


	//   ....[82]....
        /*166c*/ 	.word	0x00028ad0
        /*1670*/ 	.word	0x00000059
        /*1674*/ 	.word	0x00030890
        /*1678*/ 	.short	0x010a
        /*167a*/ 	.byte	0x3f
	.zero		1


	//   ....[83]....
        /*167c*/ 	.word	0x00028d80
        /*1680*/ 	.word	0x00000059
        /*1684*/ 	.word	0x00030890
        /*1688*/ 	.short	0x010a
        /*168a*/ 	.byte	0x3f
	.zero		1


	//   ....[84]....
        /*168c*/ 	.word	0x00029030
        /*1690*/ 	.word	0x00000059
        /*1694*/ 	.word	0x00030890
        /*1698*/ 	.short	0x010a
        /*169a*/ 	.byte	0x3f
	.zero		1


	//   ....[85]....
        /*169c*/ 	.word	0x000292e0
        /*16a0*/ 	.word	0x00000059
        /*16a4*/ 	.word	0x000308b0
        /*16a8*/ 	.short	0x010a
        /*16aa*/ 	.byte	0x3f
	.zero		1


	//   ....[86]....
        /*16ac*/ 	.word	0x00029a40
        /*16b0*/ 	.word	0x00000012
        /*16b4*/ 	.word	0x00030800
        /*16b8*/ 	.short	0x010a
        /*16ba*/ 	.byte	0x3f
	.zero		1


	//   ....[87]....
        /*16bc*/ 	.word	0x0002a1a0
        /*16c0*/ 	.word	0x00000012
        /*16c4*/ 	.word	0x00030800
        /*16c8*/ 	.short	0x010a
        /*16ca*/ 	.byte	0x3f
	.zero		1


	//   ....[88]....
        /*16cc*/ 	.word	0x0002a1f0
        /*16d0*/ 	.word	0x00000008
        /*16d4*/ 	.word	0x00030830
        /*16d8*/ 	.short	0x010a
        /*16da*/ 	.byte	0x3f
	.zero		1


	//   ....[89]....
        /*16dc*/ 	.word	0x0002a240
        /*16e0*/ 	.word	0x000000df
        /*16e4*/ 	.word	0x00030830
        /*16e8*/ 	.short	0x010a
        /*16ea*/ 	.byte	0x3f
	.zero		1


	//   ....[90]....
        /*16ec*/ 	.word	0x0002a290
        /*16f0*/ 	.word	0x000000da
        /*16f4*/ 	.word	0x00030850
        /*16f8*/ 	.short	0x010a
        /*16fa*/ 	.byte	0x3f
	.zero		1


	//   ....[91]....
        /*16fc*/ 	.word	0x0002a2e0
        /*1700*/ 	.word	0x000000df
        /*1704*/ 	.word	0x00030830
        /*1708*/ 	.short	0x010a
        /*170a*/ 	.byte	0x3f
	.zero		1


	//   ....[92]....
        /*170c*/ 	.word	0x0002a330
        /*1710*/ 	.word	0x00000008
        /*1714*/ 	.word	0x00030850
        /*1718*/ 	.short	0x010a
        /*171a*/ 	.byte	0x3f
	.zero		1


	//   ....[93]....
        /*171c*/ 	.word	0x0002a380
        /*1720*/ 	.word	0x000000df
        /*1724*/ 	.word	0x00030830
        /*1728*/ 	.short	0x010a
        /*172a*/ 	.byte	0x3f
	.zero		1


	//   ....[94]....
        /*172c*/ 	.word	0x0002a3d0
        /*1730*/ 	.word	0x000000de
        /*1734*/ 	.word	0x00030850
        /*1738*/ 	.short	0x010a
        /*173a*/ 	.byte	0x3f
	.zero		1


	//   ....[95]....
        /*173c*/ 	.word	0x0002a420
        /*1740*/ 	.word	0x00000008
        /*1744*/ 	.word	0x00030850
        /*1748*/ 	.short	0x010a
        /*174a*/ 	.byte	0x3f
	.zero		1


	//   ....[96]....
        /*174c*/ 	.word	0x0002a5c0
        /*1750*/ 	.word	0x00000017
        /*1754*/ 	.word	0x00030820
        /*1758*/ 	.short	0x010a
        /*175a*/ 	.byte	0x3f
	.zero		1


	//   ....[97]....
        /*175c*/ 	.word	0x0002a610
        /*1760*/ 	.word	0x0000000d
        /*1764*/ 	.word	0x000308a0
        /*1768*/ 	.short	0x010a
        /*176a*/ 	.byte	0x3f
	.zero		1


	//   ....[98]....
        /*176c*/ 	.word	0x0002a660
        /*1770*/ 	.word	0x0000000d
        /*1774*/ 	.word	0x000308c0
        /*1778*/ 	.short	0x010a
        /*177a*/ 	.byte	0x3f
	.zero		1


	//   ....[99]....
        /*177c*/ 	.word	0x0002a6b0
        /*1780*/ 	.word	0x00000006
        /*1784*/ 	.word	0x000308a0
        /*1788*/ 	.short	0x010a
        /*178a*/ 	.byte	0x3f
	.zero		1


	//   ....[100]....
        /*178c*/ 	.word	0x0002a700
        /*1790*/ 	.word	0x00000006
        /*1794*/ 	.word	0x000308c0
        /*1798*/ 	.short	0x010a
        /*179a*/ 	.byte	0x3f
	.zero		1


	//   ....[101]....
        /*179c*/ 	.word	0x0002a820
        /*17a0*/ 	.word	0x00000004
        /*17a4*/ 	.word	0x00030840
        /*17a8*/ 	.short	0x010a
        /*17aa*/ 	.byte	0x3f
	.zero		1


	//   ....[102]....
        /*17ac*/ 	.word	0x0002b9b0
        /*17b0*/ 	.word	0x00000017
        /*17b4*/ 	.word	0x00030820
        /*17b8*/ 	.short	0x010a
        /*17ba*/ 	.byte	0x3f
	.zero		1


	//   ....[103]....
        /*17bc*/ 	.word	0x0002ba00
        /*17c0*/ 	.word	0x00000007
        /*17c4*/ 	.word	0x00030840
        /*17c8*/ 	.short	0x010a
        /*17ca*/ 	.byte	0x3f
	.zero		1


	//   ....[104]....
        /*17cc*/ 	.word	0x0002c020
        /*17d0*/ 	.word	0x00000007
        /*17d4*/ 	.word	0x00030860
        /*17d8*/ 	.short	0x010a
        /*17da*/ 	.byte	0x3f
	.zero		1


	//   ....[105]....
        /*17dc*/ 	.word	0x0002c660
        /*17e0*/ 	.word	0x00000004
        /*17e4*/ 	.word	0x00030860
        /*17e8*/ 	.short	0x010a
        /*17ea*/ 	.byte	0x3f
	.zero		1


	//   ....[106]....
        /*17ec*/ 	.word	0x0002d680
        /*17f0*/ 	.word	0x00000005
        /*17f4*/ 	.word	0x00030820
        /*17f8*/ 	.short	0x010a
        /*17fa*/ 	.byte	0x3f
	.zero		1


	//   ....[107]....
        /*17fc*/ 	.word	0x0002d820
        /*1800*/ 	.word	0x00000003
        /*1804*/ 	.word	0x00030840
        /*1808*/ 	.short	0x010a
        /*180a*/ 	.byte	0x3f
	.zero		1


	//   ....[108]....
        /*180c*/ 	.word	0x0002d870
        /*1810*/ 	.word	0x00000019
        /*1814*/ 	.word	0x00030840
        /*1818*/ 	.short	0x010a
        /*181a*/ 	.byte	0x3f
	.zero		1


	//   ....[109]....
        /*181c*/ 	.word	0x0002d8c0
        /*1820*/ 	.word	0x00000003
        /*1824*/ 	.word	0x00030860
        /*1828*/ 	.short	0x010a
        /*182a*/ 	.byte	0x3f
	.zero		1


	//----- nvinfo : EIATTR_NUM_MBARRIERS
	.align		4
.L_241:
        /*182c*/ 	.byte	0x03, 0x38
        /*182e*/ 	.short	0x0016


	//----- nvinfo : EIATTR_EXIT_INSTR_OFFSETS
	.align		4
        /*1830*/ 	.byte	0x04, 0x1c
        /*1832*/ 	.short	(.L_243 - .L_242)


	//   ....[0]....
.L_242:
        /*1834*/ 	.word	0x00028ac0


	//----- nvinfo : EIATTR_MAX_THREADS
	.align		4
.L_243:
        /*1838*/ 	.byte	0x04, 0x05
        /*183a*/ 	.short	(.L_245 - .L_244)
.L_244:
        /*183c*/ 	.word	0x00000180
        /*1840*/ 	.word	0x00000001
        /*1844*/ 	.word	0x00000001


	//----- nvinfo : EIATTR_CRS_STACK_SIZE
	.align		4
.L_245:
        /*1848*/ 	.byte	0x04, 0x1e
        /*184a*/ 	.short	(.L_247 - .L_246)
.L_246:
        /*184c*/ 	.word	0x00000000


	//----- nvinfo : EIATTR_CBANK_PARAM_SIZE
	.align		4
.L_247:
        /*1850*/ 	.byte	0x03, 0x19
        /*1852*/ 	.short	0x0af0


	//----- nvinfo : EIATTR_PARAM_CBANK
	.align		4
        /*1854*/ 	.byte	0x04, 0x0a
        /*1856*/ 	.short	(.L_249 - .L_248)
	.align		4
.L_248:
        /*1858*/ 	.word	index@(.nv.constant0._ZN7cutlass13device_kernelIN5flash11enable_sm90INS1_16FlashAttnFwdSm90INS1_25CollectiveMainloopFwdSm90ILi2EN4cute5tupleIJNS5_1CILi1EEES8_S8_EEENS6_IJNS7_ILi128EEENS7_ILi64EEENS7_ILi256EEEEEELi256ENS_6half_tEfNS_4arch4Sm90ELb0ELb1ELb0ELb1ELb1ELb1ELb0ELb1ELb1ELb1ELb0ELb0EEENS1_21CollectiveEpilogueFwdINS6_IJSA_SC_SB_EEES9_SE_SG_Li256ELb1ELb1ELb0ELb0EEENS1_36VarlenDynamicPersistentTileSchedulerILi128ELi64ELi256ELi128ELb0ELb1ELb1ELb1ELb0ELb1EEEEEEEEEvNT_6ParamsE)
        /*185c*/ 	.short	0x0210
        /*185e*/ 	.short	0x0af0


	//----- nvinfo : EIATTR_SW_WAR
	.align		4
.L_249:
        /*1860*/ 	.byte	0x04, 0x36
        /*1862*/ 	.short	(.L_251 - .L_250)
.L_250:
        /*1864*/ 	.word	0x00000008
.L_251:


//--------------------- .nv.info._ZN7cutlass13device_kernelIN5flash11enable_sm90INS1_16FlashAttnFwdSm90INS1_25CollectiveMainloopFwdSm90ILi2EN4cute5tupleIJNS5_1CILi1EEES8_S8_EEENS6_IJNS7_ILi128EEENS7_ILi80EEENS7_ILi256EEEEEELi256ENS_6half_tEfNS_4arch4Sm90ELb1ELb0ELb0ELb0ELb1ELb0ELb0ELb1ELb1ELb1ELb0ELb0EEENS1_21CollectiveEpilogueFwdINS6_IJSA_SC_SB_EEES9_SE_SG_Li256ELb0ELb1ELb0ELb0EEENS1_30DynamicPersistentTileSchedulerILi256ELi128ELb0ELb1ELb1EEEEEEEEEvNT_6ParamsE --------------------------
	.section	.nv.info._ZN7cutlass13device_kernelIN5flash11enable_sm90INS1_16FlashAttnFwdSm90INS1_25CollectiveMainloopFwdSm90ILi2EN4cute5tupleIJNS5_1CILi1EEES8_S8_EEENS6_IJNS7_ILi128EEENS7_ILi80EEENS7_ILi256EEEEEELi256ENS_6half_tEfNS_4arch4Sm90ELb1ELb0ELb0ELb0ELb1ELb0ELb0ELb1ELb1ELb1ELb0ELb0EEENS1_21CollectiveEpilogueFwdINS6_IJSA_SC_SB_EEES9_SE_SG_Li256ELb0ELb1ELb0ELb0EEENS1_30DynamicPersistentTileSchedulerILi256ELi128ELb0ELb1ELb1EEEEEEEEEvNT_6ParamsE,"",@"SHT_CUDA_INFO"
	.sectionflags	@""
	.align	4


	//----- nvinfo : EIATTR_CUDA_API_VERSION
	.align		4
        /*0000*/ 	.byte	0x04, 0x37
        /*0002*/ 	.short	(.L_253 - .L_252)
.L_252:
        /*0004*/ 	.word	0x00000082


	//----- nvinfo : EIATTR_KPARAM_INFO
	.align		4
.L_253:
        /*0008*/ 	.byte	0x04, 0x17
        /*000a*/ 	.short	(.L_255 - .L_254)
.L_254:
        /*000c*/ 	.word	0x00000000
        /*0010*/ 	.short	0x0000
        /*0012*/ 	.short	0x0070
        /*0014*/ 	.byte	0x00, 0xf0, 0x01, 0x2a


	//----- nvinfo : EIATTR_SPARSE_MMA_MASK
	.align		4
.L_255:
        /*0018*/ 	.byte	0x03, 0x50
        /*001a*/ 	.short	0x0000


	//----- nvinfo : EIATTR_MAXREG_COUNT
	.align		4
        /*001c*/ 	.byte	0x03, 0x1b
        /*001e*/ 	.short	0x00a8


	//----- nvinfo : EIATTR_NUM_BARRIERS
	.align		4
        /*0020*/ 	.byte	0x02, 0x4c
        /*0022*/ 	.byte	0x09
	.zero		1


	//----- nvinfo : EIATTR_EXTERNS
	.align		4
        /*0024*/ 	.byte	0x04, 0x0f
        /*0026*/ 	.short	(.L_257 - .L_256)


	//   ....[0]....
	.align		4
.L_256:
        /*0028*/ 	.word	index@(__assertfail)


	//----- nvinfo : EIATTR_ANNOTATIONS
	.align		4
.L_257:
        /*002c*/ 	.byte	0x04, 0x55
        /*002e*/ 	.short	(.L_259 - .L_258)


	//   ....[0]....
.L_258:
        /*0030*/ 	.word	0x00000001
        /*0034*/ 	.byte	0xa0, 0x08, 0x00, 0x00, 0x01, 0x00, 0x00, 0x00, 0x60, 0x09, 0x00, 0x00, 0x01, 0x00, 0x00, 0x00
        /*0044*/ 	.byte	0xb0, 0x0c, 0x00, 0x00, 0x01, 0x00, 0x00, 0x00, 0x70, 0x18, 0x00, 0x00, 0x01, 0x00, 0x00, 0x00
        /*0054*/ 	.byte	0xc0, 0x10, 0x01, 0x00, 0x01, 0x00, 0x00, 0x00, 0x60, 0x11, 0x01, 0x00, 0x01, 0x00, 0x00, 0x00
        /*0064*/ 	.byte	0xe0, 0x11, 0x01, 0x00, 0x01, 0x00, 0x00, 0x00, 0xa0, 0x36, 0x01, 0x00, 0x01, 0x00, 0x00, 0x00
        /*0074*/ 	.byte	0xc0, 0x36, 0x01, 0x00, 0x01, 0x00, 0x00, 0x00, 0xb0, 0x50, 0x01, 0x00, 0x01, 0x00, 0x00, 0x00
        /*0084*/ 	.byte	0x50, 0x52, 0x01, 0x00


	//----- nvinfo : EIATTR_MERCURY_ISA_VERSION
	.align		4
.L_259:
        /*0088*/ 	.byte	0x03, 0x5f
        /*008a*/ 	.short	0x0101


	//----- nvinfo : EIATTR_INT_WARP_WIDE_INSTR_OFFSETS
	.align		4
        /*008c*/ 	.byte	0x04, 0x31
        /*008e*/ 	.short	(.L_261 - .L_260)


	//   ....[0]....
.L_260:
        /*0090*/ 	.word	0x000000c0


	//   ....[1]....
        /*0094*/ 	.word	0x000000d0


	//   ....[2]....
        /*0098*/ 	.word	0x00000170


	//   ....[3]....
        /*009c*/ 	.word	0x00011af0


	//   ....[4]....
        /*00a0*/ 	.word	0x00011b80


	//   ....[5]....
        /*00a4*/ 	.word	0x000147f0


	//   ....[6]....
        /*00a8*/ 	.word	0x00014880


	//----- nvinfo : EIATTR_COOP_GROUP_MASK_REGIDS
	.align		4
.L_261:
        /*00ac*/ 	.byte	0x04, 0x29
        /*00ae*/ 	.short	(.L_263 - .L_262)


	//   ....[0]....
.L_262:
        /*00b0*/ 	.word	0xffffffff


	//   ....[1]....
        /*00b4*/ 	.word	0xffffffff


	//   ....[2]....
        /*00b8*/ 	.word	0xffffffff


	//   ....[3]....
        /*00bc*/ 	.word	0xffffffff


	//   ....[4]....
        /*00c0*/ 	.word	0xffffffff


	//   ....[5]....
        /*00c4*/ 	.word	0xffffffff


	//   ....[6]....
        /*00c8*/ 	.word	0xffffffff


	//   ....[7]....
        /*00cc*/ 	.word	0xffffffff


	//   ....[8]....
        /*00d0*/ 	.word	0xffffffff


	//   ....[9]....
        /*00d4*/ 	.word	0xffffffff


	//   ....[10]....
        /*00d8*/ 	.word	0xffffffff


	//   ....[11]....
        /*00dc*/ 	.word	0xffffffff


	//   ....[12]....
        /*00e0*/ 	.word	0xffffffff


	//   ....[13]....
        /*00e4*/ 	.word	0xffffffff


	//   ....[14]....
        /*00e8*/ 	.word	0xffffffff


	//   ....[15]....
        /*00ec*/ 	.word	0xffffffff


	//   ....[16]....
        /*00f0*/ 	.word	0xffffffff


	//   ....[17]....
        /*00f4*/ 	.word	0xffffffff


	//   ....[18]....
        /*00f8*/ 	.word	0xffffffff


	//   ....[19]....
        /*00fc*/ 	.word	0xffffffff


	//   ....[20]....
        /*0100*/ 	.word	0xffffffff


	//   ....[21]....
        /*0104*/ 	.word	0xffffffff


	//   ....[22]....
        /*0108*/ 	.word	0xffffffff


	//   ....[23]....
        /*010c*/ 	.word	0xffffffff


	//   ....[24]....
        /*0110*/ 	.word	0xffffffff


	//   ....[25]....
        /*0114*/ 	.word	0xffffffff


	//   ....[26]....
        /*0118*/ 	.word	0xffffffff


	//   ....[27]....
        /*011c*/ 	.word	0xffffffff


	//   ....[28]....
        /*0120*/ 	.word	0xffffffff


	//   ....[29]....
        /*0124*/ 	.word	0xffffffff


	//   ....[30]....
        /*0128*/ 	.word	0xffffffff


	//   ....[31]....
        /*012c*/ 	.word	0xffffffff


	//   ....[32]....
        /*0130*/ 	.word	0xffffffff


	//   ....[33]....
        /*0134*/ 	.word	0xffffffff


	//   ....[34]....
        /*0138*/ 	.word	0xffffffff


	//   ....[35]....
        /*013c*/ 	.word	0xffffffff


	//   ....[36]....
        /*0140*/ 	.word	0xffffffff


	//   ....[37]....
        /*0144*/ 	.word	0xffffffff


	//   ....[38]....
        /*0148*/ 	.word	0xffffffff


	//   ....[39]....
        /*014c*/ 	.word	0xffffffff


	//   ....[40]....
        /*0150*/ 	.word	0xffffffff


	//   ....[41]....
        /*0154*/ 	.word	0xffffffff


	//   ....[42]....
        /*0158*/ 	.word	0xffffffff


	//   ....[43]....
        /*015c*/ 	.word	0xffffffff


	//   ....[44]....
        /*0160*/ 	.word	0xffffffff


	//   ....[45]....
        /*0164*/ 	.word	0xffffffff


	//   ....[46]....
        /*0168*/ 	.word	0xffffffff


	//   ....[47]....
        /*016c*/ 	.word	0xffffffff


	//   ....[48]....
        /*0170*/ 	.word	0xffffffff


	//   ....[49]....
        /*0174*/ 	.word	0xffffffff


	//   ....[50]....
        /*0178*/ 	.word	0xffffffff


	//   ....[51]....
        /*017c*/ 	.word	0xffffffff


	//   ....[52]....
        /*0180*/ 	.word	0xffffffff


	//   ....[53]....
        /*0184*/ 	.word	0xffffffff


	//   ....[54]....
        /*0188*/ 	.word	0xffffffff


	//   ....[55]....
        /*018c*/ 	.word	0xffffffff


	//   ....[56]....
        /*0190*/ 	.word	0xffffffff


	//   ....[57]....
        /*0194*/ 	.word	0xffffffff


	//   ....[58]....
        /*0198*/ 	.word	0xffffffff


	//   ....[59]....
        /*019c*/ 	.word	0xffffffff


	//   ....[60]....
        /*01a0*/ 	.word	0xffffffff


	//   ....[61]....
        /*01a4*/ 	.word	0xffffffff


	//   ....[62]....
        /*01a8*/ 	.word	0xffffffff


	//   ....[63]....
        /*01ac*/ 	.word	0xffffffff


	//   ....[64]....
        /*01b0*/ 	.word	0xffffffff


	//   ....[65]....
        /*01b4*/ 	.word	0xffffffff


	//   ....[66]....
        /*01b8*/ 	.word	0xffffffff


	//   ....[67]....
        /*01bc*/ 	.word	0xffffffff


	//   ....[68]....
        /*01c0*/ 	.word	0xffffffff


	//   ....[69]....
        /*01c4*/ 	.word	0xffffffff


	//   ....[70]....
        /*01c8*/ 	.word	0xffffffff


	//   ....[71]....
        /*01cc*/ 	.word	0xffffffff


	//   ....[72]....
        /*01d0*/ 	.word	0xffffffff


	//   ....[73]....
        /*01d4*/ 	.word	0xffffffff


	//   ....[74]....
        /*01d8*/ 	.word	0xffffffff


	//   ....[75]....
        /*01dc*/ 	.word	0xffffffff


	//   ....[76]....
        /*01e0*/ 	.word	0xffffffff


	//   ....[77]....
        /*01e4*/ 	.word	0xffffffff


	//   ....[78]....
        /*01e8*/ 	.word	0xffffffff


	//   ....[79]....
        /*01ec*/ 	.word	0xffffffff


	//   ....[80]....
        /*01f0*/ 	.word	0xffffffff


	//   ....[81]....
        /*01f4*/ 	.word	0xffffffff


	//   ....[82]....
        /*01f8*/ 	.word	0xffffffff


	//   ....[83]....
        /*01fc*/ 	.word	0xffffffff


	//   ....[84]....
        /*0200*/ 	.word	0xffffffff


	//   ....[85]....
        /*0204*/ 	.word	0xffffffff


	//   ....[86]....
        /*0208*/ 	.word	0xffffffff


	//   ....[87]....
        /*020c*/ 	.word	0xffffffff


	//   ....[88]....
        /*0210*/ 	.word	0xffffffff


	//   ....[89]....
        /*0214*/ 	.word	0xffffffff


	//   ....[90]....
        /*0218*/ 	.word	0xffffffff


	//   ....[91]....
        /*021c*/ 	.word	0xffffffff


	//   ....[92]....
        /*0220*/ 	.word	0xffffffff


	//   ....[93]....
        /*0224*/ 	.word	0xffffffff


	//   ....[94]....
        /*0228*/ 	.word	0xffffffff


	//   ....[95]....
        /*022c*/ 	.word	0xffffffff


	//   ....[96]....
        /*0230*/ 	.word	0xffffffff


	//   ....[97]....
        /*0234*/ 	.word	0xffffffff


	//   ....[98]....
        /*0238*/ 	.word	0xffffffff


	//   ....[99]....
        /*023c*/ 	.word	0xffffffff


	//   ....[100]....
        /*0240*/ 	.word	0xffffffff


	//   ....[101]....
        /*0244*/ 	.word	0xffffffff


	//   ....[102]....
        /*0248*/ 	.word	0xffffffff


	//   ....[103]....
        /*024c*/ 	.word	0xffffffff


	//   ....[104]....
        /*0250*/ 	.word	0xffffffff


	//   ....[105]....
        /*0254*/ 	.word	0xffffffff


	//   ....[106]....
        /*0258*/ 	.word	0x0500000f


	//   ....[107]....
        /*025c*/ 	.word	0x0500000f


	//   ....[108]....
        /*0260*/ 	.word	0x0500000f


	//   ....[109]....
        /*0264*/ 	.word	0x0500000f


	//   ....[110]....
        /*0268*/ 	.word	0x0500000f


	//   ....[111]....
        /*026c*/ 	.word	0x0500000f


	//   ....[112]....
        /*0270*/ 	.word	0x0500000f


	//   ....[113]....
        /*0274*/ 	.word	0x0500000f


	//   ....[114]....
        /*0278*/ 	.word	0x0500000f


	//   ....[115]....
        /*027c*/ 	.word	0x0500000f


	//   ....[116]....
        /*0280*/ 	.word	0x0500000f


	//   ....[117]....
        /*0284*/ 	.word	0x0500000f


	//   ....[118]....
        /*0288*/ 	.word	0x0500000f


	//   ....[119]....
        /*028c*/ 	.word	0x0500000f


	//   ....[120]....
        /*0290*/ 	.word	0x0500000f


	//   ....[121]....
        /*0294*/ 	.word	0x0500000f


	//   ....[122]....
        /*0298*/ 	.word	0x0500000f


	//   ....[123]....
        /*029c*/ 	.word	0x0500000f


	//   ....[124]....
        /*02a0*/ 	.word	0x0500000f


	//   ....[125]....
        /*02a4*/ 	.word	0x0500000f


	//   ....[126]....
        /*02a8*/ 	.word	0x0500000f


	//   ....[127]....
        /*02ac*/ 	.word	0x0500000f


	//   ....[128]....
        /*02b0*/ 	.word	0x0500000f


	//   ....[129]....
        /*02b4*/ 	.word	0x0500000f


	//   ....[130]....
        /*02b8*/ 	.word	0x0500000f


	//   ....[131]....
        /*02bc*/ 	.word	0x0500000f


	//   ....[132]....
        /*02c0*/ 	.word	0x0500000f


	//   ....[133]....
        /*02c4*/ 	.word	0x0500000f


	//   ....[134]....
        /*02c8*/ 	.word	0x0500000f


	//   ....[135]....
        /*02cc*/ 	.word	0x0500000f


	//   ....[136]....
        /*02d0*/ 	.word	0x0500000f


	//   ....[137]....
        /*02d4*/ 	.word	0x0500000f


	//   ....[138]....
        /*02d8*/ 	.word	0x0500000f


	//   ....[139]....
        /*02dc*/ 	.word	0x0500000f


	//   ....[140]....
        /*02e0*/ 	.word	0x0500000f


	//   ....[141]....
        /*02e4*/ 	.word	0x0500000f


	//   ....[142]....
        /*02e8*/ 	.word	0x0500000f


	//   ....[143]....
        /*02ec*/ 	.word	0x0500000f


	//   ....[144]....
        /*02f0*/ 	.word	0x0500000f


	//   ....[145]....
        /*02f4*/ 	.word	0x0500000f


	//   ....[146]....
        /*02f8*/ 	.word	0x0500000f


	//   ....[147]....
        /*02fc*/ 	.word	0x0500000f


	//   ....[148]....
        /*0300*/ 	.word	0x0500000f


	//   ....[149]....
        /*0304*/ 	.word	0x0500000f


	//   ....[150]....
        /*0308*/ 	.word	0x0500000f


	//   ....[151]....
        /*030c*/ 	.word	0x0500000f


	//   ....[152]....
        /*0310*/ 	.word	0x0500000f


	//   ....[153]....
        /*0314*/ 	.word	0x0500000f


	//   ....[154]....
        /*0318*/ 	.word	0x0500000f


	//   ....[155]....
        /*031c*/ 	.word	0x0500000f


	//   ....[156]....
        /*0320*/ 	.word	0x0500000f


	//   ....[157]....
        /*0324*/ 	.word	0x0500000f


	//   ....[158]....
        /*0328*/ 	.word	0x0500000f


	//   ....[159]....
        /*032c*/ 	.word	0x0500000f


	//   ....[160]....
        /*0330*/ 	.word	0x0500000f


	//   ....[161]....
        /*0334*/ 	.word	0x0500000f


	//   ....[162]....
        /*0338*/ 	.word	0x0500000f


	//   ....[163]....
        /*033c*/ 	.word	0x0500000f


	//   ....[164]....
        /*0340*/ 	.word	0x0500000f


	//----- nvinfo : EIATTR_COOP_GROUP_INSTR_OFFSETS
	.align		4
.L_263:
        /*0344*/ 	.byte	0x04, 0x28
        /*0346*/ 	.short	(.L_265 - .L_264)


	//   ....[0]....
.L_264:
        /*0348*/ 	.word	0x00000070


	//   ....[1]....
        /*034c*/ 	.word	0x000000b0


	//   ....[2]....
        /*0350*/ 	.word	0x000002d0


	//   ....[3]....
        /*0354*/ 	.word	0x00000430


	//   ....[4]....
        /*0358*/ 	.word	0x00000550


	//   ....[5]....
        /*035c*/ 	.word	0x000006b0


	//   ....[6]....
        /*0360*/ 	.word	0x00001670


	//   ....[7]....
        /*0364*/ 	.word	0x000040e0


	//   ....[8]....
        /*0368*/ 	.word	0x00004120


	//   ....[9]....
        /*036c*/ 	.word	0x000047e0


	//   ....[10]....
        /*0370*/ 	.word	0x00004900


	//   ....[11]....
        /*0374*/ 	.word	0x00004bc0


	//   ....[12]....
        /*0378*/ 	.word	0x00004d30


	//   ....[13]....
        /*037c*/ 	.word	0x00008160


	//   ....[14]....
        /*0380*/ 	.word	0x00008560


	//   ....[15]....
        /*0384*/ 	.word	0x00008580


	//   ....[16]....
        /*0388*/ 	.word	0x00008600


	//   ....[17]....
        /*038c*/ 	.word	0x00008bb0


	//   ....[18]....
        /*0390*/ 	.word	0x00008c30


	//   ....[19]....
        /*0394*/ 	.word	0x0000c4d0


	//   ....[20]....
        /*0398*/ 	.word	0x0000c4e0


	//   ....[21]....
        /*039c*/ 	.word	0x0000c540


	//   ....[22]....
        /*03a0*/ 	.word	0x0000c560


	//   ....[23]....
        /*03a4*/ 	.word	0x0000d8b0


	//   ....[24]....
        /*03a8*/ 	.word	0x0000d8e0


	//   ....[25]....
        /*03ac*/ 	.word	0x0000d980


	//   ....[26]....
        /*03b0*/ 	.word	0x0000d9e0


	//   ....[27]....
        /*03b4*/ 	.word	0x0000f5f0


	//   ....[28]....
        /*03b8*/ 	.word	0x0000f620


	//   ....[29]....
        /*03bc*/ 	.word	0x0000f650


	//   ....[30]....
        /*03c0*/ 	.word	0x0000f6b0


	//   ....[31]....
        /*03c4*/ 	.word	0x0000fde0


	//   ....[32]....
        /*03c8*/ 	.word	0x0000fe10


	//   ....[33]....
        /*03cc*/ 	.word	0x0000ffa0


	//   ....[34]....
        /*03d0*/ 	.word	0x0000ffc0


	//   ....[35]....
        /*03d4*/ 	.word	0x00010100


	//   ....[36]....
        /*03d8*/ 	.word	0x00010120


	//   ....[37]....
        /*03dc*/ 	.word	0x00010270


	//   ....[38]....
        /*03e0*/ 	.word	0x00010290


	//   ....[39]....
        /*03e4*/ 	.word	0x00010a90


	//   ....[40]....
        /*03e8*/ 	.word	0x00010ab0


	//   ....[41]....
        /*03ec*/ 	.word	0x00010bf0


	//   ....[42]....
        /*03f0*/ 	.word	0x00010c10


	//   ....[43]....
        /*03f4*/ 	.word	0x00010d50


	//   ....[44]....
        /*03f8*/ 	.word	0x00010d70


	//   ....[45]....
        /*03fc*/ 	.word	0x00010ec0


	//   ....[46]....
        /*0400*/ 	.word	0x00010ee0


	//   ....[47]....
        /*0404*/ 	.word	0x000110f0


	//   ....[48]....
        /*0408*/ 	.word	0x00012630


	//   ....[49]....
        /*040c*/ 	.word	0x00012670


	//   ....[50]....
        /*0410*/ 	.word	0x000126a0


	//   ....[51]....
        /*0414*/ 	.word	0x000126e0


	//   ....[52]....
        /*0418*/ 	.word	0x00012780


	//   ....[53]....
        /*041c*/ 	.word	0x000127a0


	//   ....[54]....
        /*0420*/ 	.word	0x00012840


	//   ....[55]....
        /*0424*/ 	.word	0x00012860


	//   ....[56]....
        /*0428*/ 	.word	0x00012900


	//   ....[57]....
        /*042c*/ 	.word	0x00012920


	//   ....[58]....
        /*0430*/ 	.word	0x00013010


	//   ....[59]....
        /*0434*/ 	.word	0x00013030


	//   ....[60]....
        /*0438*/ 	.word	0x00013050


	//   ....[61]....
        /*043c*/ 	.word	0x000130b0


	//   ....[62]....
        /*0440*/ 	.word	0x00013140


	//   ....[63]....
        /*0444*/ 	.word	0x00013170


	//   ....[64]....
        /*0448*/ 	.word	0x00013200


	//   ....[65]....
        /*044c*/ 	.word	0x00013220


	//   ....[66]....
        /*0450*/ 	.word	0x000132c0


	//   ....[67]....
        /*0454*/ 	.word	0x000132f0


	//   ....[68]....
        /*0458*/ 	.word	0x00013380


	//   ....[69]....
        /*045c*/ 	.word	0x000133b0


	//   ....[70]....
        /*0460*/ 	.word	0x00013440


	//   ....[71]....
        /*0464*/ 	.word	0x00013470


	//   ....[72]....
        /*0468*/ 	.word	0x00013500


	//   ....[73]....
        /*046c*/ 	.word	0x00013520


	//   ....[74]....
        /*0470*/ 	.word	0x00013c70


	//   ....[75]....
        /*0474*/ 	.word	0x00013ca0


	//   ....[76]....
        /*0478*/ 	.word	0x00013cb0


	//   ....[77]....
        /*047c*/ 	.word	0x00013cd0


	//   ....[78]....
        /*0480*/ 	.word	0x00013d40


	//   ....[79]....
        /*0484*/ 	.word	0x00013d60


	//   ....[80]....
        /*0488*/ 	.word	0x00013dc0


	//   ....[81]....
        /*048c*/ 	.word	0x00013de0


	//   ....[82]....
        /*0490*/ 	.word	0x00013e40


	//   ....[83]....
        /*0494*/ 	.word	0x00013e60


	//   ....[84]....
        /*0498*/ 	.word	0x00014130


	//   ....[85]....
        /*049c*/ 	.word	0x00014150


	//   ....[86]....
        /*04a0*/ 	.word	0x00014170


	//   ....[87]....
        /*04a4*/ 	.word	0x00014210


	//   ....[88]....
        /*04a8*/ 	.word	0x00014230


	//   ....[89]....
        /*04ac*/ 	.word	0x000142d0


	//   ....[90]....
        /*04b0*/ 	.word	0x000142f0


	//   ....[91]....
        /*04b4*/ 	.word	0x00014390


	//   ....[92]....
        /*04b8*/ 	.word	0x000143b0


	//   ....[93]....
        /*04bc*/ 	.word	0x000143c0


	//   ....[94]....
        /*04c0*/ 	.word	0x000149e0


	//   ....[95]....
        /*04c4*/ 	.word	0x00014a00


	//   ....[96]....
        /*04c8*/ 	.word	0x00014a10


	//   ....[97]....
        /*04cc*/ 	.word	0x00014a30


	//   ....[98]....
        /*04d0*/ 	.word	0x00014af0


	//   ....[99]....
        /*04d4*/ 	.word	0x00014b20


	//   ....[100]....
        /*04d8*/ 	.word	0x00014bb0


	//   ....[101]....
        /*04dc*/ 	.word	0x00014be0


	//   ....[102]....
        /*04e0*/ 	.word	0x00014bf0


	//   ....[103]....
        /*04e4*/ 	.word	0x00014c80


	//   ....[104]....
        /*04e8*/ 	.word	0x00014ff0


	//   ....[105]....
        /*04ec*/ 	.word	0x000151d0


	//   ....[106]....
        /*04f0*/ 	.word	0x00015790


	//   ....[107]....
        /*04f4*/ 	.word	0x00015870


	//   ....[108]....
        /*04f8*/ 	.word	0x00015940


	//   ....[109]....
        /*04fc*/ 	.word	0x000159d0


	//   ....[110]....
        /*0500*/ 	.word	0x00015aa0


	//   ....[111]....
        /*0504*/ 	.word	0x00015b20


	//   ....[112]....
        /*0508*/ 	.word	0x00015c10


	//   ....[113]....
        /*050c*/ 	.word	0x00015c90


	//   ....[114]....
        /*0510*/ 	.word	0x00015d80


	//   ....[115]....
        /*0514*/ 	.word	0x00015e00


	//   ....[116]....
        /*0518*/ 	.word	0x00015ee0


	//   ....[117]....
        /*051c*/ 	.word	0x00015f70


	//   ....[118]....
        /*0520*/ 	.word	0x00015ff0


	//   ....[119]....
        /*0524*/ 	.word	0x00016070


	//   ....[120]....
        /*0528*/ 	.word	0x00016140


	//   ....[121]....
        /*052c*/ 	.word	0x000161b0


	//   ....[122]....
        /*0530*/ 	.word	0x000162b0


	//   ....[123]....
        /*0534*/ 	.word	0x00016320


	//   ....[124]....
        /*0538*/ 	.word	0x00016420


	//   ....[125]....
        /*053c*/ 	.word	0x00016490


	//   ....[126]....
        /*0540*/ 	.word	0x00016590


	//   ....[127]....
        /*0544*/ 	.word	0x00016600


	//   ....[128]....
        /*0548*/ 	.word	0x00016700


	//   ....[129]....
        /*054c*/ 	.word	0x00016780


	//   ....[130]....
        /*0550*/ 	.word	0x00016870


	//   ....[131]....
        /*0554*/ 	.word	0x000168e0


	//   ....[132]....
        /*0558*/ 	.word	0x000169c0


	//   ....[133]....
        /*055c*/ 	.word	0x00016af0


	//   ....[134]....
        /*0560*/ 	.word	0x00016ba0


	//   ....[135]....
        /*0564*/ 	.word	0x00016c00


	//   ....[136]....
        /*0568*/ 	.word	0x00016cd0


	//   ....[137]....
        /*056c*/ 	.word	0x00016d30


	//   ....[138]....
        /*0570*/ 	.word	0x00016e00


	//   ....[139]....
        /*0574*/ 	.word	0x00016e60


	//   ....[140]....
        /*0578*/ 	.word	0x00016f30


	//   ....[141]....
        /*057c*/ 	.word	0x00016f90


	//   ....[142]....
        /*0580*/ 	.word	0x00017060


	//   ....[143]....
        /*0584*/ 	.word	0x00017140


	//   ....[144]....
        /*0588*/ 	.word	0x000171e0


	//   ....[145]....
        /*058c*/ 	.word	0x00017240


	//   ....[146]....
        /*0590*/ 	.word	0x00017350


	//   ....[147]....
        /*0594*/ 	.word	0x000173b0


	//   ....[148]....
        /*0598*/ 	.word	0x000174c0


	//   ....[149]....
        /*059c*/ 	.word	0x00017520


	//   ....[150]....
        /*05a0*/ 	.word	0x00017630


	//   ....[151]....
        /*05a4*/ 	.word	0x00017690


	//   ....[152]....
        /*05a8*/ 	.word	0x00017750


	//   ....[153]....
        /*05ac*/ 	.word	0x000178b0


	//   ....[154]....
        /*05b0*/ 	.word	0x00017950


	//   ....[155]....
        /*05b4*/ 	.word	0x000179b0


	//   ....[156]....
        /*05b8*/ 	.word	0x00017a80


	//   ....[157]....
        /*05bc*/ 	.word	0x00017b60


	//   ....[158]....
        /*05c0*/ 	.word	0x00017c20


	//   ....[159]....
        /*05c4*/ 	.word	0x00017d00


	//   ....[160]....
        /*05c8*/ 	.word	0x00017dc0


	//   ....[161]....
        /*05cc*/ 	.word	0x00017ea0


	//   ....[162]....
        /*05d0*/ 	.word	0x00017f60


	//   ....[163]....
        /*05d4*/ 	.word	0x00018070


	//   ....[164]....
        /*05d8*/ 	.word	0x00018190


	//----- nvinfo : EIATTR_REG_RECONFIG
	.align		4
.L_265:
        /*05dc*/ 	.byte	0x01, 0x54
	.zero		2


	//----- nvinfo : EIATTR_SYSCALL_OFFSETS
	.align		4
        /*05e0*/ 	.byte	0x04, 0x46
        /*05e2*/ 	.short	(.L_267 - .L_266)


	//   ....[0]....
.L_266:
        /*05e4*/ 	.word	0x00001860


	//   ....[1]....
        /*05e8*/ 	.word	0x00011ce0


	//   ....[2]....
        /*05ec*/ 	.word	0x00011e30


	//   ....[3]....
        /*05f0*/ 	.word	0x00011f20


	//   ....[4]....
        /*05f4*/ 	.word	0x00012cb0


	//----- nvinfo : EIATTR_MBARRIER_INSTR_OFFSETS
	.align		4
.L_267:
        /*05f8*/ 	.byte	0x04, 0x39
        /*05fa*/ 	.short	(.L_269 - .L_268)


	//   ....[0]....
.L_268:
        /*05fc*/ 	.word	0x00000180
        /*0600*/ 	.word	0x000000ff
        /*0604*/ 	.word	0x00038800
        /*0608*/ 	.short	0x0100
        /*060a*/ 	.byte	0x08
	.zero		1


	//   ....[1]....
        /*060c*/ 	.word	0x00000190
        /*0610*/ 	.word	0x000000ff
        /*0614*/ 	.word	0x00038820
        /*0618*/ 	.short	0x0100
        /*061a*/ 	.byte	0x08
	.zero		1


	//   ....[2]....
        /*061c*/ 	.word	0x00000280
        /*0620*/ 	.word	0x000000ff
        /*0624*/ 	.word	0x00038830
        /*0628*/ 	.short	0x0100
        /*062a*/ 	.byte	0x08
	.zero		1


	//   ....[3]....
        /*062c*/ 	.word	0x00000290
        /*0630*/ 	.word	0x000000ff
        /*0634*/ 	.word	0x00038840
        /*0638*/ 	.short	0x0100
        /*063a*/ 	.byte	0x08
	.zero		1


	//   ....[4]....
        /*063c*/ 	.word	0x000002a0
        /*0640*/ 	.word	0x000000ff
        /*0644*/ 	.word	0x00038838
        /*0648*/ 	.short	0x0100
        /*064a*/ 	.byte	0x08
	.zero		1


	//   ....[5]....
        /*064c*/ 	.word	0x000002b0
        /*0650*/ 	.word	0x000000ff
        /*0654*/ 	.word	0x00038848
        /*0658*/ 	.short	0x0100
        /*065a*/ 	.byte	0x08
	.zero		1


	//   ....[6]....
        /*065c*/ 	.word	0x000003e0
        /*0660*/ 	.word	0x000000ff
        /*0664*/ 	.word	0x00038850
        /*0668*/ 	.short	0x0100
        /*066a*/ 	.byte	0x08
	.zero		1


	//   ....[7]....
        /*066c*/ 	.word	0x000003f0
        /*0670*/ 	.word	0x000000ff
        /*0674*/ 	.word	0x00038860
        /*0678*/ 	.short	0x0100
        /*067a*/ 	.byte	0x08
	.zero		1


	//   ....[8]....
        /*067c*/ 	.word	0x00000400
        /*0680*/ 	.word	0x000000ff
        /*0684*/ 	.word	0x00038858
        /*0688*/ 	.short	0x0100
        /*068a*/ 	.byte	0x08
	.zero		1


	//   ....[9]....
        /*068c*/ 	.word	0x00000410
        /*0690*/ 	.word	0x000000ff
        /*0694*/ 	.word	0x00038868
        /*0698*/ 	.short	0x0100
        /*069a*/ 	.byte	0x08
	.zero		1


	//   ....[10]....
        /*069c*/ 	.word	0x00000500
        /*06a0*/ 	.word	0x000000ff
        /*06a4*/ 	.word	0x00038870
        /*06a8*/ 	.short	0x0100
        /*06aa*/ 	.byte	0x06
	.zero		1


	//   ....[11]....
        /*06ac*/ 	.word	0x00000510
        /*06b0*/ 	.word	0x000000ff
        /*06b4*/ 	.word	0x00038880
        /*06b8*/ 	.short	0x0100
        /*06ba*/ 	.byte	0x06
	.zero		1


	//   ....[12]....
        /*06bc*/ 	.word	0x00000520
        /*06c0*/ 	.word	0x000000ff
        /*06c4*/ 	.word	0x00038878
        /*06c8*/ 	.short	0x0100
        /*06ca*/ 	.byte	0x06
	.zero		1


	//   ....[13]....
        /*06cc*/ 	.word	0x00000530
        /*06d0*/ 	.word	0x000000ff
        /*06d4*/ 	.word	0x00038888
        /*06d8*/ 	.short	0x0100
        /*06da*/ 	.byte	0x06
	.zero		1


	//   ....[14]....
        /*06dc*/ 	.word	0x00000660
        /*06e0*/ 	.word	0x000000ff
        /*06e4*/ 	.word	0x00038890
        /*06e8*/ 	.short	0x0100
        /*06ea*/ 	.byte	0x08
	.zero		1


	//   ....[15]....
        /*06ec*/ 	.word	0x00000670
        /*06f0*/ 	.word	0x000000ff
        /*06f4*/ 	.word	0x000388a0
        /*06f8*/ 	.short	0x0100
        /*06fa*/ 	.byte	0x08
	.zero		1


	//   ....[16]....
        /*06fc*/ 	.word	0x00000680
        /*0700*/ 	.word	0x000000ff
        /*0704*/ 	.word	0x00038898
        /*0708*/ 	.short	0x0100
        /*070a*/ 	.byte	0x08
	.zero		1


	//   ....[17]....
        /*070c*/ 	.word	0x00000690
        /*0710*/ 	.word	0x000000ff
        /*0714*/ 	.word	0x000388a8
        /*0718*/ 	.short	0x0100
        /*071a*/ 	.byte	0x08
	.zero		1


	//   ....[18]....
        /*071c*/ 	.word	0x000007d0
        /*0720*/ 	.word	0x000000ff
        /*0724*/ 	.word	0x000388b0
        /*0728*/ 	.short	0x0100
        /*072a*/ 	.byte	0x08
	.zero		1


	//   ....[19]....
        /*072c*/ 	.word	0x000007e0
        /*0730*/ 	.word	0x000000ff
        /*0734*/ 	.word	0x000388c0
        /*0738*/ 	.short	0x0100
        /*073a*/ 	.byte	0x08
	.zero		1


	//   ....[20]....
        /*073c*/ 	.word	0x000007f0
        /*0740*/ 	.word	0x000000ff
        /*0744*/ 	.word	0x000388b8
        /*0748*/ 	.short	0x0100
        /*074a*/ 	.byte	0x08
	.zero		1


	//   ....[21]....
        /*074c*/ 	.word	0x00000800
        /*0750*/ 	.word	0x000000ff
        /*0754*/ 	.word	0x000388c8
        /*0758*/ 	.short	0x0100
        /*075a*/ 	.byte	0x08
	.zero		1


	//   ....[22]....
        /*075c*/ 	.word	0x000018f0
        /*0760*/ 	.word	0x000000ff
        /*0764*/ 	.word	0x00038800
        /*0768*/ 	.short	0x010a
        /*076a*/ 	.byte	0x06
	.zero		1


	//   ....[23]....
        /*076c*/ 	.word	0x000019c0
        /*0770*/ 	.word	0x00000000
        /*0774*/ 	.word	0x00038830
        /*0778*/ 	.short	0x010a
        /*077a*/ 	.byte	0x3f
	.zero		1


	//   ....[24]....
        /*077c*/ 	.word	0x00001a00
        /*0780*/ 	.word	0x00000000
        /*0784*/ 	.word	0x00038830
        /*0788*/ 	.short	0x010a
        /*078a*/ 	.byte	0x3f
	.zero		1


	//   ....[25]....
        /*078c*/ 	.word	0x00004430
        /*0790*/ 	.word	0x000000ff
        /*0794*/ 	.word	0x00000000
        /*0798*/ 	.short	0x0101
        /*079a*/ 	.byte	0x04
	.zero		1


	//   ....[26]....
        /*079c*/ 	.word	0x000057e0
        /*07a0*/ 	.word	0x000000ff
        /*07a4*/ 	.word	0x00038830
        /*07a8*/ 	.short	0x010a
        /*07aa*/ 	.byte	0x3d
	.zero		1


	//   ....[27]....
        /*07ac*/ 	.word	0x00005820
        /*07b0*/ 	.word	0x000000ff
        /*07b4*/ 	.word	0x00038830
        /*07b8*/ 	.short	0x010a
        /*07ba*/ 	.byte	0x3d
	.zero		1


	//   ....[28]....
        /*07bc*/ 	.word	0x00007da0
        /*07c0*/ 	.word	0x000000ff
        /*07c4*/ 	.word	0x00038850
        /*07c8*/ 	.short	0x010a
        /*07ca*/ 	.byte	0x04
	.zero		1


	//   ....[29]....
        /*07cc*/ 	.word	0x00007de0
        /*07d0*/ 	.word	0x000000ff
        /*07d4*/ 	.word	0x00038850
        /*07d8*/ 	.short	0x010a
        /*07da*/ 	.byte	0x04
	.zero		1


	//   ....[30]....
        /*07dc*/ 	.word	0x000086d0
        /*07e0*/ 	.word	0x000000ff
        /*07e4*/ 	.word	0x00000000
        /*07e8*/ 	.short	0x0101
        /*07ea*/ 	.byte	0x3d
	.zero		1


	//   ....[31]....
        /*07ec*/ 	.word	0x00009400
        /*07f0*/ 	.word	0x000000ff
        /*07f4*/ 	.word	0x00000000
        /*07f8*/ 	.short	0x0101
        /*07fa*/ 	.byte	0x04
	.zero		1


	//   ....[32]....
        /*07fc*/ 	.word	0x000095d0
        /*0800*/ 	.word	0x000000ff
        /*0804*/ 	.word	0x00038830
        /*0808*/ 	.short	0x010a
        /*080a*/ 	.byte	0x04
	.zero		1


	//   ....[33]....
        /*080c*/ 	.word	0x00009610
        /*0810*/ 	.word	0x000000ff
        /*0814*/ 	.word	0x00038830
        /*0818*/ 	.short	0x010a
        /*081a*/ 	.byte	0x04
	.zero		1


	//   ....[34]....
        /*081c*/ 	.word	0x0000bf70
        /*0820*/ 	.word	0x000000ff
        /*0824*/ 	.word	0x00038850
        /*0828*/ 	.short	0x010a
        /*082a*/ 	.byte	0x04
	.zero		1


	//   ....[35]....
        /*082c*/ 	.word	0x0000bfb0
        /*0830*/ 	.word	0x000000ff
        /*0834*/ 	.word	0x00038850
        /*0838*/ 	.short	0x010a
        /*083a*/ 	.byte	0x04
	.zero		1


	//   ....[36]....
        /*083c*/ 	.word	0x0000c550
        /*0840*/ 	.word	0x000000ff
        /*0844*/ 	.word	0x00000000
        /*0848*/ 	.short	0x0101
        /*084a*/ 	.byte	0x06
	.zero		1


	//   ....[37]....
        /*084c*/ 	.word	0x0000cf00
        /*0850*/ 	.word	0x000000ff
        /*0854*/ 	.word	0x00000000
        /*0858*/ 	.short	0x0101
        /*085a*/ 	.byte	0x04
	.zero		1


	//   ....[38]....
        /*085c*/ 	.word	0x0000d820
        /*0860*/ 	.word	0x000000ff
        /*0864*/ 	.word	0x00038850
        /*0868*/ 	.short	0x010a
        /*086a*/ 	.byte	0x07
	.zero		1


	//   ....[39]....
        /*086c*/ 	.word	0x0000d860
        /*0870*/ 	.word	0x000000ff
        /*0874*/ 	.word	0x00038850
        /*0878*/ 	.short	0x010a
        /*087a*/ 	.byte	0x07
	.zero		1


	//   ....[40]....
        /*087c*/ 	.word	0x0000deb0
        /*0880*/ 	.word	0x000000ff
        /*0884*/ 	.word	0x00000000
        /*0888*/ 	.short	0x0101
        /*088a*/ 	.byte	0x04
	.zero		1


	//   ....[41]....
        /*088c*/ 	.word	0x0000fe00
        /*0890*/ 	.word	0x000000ff
        /*0894*/ 	.word	0x00000000
        /*0898*/ 	.short	0x0101
        /*089a*/ 	.byte	0x05
	.zero		1


	//   ....[42]....
        /*089c*/ 	.word	0x00012470
        /*08a0*/ 	.word	0x00000000
        /*08a4*/ 	.word	0x00038840
        /*08a8*/ 	.short	0x010a
        /*08aa*/ 	.byte	0x3f
	.zero		1


	//   ....[43]....
        /*08ac*/ 	.word	0x00012a90
        /*08b0*/ 	.word	0x00000000
        /*08b4*/ 	.word	0x00038830
        /*08b8*/ 	.short	0x0107
        /*08ba*/ 	.byte	0x3f
	.zero		1


	//   ....[44]....
        /*08bc*/ 	.word	0x00012b50
        /*08c0*/ 	.word	0x00000000
        /*08c4*/ 	.word	0x00038830
        /*08c8*/ 	.short	0x0101
        /*08ca*/ 	.byte	0x3f
	.zero		1


	//   ....[45]....
        /*08cc*/ 	.word	0x00013630
        /*08d0*/ 	.word	0x00000011
        /*08d4*/ 	.word	0x00038800
        /*08d8*/ 	.short	0x0107
        /*08da*/ 	.byte	0x3f
	.zero		1


	//   ....[46]....
        /*08dc*/ 	.word	0x00013720
        /*08e0*/ 	.word	0x00000011
        /*08e4*/ 	.word	0x00038800
        /*08e8*/ 	.short	0x0101
        /*08ea*/ 	.byte	0x3f
	.zero		1


	//   ....[47]....
        /*08ec*/ 	.word	0x00013740
        /*08f0*/ 	.word	0x00000011
        /*08f4*/ 	.word	0x00038820
        /*08f8*/ 	.short	0x010a
        /*08fa*/ 	.byte	0x3f
	.zero		1


	//   ....[48]....
        /*08fc*/ 	.word	0x00013a90
        /*0900*/ 	.word	0x00000006
        /*0904*/ 	.word	0x00038840
        /*0908*/ 	.short	0x010a
        /*090a*/ 	.byte	0x3f
	.zero		1


	//   ....[49]....
        /*090c*/ 	.word	0x00013f50
        /*0910*/ 	.word	0x00000006
        /*0914*/ 	.word	0x00038830
        /*0918*/ 	.short	0x0107
        /*091a*/ 	.byte	0x3f
	.zero		1


	//   ....[50]....
        /*091c*/ 	.word	0x00014000
        /*0920*/ 	.word	0x00000006
        /*0924*/ 	.word	0x00038830
        /*0928*/ 	.short	0x0101
        /*092a*/ 	.byte	0x3f
	.zero		1


	//   ....[51]....
        /*092c*/ 	.word	0x00014060
        /*0930*/ 	.word	0x00000006
        /*0934*/ 	.word	0x00038860
        /*0938*/ 	.short	0x010a
        /*093a*/ 	.byte	0x3f
	.zero		1


	//   ....[52]....
        /*093c*/ 	.word	0x00014560
        /*0940*/ 	.word	0x00000006
        /*0944*/ 	.word	0x00038850
        /*0948*/ 	.short	0x0107
        /*094a*/ 	.byte	0x3f
	.zero		1


	//   ....[53]....
        /*094c*/ 	.word	0x00014720
        /*0950*/ 	.word	0x00000006
        /*0954*/ 	.word	0x00038850
        /*0958*/ 	.short	0x0101
        /*095a*/ 	.byte	0x3f
	.zero		1


	//   ....[54]....
        /*095c*/ 	.word	0x00014920
        /*0960*/ 	.word	0x00000004
        /*0964*/ 	.word	0x00038860
        /*0968*/ 	.short	0x010a
        /*096a*/ 	.byte	0x3f
	.zero		1


	//   ....[55]....
        /*096c*/ 	.word	0x00014e00
        /*0970*/ 	.word	0x00000004
        /*0974*/ 	.word	0x00038850
        /*0978*/ 	.short	0x0107
        /*097a*/ 	.byte	0x3f
	.zero		1


	//   ....[56]....
        /*097c*/ 	.word	0x00014eb0
        /*0980*/ 	.word	0x00000004
        /*0984*/ 	.word	0x00038850
        /*0988*/ 	.short	0x0101
        /*098a*/ 	.byte	0x3f
	.zero		1


	//   ....[57]....
        /*098c*/ 	.word	0x00015150
        /*0990*/ 	.word	0x00000004
        /*0994*/ 	.word	0x00038820
        /*0998*/ 	.short	0x010a
        /*099a*/ 	.byte	0x3f
	.zero		1


	//   ....[58]....
        /*099c*/ 	.word	0x000152f0
        /*09a0*/ 	.word	0x00000005
        /*09a4*/ 	.word	0x00038840
        /*09a8*/ 	.short	0x010a
        /*09aa*/ 	.byte	0x3f
	.zero		1


	//   ....[59]....
        /*09ac*/ 	.word	0x00015390
        /*09b0*/ 	.word	0x00000017
        /*09b4*/ 	.word	0x00038840
        /*09b8*/ 	.short	0x010a
        /*09ba*/ 	.byte	0x3f
	.zero		1


	//   ....[60]....
        /*09bc*/ 	.word	0x000153d0
        /*09c0*/ 	.word	0x00000005
        /*09c4*/ 	.word	0x00038860
        /*09c8*/ 	.short	0x010a
        /*09ca*/ 	.byte	0x3f
	.zero		1


	//   ....[61]....
        /*09cc*/ 	.word	0x00015410
        /*09d0*/ 	.word	0x00000017
        /*09d4*/ 	.word	0x00038860
        /*09d8*/ 	.short	0x010a
        /*09da*/ 	.byte	0x3f
	.zero		1


	//   ....[62]....
        /*09dc*/ 	.word	0x00015490
        /*09e0*/ 	.word	0x00000003
        /*09e4*/ 	.word	0x00038800
        /*09e8*/ 	.short	0x010a
        /*09ea*/ 	.byte	0x3f
	.zero		1


	//   ....[63]....
        /*09ec*/ 	.word	0x000154e0
        /*09f0*/ 	.word	0x00000000
        /*09f4*/ 	.word	0x00038830
        /*09f8*/ 	.short	0x010a
        /*09fa*/ 	.byte	0x3f
	.zero		1


	//   ....[64]....
        /*09fc*/ 	.word	0x00015540
        /*0a00*/ 	.word	0x00000004
        /*0a04*/ 	.word	0x00038830
        /*0a08*/ 	.short	0x010a
        /*0a0a*/ 	.byte	0x3f
	.zero		1


	//   ....[65]....
        /*0a0c*/ 	.word	0x000155a0
        /*0a10*/ 	.word	0x00000002
        /*0a14*/ 	.word	0x00038850
        /*0a18*/ 	.short	0x010a
        /*0a1a*/ 	.byte	0x3f
	.zero		1


	//   ....[66]....
        /*0a1c*/ 	.word	0x00015600
        /*0a20*/ 	.word	0x00000004
        /*0a24*/ 	.word	0x00038830
        /*0a28*/ 	.short	0x010a
        /*0a2a*/ 	.byte	0x3f
	.zero		1


	//   ....[67]....
        /*0a2c*/ 	.word	0x00015660
        /*0a30*/ 	.word	0x00000002
        /*0a34*/ 	.word	0x00038850
        /*0a38*/ 	.short	0x010a
        /*0a3a*/ 	.byte	0x3f
	.zero		1


	//   ....[68]....
        /*0a3c*/ 	.word	0x000156c0
        /*0a40*/ 	.word	0x00000007
        /*0a44*/ 	.word	0x00038850
        /*0a48*/ 	.short	0x010a
        /*0a4a*/ 	.byte	0x3f
	.zero		1


	//   ....[69]....
        /*0a4c*/ 	.word	0x000157c0
        /*0a50*/ 	.word	0x00000000
        /*0a54*/ 	.word	0x00038840
        /*0a58*/ 	.short	0x010a
        /*0a5a*/ 	.byte	0x3f
	.zero		1


	//   ....[70]....
        /*0a5c*/ 	.word	0x000169f0
        /*0a60*/ 	.word	0x00000011
        /*0a64*/ 	.word	0x00038820
        /*0a68*/ 	.short	0x010a
        /*0a6a*/ 	.byte	0x3f
	.zero		1


	//   ....[71]....
        /*0a6c*/ 	.word	0x00016a40
        /*0a70*/ 	.word	0x00000006
        /*0a74*/ 	.word	0x00038840
        /*0a78*/ 	.short	0x010a
        /*0a7a*/ 	.byte	0x3f
	.zero		1


	//   ....[72]....
        /*0a7c*/ 	.word	0x00017090
        /*0a80*/ 	.word	0x00000006
        /*0a84*/ 	.word	0x00038860
        /*0a88*/ 	.short	0x010a
        /*0a8a*/ 	.byte	0x3f
	.zero		1


	//   ....[73]....
        /*0a8c*/ 	.word	0x00017800
        /*0a90*/ 	.word	0x00000004
        /*0a94*/ 	.word	0x00038860
        /*0a98*/ 	.short	0x010a
        /*0a9a*/ 	.byte	0x3f
	.zero		1


	//   ....[74]....
        /*0a9c*/ 	.word	0x000180b0
        /*0aa0*/ 	.word	0x00000004
        /*0aa4*/ 	.word	0x00038820
        /*0aa8*/ 	.short	0x010a
        /*0aaa*/ 	.byte	0x3f
	.zero		1


	//   ....[75]....
        /*0aac*/ 	.word	0x00018250
        /*0ab0*/ 	.word	0x00000005
        /*0ab4*/ 	.word	0x00038840
        /*0ab8*/ 	.short	0x010a
        /*0aba*/ 	.byte	0x3f
	.zero		1


	//   ....[76]....
        /*0abc*/ 	.word	0x000182a0
        /*0ac0*/ 	.word	0x00000017
        /*0ac4*/ 	.word	0x00038840
        /*0ac8*/ 	.short	0x010a
        /*0aca*/ 	.byte	0x3f
	.zero		1


	//   ....[77]....
        /*0acc*/ 	.word	0x000182f0
        /*0ad0*/ 	.word	0x00000005
        /*0ad4*/ 	.word	0x00038860
        /*0ad8*/ 	.short	0x010a
        /*0ada*/ 	.byte	0x3f
	.zero		1


	//----- nvinfo : EIATTR_NUM_MBARRIERS
	.align		4
.L_269:
        /*0adc*/ 	.byte	0x03, 0x38
        /*0ade*/ 	.short	0x0016


	//----- nvinfo : EIATTR_EXIT_INSTR_OFFSETS
	.align		4
        /*0ae0*/ 	.byte	0x04, 0x1c
        /*0ae2*/ 	.short	(.L_271 - .L_270)


	//   ....[0]....
.L_270:
        /*0ae4*/ 	.word	0x00000950


	//   ....[1]....
        /*0ae8*/ 	.word	0x00011060


	//   ....[2]....
        /*0aec*/ 	.word	0x00015460


	//----- nvinfo : EIATTR_MAX_THREADS
	.align		4
.L_271:
        /*0af0*/ 	.byte	0x04, 0x05
        /*0af2*/ 	.short	(.L_273 - .L_272)
.L_272:
        /*0af4*/ 	.word	0x00000180
        /*0af8*/ 	.word	0x00000001
        /*0afc*/ 	.word	0x00000001


	//----- nvinfo : EIATTR_CRS_STACK_SIZE
	.align		4
.L_273:
        /*0b00*/ 	.byte	0x04, 0x1e
        /*0b02*/ 	.short	(.L_275 - .L_274)
.L_274:
        /*0b04*/ 	.word	0x00000000


	//----- nvinfo : EIATTR_CBANK_PARAM_SIZE
	.align		4
.L_275:
        /*0b08*/ 	.byte	0x03, 0x19
        /*0b0a*/ 	.short	0x0af0


	//----- nvinfo : EIATTR_PARAM_CBANK
	.align		4
        /*0b0c*/ 	.byte	0x04, 0x0a
        /*0b0e*/ 	.short	(.L_277 - .L_276)
	.align		4
.L_276:
        /*0b10*/ 	.word	index@(.nv.constant0._ZN7cutlass13device_kernelIN5flash11enable_sm90INS1_16FlashAttnFwdSm90INS1_25CollectiveMainloopFwdSm90ILi2EN4cute5tupleIJNS5_1CILi1EEES8_S8_EEENS6_IJNS7_ILi128EEENS7_ILi80EEENS7_ILi256EEEEEELi256ENS_6half_tEfNS_4arch4Sm90ELb1ELb0ELb0ELb0ELb1ELb0ELb0ELb1ELb1ELb1ELb0ELb0EEENS1_21CollectiveEpilogueFwdINS6_IJSA_SC_SB_EEES9_SE_SG_Li256ELb0ELb1ELb0ELb0EEENS1_30DynamicPersistentTileSchedulerILi256ELi128ELb0ELb1ELb1EEEEEEEEEvNT_6ParamsE)
        /*0b14*/ 	.short	0x0210
        /*0b16*/ 	.short	0x0af0


	//----- nvinfo : EIATTR_SW_WAR
	.align		4
.L_277:
        /*0b18*/ 	.byte	0x04, 0x36
        /*0b1a*/ 	.short	(.L_279 - .L_278)
.L_278:
        /*0b1c*/ 	.word	0x00000008
.L_279:


//--------------------- .nv.info._ZN7cutlass13device_kernelIN5flash11enable_sm90INS1_16FlashAttnFwdSm90INS1_25CollectiveMainloopFwdSm90ILi2EN4cute5tupleIJNS5_1CILi1EEES8_S8_EEENS6_IJNS7_ILi128EEENS7_ILi80EEENS7_ILi256EEEEEELi256ENS_6half_tEfNS_4arch4Sm90ELb1ELb0ELb0ELb1ELb1ELb0ELb0ELb1ELb1ELb1ELb0ELb0EEENS1_21CollectiveEpilogueFwdINS6_IJSA_SC_SB_EEES9_SE_SG_Li256ELb1ELb1ELb0ELb0EEENS1_36VarlenDynamicPersistentTileSchedulerILi128ELi80ELi256ELi128ELb0ELb1ELb1ELb1ELb1ELb1EEEEEEEEEvNT_6ParamsE --------------------------
	.section	.nv.info._ZN7cutlass13device_kernelIN5flash11enable_sm90INS1_16FlashAttnFwdSm90INS1_25CollectiveMainloopFwdSm90ILi2EN4cute5tupleIJNS5_1CILi1EEES8_S8_EEENS6_IJNS7_ILi128EEENS7_ILi80EEENS7_ILi256EEEEEELi256ENS_6half_tEfNS_4arch4Sm90ELb1ELb0ELb0ELb1ELb1ELb0ELb0ELb1ELb1ELb1ELb0ELb0EEENS1_21CollectiveEpilogueFwdINS6_IJSA_SC_SB_EEES9_SE_SG_Li256ELb1ELb1ELb0ELb0EEENS1_36VarlenDynamicPersistentTileSchedulerILi128ELi80ELi256ELi128ELb0ELb1ELb1ELb1ELb1ELb1EEEEEEEEEvNT_6ParamsE,"",@"SHT_CUDA_INFO"
	.sectionflags	@""
	.align	4


	//----- nvinfo : EIATTR_CUDA_API_VERSION
	.align		4
        /*0000*/ 	.byte	0x04, 0x37
        /*0002*/ 	.short	(.L_281 - .L_280)
.L_280:
        /*0004*/ 	.word	0x00000082


	//----- nvinfo : EIATTR_KPARAM_INFO
	.align		4
.L_281:
        /*0008*/ 	.byte	0x04, 0x17
        /*000a*/ 	.short	(.L_283 - .L_282)
.L_282:
        /*000c*/ 	.word	0x00000000
        /*0010*/ 	.short	0x0000
        /*0012*/ 	.short	0x0070
        /*0014*/ 	.byte	0x00, 0xf0, 0x01, 0x2a


	//----- nvinfo : EIATTR_SPARSE_MMA_MASK
	.align		4
.L_283:
        /*0018*/ 	.byte	0x03, 0x50
        /*001a*/ 	.short	0x0000


	//----- nvinfo : EIATTR_MAXREG_COUNT
	.align		4
        /*001c*/ 	.byte	0x03, 0x1b
        /*001e*/ 	.short	0x00a8


	//----- nvinfo : EIATTR_NUM_BARRIERS
	.align		4
        /*0020*/ 	.byte	0x02, 0x4c
        /*0022*/ 	.byte	0x09
	.zero		1


	//----- nvinfo : EIATTR_EXTERNS
	.align		4
        /*0024*/ 	.byte	0x04, 0x0f
        /*0026*/ 	.short	(.L_285 - .L_284)


	//   ....[0]....
	.align		4
.L_284:
        /*0028*/ 	.word	index@(__assertfail)


	//----- nvinfo : EIATTR_ANNOTATIONS
	.align		4
.L_285:
        /*002c*/ 	.byte	0x04, 0x55
        /*002e*/ 	.short	(.L_287 - .L_286)


	//   ....[0]....
.L_286:
        /* <DEDUP_REMOVED lines=20> */


	//----- nvinfo : EIATTR_MERCURY_ISA_VERSION
	.align		4
.L_287:
        /*0160*/ 	.byte	0x03, 0x5f
        /*0162*/ 	.short	0x0101


	//----- nvinfo : EIATTR_UNUSED_LOAD_BYTE_OFFSET
	.align		4
        /*0164*/ 	.byte	0x04, 0x44
        /*0166*/ 	.short	(.L_289 - .L_288)


	//   ....[0]....
.L_288:
        /*0168*/ 	.word	0x00000950
        /*016c*/ 	.word	0x0000fff0


	//   ....[1]....
        /*0170*/ 	.word	0x0000e7d0
        /*0174*/ 	.word	0x0000fff0


	//----- nvinfo : EIATTR_INT_WARP_WIDE_INSTR_OFFSETS
	.align		4
.L_289:
        /*0178*/ 	.byte	0x04, 0x31
        /*017a*/ 	.short	(.L_291 - .L_290)


	//   ....[0]....
.L_290:
        /*017c*/ 	.word	0x000000c0


	//   ....[1]....
        /*0180*/ 	.word	0x000000d0


	//   ....[2]....
        /*0184*/ 	.word	0x00000170


	//   ....[3]....
        /*0188*/ 	.word	0x00012a60


	//   ....[4]....
        /*018c*/ 	.word	0x00012af0


	//   ....[5]....
        /*0190*/ 	.word	0x00015aa0


	//   ....[6]....
        /*0194*/ 	.word	0x00015b30


	//----- nvinfo : EIATTR_COOP_GROUP_MASK_REGIDS
	.align		4
.L_291:
        /*0198*/ 	.byte	0x04, 0x29
        /*019a*/ 	.short	(.L_293 - .L_292)


	//   ....[0]....
.L_292:
        /*019c*/ 	.word	0xffffffff


	//   ....[1]....
        /*01a0*/ 	.word	0xffffffff


	//   ....[2]....
        /*01a4*/ 	.word	0xffffffff


	//   ....[3]....
        /*01a8*/ 	.word	0xffffffff


	//   ....[4]....
        /*01ac*/ 	.word	0xffffffff


	//   ....[5]....
        /*01b0*/ 	.word	0xffffffff


	//   ....[6]....
        /*01b4*/ 	.word	0xffffffff


	//   ....[7]....
        /*01b8*/ 	.word	0xffffffff


	//   ....[8]....
        /*01bc*/ 	.word	0xffffffff


	//   ....[9]....
        /*01c0*/ 	.word	0xffffffff


	//   ....[10]....
        /*01c4*/ 	.word	0xffffffff


	//   ....[11]....
        /*01c8*/ 	.word	0xffffffff


	//   ....[12]....
        /*01cc*/ 	.word	0xffffffff


	//   ....[13]....
        /*01d0*/ 	.word	0xffffffff


	//   ....[14]....
        /*01d4*/ 	.word	0xffffffff


	//   ....[15]....
        /*01d8*/ 	.word	0xffffffff


	//   ....[16]....
        /*01dc*/ 	.word	0xffffffff


	//   ....[17]....
        /*01e0*/ 	.word	0xffffffff


	//   ....[18]....
        /*01e4*/ 	.word	0xffffffff


	//   ....[19]....
        /*01e8*/ 	.word	0xffffffff


	//   ....[20]....
        /*01ec*/ 	.word	0xffffffff


	//   ....[21]....
        /*01f0*/ 	.word	0xffffffff


	//   ....[22]....
        /*01f4*/ 	.word	0xffffffff


	//   ....[23]....
        /*01f8*/ 	.word	0xffffffff


	//   ....[24]....
        /*01fc*/ 	.word	0xffffffff


	//   ....[25]....
        /*0200*/ 	.word	0xffffffff


	//   ....[26]....
        /*0204*/ 	.word	0xffffffff


	//   ....[27]....
        /*0208*/ 	.word	0xffffffff


	//   ....[28]....
        /*020c*/ 	.word	0xffffffff


	//   ....[29]....
        /*0210*/ 	.word	0xffffffff


	//   ....[30]....
        /*0214*/ 	.word	0xffffffff


	//   ....[31]....
        /*0218*/ 	.word	0xffffffff


	//   ....[32]....
        /*021c*/ 	.word	0xffffffff


	//   ....[33]....
        /*0220*/ 	.word	0xffffffff


	//   ....[34]....
        /*0224*/ 	.word	0xffffffff


	//   ....[35]....
        /*0228*/ 	.word	0xffffffff


	//   ....[36]....
        /*022c*/ 	.word	0xffffffff


	//   ....[37]....
        /*0230*/ 	.word	0xffffffff


	//   ....[38]....
        /*0234*/ 	.word	0xffffffff


	//   ....[39]....
        /*0238*/ 	.word	0xffffffff


	//   ....[40]....
        /*023c*/ 	.word	0xffffffff


	//   ....[41]....
        /*0240*/ 	.word	0xffffffff


	//   ....[42]....
        /*0244*/ 	.word	0xffffffff


	//   ....[43]....
        /*0248*/ 	.word	0xffffffff


	//   ....[44]....
        /*024c*/ 	.word	0xffffffff


	//   ....[45]....
        /*0250*/ 	.word	0xffffffff


	//   ....[46]....
        /*0254*/ 	.word	0xffffffff


	//   ....[47]....
        /*0258*/ 	.word	0xffffffff


	//   ....[48]....
        /*025c*/ 	.word	0xffffffff


	//   ....[49]....
        /*0260*/ 	.word	0xffffffff


	//   ....[50]....
        /*0264*/ 	.word	0xffffffff


	//   ....[51]....
        /*0268*/ 	.word	0xffffffff


	//   ....[52]....
        /*026c*/ 	.word	0xffffffff


	//   ....[53]....
        /*0270*/ 	.word	0xffffffff


	//   ....[54]....
        /*0274*/ 	.word	0xffffffff


	//   ....[55]....
        /*0278*/ 	.word	0xffffffff


	//   ....[56]....
        /*027c*/ 	.word	0xffffffff


	//   ....[57]....
        /*0280*/ 	.word	0xffffffff


	//   ....[58]....
        /*0284*/ 	.word	0xffffffff


	//   ....[59]....
        /*0288*/ 	.word	0xffffffff


	//   ....[60]....
        /*028c*/ 	.word	0xffffffff


	//   ....[61]....
        /*0290*/ 	.word	0xffffffff


	//   ....[62]....
        /*0294*/ 	.word	0xffffffff


	//   ....[63]....
        /*0298*/ 	.word	0xffffffff


	//   ....[64]....
        /*029c*/ 	.word	0xffffffff


	//   ....[65]....
        /*02a0*/ 	.word	0xffffffff


	//   ....[66]....
        /*02a4*/ 	.word	0xffffffff


	//   ....[67]....
        /*02a8*/ 	.word	0xffffffff


	//   ....[68]....
        /*02ac*/ 	.word	0xffffffff


	//   ....[69]....
        /*02b0*/ 	.word	0xffffffff


	//   ....[70]....
        /*02b4*/ 	.word	0xffffffff


	//   ....[71]....
        /*02b8*/ 	.word	0xffffffff


	//   ....[72]....
        /*02bc*/ 	.word	0xffffffff


	//   ....[73]....
        /*02c0*/ 	.word	0xffffffff


	//   ....[74]....
        /*02c4*/ 	.word	0xffffffff


	//   ....[75]....
        /*02c8*/ 	.word	0xffffffff


	//   ....[76]....
        /*02cc*/ 	.word	0xffffffff


	//   ....[77]....
        /*02d0*/ 	.word	0xffffffff


	//   ....[78]....
        /*02d4*/ 	.word	0xffffffff


	//   ....[79]....
        /*02d8*/ 	.word	0xffffffff


	//   ....[80]....
        /*02dc*/ 	.word	0xffffffff


	//   ....[81]....
        /*02e0*/ 	.word	0xffffffff


	//   ....[82]....
        /*02e4*/ 	.word	0xffffffff


	//   ....[83]....
        /*02e8*/ 	.word	0xffffffff


	//   ....[84]....
        /*02ec*/ 	.word	0xffffffff


	//   ....[85]....
        /*02f0*/ 	.word	0xffffffff


	//   ....[86]....
        /*02f4*/ 	.word	0xffffffff


	//   ....[87]....
        /*02f8*/ 	.word	0xffffffff


	//   ....[88]....
        /*02fc*/ 	.word	0xffffffff


	//   ....[89]....
        /*0300*/ 	.word	0xffffffff


	//   ....[90]....
        /*0304*/ 	.word	0xffffffff


	//   ....[91]....
        /*0308*/ 	.word	0xffffffff


	//   ....[92]....
        /*030c*/ 	.word	0xffffffff


	//   ....[93]....
        /*0310*/ 	.word	0xffffffff


	//   ....[94]....
        /*0314*/ 	.word	0xffffffff


	//   ....[95]....
        /*0318*/ 	.word	0xffffffff


	//   ....[96]....
        /*031c*/ 	.word	0xffffffff


	//   ....[97]....
        /*0320*/ 	.word	0xffffffff


	//   ....[98]....
        /*0324*/ 	.word	0xffffffff


	//   ....[99]....
        /*0328*/ 	.word	0xffffffff


	//   ....[100]....
        /*032c*/ 	.word	0xffffffff


	//   ....[101]....
        /*0330*/ 	.word	0xffffffff


	//   ....[102]....
        /*0334*/ 	.word	0xffffffff


	//   ....[103]....
        /*0338*/ 	.word	0xffffffff


	//   ....[104]....
        /*033c*/ 	.word	0xffffffff


	//   ....[105]....
        /*0340*/ 	.word	0xffffffff


	//   ....[106]....
        /*0344*/ 	.word	0xffffffff


	//   ....[107]....
        /*0348*/ 	.word	0xffffffff


	//   ....[108]....
        /*034c*/ 	.word	0xffffffff


	//   ....[109]....
        /*0350*/ 	.word	0xffffffff


	//   ....[110]....
        /*0354*/ 	.word	0xffffffff


	//   ....[111]....
        /*0358*/ 	.word	0xffffffff


	//   ....[112]....
        /*035c*/ 	.word	0xffffffff


	//   ....[113]....
        /*0360*/ 	.word	0xffffffff


	//   ....[114]....
        /*0364*/ 	.word	0xffffffff


	//   ....[115]....
        /*0368*/ 	.word	0xffffffff


	//   ....[116]....
        /*036c*/ 	.word	0xffffffff


	//   ....[117]....
        /*0370*/ 	.word	0xffffffff


	//   ....[118]....
        /*0374*/ 	.word	0xffffffff


	//   ....[119]....
        /*0378*/ 	.word	0xffffffff


	//   ....[120]....
        /*037c*/ 	.word	0xffffffff


	//   ....[121]....
        /*0380*/ 	.word	0xffffffff


	//   ....[122]....
        /*0384*/ 	.word	0xffffffff


	//   ....[123]....
        /*0388*/ 	.word	0xffffffff


	//   ....[124]....
        /*038c*/ 	.word	0xffffffff


	//   ....[125]....
        /*0390*/ 	.word	0xffffffff


	//   ....[126]....
        /*0394*/ 	.word	0xffffffff


	//   ....[127]....
        /*0398*/ 	.word	0xffffffff


	//   ....[128]....
        /*039c*/ 	.word	0xffffffff


	//   ....[129]....
        /*03a0*/ 	.word	0xffffffff


	//   ....[130]....
        /*03a4*/ 	.word	0xffffffff


	//   ....[131]....
        /*03a8*/ 	.word	0xffffffff


	//   ....[132]....
        /*03ac*/ 	.word	0xffffffff


	//   ....[133]....
        /*03b0*/ 	.word	0xffffffff


	//   ....[134]....
        /*03b4*/ 	.word	0xffffffff


	//   ....[135]....
        /*03b8*/ 	.word	0xffffffff


	//   ....[136]....
        /*03bc*/ 	.word	0xffffffff


	//   ....[137]....
        /*03c0*/ 	.word	0x0500000f


	//   ....[138]....
        /*03c4*/ 	.word	0x0500000f


	//   ....[139]....
        /*03c8*/ 	.word	0x0500000f


	//   ....[140]....
        /*03cc*/ 	.word	0x0500000f


	//   ....[141]....
        /*03d0*/ 	.word	0x0500000f


	//   ....[142]....
        /*03d4*/ 	.word	0x0500000f


	//   ....[143]....
        /*03d8*/ 	.word	0x0500000f


	//   ....[144]....
        /*03dc*/ 	.word	0x0500000f


	//   ....[145]....
        /*03e0*/ 	.word	0x0500000f


	//   ....[146]....
        /*03e4*/ 	.word	0x0500000f


	//   ....[147]....
        /*03e8*/ 	.word	0x0500000f


	//   ....[148]....
        /*03ec*/ 	.word	0x0500000f


	//   ....[149]....
        /*03f0*/ 	.word	0x0500000f


	//   ....[150]....
        /*03f4*/ 	.word	0x0500000f


	//   ....[151]....
        /*03f8*/ 	.word	0x0500000f


	//   ....[152]....
        /*03fc*/ 	.word	0x0500000f


	//   ....[153]....
        /*0400*/ 	.word	0x0500000f


	//   ....[154]....
        /*0404*/ 	.word	0x0500000f


	//   ....[155]....
        /*0408*/ 	.word	0x0500000f


	//   ....[156]....
        /*040c*/ 	.word	0x0500000f


	//   ....[157]....
        /*0410*/ 	.word	0x0500000f


	//   ....[158]....
        /*0414*/ 	.word	0x0500000f


	//   ....[159]....
        /*0418*/ 	.word	0x0500000f


	//   ....[160]....
        /*041c*/ 	.word	0x0500000f


	//   ....[161]....
        /*0420*/ 	.word	0x0500000f


	//   ....[162]....
        /*0424*/ 	.word	0x0500000f


	//   ....[163]....
        /*0428*/ 	.word	0x0500000f


	//   ....[164]....
        /*042c*/ 	.word	0x0500000f


	//   ....[165]....
        /*0430*/ 	.word	0x0500000f


	//   ....[166]....
        /*0434*/ 	.word	0x0500000f


	//   ....[167]....
        /*0438*/ 	.word	0x0500000f


	//   ....[168]....
        /*043c*/ 	.word	0x0500000f


	//   ....[169]....
        /*0440*/ 	.word	0x0500000f


	//   ....[170]....
        /*0444*/ 	.word	0x0500000f


	//   ....[171]....
        /*0448*/ 	.word	0x0500000f


	//   ....[172]....
        /*044c*/ 	.word	0x0500000f


	//   ....[173]....
        /*0450*/ 	.word	0x0500000f


	//   ....[174]....
        /*0454*/ 	.word	0x0500000f


	//   ....[175]....
        /*0458*/ 	.word	0x0500000f


	//   ....[176]....
        /*045c*/ 	.word	0x0500000f


	//   ....[177]....
        /*0460*/ 	.word	0x0500000f


	//   ....[178]....
        /*0464*/ 	.word	0x0500000f


	//   ....[179]....
        /*0468*/ 	.word	0x0500000f


	//   ....[180]....
        /*046c*/ 	.word	0x0500000f


	//   ....[181]....
        /*0470*/ 	.word	0x0500000f


	//   ....[182]....
        /*0474*/ 	.word	0x0500000f


	//   ....[183]....
        /*0478*/ 	.word	0x0500000f


	//   ....[184]....
        /*047c*/ 	.word	0x0500000f


	//   ....[185]....
        /*0480*/ 	.word	0x0500000f


	//   ....[186]....
        /*0484*/ 	.word	0x0500000f


	//   ....[187]....
        /*0488*/ 	.word	0x0500000f


	//   ....[188]....
        /*048c*/ 	.word	0x0500000f


	//   ....[189]....
        /*0490*/ 	.word	0x0500000f


	//   ....[190]....
        /*0494*/ 	.word	0x0500000f


	//   ....[191]....
        /*0498*/ 	.word	0x0500000f


	//   ....[192]....
        /*049c*/ 	.word	0x0500000f


	//   ....[193]....
        /*04a0*/ 	.word	0x0500000f


	//   ....[194]....
        /*04a4*/ 	.word	0x0500000f


	//   ....[195]....
        /*04a8*/ 	.word	0x0500000f


	//   ....[196]....
        /*04ac*/ 	.word	0x0500000f


	//   ....[197]....
        /*04b0*/ 	.word	0x0500000f


	//   ....[198]....
        /*04b4*/ 	.word	0x0500000f


	//   ....[199]....
        /*04b8*/ 	.word	0x0500000f


	//   ....[200]....
        /*04bc*/ 	.word	0x0500000f


	//   ....[201]....
        /*04c0*/ 	.word	0x0500000f


	//   ....[202]....
        /*04c4*/ 	.word	0x0500000f


	//   ....[203]....
        /*04c8*/ 	.word	0x0500000f


	//   ....[204]....
        /*04cc*/ 	.word	0x0500000f


	//   ....[205]....
        /*04d0*/ 	.word	0x0500000f


	//   ....[206]....
        /*04d4*/ 	.word	0x0500000f


	//   ....[207]....
        /*04d8*/ 	.word	0x0500000f


	//   ....[208]....
        /*04dc*/ 	.word	0x0500000f


	//   ....[209]....
        /*04e0*/ 	.word	0x0500000f


	//   ....[210]....
        /*04e4*/ 	.word	0x0500000f


	//   ....[211]....
        /*04e8*/ 	.word	0x0500000f


	//----- nvinfo : EIATTR_COOP_GROUP_INSTR_OFFSETS
	.align		4
.L_293:
        /*04ec*/ 	.byte	0x04, 0x28
        /*04ee*/ 	.short	(.L_295 - .L_294)


	//   ....[0]....
.L_294:
        /*04f0*/ 	.word	0x00000070


	//   ....[1]....
        /*04f4*/ 	.word	0x000000b0


	//   ....[2]....
        /*04f8*/ 	.word	0x000002d0


	//   ....[3]....
        /*04fc*/ 	.word	0x00000430


	//   ....[4]....
        /*0500*/ 	.word	0x00000550


	//   ....[5]....
        /*0504*/ 	.word	0x000006b0


	//   ....[6]....
        /*0508*/ 	.word	0x000018f0


	//   ....[7]....
        /*050c*/ 	.word	0x00004360


	//   ....[8]....
        /*0510*/ 	.word	0x000043a0


	//   ....[9]....
        /*0514*/ 	.word	0x00004a10


	//   ....[10]....
        /*0518*/ 	.word	0x00004b40


	//   ....[11]....
        /*051c*/ 	.word	0x00004e00


	//   ....[12]....
        /*0520*/ 	.word	0x00004f70


	//   ....[13]....
        /*0524*/ 	.word	0x00008390


	//   ....[14]....
        /*0528*/ 	.word	0x000087c0


	//   ....[15]....
        /*052c*/ 	.word	0x000087e0


	//   ....[16]....
        /*0530*/ 	.word	0x00008840


	//   ....[17]....
        /*0534*/ 	.word	0x00008de0


	//   ....[18]....
        /*0538*/ 	.word	0x00008e40


	//   ....[19]....
        /*053c*/ 	.word	0x0000c6f0


	//   ....[20]....
        /*0540*/ 	.word	0x0000c700


	//   ....[21]....
        /*0544*/ 	.word	0x0000c760


	//   ....[22]....
        /*0548*/ 	.word	0x0000c780


	//   ....[23]....
        /*054c*/ 	.word	0x0000dad0


	//   ....[24]....
        /*0550*/ 	.word	0x0000db00


	//   ....[25]....
        /*0554*/ 	.word	0x0000db90


	//   ....[26]....
        /*0558*/ 	.word	0x0000dbb0


	//   ....[27]....
        /*055c*/ 	.word	0x0000f940


	//   ....[28]....
        /*0560*/ 	.word	0x0000f970


	//   ....[29]....
        /*0564*/ 	.word	0x0000f9a0


	//   ....[30]....
        /*0568*/ 	.word	0x0000fa10


	//   ....[31]....
        /*056c*/ 	.word	0x00010290


	//   ....[32]....
        /*0570*/ 	.word	0x000102d0


	//   ....[33]....
        /*0574*/ 	.word	0x00010420


	//   ....[34]....
        /*0578*/ 	.word	0x00010440


	//   ....[35]....
        /*057c*/ 	.word	0x00010580


	//   ....[36]....
        /*0580*/ 	.word	0x000105a0


	//   ....[37]....
        /*0584*/ 	.word	0x000106f0


	//   ....[38]....
        /*0588*/ 	.word	0x00010710


	//   ....[39]....
        /*058c*/ 	.word	0x00011130


	//   ....[40]....
        /*0590*/ 	.word	0x00011150


	//   ....[41]....
        /*0594*/ 	.word	0x00011290


	//   ....[42]....
        /*0598*/ 	.word	0x000112b0


	//   ....[43]....
        /*059c*/ 	.word	0x000113f0


	//   ....[44]....
        /*05a0*/ 	.word	0x00011410


	//   ....[45]....
        /*05a4*/ 	.word	0x00011560


	//   ....[46]....
        /*05a8*/ 	.word	0x00011580


	//   ....[47]....
        /*05ac*/ 	.word	0x00011740


	//   ....[48]....
        /*05b0*/ 	.word	0x00011910


	//   ....[49]....
        /*05b4*/ 	.word	0x00011940


	//   ....[50]....
        /*05b8*/ 	.word	0x00011970


	//   ....[51]....
        /*05bc*/ 	.word	0x000119a0


	//   ....[52]....
        /*05c0*/ 	.word	0x000119d0


	//   ....[53]....
        /*05c4*/ 	.word	0x00011a00


	//   ....[54]....
        /*05c8*/ 	.word	0x00011b50


	//   ....[55]....
        /*05cc*/ 	.word	0x00011b80


	//   ....[56]....
        /*05d0*/ 	.word	0x00011bb0


	//   ....[57]....
        /*05d4*/ 	.word	0x00011be0


	//   ....[58]....
        /*05d8*/ 	.word	0x00011c10


	//   ....[59]....
        /*05dc*/ 	.word	0x00011c40


	//   ....[60]....
        /*05e0*/ 	.word	0x00011cd0


	//   ....[61]....
        /*05e4*/ 	.word	0x00011d30


	//   ....[62]....
        /*05e8*/ 	.word	0x00011dc0


	//   ....[63]....
        /*05ec*/ 	.word	0x00013670


	//   ....[64]....
        /*05f0*/ 	.word	0x000136b0


	//   ....[65]....
        /*05f4*/ 	.word	0x000136e0


	//   ....[66]....
        /*05f8*/ 	.word	0x00013790


	//   ....[67]....
        /*05fc*/ 	.word	0x000137d0


	//   ....[68]....
        /*0600*/ 	.word	0x00013830


	//   ....[69]....
        /*0604*/ 	.word	0x00013870


	//   ....[70]....
        /*0608*/ 	.word	0x000138d0


	//   ....[71]....
        /*060c*/ 	.word	0x000138f0


	//   ....[72]....
        /*0610*/ 	.word	0x00013920


	//   ....[73]....
        /*0614*/ 	.word	0x00014140


	//   ....[74]....
        /*0618*/ 	.word	0x00014170


	//   ....[75]....
        /*061c*/ 	.word	0x000141d0


	//   ....[76]....
        /*0620*/ 	.word	0x00014240


	//   ....[77]....
        /*0624*/ 	.word	0x00014280


	//   ....[78]....
        /*0628*/ 	.word	0x00014300


	//   ....[79]....
        /*062c*/ 	.word	0x00014350


	//   ....[80]....
        /*0630*/ 	.word	0x000143c0


	//   ....[81]....
        /*0634*/ 	.word	0x00014410


	//   ....[82]....
        /*0638*/ 	.word	0x00014480


	//   ....[83]....
        /*063c*/ 	.word	0x000144d0


	//   ....[84]....
        /*0640*/ 	.word	0x00014540


	//   ....[85]....
        /*0644*/ 	.word	0x00014580


	//   ....[86]....
        /*0648*/ 	.word	0x000145f0


	//   ....[87]....
        /*064c*/ 	.word	0x00014600


	//   ....[88]....
        /*0650*/ 	.word	0x00014650


	//   ....[89]....
        /*0654*/ 	.word	0x00014e40


	//   ....[90]....
        /*0658*/ 	.word	0x00014e80


	//   ....[91]....
        /*065c*/ 	.word	0x00014ea0


	//   ....[92]....
        /*0660*/ 	.word	0x00014f60


	//   ....[93]....
        /*0664*/ 	.word	0x00014f90


	//   ....[94]....
        /*0668*/ 	.word	0x00014fe0


	//   ....[95]....
        /*066c*/ 	.word	0x00015010


	//   ....[96]....
        /*0670*/ 	.word	0x00015060


	//   ....[97]....
        /*0674*/ 	.word	0x00015090


	//   ....[98]....
        /*0678*/ 	.word	0x00015100


	//   ....[99]....
        /*067c*/ 	.word	0x000153e0


	//   ....[100]....
        /*0680*/ 	.word	0x00015400


	//   ....[101]....
        /*0684*/ 	.word	0x00015410


	//   ....[102]....
        /*0688*/ 	.word	0x000154c0


	//   ....[103]....
        /*068c*/ 	.word	0x000154d0


	//   ....[104]....
        /*0690*/ 	.word	0x00015580


	//   ....[105]....
        /*0694*/ 	.word	0x00015590


	//   ....[106]....
        /*0698*/ 	.word	0x00015640


	//   ....[107]....
        /*069c*/ 	.word	0x00015650


	//   ....[108]....
        /*06a0*/ 	.word	0x00015660


	//   ....[109]....
        /*06a4*/ 	.word	0x00015c80


	//   ....[110]....
        /*06a8*/ 	.word	0x00015cc0


	//   ....[111]....
        /*06ac*/ 	.word	0x00015d00


	//   ....[112]....
        /*06b0*/ 	.word	0x00015d30


	//   ....[113]....
        /*06b4*/ 	.word	0x00015d50


	//   ....[114]....
        /*06b8*/ 	.word	0x00015e00


	//   ....[115]....
        /*06bc*/ 	.word	0x00015eb0


	//   ....[116]....
        /*06c0*/ 	.word	0x00015ee0


	//   ....[117]....
        /*06c4*/ 	.word	0x00015ef0


	//   ....[118]....
        /*06c8*/ 	.word	0x00015f80


	//   ....[119]....
        /*06cc*/ 	.word	0x000163b0


	//   ....[120]....
        /*06d0*/ 	.word	0x000163e0


	//   ....[121]....
        /*06d4*/ 	.word	0x00016410


	//   ....[122]....
        /*06d8*/ 	.word	0x00016440


	//   ....[123]....
        /*06dc*/ 	.word	0x00016470


	//   ....[124]....
        /*06e0*/ 	.word	0x000164a0


	//   ....[125]....
        /*06e4*/ 	.word	0x000164d0


	//   ....[126]....
        /*06e8*/ 	.word	0x00016500


	//   ....[127]....
        /*06ec*/ 	.word	0x00016680


	//   ....[128]....
        /*06f0*/ 	.word	0x000166b0


	//   ....[129]....
        /*06f4*/ 	.word	0x000166e0


	//   ....[130]....
        /*06f8*/ 	.word	0x00016710


	//   ....[131]....
        /*06fc*/ 	.word	0x00016740


	//   ....[132]....
        /*0700*/ 	.word	0x00016770


	//   ....[133]....
        /*0704*/ 	.word	0x00016830


	//   ....[134]....
        /*0708*/ 	.word	0x00016850


	//   ....[135]....
        /*070c*/ 	.word	0x000168c0


	//   ....[136]....
        /*0710*/ 	.word	0x00016f60


	//   ....[137]....
        /*0714*/ 	.word	0x00017530


	//   ....[138]....
        /*0718*/ 	.word	0x00017620


	//   ....[139]....
        /*071c*/ 	.word	0x000176f0


	//   ....[140]....
        /*0720*/ 	.word	0x00017760


	//   ....[141]....
        /*0724*/ 	.word	0x00017800


	//   ....[142]....
        /*0728*/ 	.word	0x000178e0


	//   ....[143]....
        /*072c*/ 	.word	0x000179e0


	//   ....[144]....
        /*0730*/ 	.word	0x00017a50


	//   ....[145]....
        /*0734*/ 	.word	0x00017b40


	//   ....[146]....
        /*0738*/ 	.word	0x00017bb0


	//   ....[147]....
        /*073c*/ 	.word	0x00017c90


	//   ....[148]....
        /*0740*/ 	.word	0x00017d40


	//   ....[149]....
        /*0744*/ 	.word	0x00017db0


	//   ....[150]....
        /*0748*/ 	.word	0x00017e30


	//   ....[151]....
        /*074c*/ 	.word	0x00017f10


	//   ....[152]....
        /*0750*/ 	.word	0x00017f90


	//   ....[153]....
        /*0754*/ 	.word	0x00018080


	//   ....[154]....
        /*0758*/ 	.word	0x00018100


	//   ....[155]....
        /*075c*/ 	.word	0x000181f0


	//   ....[156]....
        /*0760*/ 	.word	0x00018270


	//   ....[157]....
        /*0764*/ 	.word	0x00018360


	//   ....[158]....
        /*0768*/ 	.word	0x000183e0


	//   ....[159]....
        /*076c*/ 	.word	0x000184d0


	//   ....[160]....
        /*0770*/ 	.word	0x00018550


	//   ....[161]....
        /*0774*/ 	.word	0x00018630


	//   ....[162]....
        /*0778*/ 	.word	0x000186b0


	//   ....[163]....
        /*077c*/ 	.word	0x00018780


	//   ....[164]....
        /*0780*/ 	.word	0x000188b0


	//   ....[165]....
        /*0784*/ 	.word	0x00018980


	//   ....[166]....
        /*0788*/ 	.word	0x00018a50


	//   ....[167]....
        /*078c*/ 	.word	0x00018b30


	//   ....[168]....
        /*0790*/ 	.word	0x00018b90


	//   ....[169]....
        /*0794*/ 	.word	0x00018c70


	//   ....[170]....
        /*0798*/ 	.word	0x00018cd0


	//   ....[171]....
        /*079c*/ 	.word	0x00018db0


	//   ....[172]....
        /*07a0*/ 	.word	0x00018e10


	//   ....[173]....
        /*07a4*/ 	.word	0x00018f20


	//   ....[174]....
        /*07a8*/ 	.word	0x00019010


	//   ....[175]....
        /*07ac*/ 	.word	0x000190b0


	//   ....[176]....
        /*07b0*/ 	.word	0x00019110


	//   ....[177]....
        /*07b4*/ 	.word	0x00019230


	//   ....[178]....
        /*07b8*/ 	.word	0x00019290


	//   ....[179]....
        /*07bc*/ 	.word	0x000193b0


	//   ....[180]....
        /*07c0*/ 	.word	0x00019410


	//   ....[181]....
        /*07c4*/ 	.word	0x00019530


	//   ....[182]....
        /*07c8*/ 	.word	0x00019590


	//   ....[183]....
        /*07cc*/ 	.word	0x00019660


	//   ....[184]....
        /*07d0*/ 	.word	0x000197c0


	//   ....[185]....
        /*07d4*/ 	.word	0x00019870


	//   ....[186]....
        /*07d8*/ 	.word	0x000199c0


	//   ....[187]....
        /*07dc*/ 	.word	0x00019a70


	//   ....[188]....
        /*07e0*/ 	.word	0x00019ad0


	//   ....[189]....
        /*07e4*/ 	.word	0x00019b90


	//   ....[190]....
        /*07e8*/ 	.word	0x00019c70


	//   ....[191]....
        /*07ec*/ 	.word	0x00019d30


	//   ....[192]....
        /*07f0*/ 	.word	0x00019e10


	//   ....[193]....
        /*07f4*/ 	.word	0x00019ed0


	//   ....[194]....
        /*07f8*/ 	.word	0x00019fe0


	//   ....[195]....
        /*07fc*/ 	.word	0x0001a080


	//   ....[196]....
        /*0800*/ 	.word	0x0001a1a0


	//   ....[197]....
        /*0804*/ 	.word	0x0001a210


	//   ....[198]....
        /*0808*/ 	.word	0x0001a280


	//   ....[199]....
        /*080c*/ 	.word	0x0001a2f0


	//   ....[200]....
        /*0810*/ 	.word	0x0001a360


	//   ....[201]....
        /*0814*/ 	.word	0x0001a3e0


	//   ....[202]....
        /*0818*/ 	.word	0x0001a470


	//   ....[203]....
        /*081c*/ 	.word	0x0001a500


	//   ....[204]....
        /*0820*/ 	.word	0x0001a570


	//   ....[205]....
        /*0824*/ 	.word	0x0001a5e0


	//   ....[206]....
        /*0828*/ 	.word	0x0001a650


	//   ....[207]....
        /*082c*/ 	.word	0x0001a6d0


	//   ....[208]....
        /*0830*/ 	.word	0x0001a740


	//   ....[209]....
        /*0834*/ 	.word	0x0001a7e0


	//   ....[210]....
        /*0838*/ 	.word	0x0001a870


	//   ....[211]....
        /*083c*/ 	.word	0x0001a990


	//----- nvinfo : EIATTR_REG_RECONFIG
	.align		4
.L_295:
        /*0840*/ 	.byte	0x01, 0x54
	.zero		2


	//----- nvinfo : EIATTR_SYSCALL_OFFSETS
	.align		4
        /*0844*/ 	.byte	0x04, 0x46
        /*0846*/ 	.short	(.L_297 - .L_296)


	//   ....[0]....
.L_296:
        /*0848*/ 	.word	0x00001ae0


	//   ....[1]....
        /*084c*/ 	.word	0x00012c50


	//   ....[2]....
        /*0850*/ 	.word	0x00012da0


	//   ....[3]....
        /*0854*/ 	.word	0x00012e90


	//   ....[4]....
        /*0858*/ 	.word	0x00013d70


	//----- nvinfo : EIATTR_MBARRIER_INSTR_OFFSETS
	.align		4
.L_297:
        /*085c*/ 	.byte	0x04, 0x39
        /*085e*/ 	.short	(.L_299 - .L_298)


	//   ....[0]....
.L_298:
        /*0860*/ 	.word	0x00000180
        /*0864*/ 	.word	0x000000ff
        /*0868*/ 	.word	0x00038800
        /*086c*/ 	.short	0x0100
        /*086e*/ 	.byte	0x08
	.zero		1


	//   ....[1]....
        /*0870*/ 	.word	0x00000190
        /*0874*/ 	.word	0x000000ff
        /*0878*/ 	.word	0x00038820
        /*087c*/ 	.short	0x0100
        /*087e*/ 	.byte	0x08
	.zero		1


	//   ....[2]....
        /*0880*/ 	.word	0x00000280
        /*0884*/ 	.word	0x000000ff
        /*0888*/ 	.word	0x00038830
        /*088c*/ 	.short	0x0100
        /*088e*/ 	.byte	0x08
	.zero		1


	//   ....[3]....
        /*0890*/ 	.word	0x00000290
        /*0894*/ 	.word	0x000000ff
        /*0898*/ 	.word	0x00038840
        /*089c*/ 	.short	0x0100
        /*089e*/ 	.byte	0x08
	.zero		1


	//   ....[4]....
        /*08a0*/ 	.word	0x000002a0
        /*08a4*/ 	.word	0x000000ff
        /*08a8*/ 	.word	0x00038838
        /*08ac*/ 	.short	0x0100
        /*08ae*/ 	.byte	0x08
	.zero		1


	//   ....[5]....
        /*08b0*/ 	.word	0x000002b0
        /*08b4*/ 	.word	0x000000ff
        /*08b8*/ 	.word	0x00038848
        /*08bc*/ 	.short	0x0100
        /*08be*/ 	.byte	0x08
	.zero		1


	//   ....[6]....
        /*08c0*/ 	.word	0x000003e0
        /*08c4*/ 	.word	0x000000ff
        /*08c8*/ 	.word	0x00038850
        /*08cc*/ 	.short	0x0100
        /*08ce*/ 	.byte	0x08
	.zero		1


	//   ....[7]....
        /*08d0*/ 	.word	0x000003f0
        /*08d4*/ 	.word	0x000000ff
        /*08d8*/ 	.word	0x00038860
        /*08dc*/ 	.short	0x0100
        /*08de*/ 	.byte	0x08
	.zero		1


	//   ....[8]....
        /*08e0*/ 	.word	0x00000400
        /*08e4*/ 	.word	0x000000ff
        /*08e8*/ 	.word	0x00038858
        /*08ec*/ 	.short	0x0100
        /*08ee*/ 	.byte	0x08
	.zero		1


	//   ....[9]....
        /*08f0*/ 	.word	0x00000410
        /*08f4*/ 	.word	0x000000ff
        /*08f8*/ 	.word	0x00038868
        /*08fc*/ 	.short	0x0100
        /*08fe*/ 	.byte	0x08
	.zero		1


	//   ....[10]....
        /*0900*/ 	.word	0x00000500
        /*0904*/ 	.word	0x000000ff
        /*0908*/ 	.word	0x00038870
        /*090c*/ 	.short	0x0100
        /*090e*/ 	.byte	0x06
	.zero		1


	//   ....[11]....
        /*0910*/ 	.word	0x00000510
        /*0914*/ 	.word	0x000000ff
        /*0918*/ 	.word	0x00038880
        /*091c*/ 	.short	0x0100
        /*091e*/ 	.byte	0x06
	.zero		1


	//   ....[12]....
        /*0920*/ 	.word	0x00000520
        /*0924*/ 	.word	0x000000ff
        /*0928*/ 	.word	0x00038878
        /*092c*/ 	.short	0x0100
        /*092e*/ 	.byte	0x06
	.zero		1


	//   ....[13]....
        /*0930*/ 	.word	0x00000530
        /*0934*/ 	.word	0x000000ff
        /*0938*/ 	.word	0x00038888
        /*093c*/ 	.short	0x0100
        /*093e*/ 	.byte	0x06
	.zero		1


	//   ....[14]....
        /*0940*/ 	.word	0x00000660
        /*0944*/ 	.word	0x000000ff
        /*0948*/ 	.word	0x00038890
        /*094c*/ 	.short	0x0100
        /*094e*/ 	.byte	0x08
	.zero		1


	//   ....[15]....
        /*0950*/ 	.word	0x00000670
        /*0954*/ 	.word	0x000000ff
        /*0958*/ 	.word	0x000388a0
        /*095c*/ 	.short	0x0100
        /*095e*/ 	.byte	0x08
	.zero		1


	//   ....[16]....
        /*0960*/ 	.word	0x00000680
        /*0964*/ 	.word	0x000000ff
        /*0968*/ 	.word	0x00038898
        /*096c*/ 	.short	0x0100
        /*096e*/ 	.byte	0x08
	.zero		1


	//   ....[17]....
        /*0970*/ 	.word	0x00000690
        /*0974*/ 	.word	0x000000ff
        /*0978*/ 	.word	0x000388a8
        /*097c*/ 	.short	0x0100
        /*097e*/ 	.byte	0x08
	.zero		1


	//   ....[18]....
        /*0980*/ 	.word	0x000007d0
        /*0984*/ 	.word	0x000000ff
        /*0988*/ 	.word	0x000388b0
        /*098c*/ 	.short	0x0100
        /*098e*/ 	.byte	0x08
	.zero		1


	//   ....[19]....
        /*0990*/ 	.word	0x000007e0
        /*0994*/ 	.word	0x000000ff
        /*0998*/ 	.word	0x000388c0
        /*099c*/ 	.short	0x0100
        /*099e*/ 	.byte	0x08
	.zero		1


	//   ....[20]....
        /*09a0*/ 	.word	0x000007f0
        /*09a4*/ 	.word	0x000000ff
        /*09a8*/ 	.word	0x000388b8
        /*09ac*/ 	.short	0x0100
        /*09ae*/ 	.byte	0x08
	.zero		1


	//   ....[21]....
        /*09b0*/ 	.word	0x00000800
        /*09b4*/ 	.word	0x000000ff
        /*09b8*/ 	.word	0x000388c8
        /*09bc*/ 	.short	0x0100
        /*09be*/ 	.byte	0x08
	.zero		1


	//   ....[22]....
        /*09c0*/ 	.word	0x00001b70
        /*09c4*/ 	.word	0x000000ff
        /*09c8*/ 	.word	0x00038800
        /*09cc*/ 	.short	0x010a
        /*09ce*/ 	.byte	0x06
	.zero		1


	//   ....[23]....
        /*09d0*/ 	.word	0x00001c40
        /*09d4*/ 	.word	0x00000000
        /*09d8*/ 	.word	0x00038830
        /*09dc*/ 	.short	0x010a
        /*09de*/ 	.byte	0x3f
	.zero		1


	//   ....[24]....
        /*09e0*/ 	.word	0x00001c80
        /*09e4*/ 	.word	0x00000000
        /*09e8*/ 	.word	0x00038830
        /*09ec*/ 	.short	0x010a
        /*09ee*/ 	.byte	0x3f
	.zero		1


	//   ....[25]....
        /*09f0*/ 	.word	0x000045b0
        /*09f4*/ 	.word	0x000000ff
        /*09f8*/ 	.word	0x00000000
        /*09fc*/ 	.short	0x0101
        /*09fe*/ 	.byte	0x04
	.zero		1


	//   ....[26]....
        /*0a00*/ 	.word	0x00005a20
        /*0a04*/ 	.word	0x000000ff
        /*0a08*/ 	.word	0x00038830
        /*0a0c*/ 	.short	0x010a
        /*0a0e*/ 	.byte	0x3d
	.zero		1


	//   ....[27]....
        /*0a10*/ 	.word	0x00005a60
        /*0a14*/ 	.word	0x000000ff
        /*0a18*/ 	.word	0x00038830
        /*0a1c*/ 	.short	0x010a
        /*0a1e*/ 	.byte	0x3d
	.zero		1


	//   ....[28]....
        /*0a20*/ 	.word	0x00007fd0
        /*0a24*/ 	.word	0x000000ff
        /*0a28*/ 	.word	0x00038850
        /*0a2c*/ 	.short	0x010a
        /*0a2e*/ 	.byte	0x04
	.zero		1


	//   ....[29]....
        /*0a30*/ 	.word	0x00008010
        /*0a34*/ 	.word	0x000000ff
        /*0a38*/ 	.word	0x00038850
        /*0a3c*/ 	.short	0x010a
        /*0a3e*/ 	.byte	0x04
	.zero		1


	//   ....[30]....
        /*0a40*/ 	.word	0x00008480
        /*0a44*/ 	.word	0x000000ff
        /*0a48*/ 	.word	0x00000000
        /*0a4c*/ 	.short	0x0101
        /*0a4e*/ 	.byte	0x3d
	.zero		1


	//   ....[31]....
        /*0a50*/ 	.word	0x00009630
        /*0a54*/ 	.word	0x000000ff
        /*0a58*/ 	.word	0x00000000
        /*0a5c*/ 	.short	0x0101
        /*0a5e*/ 	.byte	0x04
	.zero		1


	//   ....[32]....
        /*0a60*/ 	.word	0x00009800
        /*0a64*/ 	.word	0x000000ff
        /*0a68*/ 	.word	0x00038830
        /*0a6c*/ 	.short	0x010a
        /*0a6e*/ 	.byte	0x04
	.zero		1


	//   ....[33]....
        /*0a70*/ 	.word	0x00009840
        /*0a74*/ 	.word	0x000000ff
        /*0a78*/ 	.word	0x00038830
        /*0a7c*/ 	.short	0x010a
        /*0a7e*/ 	.byte	0x04
	.zero		1


	//   ....[34]....
        /*0a80*/ 	.word	0x0000c190
        /*0a84*/ 	.word	0x000000ff
        /*0a88*/ 	.word	0x00038850
        /*0a8c*/ 	.short	0x010a
        /*0a8e*/ 	.byte	0x04
	.zero		1


	//   ....[35]....
        /*0a90*/ 	.word	0x0000c1d0
        /*0a94*/ 	.word	0x000000ff
        /*0a98*/ 	.word	0x00038850
        /*0a9c*/ 	.short	0x010a
        /*0a9e*/ 	.byte	0x04
	.zero		1


	//   ....[36]....
        /*0aa0*/ 	.word	0x0000c770
        /*0aa4*/ 	.word	0x000000ff
        /*0aa8*/ 	.word	0x00000000
        /*0aac*/ 	.short	0x0101
        /*0aae*/ 	.byte	0x06
	.zero		1


	//   ....[37]....
        /*0ab0*/ 	.word	0x0000d130
        /*0ab4*/ 	.word	0x000000ff
        /*0ab8*/ 	.word	0x00000000
        /*0abc*/ 	.short	0x0101
        /*0abe*/ 	.byte	0x04
	.zero		1


	//   ....[38]....
        /*0ac0*/ 	.word	0x0000da40
        /*0ac4*/ 	.word	0x000000ff
        /*0ac8*/ 	.word	0x00038850
        /*0acc*/ 	.short	0x010a
        /*0ace*/ 	.byte	0x08
	.zero		1


	//   ....[39]....
        /*0ad0*/ 	.word	0x0000da80
        /*0ad4*/ 	.word	0x000000ff
        /*0ad8*/ 	.word	0x00038850
        /*0adc*/ 	.short	0x010a
        /*0ade*/ 	.byte	0x08
	.zero		1


	//   ....[40]....
        /*0ae0*/ 	.word	0x0000e0a0
        /*0ae4*/ 	.word	0x000000ff
        /*0ae8*/ 	.word	0x00000000
        /*0aec*/ 	.short	0x0101
        /*0aee*/ 	.byte	0x04
	.zero		1


	//   ....[41]....
        /*0af0*/ 	.word	0x000102e0
        /*0af4*/ 	.word	0x000000ff
        /*0af8*/ 	.word	0x00000000
        /*0afc*/ 	.short	0x0101
        /*0afe*/ 	.byte	0x07
	.zero		1


	//   ....[42]....
        /*0b00*/ 	.word	0x00013480
        /*0b04*/ 	.word	0x00000005
        /*0b08*/ 	.word	0x00038840
        /*0b0c*/ 	.short	0x010a
        /*0b0e*/ 	.byte	0x3f
	.zero		1


	//   ....[43]....
        /*0b10*/ 	.word	0x00013a90
        /*0b14*/ 	.word	0x00000005
        /*0b18*/ 	.word	0x00038830
        /*0b1c*/ 	.short	0x0107
        /*0b1e*/ 	.byte	0x3f
	.zero		1


	//   ....[44]....
        /*0b20*/ 	.word	0x00013b70
        /*0b24*/ 	.word	0x00000005
        /*0b28*/ 	.word	0x00038830
        /*0b2c*/ 	.short	0x0101
        /*0b2e*/ 	.byte	0x3f
	.zero		1


	//   ....[45]....
        /*0b30*/ 	.word	0x00014780
        /*0b34*/ 	.word	0x00000016
        /*0b38*/ 	.word	0x00038800
        /*0b3c*/ 	.short	0x0107
        /*0b3e*/ 	.byte	0x3f
	.zero		1


	//   ....[46]....
        /*0b40*/ 	.word	0x00014880
        /*0b44*/ 	.word	0x00000016
        /*0b48*/ 	.word	0x00038800
        /*0b4c*/ 	.short	0x0101
        /*0b4e*/ 	.byte	0x3f
	.zero		1


	//   ....[47]....
        /*0b50*/ 	.word	0x000148a0
        /*0b54*/ 	.word	0x00000016
        /*0b58*/ 	.word	0x00038820
        /*0b5c*/ 	.short	0x010a
        /*0b5e*/ 	.byte	0x3f
	.zero		1


	//   ....[48]....
        /*0b60*/ 	.word	0x00014c90
        /*0b64*/ 	.word	0x00000006
        /*0b68*/ 	.word	0x00038840
        /*0b6c*/ 	.short	0x010a
        /*0b6e*/ 	.byte	0x3f
	.zero		1


	//   ....[49]....
        /*0b70*/ 	.word	0x00015210
        /*0b74*/ 	.word	0x00000006
        /*0b78*/ 	.word	0x00038830
        /*0b7c*/ 	.short	0x0107
        /*0b7e*/ 	.byte	0x3f
	.zero		1


	//   ....[50]....
        /*0b80*/ 	.word	0x000152c0
        /*0b84*/ 	.word	0x00000006
        /*0b88*/ 	.word	0x00038830
        /*0b8c*/ 	.short	0x0101
        /*0b8e*/ 	.byte	0x3f
	.zero		1


	//   ....[51]....
        /*0b90*/ 	.word	0x00015320
        /*0b94*/ 	.word	0x00000006
        /*0b98*/ 	.word	0x00038860
        /*0b9c*/ 	.short	0x010a
        /*0b9e*/ 	.byte	0x3f
	.zero		1


	//   ....[52]....
        /*0ba0*/ 	.word	0x00015810
        /*0ba4*/ 	.word	0x00000006
        /*0ba8*/ 	.word	0x00038850
        /*0bac*/ 	.short	0x0107
        /*0bae*/ 	.byte	0x3f
	.zero		1


	//   ....[53]....
        /*0bb0*/ 	.word	0x000159d0
        /*0bb4*/ 	.word	0x00000006
        /*0bb8*/ 	.word	0x00038850
        /*0bbc*/ 	.short	0x0101
        /*0bbe*/ 	.byte	0x3f
	.zero		1


	//   ....[54]....
        /*0bc0*/ 	.word	0x00015bd0
        /*0bc4*/ 	.word	0x00000004
        /*0bc8*/ 	.word	0x00038860
        /*0bcc*/ 	.short	0x010a
        /*0bce*/ 	.byte	0x3f
	.zero		1


	//   ....[55]....
        /*0bd0*/ 	.word	0x00016100
        /*0bd4*/ 	.word	0x00000004
        /*0bd8*/ 	.word	0x00038850
        /*0bdc*/ 	.short	0x0107
        /*0bde*/ 	.byte	0x3f
	.zero		1


	//   ....[56]....
        /*0be0*/ 	.word	0x000161b0
        /*0be4*/ 	.word	0x00000004
        /*0be8*/ 	.word	0x00038850
        /*0bec*/ 	.short	0x0101
        /*0bee*/ 	.byte	0x3f
	.zero		1


	//   ....[57]....
        /*0bf0*/ 	.word	0x00016ee0
        /*0bf4*/ 	.word	0x00000004
        /*0bf8*/ 	.word	0x00038820
        /*0bfc*/ 	.short	0x010a
        /*0bfe*/ 	.byte	0x3f
	.zero		1


	//   ....[58]....
        /*0c00*/ 	.word	0x00017080
        /*0c04*/ 	.word	0x00000005
        /*0c08*/ 	.word	0x00038840
        /*0c0c*/ 	.short	0x010a
        /*0c0e*/ 	.byte	0x3f
	.zero		1


	//   ....[59]....
        /*0c10*/ 	.word	0x00017120
        /*0c14*/ 	.word	0x0000001b
        /*0c18*/ 	.word	0x00038840
        /*0c1c*/ 	.short	0x010a
        /*0c1e*/ 	.byte	0x3f
	.zero		1


	//   ....[60]....
        /*0c20*/ 	.word	0x00017160
        /*0c24*/ 	.word	0x00000005
        /*0c28*/ 	.word	0x00038860
        /*0c2c*/ 	.short	0x010a
        /*0c2e*/ 	.byte	0x3f
	.zero		1


	//   ....[61]....
        /*0c30*/ 	.word	0x000171a0
        /*0c34*/ 	.word	0x0000001b
        /*0c38*/ 	.word	0x00038860
        /*0c3c*/ 	.short	0x010a
        /*0c3e*/ 	.byte	0x3f
	.zero		1


	//   ....[62]....
        /*0c40*/ 	.word	0x00017220
        /*0c44*/ 	.word	0x00000003
        /*0c48*/ 	.word	0x00038800
        /*0c4c*/ 	.short	0x010a
        /*0c4e*/ 	.byte	0x3f
	.zero		1


	//   ....[63]....
        /*0c50*/ 	.word	0x00017270
        /*0c54*/ 	.word	0x00000000
        /*0c58*/ 	.word	0x00038830
        /*0c5c*/ 	.short	0x010a
        /*0c5e*/ 	.byte	0x3f
	.zero		1


	//   ....[64]....
        /*0c60*/ 	.word	0x000172d0
        /*0c64*/ 	.word	0x00000004
        /*0c68*/ 	.word	0x00038830
        /*0c6c*/ 	.short	0x010a
        /*0c6e*/ 	.byte	0x3f
	.zero		1


	//   ....[65]....
        /*0c70*/ 	.word	0x00017330
        /*0c74*/ 	.word	0x00000002
        /*0c78*/ 	.word	0x00038850
        /*0c7c*/ 	.short	0x010a
        /*0c7e*/ 	.byte	0x3f
	.zero		1


	//   ....[66]....
        /*0c80*/ 	.word	0x00017390
        /*0c84*/ 	.word	0x00000004
        /*0c88*/ 	.word	0x00038830
        /*0c8c*/ 	.short	0x010a
        /*0c8e*/ 	.byte	0x3f
	.zero		1


	//   ....[67]....
        /*0c90*/ 	.word	0x000173f0
        /*0c94*/ 	.word	0x00000002
        /*0c98*/ 	.word	0x00038850
        /*0c9c*/ 	.short	0x010a
        /*0c9e*/ 	.byte	0x3f
	.zero		1


	//   ....[68]....
        /*0ca0*/ 	.word	0x00017450
        /*0ca4*/ 	.word	0x00000007
        /*0ca8*/ 	.word	0x00038850
        /*0cac*/ 	.short	0x010a
        /*0cae*/ 	.byte	0x3f
	.zero		1


	//   ....[69]....
        /*0cb0*/ 	.word	0x00017570
        /*0cb4*/ 	.word	0x00000005
        /*0cb8*/ 	.word	0x00038840
        /*0cbc*/ 	.short	0x010a
        /*0cbe*/ 	.byte	0x3f
	.zero		1


	//   ....[70]....
        /*0cc0*/ 	.word	0x000187b0
        /*0cc4*/ 	.word	0x00000016
        /*0cc8*/ 	.word	0x00038820
        /*0ccc*/ 	.short	0x010a
        /*0cce*/ 	.byte	0x3f
	.zero		1


	//   ....[71]....
        /*0cd0*/ 	.word	0x00018800
        /*0cd4*/ 	.word	0x00000006
        /*0cd8*/ 	.word	0x00038840
        /*0cdc*/ 	.short	0x010a
        /*0cde*/ 	.byte	0x3f
	.zero		1


	//   ....[72]....
        /*0ce0*/ 	.word	0x00018f60
        /*0ce4*/ 	.word	0x00000006
        /*0ce8*/ 	.word	0x00038860
        /*0cec*/ 	.short	0x010a
        /*0cee*/ 	.byte	0x3f
	.zero		1


	//   ....[73]....
        /*0cf0*/ 	.word	0x00019710
        /*0cf4*/ 	.word	0x00000004
        /*0cf8*/ 	.word	0x00038860
        /*0cfc*/ 	.short	0x010a
        /*0cfe*/ 	.byte	0x3f
	.zero		1


	//   ....[74]....
        /*0d00*/ 	.word	0x0001a8b0
        /*0d04*/ 	.word	0x00000004
        /*0d08*/ 	.word	0x00038820
        /*0d0c*/ 	.short	0x010a
        /*0d0e*/ 	.byte	0x3f
	.zero		1


	//   ....[75]....
        /*0d10*/ 	.word	0x0001aa50
        /*0d14*/ 	.word	0x00000005
        /*0d18*/ 	.word	0x00038840
        /*0d1c*/ 	.short	0x010a
        /*0d1e*/ 	.byte	0x3f
	.zero		1


	//   ....[76]....
        /*0d20*/ 	.word	0x0001aaa0
        /*0d24*/ 	.word	0x0000001b
        /*0d28*/ 	.word	0x00038840
        /*0d2c*/ 	.short	0x010a
        /*0d2e*/ 	.byte	0x3f
	.zero		1


	//   ....[77]....
        /*0d30*/ 	.word	0x0001aaf0
        /*0d34*/ 	.word	0x00000005
        /*0d38*/ 	.word	0x00038860
        /*0d3c*/ 	.short	0x010a
        /*0d3e*/ 	.byte	0x3f
	.zero		1


	//----- nvinfo : EIATTR_NUM_MBARRIERS
	.align		4
.L_299:
        /*0d40*/ 	.byte	0x03, 0x38
        /*0d42*/ 	.short	0x0016


	//----- nvinfo : EIATTR_EXIT_INSTR_OFFSETS
	.align		4
        /*0d44*/ 	.byte	0x04, 0x1c
        /*0d46*/ 	.short	(.L_301 - .L_300)


	//   ....[0]....
.L_300:
        /*0d48*/ 	.word	0x00000990


	//   ....[1]....
        /*0d4c*/ 	.word	0x000116f0


	//   ....[2]....
        /*0d50*/ 	.word	0x000171f0


	//----- nvinfo : EIATTR_MAX_THREADS
	.align		4
.L_301:
        /*0d54*/ 	.byte	0x04, 0x05
        /*0d56*/ 	.short	(.L_303 - .L_302)
.L_302:
        /*0d58*/ 	.word	0x00000180
        /*0d5c*/ 	.word	0x00000001
        /*0d60*/ 	.word	0x00000001


	//----- nvinfo : EIATTR_CRS_STACK_SIZE
	.align		4
.L_303:
        /*0d64*/ 	.byte	0x04, 0x1e
        /*0d66*/ 	.short	(.L_305 - .L_304)
.L_304:
        /*0d68*/ 	.word	0x00000000


	//----- nvinfo : EIATTR_CBANK_PARAM_SIZE
	.align		4
.L_305:
        /*0d6c*/ 	.byte	0x03, 0x19
        /*0d6e*/ 	.short	0x0af0


	//----- nvinfo : EIATTR_PARAM_CBANK
	.align		4
        /*0d70*/ 	.byte	0x04, 0x0a
        /*0d72*/ 	.short	(.L_307 - .L_306)
	.align		4
.L_306:
        /*0d74*/ 	.word	index@(.nv.constant0._ZN7cutlass13device_kernelIN5flash11enable_sm90INS1_16FlashAttnFwdSm90INS1_25CollectiveMainloopFwdSm90ILi2EN4cute5tupleIJNS5_1CILi1EEES8_S8_EEENS6_IJNS7_ILi128EEENS7_ILi80EEENS7_ILi256EEEEEELi256ENS_6half_tEfNS_4arch4Sm90ELb1ELb0ELb0ELb1ELb1ELb0ELb0ELb1ELb1ELb1ELb0ELb0EEENS1_21CollectiveEpilogueFwdINS6_IJSA_SC_SB_EEES9_SE_SG_Li256ELb1ELb1ELb0ELb0EEENS1_36VarlenDynamicPersistentTileSchedulerILi128ELi80ELi256ELi128ELb0ELb1ELb1ELb1ELb1ELb1EEEEEEEEEvNT_6ParamsE)
        /*0d78*/ 	.short	0x0210
        /*0d7a*/ 	.short	0x0af0


	//----- nvinfo : EIATTR_SW_WAR
	.align		4
.L_307:
        /*0d7c*/ 	.byte	0x04, 0x36
        /*0d7e*/ 	.short	(.L_309 - .L_308)
.L_308:
        /*0d80*/ 	.word	0x00000008
.L_309:


//--------------------- .nv.info._ZN7cutlass13device_kernelIN5flash11enable_sm90INS1_16FlashAttnFwdSm90INS1_25CollectiveMainloopFwdSm90ILi2EN4cute5tupleIJNS5_1CILi1EEES8_S8_EEENS6_IJNS7_ILi128EEENS7_ILi80EEENS7_ILi256EEEEEELi256ENS_6half_tEfNS_4arch4Sm90ELb1ELb0ELb0ELb1ELb1ELb1ELb0ELb1ELb1ELb1ELb0ELb0EEENS1_21CollectiveEpilogueFwdINS6_IJSA_SC_SB_EEES9_SE_SG_Li256ELb1ELb1ELb0ELb0EEENS1_36VarlenDynamicPersistentTileSchedulerILi128ELi80ELi256ELi128ELb0ELb1ELb1ELb1ELb1ELb1EEEEEEEEEvNT_6ParamsE --------------------------
	.section	.nv.info._ZN7cutlass13device_kernelIN5flash11enable_sm90INS1_16FlashAttnFwdSm90INS1_25CollectiveMainloopFwdSm90ILi2EN4cute5tupleIJNS5_1CILi1EEES8_S8_EEENS6_IJNS7_ILi128EEENS7_ILi80EEENS7_ILi256EEEEEELi256ENS_6half_tEfNS_4arch4Sm90ELb1ELb0ELb0ELb1ELb1ELb1ELb0ELb1ELb1ELb1ELb0ELb0EEENS1_21CollectiveEpilogueFwdINS6_IJSA_SC_SB_EEES9_SE_SG_Li256ELb1ELb1ELb0ELb0EEENS1_36VarlenDynamicPersistentTileSchedulerILi128ELi80ELi256ELi128ELb0ELb1ELb1ELb1ELb1ELb1EEEEEEEEEvNT_6ParamsE,"",@"SHT_CUDA_INFO"
	.sectionflags	@""
	.align	4


	//----- nvinfo : EIATTR_CUDA_API_VERSION
	.align		4
        /*0000*/ 	.byte	0x04, 0x37
        /*0002*/ 	.short	(.L_311 - .L_310)
.L_310:
        /*0004*/ 	.word	0x00000082


	//----- nvinfo : EIATTR_KPARAM_INFO
	.align		4
.L_311:
        /*0008*/ 	.byte	0x04, 0x17
        /*000a*/ 	.short	(.L_313 - .L_312)
.L_312:
        /*000c*/ 	.word	0x00000000
        /*0010*/ 	.short	0x0000
        /*0012*/ 	.short	0x0070
        /*0014*/ 	.byte	0x00, 0xf0, 0x01, 0x2a


	//----- nvinfo : EIATTR_SPARSE_MMA_MASK
	.align		4
.L_313:
        /*0018*/ 	.byte	0x03, 0x50
        /*001a*/ 	.short	0x0000


	//----- nvinfo : EIATTR_MAXREG_COUNT
	.align		4
        /*001c*/ 	.byte	0x03, 0x1b
        /*001e*/ 	.short	0x00a8


	//----- nvinfo : EIATTR_NUM_BARRIERS
	.align		4
        /*0020*/ 	.byte	0x02, 0x4c
        /*0022*/ 	.byte	0x10
	.zero		1


	//----- nvinfo : EIATTR_EXTERNS
	.align		4
        /*0024*/ 	.byte	0x04, 0x0f
        /*0026*/ 	.short	(.L_315 - .L_314)


	//   ....[0]....
	.align		4
.L_314:
        /*0028*/ 	.word	index@(__assertfail)


	//----- nvinfo : EIATTR_ANNOTATIONS
	.align		4
.L_315:
        /*002c*/ 	.byte	0x04, 0x55
        /*002e*/ 	.short	(.L_317 - .L_316)


	//   ....[0]....
.L_316:
        /* <DEDUP_REMOVED lines=66> */


	//----- nvinfo : EIATTR_MERCURY_ISA_VERSION
	.align		4
.L_317:
        /*0440*/ 	.byte	0x03, 0x5f
        /*0442*/ 	.short	0x0101


	//----- nvinfo : EIATTR_UNUSED_LOAD_BYTE_OFFSET
	.align		4
        /*0444*/ 	.byte	0x04, 0x44
        /*0446*/ 	.short	(.L_319 - .L_318)


	//   ....[0]....
.L_318:
        /*0448*/ 	.word	0x00000a30
        /*044c*/ 	.word	0x0000fff0


	//   ....[1]....
        /*0450*/ 	.word	0x000242b0
        /*0454*/ 	.word	0x0000fff0


	//----- nvinfo : EIATTR_INT_WARP_WIDE_INSTR_OFFSETS
	.align		4
.L_319:
        /*0458*/ 	.byte	0x04, 0x31
        /*045a*/ 	.short	(.L_321 - .L_320)


	//   ....[0]....
.L_320:
        /*045c*/ 	.word	0x00000130


	//   ....[1]....
        /*0460*/ 	.word	0x00000170


	//   ....[2]....
        /*0464*/ 	.word	0x000001e0


	//   ....[3]....
        /*0468*/ 	.word	0x0002a080


	//   ....[4]....
        /*046c*/ 	.word	0x0002a120


	//   ....[5]....
        /*0470*/ 	.word	0x0002d1d0


	//   ....[6]....
        /*0474*/ 	.word	0x0002d270


	//----- nvinfo : EIATTR_COOP_GROUP_MASK_REGIDS
	.align		4
.L_321:
        /*0478*/ 	.byte	0x04, 0x29
        /*047a*/ 	.short	(.L_323 - .L_322)


	//   ....[0]....
.L_322:
        /*047c*/ 	.word	0xffffffff


	//   ....[1]....
        /*0480*/ 	.word	0xffffffff


	//   ....[2]....
        /*0484*/ 	.word	0xffffffff


	//   ....[3]....
        /*0488*/ 	.word	0xffffffff


	//   ....[4]....
        /*048c*/ 	.word	0xffffffff


	//   ....[5]....
        /*0490*/ 	.word	0xffffffff


	//   ....[6]....
        /*0494*/ 	.word	0xffffffff


	//   ....[7]....
        /*0498*/ 	.word	0xffffffff


	//   ....[8]....
        /*049c*/ 	.word	0xffffffff


	//   ....[9]....
        /*04a0*/ 	.word	0xffffffff


	//   ....[10]....
        /*04a4*/ 	.word	0xffffffff


	//   ....[11]....
        /*04a8*/ 	.word	0xffffffff


	//   ....[12]....
        /*04ac*/ 	.word	0xffffffff


	//   ....[13]....
        /*04b0*/ 	.word	0xffffffff


	//   ....[14]....
        /*04b4*/ 	.word	0xffffffff


	//   ....[15]....
        /*04b8*/ 	.word	0xffffffff


	//   ....[16]....
        /*04bc*/ 	.word	0xffffffff


	//   ....[17]....
        /*04c0*/ 	.word	0xffffffff


	//   ....[18]....
        /*04c4*/ 	.word	0xffffffff


	//   ....[19]....
        /*04c8*/ 	.word	0xffffffff


	//   ....[20]....
        /*04cc*/ 	.word	0xffffffff


	//   ....[21]....
        /*04d0*/ 	.word	0xffffffff


	//   ....[22]....
        /*04d4*/ 	.word	0xffffffff


	//   ....[23]....
        /*04d8*/ 	.word	0xffffffff


	//   ....[24]....
        /*04dc*/ 	.word	0xffffffff


	//   ....[25]....
        /*04e0*/ 	.word	0xffffffff


	//   ....[26]....
        /*04e4*/ 	.word	0xffffffff


	//   ....[27]....
        /*04e8*/ 	.word	0xffffffff


	//   ....[28]....
        /*04ec*/ 	.word	0xffffffff


	//   ....[29]....
        /*04f0*/ 	.word	0xffffffff


	//   ....[30]....
        /*04f4*/ 	.word	0xffffffff


	//   ....[31]....
        /*04f8*/ 	.word	0xffffffff


	//   ....[32]....
        /*04fc*/ 	.word	0xffffffff


	//   ....[33]....
        /*0500*/ 	.word	0xffffffff


	//   ....[34]....
        /*0504*/ 	.word	0xffffffff


	//   ....[35]....
        /*0508*/ 	.word	0xffffffff


	//   ....[36]....
        /*050c*/ 	.word	0xffffffff


	//   ....[37]....
        /*0510*/ 	.word	0xffffffff


	//   ....[38]....
        /*0514*/ 	.word	0xffffffff


	//   ....[39]....
        /*0518*/ 	.word	0xffffffff


	//   ....[40]....
        /*051c*/ 	.word	0xffffffff


	//   ....[41]....
        /*0520*/ 	.word	0xffffffff


	//   ....[42]....
        /*0524*/ 	.word	0xffffffff


	//   ....[43]....
        /*0528*/ 	.word	0xffffffff


	//   ....[44]....
        /*052c*/ 	.word	0xffffffff


	//   ....[45]....
        /*0530*/ 	.word	0xffffffff


	//   ....[46]....
        /*0534*/ 	.word	0xffffffff


	//   ....[47]....
        /*0538*/ 	.word	0xffffffff


	//   ....[48]....
        /*053c*/ 	.word	0xffffffff


	//   ....[49]....
        /*0540*/ 	.word	0xffffffff


	//   ....[50]....
        /*0544*/ 	.word	0xffffffff


	//   ....[51]....
        /*0548*/ 	.word	0xffffffff


	//   ....[52]....
        /*054c*/ 	.word	0xffffffff


	//   ....[53]....
        /*0550*/ 	.word	0xffffffff


	//   ....[54]....
        /*0554*/ 	.word	0xffffffff


	//   ....[55]....
        /*0558*/ 	.word	0xffffffff


	//   ....[56]....
        /*055c*/ 	.word	0xffffffff


	//   ....[57]....
        /*0560*/ 	.word	0xffffffff


	//   ....[58]....
        /*0564*/ 	.word	0xffffffff


	//   ....[59]....
        /*0568*/ 	.word	0xffffffff


	//   ....[60]....
        /*056c*/ 	.word	0xffffffff


	//   ....[61]....
        /*0570*/ 	.word	0xffffffff


	//   ....[62]....
        /*0574*/ 	.word	0xffffffff


	//   ....[63]....
        /*0578*/ 	.word	0xffffffff


	//   ....[64]....
        /*057c*/ 	.word	0xffffffff


	//   ....[65]....
        /*0580*/ 	.word	0xffffffff


	//   ....[66]....
        /*0584*/ 	.word	0xffffffff


	//   ....[67]....
        /*0588*/ 	.word	0xffffffff


	//   ....[68]....
        /*058c*/ 	.word	0xffffffff


	//   ....[69]....
        /*0590*/ 	.word	0xffffffff


	//   ....[70]....
        /*0594*/ 	.word	0xffffffff


	//   ....[71]....
        /*0598*/ 	.word	0xffffffff


	//   ....[72]....
        /*059c*/ 	.word	0xffffffff


	//   ....[73]....
        /*05a0*/ 	.word	0xffffffff


	//   ....[74]....
        /*05a4*/ 	.word	0xffffffff


	//   ....[75]....
        /*05a8*/ 	.word	0xffffffff


	//   ....[76]....
        /*05ac*/ 	.word	0xffffffff


	//   ....[77]....
        /*05b0*/ 	.word	0xffffffff


	//   ....[78]....
        /*05b4*/ 	.word	0xffffffff


	//   ....[79]....
        /*05b8*/ 	.word	0xffffffff


	//   ....[80]....
        /*05bc*/ 	.word	0xffffffff


	//   ....[81]....
        /*05c0*/ 	.word	0xffffffff


	//   ....[82]....
        /*05c4*/ 	.word	0xffffffff


	//   ....[83]....
        /*05c8*/ 	.word	0xffffffff


	//   ....[84]....
        /*05cc*/ 	.word	0xffffffff


	//   ....[85]....
        /*05d0*/ 	.word	0xffffffff


	//   ....[86]....
        /*05d4*/ 	.word	0xffffffff


	//   ....[87]....
        /*05d8*/ 	.word	0xffffffff


	//   ....[88]....
        /*05dc*/ 	.word	0xffffffff


	//   ....[89]....
        /*05e0*/ 	.word	0xffffffff


	//   ....[90]....
        /*05e4*/ 	.word	0xffffffff


	//   ....[91]....
        /*05e8*/ 	.word	0xffffffff


	//   ....[92]....
        /*05ec*/ 	.word	0xffffffff


	//   ....[93]....
        /*05f0*/ 	.word	0xffffffff


	//   ....[94]....
        /*05f4*/ 	.word	0xffffffff


	//   ....[95]....
        /*05f8*/ 	.word	0xffffffff


	//   ....[96]....
        /*05fc*/ 	.word	0xffffffff


	//   ....[97]....
        /*0600*/ 	.word	0xffffffff


	//   ....[98]....
        /*0604*/ 	.word	0xffffffff


	//   ....[99]....
        /*0608*/ 	.word	0xffffffff


	//   ....[100]....
        /*060c*/ 	.word	0xffffffff


	//   ....[101]....
        /*0610*/ 	.word	0xffffffff


	//   ....[102]....
        /*0614*/ 	.word	0xffffffff


	//   ....[103]....
        /*0618*/ 	.word	0xffffffff


	//   ....[104]....
        /*061c*/ 	.word	0xffffffff


	//   ....[105]....
        /*0620*/ 	.word	0xffffffff


	//   ....[106]....
        /*0624*/ 	.word	0xffffffff


	//   ....[107]....
        /*0628*/ 	.word	0xffffffff


	//   ....[108]....
        /*062c*/ 	.word	0xffffffff


	//   ....[109]....
        /*0630*/ 	.word	0xffffffff


	//   ....[110]....
        /*0634*/ 	.word	0xffffffff


	//   ....[111]....
        /*0638*/ 	.word	0xffffffff


	//   ....[112]....
        /*063c*/ 	.word	0xffffffff


	//   ....[113]....
        /*0640*/ 	.word	0xffffffff


	//   ....[114]....
        /*0644*/ 	.word	0xffffffff


	//   ....[115]....
        /*0648*/ 	.word	0xffffffff


	//   ....[116]....
        /*064c*/ 	.word	0xffffffff


	//   ....[117]....
        /*0650*/ 	.word	0xffffffff


	//   ....[118]....
        /*0654*/ 	.word	0xffffffff


	//   ....[119]....
        /*0658*/ 	.word	0xffffffff


	//   ....[120]....
        /*065c*/ 	.word	0xffffffff


	//   ....[121]....
        /*0660*/ 	.word	0xffffffff


	//   ....[122]....
        /*0664*/ 	.word	0xffffffff


	//   ....[123]....
        /*0668*/ 	.word	0xffffffff


	//   ....[124]....
        /*066c*/ 	.word	0xffffffff


	//   ....[125]....
        /*0670*/ 	.word	0xffffffff


	//   ....[126]....
        /*0674*/ 	.word	0xffffffff


	//   ....[127]....
        /*0678*/ 	.word	0xffffffff


	//   ....[128]....
        /*067c*/ 	.word	0xffffffff


	//   ....[129]....
        /*0680*/ 	.word	0xffffffff


	//   ....[130]....
        /*0684*/ 	.word	0xffffffff


	//   ....[131]....
        /*0688*/ 	.word	0xffffffff


	//   ....[132]....
        /*068c*/ 	.word	0xffffffff


	//   ....[133]....
        /*0690*/ 	.word	0xffffffff


	//   ....[134]....
        /*0694*/ 	.word	0xffffffff


	//   ....[135]....
        /*0698*/ 	.word	0xffffffff


	//   ....[136]....
        /*069c*/ 	.word	0xffffffff


	//   ....[137]....
        /*06a0*/ 	.word	0xffffffff


	//   ....[138]....
        /*06a4*/ 	.word	0xffffffff


	//   ....[139]....
        /*06a8*/ 	.word	0xffffffff


	//   ....[140]....
        /*06ac*/ 	.word	0xffffffff


	//   ....[141]....
        /*06b0*/ 	.word	0xffffffff


	//   ....[142]....
        /*06b4*/ 	.word	0xffffffff


	//   ....[143]....
        /*06b8*/ 	.word	0xffffffff


	//   ....[144]....
        /*06bc*/ 	.word	0xffffffff


	//   ....[145]....
        /*06c0*/ 	.word	0xffffffff


	//   ....[146]....
        /*06c4*/ 	.word	0xffffffff


	//   ....[147]....
        /*06c8*/ 	.word	0xffffffff


	//   ....[148]....
        /*06cc*/ 	.word	0xffffffff


	//   ....[149]....
        /*06d0*/ 	.word	0xffffffff


	//   ....[150]....
        /*06d4*/ 	.word	0xffffffff


	//   ....[151]....
        /*06d8*/ 	.word	0xffffffff


	//   ....[152]....
        /*06dc*/ 	.word	0xffffffff


	//   ....[153]....
        /*06e0*/ 	.word	0xffffffff


	//   ....[154]....
        /*06e4*/ 	.word	0xffffffff


	//   ....[155]....
        /*06e8*/ 	.word	0xffffffff


	//   ....[156]....
        /*06ec*/ 	.word	0xffffffff


	//   ....[157]....
        /*06f0*/ 	.word	0xffffffff


	//   ....[158]....
        /*06f4*/ 	.word	0xffffffff


	//   ....[159]....
        /*06f8*/ 	.word	0xffffffff


	//   ....[160]....
        /*06fc*/ 	.word	0xffffffff


	//   ....[161]....
        /*0700*/ 	.word	0xffffffff


	//   ....[162]....
        /*0704*/ 	.word	0xffffffff


	//   ....[163]....
        /*0708*/ 	.word	0xffffffff


	//   ....[164]....
        /*070c*/ 	.word	0xffffffff


	//   ....[165]....
        /*0710*/ 	.word	0xffffffff


	//   ....[166]....
        /*0714*/ 	.word	0xffffffff


	//   ....[167]....
        /*0718*/ 	.word	0xffffffff


	//   ....[168]....
        /*071c*/ 	.word	0xffffffff


	//   ....[169]....
        /*0720*/ 	.word	0xffffffff


	//   ....[170]....
        /*0724*/ 	.word	0xffffffff


	//   ....[171]....
        /*0728*/ 	.word	0xffffffff


	//   ....[172]....
        /*072c*/ 	.word	0xffffffff


	//   ....[173]....
        /*0730*/ 	.word	0xffffffff


	//   ....[174]....
        /*0734*/ 	.word	0xffffffff


	//   ....[175]....
        /*0738*/ 	.word	0xffffffff


	//   ....[176]....
        /*073c*/ 	.word	0xffffffff


	//   ....[177]....
        /*0740*/ 	.word	0xffffffff


	//   ....[178]....
        /*0744*/ 	.word	0xffffffff


	//   ....[179]....
        /*0748*/ 	.word	0xffffffff


	//   ....[180]....
        /*074c*/ 	.word	0xffffffff


	//   ....[181]....
        /*0750*/ 	.word	0xffffffff


	//   ....[182]....
        /*0754*/ 	.word	0xffffffff


	//   ....[183]....
        /*0758*/ 	.word	0xffffffff


	//   ....[184]....
        /*075c*/ 	.word	0xffffffff


	//   ....[185]....
        /*0760*/ 	.word	0xffffffff


	//   ....[186]....
        /*0764*/ 	.word	0xffffffff


	//   ....[187]....
        /*0768*/ 	.word	0xffffffff


	//   ....[188]....
        /*076c*/ 	.word	0xffffffff


	//   ....[189]....
        /*0770*/ 	.word	0xffffffff


	//   ....[190]....
        /*0774*/ 	.word	0xffffffff


	//   ....[191]....
        /*0778*/ 	.word	0xffffffff


	//   ....[192]....
        /*077c*/ 	.word	0xffffffff


	//   ....[193]....
        /*0780*/ 	.word	0xffffffff


	//   ....[194]....
        /*0784*/ 	.word	0xffffffff


	//   ....[195]....
        /*0788*/ 	.word	0x0500000f


	//   ....[196]....
        /*078c*/ 	.word	0x0500000f


	//   ....[197]....
        /*0790*/ 	.word	0x0500000f


	//   ....[198]....
        /*0794*/ 	.word	0x0500000f


	//   ....[199]....
        /*0798*/ 	.word	0x0500000f


	//   ....[200]....
        /*079c*/ 	.word	0x0500000f


	//   ....[201]....
        /*07a0*/ 	.word	0x0500000f


	//   ....[202]....
        /*07a4*/ 	.word	0x0500000f


	//   ....[203]....
        /*07a8*/ 	.word	0x0500000f


	//   ....[204]....
        /*07ac*/ 	.word	0x0500000f


	//   ....[205]....
        /*07b0*/ 	.word	0x0500000f


	//   ....[206]....
        /*07b4*/ 	.word	0x0500000f


	//   ....[207]....
        /*07b8*/ 	.word	0x0500000f


	//   ....[208]....
        /*07bc*/ 	.word	0x0500000f


	//   ....[209]....
        /*07c0*/ 	.word	0x0500000f


	//   ....[210]....
        /*07c4*/ 	.word	0x0500000f


	//   ....[211]....
        /*07c8*/ 	.word	0x0500000f


	//   ....[212]....
        /*07cc*/ 	.word	0x0500000f


	//   ....[213]....
        /*07d0*/ 	.word	0x0500000f


	//   ....[214]....
        /*07d4*/ 	.word	0x0500000f


	//   ....[215]....
        /*07d8*/ 	.word	0x0500000f


	//   ....[216]....
        /*07dc*/ 	.word	0x0500000f


	//   ....[217]....
        /*07e0*/ 	.word	0x0500000f


	//   ....[218]....
        /*07e4*/ 	.word	0x0500000f


	//   ....[219]....
        /*07e8*/ 	.word	0x0500000f


	//   ....[220]....
        /*07ec*/ 	.word	0x0500000f


	//   ....[221]....
        /*07f0*/ 	.word	0x0500000f


	//   ....[222]....
        /*07f4*/ 	.word	0x0500000f


	//   ....[223]....
        /*07f8*/ 	.word	0x0500000f


	//   ....[224]....
        /*07fc*/ 	.word	0x0500000f


	//   ....[225]....
        /*0800*/ 	.word	0x0500000f


	//   ....[226]....
        /*0804*/ 	.word	0x0500000f


	//   ....[227]....
        /*0808*/ 	.word	0x0500000f


	//   ....[228]....
        /*080c*/ 	.word	0x0500000f


	//   ....[229]....
        /*0810*/ 	.word	0x0500000f


	//   ....[230]....
        /*0814*/ 	.word	0x0500000f


	//   ....[231]....
        /*0818*/ 	.word	0x0500000f


	//   ....[232]....
        /*081c*/ 	.word	0x0500000f


	//   ....[233]....
        /*0820*/ 	.word	0x0500000f


	//   ....[234]....
        /*0824*/ 	.word	0x0500000f


	//   ....[235]....
        /*0828*/ 	.word	0x0500000f


	//   ....[236]....
        /*082c*/ 	.word	0x0500000f


	//   ....[237]....
        /*0830*/ 	.word	0x0500000f


	//   ....[238]....
        /*0834*/ 	.word	0x0500000f


	//   ....[239]....
        /*0838*/ 	.word	0x0500000f


	//   ....[240]....
        /*083c*/ 	.word	0x0500000f


	//   ....[241]....
        /*0840*/ 	.word	0x0500000f


	//   ....[242]....
        /*0844*/ 	.word	0x0500000f


	//   ....[243]....
        /*0848*/ 	.word	0x0500000f


	//   ....[244]....
        /*084c*/ 	.word	0x0500000f


	//   ....[245]....
        /*0850*/ 	.word	0x0500000f


	//   ....[246]....
        /*0854*/ 	.word	0x0500000f


	//   ....[247]....
        /*0858*/ 	.word	0x0500000f


	//   ....[248]....
        /*085c*/ 	.word	0x0500000f


	//   ....[249]....
        /*0860*/ 	.word	0x0500000f


	//   ....[250]....
        /*0864*/ 	.word	0x0500000f


	//   ....[251]....
        /*0868*/ 	.word	0x0500000f


	//   ....[252]....
        /*086c*/ 	.word	0x0500000f


	//   ....[253]....
        /*0870*/ 	.word	0x0500000f


	//   ....[254]....
        /*0874*/ 	.word	0x0500000f


	//   ....[255]....
        /*0878*/ 	.word	0x0500000f


	//   ....[0]....
        /*087c*/ 	.word	0x0500000f


	//   ....[1]....
        /*0880*/ 	.word	0x0500000f


	//   ....[2]....
        /*0884*/ 	.word	0x0500000f


	//   ....[3]....
        /*0888*/ 	.word	0x0500000f


	//   ....[4]....
        /*088c*/ 	.word	0x0500000f


	//   ....[5]....
        /*0890*/ 	.word	0x0500000f


	//   ....[6]....
        /*0894*/ 	.word	0x0500000f


	//   ....[7]....
        /*0898*/ 	.word	0x0500000f


	//   ....[8]....
        /*089c*/ 	.word	0x0500000f


	//   ....[9]....
        /*08a0*/ 	.word	0x0500000f


	//   ....[10]....
        /*08a4*/ 	.word	0x0500000f


	//   ....[11]....
        /*08a8*/ 	.word	0x0500000f


	//   ....[12]....
        /*08ac*/ 	.word	0x0500000f


	//   ....[13]....
        /*08b0*/ 	.word	0x0500000f


	//   ....[14]....
        /*08b4*/ 	.word	0x0500000f


	//   ....[15]....
        /*08b8*/ 	.word	0x0500000f


	//   ....[16]....
        /*08bc*/ 	.word	0x0500000f


	//   ....[17]....
        /*08c0*/ 	.word	0x0500000f


	//   ....[18]....
        /*08c4*/ 	.word	0x0500000f


	//   ....[19]....
        /*08c8*/ 	.word	0x0500000f


	//   ....[20]....
        /*08cc*/ 	.word	0x0500000f


	//   ....[21]....
        /*08d0*/ 	.word	0x0500000f


	//   ....[22]....
        /*08d4*/ 	.word	0x0500000f


	//   ....[23]....
        /*08d8*/ 	.word	0x0500000f


	//   ....[24]....
        /*08dc*/ 	.word	0x0500000f


	//   ....[25]....
        /*08e0*/ 	.word	0x0500000f


	//   ....[26]....
        /*08e4*/ 	.word	0x0500000f


	//   ....[27]....
        /*08e8*/ 	.word	0x0500000f


	//   ....[28]....
        /*08ec*/ 	.word	0x0500000f


	//   ....[29]....
        /*08f0*/ 	.word	0x0500000f


	//   ....[30]....
        /*08f4*/ 	.word	0x0500000f


	//   ....[31]....
        /*08f8*/ 	.word	0x0500000f


	//   ....[32]....
        /*08fc*/ 	.word	0x0500000f


	//   ....[33]....
        /*0900*/ 	.word	0x0500000f


	//   ....[34]....
        /*0904*/ 	.word	0x0500000f


	//   ....[35]....
        /*0908*/ 	.word	0x0500000f


	//   ....[36]....
        /*090c*/ 	.word	0x0500000f


	//   ....[37]....
        /*0910*/ 	.word	0x0500000f


	//   ....[38]....
        /*0914*/ 	.word	0x0500000f


	//   ....[39]....
        /*0918*/ 	.word	0x0500000f


	//   ....[40]....
        /*091c*/ 	.word	0x0500000f


	//   ....[41]....
        /*0920*/ 	.word	0x0500000f


	//   ....[42]....
        /*0924*/ 	.word	0x0500000f


	//   ....[43]....
        /*0928*/ 	.word	0x0500000f


	//   ....[44]....
        /*092c*/ 	.word	0x0500000f


	//   ....[45]....
        /*0930*/ 	.word	0x0500000f


	//   ....[46]....
        /*0934*/ 	.word	0x0500000f


	//   ....[47]....
        /*0938*/ 	.word	0x0500000f


	//   ....[48]....
        /*093c*/ 	.word	0x0500000f


	//   ....[49]....
        /*0940*/ 	.word	0x0500000f


	//   ....[50]....
        /*0944*/ 	.word	0x0500000f


	//   ....[51]....
        /*0948*/ 	.word	0x0500000f


	//   ....[52]....
        /*094c*/ 	.word	0x0500000f


	//   ....[53]....
        /*0950*/ 	.word	0x0500000f


	//   ....[54]....
        /*0954*/ 	.word	0x0500000f


	//   ....[55]....
        /*0958*/ 	.word	0x0500000f


	//   ....[56]....
        /*095c*/ 	.word	0x0500000f


	//   ....[57]....
        /*0960*/ 	.word	0x0500000f


	//   ....[58]....
        /*0964*/ 	.word	0x0500000f


	//   ....[59]....
        /*0968*/ 	.word	0x0500000f


	//   ....[60]....
        /*096c*/ 	.word	0x0500000f


	//   ....[61]....
        /*0970*/ 	.word	0x0500000f


	//   ....[62]....
        /*0974*/ 	.word	0x0500000f


	//   ....[63]....
        /*0978*/ 	.word	0x0500000f


	//   ....[64]....
        /*097c*/ 	.word	0x0500000f


	//----- nvinfo : EIATTR_COOP_GROUP_INSTR_OFFSETS
	.align		4
.L_323:
        /*0980*/ 	.byte	0x04, 0x28
        /*0982*/ 	.short	(.L_325 - .L_324)


	//   ....[0]....
.L_324:
        /*0984*/ 	.word	0x00000060


	//   ....[1]....
        /*0988*/ 	.word	0x00000140


	//   ....[2]....
        /*098c*/ 	.word	0x00000190


	//   ....[3]....
        /*0990*/ 	.word	0x000003c0


	//   ....[4]....
        /*0994*/ 	.word	0x00000520


	//   ....[5]....
        /*0998*/ 	.word	0x00000640


	//   ....[6]....
        /*099c*/ 	.word	0x000007a0


	//   ....[7]....
        /*09a0*/ 	.word	0x00003610


	//   ....[8]....
        /*09a4*/ 	.word	0x00003620


	//   ....[9]....
        /*09a8*/ 	.word	0x00004410


	//   ....[10]....
        /*09ac*/ 	.word	0x00004420


	//   ....[11]....
        /*09b0*/ 	.word	0x000051a0


	//   ....[12]....
        /*09b4*/ 	.word	0x000051b0


	//   ....[13]....
        /*09b8*/ 	.word	0x00006c40


	//   ....[14]....
        /*09bc*/ 	.word	0x00006c50


	//   ....[15]....
        /*09c0*/ 	.word	0x00007b80


	//   ....[16]....
        /*09c4*/ 	.word	0x00007b90


	//   ....[17]....
        /*09c8*/ 	.word	0x00008bb0


	//   ....[18]....
        /*09cc*/ 	.word	0x00008bc0


	//   ....[19]....
        /*09d0*/ 	.word	0x00009d40


	//   ....[20]....
        /*09d4*/ 	.word	0x00009d50


	//   ....[21]....
        /*09d8*/ 	.word	0x00009f10


	//   ....[22]....
        /*09dc*/ 	.word	0x00009f20


	//   ....[23]....
        /*09e0*/ 	.word	0x0000a0f0


	//   ....[24]....
        /*09e4*/ 	.word	0x0000a100


	//   ....[25]....
        /*09e8*/ 	.word	0x0000a570


	//   ....[26]....
        /*09ec*/ 	.word	0x0000a580


	//   ....[27]....
        /*09f0*/ 	.word	0x0000a700


	//   ....[28]....
        /*09f4*/ 	.word	0x0000a720


	//   ....[29]....
        /*09f8*/ 	.word	0x0000a8b0


	//   ....[30]....
        /*09fc*/ 	.word	0x0000a8d0


	//   ....[31]....
        /*0a00*/ 	.word	0x0000b180


	//   ....[32]....
        /*0a04*/ 	.word	0x0000b990


	//   ....[33]....
        /*0a08*/ 	.word	0x0000b9a0


	//   ....[34]....
        /*0a0c*/ 	.word	0x0000b9b0


	//   ....[35]....
        /*0a10*/ 	.word	0x0000b9c0


	//   ....[36]....
        /*0a14*/ 	.word	0x0000bf40


	//   ....[37]....
        /*0a18*/ 	.word	0x0000bf50


	//   ....[38]....
        /*0a1c*/ 	.word	0x0000bf60


	//   ....[39]....
        /*0a20*/ 	.word	0x0000bf70


	//   ....[40]....
        /*0a24*/ 	.word	0x0000c4c0


	//   ....[41]....
        /*0a28*/ 	.word	0x0000c4d0


	//   ....[42]....
        /*0a2c*/ 	.word	0x0000c4e0


	//   ....[43]....
        /*0a30*/ 	.word	0x0000c4f0


	//   ....[44]....
        /*0a34*/ 	.word	0x0000ca60


	//   ....[45]....
        /*0a38*/ 	.word	0x0000ca70


	//   ....[46]....
        /*0a3c*/ 	.word	0x0000ca80


	//   ....[47]....
        /*0a40*/ 	.word	0x0000ca90


	//   ....[48]....
        /*0a44*/ 	.word	0x000100f0


	//   ....[49]....
        /*0a48*/ 	.word	0x00010100


	//   ....[50]....
        /*0a4c*/ 	.word	0x00010110


	//   ....[51]....
        /*0a50*/ 	.word	0x00010120


	//   ....[52]....
        /*0a54*/ 	.word	0x000105a0


	//   ....[53]....
        /*0a58*/ 	.word	0x000105b0


	//   ....[54]....
        /*0a5c*/ 	.word	0x000105c0


	//   ....[55]....
        /*0a60*/ 	.word	0x000105d0


	//   ....[56]....
        /*0a64*/ 	.word	0x00010a00


	//   ....[57]....
        /*0a68*/ 	.word	0x00010a10


	//   ....[58]....
        /*0a6c*/ 	.word	0x00010a20


	//   ....[59]....
        /*0a70*/ 	.word	0x00010a30


	//   ....[60]....
        /*0a74*/ 	.word	0x00010e80


	//   ....[61]....
        /*0a78*/ 	.word	0x00010e90


	//   ....[62]....
        /*0a7c*/ 	.word	0x00010ea0


	//   ....[63]....
        /*0a80*/ 	.word	0x00010eb0


	//   ....[64]....
        /*0a84*/ 	.word	0x00017c30


	//   ....[65]....
        /*0a88*/ 	.word	0x00018040


	//   ....[66]....
        /*0a8c*/ 	.word	0x00018080


	//   ....[67]....
        /*0a90*/ 	.word	0x00018130


	//   ....[68]....
        /*0a94*/ 	.word	0x000184d0


	//   ....[69]....
        /*0a98*/ 	.word	0x00018500


	//   ....[70]....
        /*0a9c*/ 	.word	0x0001cfa0


	//   ....[71]....
        /*0aa0*/ 	.word	0x0001d370


	//   ....[72]....
        /*0aa4*/ 	.word	0x0001d3c0


	//   ....[73]....
        /*0aa8*/ 	.word	0x0001d470


	//   ....[74]....
        /*0aac*/ 	.word	0x0001d9e0


	//   ....[75]....
        /*0ab0*/ 	.word	0x0001da50


	//   ....[76]....
        /*0ab4*/ 	.word	0x00022180


	//   ....[77]....
        /*0ab8*/ 	.word	0x00022190


	//   ....[78]....
        /*0abc*/ 	.word	0x000221c0


	//   ....[79]....
        /*0ac0*/ 	.word	0x000221d0


	//   ....[80]....
        /*0ac4*/ 	.word	0x00023740


	//   ....[81]....
        /*0ac8*/ 	.word	0x000237c0


	//   ....[82]....
        /*0acc*/ 	.word	0x000237e0


	//   ....[83]....
        /*0ad0*/ 	.word	0x000237f0


	//   ....[84]....
        /*0ad4*/ 	.word	0x000256e0


	//   ....[85]....
        /*0ad8*/ 	.word	0x00025720


	//   ....[86]....
        /*0adc*/ 	.word	0x00025750


	//   ....[87]....
        /*0ae0*/ 	.word	0x00025780


	//   ....[88]....
        /*0ae4*/ 	.word	0x00025df0


	//   ....[89]....
        /*0ae8*/ 	.word	0x00025e20


	//   ....[90]....
        /*0aec*/ 	.word	0x00025f70


	//   ....[91]....
        /*0af0*/ 	.word	0x00025f90


	//   ....[92]....
        /*0af4*/ 	.word	0x000260e0


	//   ....[93]....
        /*0af8*/ 	.word	0x00026100


	//   ....[94]....
        /*0afc*/ 	.word	0x00026260


	//   ....[95]....
        /*0b00*/ 	.word	0x00026280


	//   ....[96]....
        /*0b04*/ 	.word	0x00026c10


	//   ....[97]....
        /*0b08*/ 	.word	0x00026c30


	//   ....[98]....
        /*0b0c*/ 	.word	0x00026d90


	//   ....[99]....
        /*0b10*/ 	.word	0x00026db0


	//   ....[100]....
        /*0b14*/ 	.word	0x00026f00


	//   ....[101]....
        /*0b18*/ 	.word	0x00026f20


	//   ....[102]....
        /*0b1c*/ 	.word	0x00027080


	//   ....[103]....
        /*0b20*/ 	.word	0x000270a0


	//   ....[104]....
        /*0b24*/ 	.word	0x00027280


	//   ....[105]....
        /*0b28*/ 	.word	0x00027440


	//   ....[106]....
        /*0b2c*/ 	.word	0x00027470


	//   ....[107]....
        /*0b30*/ 	.word	0x000274a0


	//   ....[108]....
        /*0b34*/ 	.word	0x000274d0


	//   ....[109]....
        /*0b38*/ 	.word	0x00027500


	//   ....[110]....
        /*0b3c*/ 	.word	0x00027530


	//   ....[111]....
        /*0b40*/ 	.word	0x000276b0


	//   ....[112]....
        /*0b44*/ 	.word	0x000276e0


	//   ....[113]....
        /*0b48*/ 	.word	0x00027710


	//   ....[114]....
        /*0b4c*/ 	.word	0x00027740


	//   ....[115]....
        /*0b50*/ 	.word	0x00027770


	//   ....[116]....
        /*0b54*/ 	.word	0x000277a0


	//   ....[117]....
        /*0b58*/ 	.word	0x00027840


	//   ....[118]....
        /*0b5c*/ 	.word	0x000278a0


	//   ....[119]....
        /*0b60*/ 	.word	0x00027930


	//   ....[120]....
        /*0b64*/ 	.word	0x00028780


	//   ....[121]....
        /*0b68*/ 	.word	0x0002aca0


	//   ....[122]....
        /*0b6c*/ 	.word	0x0002ace0


	//   ....[123]....
        /*0b70*/ 	.word	0x0002ad10


	//   ....[124]....
        /*0b74*/ 	.word	0x0002ade0


	//   ....[125]....
        /*0b78*/ 	.word	0x0002ae10


	//   ....[126]....
        /*0b7c*/ 	.word	0x0002ae70


	//   ....[127]....
        /*0b80*/ 	.word	0x0002aeb0


	//   ....[128]....
        /*0b84*/ 	.word	0x0002af10


	//   ....[129]....
        /*0b88*/ 	.word	0x0002af30


	//   ....[130]....
        /*0b8c*/ 	.word	0x0002af60


	//   ....[131]....
        /*0b90*/ 	.word	0x0002b7b0


	//   ....[132]....
        /*0b94*/ 	.word	0x0002b7f0


	//   ....[133]....
        /*0b98*/ 	.word	0x0002b810


	//   ....[134]....
        /*0b9c*/ 	.word	0x0002b8b0


	//   ....[135]....
        /*0ba0*/ 	.word	0x0002b8c0


	//   ....[136]....
        /*0ba4*/ 	.word	0x0002b970


	//   ....[137]....
        /*0ba8*/ 	.word	0x0002b980


	//   ....[138]....
        /*0bac*/ 	.word	0x0002ba30


	//   ....[139]....
        /*0bb0*/ 	.word	0x0002ba40


	//   ....[140]....
        /*0bb4*/ 	.word	0x0002baf0


	//   ....[141]....
        /*0bb8*/ 	.word	0x0002bb00


	//   ....[142]....
        /*0bbc*/ 	.word	0x0002bbb0


	//   ....[143]....
        /*0bc0*/ 	.word	0x0002bbc0


	//   ....[144]....
        /*0bc4*/ 	.word	0x0002bc70


	//   ....[145]....
        /*0bc8*/ 	.word	0x0002bc80


	//   ....[146]....
        /*0bcc*/ 	.word	0x0002bcc0


	//   ....[147]....
        /*0bd0*/ 	.word	0x0002c500


	//   ....[148]....
        /*0bd4*/ 	.word	0x0002c540


	//   ....[149]....
        /*0bd8*/ 	.word	0x0002c570


	//   ....[150]....
        /*0bdc*/ 	.word	0x0002c630


	//   ....[151]....
        /*0be0*/ 	.word	0x0002c660


	//   ....[152]....
        /*0be4*/ 	.word	0x0002c6b0


	//   ....[153]....
        /*0be8*/ 	.word	0x0002c6e0


	//   ....[154]....
        /*0bec*/ 	.word	0x0002c730


	//   ....[155]....
        /*0bf0*/ 	.word	0x0002c760


	//   ....[156]....
        /*0bf4*/ 	.word	0x0002c7d0


	//   ....[157]....
        /*0bf8*/ 	.word	0x0002cad0


	//   ....[158]....
        /*0bfc*/ 	.word	0x0002cb00


	//   ....[159]....
        /*0c00*/ 	.word	0x0002cbc0


	//   ....[160]....
        /*0c04*/ 	.word	0x0002cbd0


	//   ....[161]....
        /*0c08*/ 	.word	0x0002cc80


	//   ....[162]....
        /*0c0c*/ 	.word	0x0002cc90


	//   ....[163]....
        /*0c10*/ 	.word	0x0002cd40


	//   ....[164]....
        /*0c14*/ 	.word	0x0002cd50


	//   ....[165]....
        /*0c18*/ 	.word	0x0002cd60


	//   ....[166]....
        /*0c1c*/ 	.word	0x0002ce10


	//   ....[167]....
        /*0c20*/ 	.word	0x0002d3d0


	//   ....[168]....
        /*0c24*/ 	.word	0x0002d410


	//   ....[169]....
        /*0c28*/ 	.word	0x0002d4b0


	//   ....[170]....
        /*0c2c*/ 	.word	0x0002d4e0


	//   ....[171]....
        /*0c30*/ 	.word	0x0002d570


	//   ....[172]....
        /*0c34*/ 	.word	0x0002d5a0


	//   ....[173]....
        /*0c38*/ 	.word	0x0002d630


	//   ....[174]....
        /*0c3c*/ 	.word	0x0002d660


	//   ....[175]....
        /*0c40*/ 	.word	0x0002d670


	//   ....[176]....
        /*0c44*/ 	.word	0x0002d700


	//   ....[177]....
        /*0c48*/ 	.word	0x0002db60


	//   ....[178]....
        /*0c4c*/ 	.word	0x0002db90


	//   ....[179]....
        /*0c50*/ 	.word	0x0002dbc0


	//   ....[180]....
        /*0c54*/ 	.word	0x0002dbf0


	//   ....[181]....
        /*0c58*/ 	.word	0x0002dc20


	//   ....[182]....
        /*0c5c*/ 	.word	0x0002dc50


	//   ....[183]....
        /*0c60*/ 	.word	0x0002dc80


	//   ....[184]....
        /*0c64*/ 	.word	0x0002dcb0


	//   ....[185]....
        /*0c68*/ 	.word	0x0002de40


	//   ....[186]....
        /*0c6c*/ 	.word	0x0002de70


	//   ....[187]....
        /*0c70*/ 	.word	0x0002dea0


	//   ....[188]....
        /*0c74*/ 	.word	0x0002ded0


	//   ....[189]....
        /*0c78*/ 	.word	0x0002df00


	//   ....[190]....
        /*0c7c*/ 	.word	0x0002df30


	//   ....[191]....
        /*0c80*/ 	.word	0x0002dff0


	//   ....[192]....
        /*0c84*/ 	.word	0x0002e010


	//   ....[193]....
        /*0c88*/ 	.word	0x0002e080


	//   ....[194]....
        /*0c8c*/ 	.word	0x0002e730


	//   ....[195]....
        /*0c90*/ 	.word	0x0002ea50


	//   ....[196]....
        /*0c94*/ 	.word	0x0002eae0


	//   ....[197]....
        /*0c98*/ 	.word	0x0002eb80


	//   ....[198]....
        /*0c9c*/ 	.word	0x0002ec10


	//   ....[199]....
        /*0ca0*/ 	.word	0x0002ecb0


	//   ....[200]....
        /*0ca4*/ 	.word	0x0002ed40


	//   ....[201]....
        /*0ca8*/ 	.word	0x0002ee30


	//   ....[202]....
        /*0cac*/ 	.word	0x0002eec0


	//   ....[203]....
        /*0cb0*/ 	.word	0x0002ef60


	//   ....[204]....
        /*0cb4*/ 	.word	0x0002eff0


	//   ....[205]....
        /*0cb8*/ 	.word	0x0002f090


	//   ....[206]....
        /*0cbc*/ 	.word	0x0002f120


	//   ....[207]....
        /*0cc0*/ 	.word	0x0002f210


	//   ....[208]....
        /*0cc4*/ 	.word	0x0002f2a0


	//   ....[209]....
        /*0cc8*/ 	.word	0x0002f340


	//   ....[210]....
        /*0ccc*/ 	.word	0x0002f3d0


	//   ....[211]....
        /*0cd0*/ 	.word	0x0002f470


	//   ....[212]....
        /*0cd4*/ 	.word	0x0002f500


	//   ....[213]....
        /*0cd8*/ 	.word	0x0002f5f0


	//   ....[214]....
        /*0cdc*/ 	.word	0x0002f680


	//   ....[215]....
        /*0ce0*/ 	.word	0x0002f6d0


	//   ....[216]....
        /*0ce4*/ 	.word	0x0002f720


	//   ....[217]....
        /*0ce8*/ 	.word	0x0002f7b0


	//   ....[218]....
        /*0cec*/ 	.word	0x0002f840


	//   ....[219]....
        /*0cf0*/ 	.word	0x0002f890


	//   ....[220]....
        /*0cf4*/ 	.word	0x0002f8e0


	//   ....[221]....
        /*0cf8*/ 	.word	0x0002f970


	//   ....[222]....
        /*0cfc*/ 	.word	0x0002fa00


	//   ....[223]....
        /*0d00*/ 	.word	0x0002fa50


	//   ....[224]....
        /*0d04*/ 	.word	0x0002faa0


	//   ....[225]....
        /*0d08*/ 	.word	0x0002fb30


	//   ....[226]....
        /*0d0c*/ 	.word	0x0002fbc0


	//   ....[227]....
        /*0d10*/ 	.word	0x0002fc10


	//   ....[228]....
        /*0d14*/ 	.word	0x0002fc60


	//   ....[229]....
        /*0d18*/ 	.word	0x0002fd40


	//   ....[230]....
        /*0d1c*/ 	.word	0x0002fdd0


	//   ....[231]....
        /*0d20*/ 	.word	0x0002fe20


	//   ....[232]....
        /*0d24*/ 	.word	0x0002fe70


	//   ....[233]....
        /*0d28*/ 	.word	0x0002ff00


	//   ....[234]....
        /*0d2c*/ 	.word	0x0002ff90


	//   ....[235]....
        /*0d30*/ 	.word	0x0002ffe0


	//   ....[236]....
        /*0d34*/ 	.word	0x00030030


	//   ....[237]....
        /*0d38*/ 	.word	0x000300c0


	//   ....[238]....
        /*0d3c*/ 	.word	0x00030150


	//   ....[239]....
        /*0d40*/ 	.word	0x000301a0


	//   ....[240]....
        /*0d44*/ 	.word	0x000301f0


	//   ....[241]....
        /*0d48*/ 	.word	0x00030280


	//   ....[242]....
        /*0d4c*/ 	.word	0x00030310


	//   ....[243]....
        /*0d50*/ 	.word	0x00030360


	//   ....[244]....
        /*0d54*/ 	.word	0x000303b0


	//   ....[245]....
        /*0d58*/ 	.word	0x000306b0


	//   ....[246]....
        /*0d5c*/ 	.word	0x00030990


	//   ....[247]....
        /*0d60*/ 	.word	0x00030a80


	//   ....[248]....
        /*0d64*/ 	.word	0x00030b50


	//   ....[249]....
        /*0d68*/ 	.word	0x00030cb0


	//   ....[250]....
        /*0d6c*/ 	.word	0x00030d00


	//   ....[251]....
        /*0d70*/ 	.word	0x00030e10


	//   ....[252]....
        /*0d74*/ 	.word	0x00030e70


	//   ....[253]....
        /*0d78*/ 	.word	0x00030f80


	//   ....[254]....
        /*0d7c*/ 	.word	0x00030fe0


	//   ....[255]....
        /*0d80*/ 	.word	0x000310e0


	//   ....[0]....
        /*0d84*/ 	.word	0x00031130


	//   ....[1]....
        /*0d88*/ 	.word	0x000311e0


	//   ....[2]....
        /*0d8c*/ 	.word	0x00031240


	//   ....[3]....
        /*0d90*/ 	.word	0x00031370


	//   ....[4]....
        /*0d94*/ 	.word	0x000313c0


	//   ....[5]....
        /*0d98*/ 	.word	0x00031500


	//   ....[6]....
        /*0d9c*/ 	.word	0x00031550


	//   ....[7]....
        /*0da0*/ 	.word	0x00031690


	//   ....[8]....
        /*0da4*/ 	.word	0x000316e0


	//   ....[9]....
        /*0da8*/ 	.word	0x00031820


	//   ....[10]....
        /*0dac*/ 	.word	0x00031870


	//   ....[11]....
        /*0db0*/ 	.word	0x000319b0


	//   ....[12]....
        /*0db4*/ 	.word	0x00031a00


	//   ....[13]....
        /*0db8*/ 	.word	0x00031b40


	//   ....[14]....
        /*0dbc*/ 	.word	0x00031b90


	//   ....[15]....
        /*0dc0*/ 	.word	0x00031cb0


	//   ....[16]....
        /*0dc4*/ 	.word	0x00031d00


	//   ....[17]....
        /*0dc8*/ 	.word	0x00031e30


	//   ....[18]....
        /*0dcc*/ 	.word	0x00031ee0


	//   ....[19]....
        /*0dd0*/ 	.word	0x00032070


	//   ....[20]....
        /*0dd4*/ 	.word	0x000320c0


	//   ....[21]....
        /*0dd8*/ 	.word	0x000321c0


	//   ....[22]....
        /*0ddc*/ 	.word	0x00032210


	//   ....[23]....
        /*0de0*/ 	.word	0x00032310


	//   ....[24]....
        /*0de4*/ 	.word	0x00032360


	//   ....[25]....
        /*0de8*/ 	.word	0x00032490


	//   ....[26]....
        /*0dec*/ 	.word	0x000324e0


	//   ....[27]....
        /*0df0*/ 	.word	0x000325d0


	//   ....[28]....
        /*0df4*/ 	.word	0x00032670


	//   ....[29]....
        /*0df8*/ 	.word	0x000327b0


	//   ....[30]....
        /*0dfc*/ 	.word	0x00032800


	//   ....[31]....
        /*0e00*/ 	.word	0x00032940


	//   ....[32]....
        /*0e04*/ 	.word	0x00032990


	//   ....[33]....
        /*0e08*/ 	.word	0x00032ad0


	//   ....[34]....
        /*0e0c*/ 	.word	0x00032b20


	//   ....[35]....
        /*0e10*/ 	.word	0x00032c60


	//   ....[36]....
        /*0e14*/ 	.word	0x00032cb0


	//   ....[37]....
        /*0e18*/ 	.word	0x00032da0


	//   ....[38]....
        /*0e1c*/ 	.word	0x00032e60


	//   ....[39]....
        /*0e20*/ 	.word	0x00033000


	//   ....[40]....
        /*0e24*/ 	.word	0x00033050


	//   ....[41]....
        /*0e28*/ 	.word	0x00033180


	//   ....[42]....
        /*0e2c*/ 	.word	0x000331d0


	//   ....[43]....
        /*0e30*/ 	.word	0x00033300


	//   ....[44]....
        /*0e34*/ 	.word	0x00033350


	//   ....[45]....
        /*0e38*/ 	.word	0x00033480


	//   ....[46]....
        /*0e3c*/ 	.word	0x000334d0


	//   ....[47]....
        /*0e40*/ 	.word	0x00033560


	//   ....[48]....
        /*0e44*/ 	.word	0x00033600


	//   ....[49]....
        /*0e48*/ 	.word	0x00033730


	//   ....[50]....
        /*0e4c*/ 	.word	0x000337a0


	//   ....[51]....
        /*0e50*/ 	.word	0x00033810


	//   ....[52]....
        /*0e54*/ 	.word	0x00033880


	//   ....[53]....
        /*0e58*/ 	.word	0x000338f0


	//   ....[54]....
        /*0e5c*/ 	.word	0x00033970


	//   ....[55]....
        /*0e60*/ 	.word	0x00033a00


	//   ....[56]....
        /*0e64*/ 	.word	0x00033a90


	//   ....[57]....
        /*0e68*/ 	.word	0x00033b00


	//   ....[58]....
        /*0e6c*/ 	.word	0x00033b70


	//   ....[59]....
        /*0e70*/ 	.word	0x00033be0


	//   ....[60]....
        /*0e74*/ 	.word	0x00033c60


	//   ....[61]....
        /*0e78*/ 	.word	0x00033cd0


	//   ....[62]....
        /*0e7c*/ 	.word	0x00033d70


	//   ....[63]....
        /*0e80*/ 	.word	0x00033e00


	//   ....[64]....
        /*0e84*/ 	.word	0x00033f20


	//----- nvinfo : EIATTR_REG_RECONFIG
	.align		4
.L_325:
        /*0e88*/ 	.byte	0x01, 0x54
	.zero		2


	//----- nvinfo : EIATTR_SYSCALL_OFFSETS
	.align		4
        /*0e8c*/ 	.byte	0x04, 0x46
        /*0e8e*/ 	.short	(.L_327 - .L_326)


	//   ....[0]....
.L_326:
        /*0e90*/ 	.word	0x00001950


	//   ....[1]....
        /*0e94*/ 	.word	0x00001aa0


	//   ....[2]....
        /*0e98*/ 	.word	0x0000b320


	//   ....[3]....
        /*0e9c*/ 	.word	0x0000b650


	//   ....[4]....
        /*0ea0*/ 	.word	0x0002a280


	//   ....[5]....
        /*0ea4*/ 	.word	0x0002a3d0


	//   ....[6]....
        /*0ea8*/ 	.word	0x0002a4c0


	//   ....[7]....
        /*0eac*/ 	.word	0x0002b3f0


	//----- nvinfo : EIATTR_MBARRIER_INSTR_OFFSETS
	.align		4
.L_327:
        /*0eb0*/ 	.byte	0x04, 0x39
        /*0eb2*/ 	.short	(.L_329 - .L_328)


	//   ....[0]....
.L_328:
        /*0eb4*/ 	.word	0x00000270
        /*0eb8*/ 	.word	0x000000ff
        /*0ebc*/ 	.word	0x00038800
        /*0ec0*/ 	.short	0x0100
        /*0ec2*/ 	.byte	0x08
	.zero		1


	//   ....[1]....
        /*0ec4*/ 	.word	0x00000280
        /*0ec8*/ 	.word	0x000000ff
        /*0ecc*/ 	.word	0x00038820
        /*0ed0*/ 	.short	0x0100
        /*0ed2*/ 	.byte	0x08
	.zero		1


	//   ....[2]....
        /*0ed4*/ 	.word	0x00000370
        /*0ed8*/ 	.word	0x000000ff
        /*0edc*/ 	.word	0x00038830
        /*0ee0*/ 	.short	0x0100
        /*0ee2*/ 	.byte	0x08
	.zero		1


	//   ....[3]....
        /*0ee4*/ 	.word	0x00000380
        /*0ee8*/ 	.word	0x000000ff
        /*0eec*/ 	.word	0x00038840
        /*0ef0*/ 	.short	0x0100
        /*0ef2*/ 	.byte	0x08
	.zero		1


	//   ....[4]....
        /*0ef4*/ 	.word	0x00000390
        /*0ef8*/ 	.word	0x000000ff
        /*0efc*/ 	.word	0x00038838
        /*0f00*/ 	.short	0x0100
        /*0f02*/ 	.byte	0x08
	.zero		1


	//   ....[5]....
        /*0f04*/ 	.word	0x000003a0
        /*0f08*/ 	.word	0x000000ff
        /*0f0c*/ 	.word	0x00038848
        /*0f10*/ 	.short	0x0100
        /*0f12*/ 	.byte	0x08
	.zero		1


	//   ....[6]....
        /*0f14*/ 	.word	0x000004d0
        /*0f18*/ 	.word	0x000000ff
        /*0f1c*/ 	.word	0x00038850
        /*0f20*/ 	.short	0x0100
        /*0f22*/ 	.byte	0x08
	.zero		1


	//   ....[7]....
        /*0f24*/ 	.word	0x000004e0
        /*0f28*/ 	.word	0x000000ff
        /*0f2c*/ 	.word	0x00038860
        /*0f30*/ 	.short	0x0100
        /*0f32*/ 	.byte	0x08
	.zero		1


	//   ....[8]....
        /*0f34*/ 	.word	0x000004f0
        /*0f38*/ 	.word	0x000000ff
        /*0f3c*/ 	.word	0x00038858
        /*0f40*/ 	.short	0x0100
        /*0f42*/ 	.byte	0x08
	.zero		1


	//   ....[9]....
        /*0f44*/ 	.word	0x00000500
        /*0f48*/ 	.word	0x000000ff
        /*0f4c*/ 	.word	0x00038868
        /*0f50*/ 	.short	0x0100
        /*0f52*/ 	.byte	0x08
	.zero		1


	//   ....[10]....
        /*0f54*/ 	.word	0x000005f0
        /*0f58*/ 	.word	0x000000ff
        /*0f5c*/ 	.word	0x00038870
        /*0f60*/ 	.short	0x0100
        /*0f62*/ 	.byte	0x06
	.zero		1


	//   ....[11]....
        /*0f64*/ 	.word	0x00000600
        /*0f68*/ 	.word	0x000000ff
        /*0f6c*/ 	.word	0x00038880
        /*0f70*/ 	.short	0x0100
        /*0f72*/ 	.byte	0x06
	.zero		1


	//   ....[12]....
        /*0f74*/ 	.word	0x00000610
        /*0f78*/ 	.word	0x000000ff
        /*0f7c*/ 	.word	0x00038878
        /*0f80*/ 	.short	0x0100
        /*0f82*/ 	.byte	0x06
	.zero		1


	//   ....[13]....
        /*0f84*/ 	.word	0x00000620
        /*0f88*/ 	.word	0x000000ff
        /*0f8c*/ 	.word	0x00038888
        /*0f90*/ 	.short	0x0100
        /*0f92*/ 	.byte	0x06
	.zero		1


	//   ....[14]....
        /*0f94*/ 	.word	0x00000750
        /*0f98*/ 	.word	0x000000ff
        /*0f9c*/ 	.word	0x00038890
        /*0fa0*/ 	.short	0x0100
        /*0fa2*/ 	.byte	0x08
	.zero		1


	//   ....[15]....
        /*0fa4*/ 	.word	0x00000760
        /*0fa8*/ 	.word	0x000000ff
        /*0fac*/ 	.word	0x000388a0
        /*0fb0*/ 	.short	0x0100
        /*0fb2*/ 	.byte	0x08
	.zero		1


	//   ....[16]....
        /*0fb4*/ 	.word	0x00000770
        /*0fb8*/ 	.word	0x000000ff
        /*0fbc*/ 	.word	0x00038898
        /*0fc0*/ 	.short	0x0100
        /*0fc2*/ 	.byte	0x08
	.zero		1


	//   ....[17]....
        /*0fc4*/ 	.word	0x00000780
        /*0fc8*/ 	.word	0x000000ff
        /*0fcc*/ 	.word	0x000388a8
        /*0fd0*/ 	.short	0x0100
        /*0fd2*/ 	.byte	0x08
	.zero		1


	//   ....[18]....
        /*0fd4*/ 	.word	0x000008b0
        /*0fd8*/ 	.word	0x000000ff
        /*0fdc*/ 	.word	0x000388b0
        /*0fe0*/ 	.short	0x0100
        /*0fe2*/ 	.byte	0x08
	.zero		1


	//   ....[19]....
        /*0fe4*/ 	.word	0x000008c0
        /*0fe8*/ 	.word	0x000000ff
        /*0fec*/ 	.word	0x000388c0
        /*0ff0*/ 	.short	0x0100
        /*0ff2*/ 	.byte	0x08
	.zero		1


	//   ....[20]....
        /*0ff4*/ 	.word	0x000008d0
        /*0ff8*/ 	.word	0x000000ff
        /*0ffc*/ 	.word	0x000388b8
        /*1000*/ 	.short	0x0100
        /*1002*/ 	.byte	0x08
	.zero		1


	//   ....[21]....
        /*1004*/ 	.word	0x000008e0
        /*1008*/ 	.word	0x000000ff
        /*100c*/ 	.word	0x000388c8
        /*1010*/ 	.short	0x0100
        /*1012*/ 	.byte	0x08
	.zero		1


	//   ....[22]....
        /*1014*/ 	.word	0x000035c0
        /*1018*/ 	.word	0x00000059
        /*101c*/ 	.word	0x00038890
        /*1020*/ 	.short	0x010a
        /*1022*/ 	.byte	0x3f
	.zero		1


	//   ....[23]....
        /*1024*/ 	.word	0x00006be0
        /*1028*/ 	.word	0x00000059
        /*102c*/ 	.word	0x00038890
        /*1030*/ 	.short	0x010a
        /*1032*/ 	.byte	0x3f
	.zero		1


	//   ....[24]....
        /*1034*/ 	.word	0x00009b80
        /*1038*/ 	.word	0x00000059
        /*103c*/ 	.word	0x00038890
        /*1040*/ 	.short	0x010a
        /*1042*/ 	.byte	0x3f
	.zero		1


	//   ....[25]....
        /*1044*/ 	.word	0x0000a380
        /*1048*/ 	.word	0x0000000b
        /*104c*/ 	.word	0x00000000
        /*1050*/ 	.short	0x0101
        /*1052*/ 	.byte	0x3f
	.zero		1


	//   ....[26]....
        /*1054*/ 	.word	0x0000a3c0
        /*1058*/ 	.word	0x00000059
        /*105c*/ 	.word	0x000388b0
        /*1060*/ 	.short	0x010a
        /*1062*/ 	.byte	0x3f
	.zero		1


	//   ....[27]....
        /*1064*/ 	.word	0x0000ab10
        /*1068*/ 	.word	0x00000059
        /*106c*/ 	.word	0x00000000
        /*1070*/ 	.short	0x0101
        /*1072*/ 	.byte	0x3f
	.zero		1


	//   ....[28]....
        /*1074*/ 	.word	0x0000b3b0
        /*1078*/ 	.word	0x00000016
        /*107c*/ 	.word	0x00038800
        /*1080*/ 	.short	0x010a
        /*1082*/ 	.byte	0x3f
	.zero		1


	//   ....[29]....
        /*1084*/ 	.word	0x0000b400
        /*1088*/ 	.word	0x00000016
        /*108c*/ 	.word	0x00038800
        /*1090*/ 	.short	0x010a
        /*1092*/ 	.byte	0x3f
	.zero		1


	//   ....[30]....
        /*1094*/ 	.word	0x0000ce90
        /*1098*/ 	.word	0x00000016
        /*109c*/ 	.word	0x00038800
        /*10a0*/ 	.short	0x010a
        /*10a2*/ 	.byte	0x3f
	.zero		1


	//   ....[31]....
        /*10a4*/ 	.word	0x000111a0
        /*10a8*/ 	.word	0x00000016
        /*10ac*/ 	.word	0x00038800
        /*10b0*/ 	.short	0x010a
        /*10b2*/ 	.byte	0x3f
	.zero		1


	//   ....[32]....
        /*10b4*/ 	.word	0x00014ad0
        /*10b8*/ 	.word	0x00000000
        /*10bc*/ 	.word	0x00038830
        /*10c0*/ 	.short	0x010a
        /*10c2*/ 	.byte	0x3f
	.zero		1


	//   ....[33]....
        /*10c4*/ 	.word	0x00014b10
        /*10c8*/ 	.word	0x00000000
        /*10cc*/ 	.word	0x00038830
        /*10d0*/ 	.short	0x010a
        /*10d2*/ 	.byte	0x3f
	.zero		1


	//   ....[34]....
        /*10d4*/ 	.word	0x00018820
        /*10d8*/ 	.word	0x00000000
        /*10dc*/ 	.word	0x00000000
        /*10e0*/ 	.short	0x0101
        /*10e2*/ 	.byte	0x3f
	.zero		1


	//   ....[35]....
        /*10e4*/ 	.word	0x00019410
        /*10e8*/ 	.word	0x0000000a
        /*10ec*/ 	.word	0x00038830
        /*10f0*/ 	.short	0x010a
        /*10f2*/ 	.byte	0x3f
	.zero		1


	//   ....[36]....
        /*10f4*/ 	.word	0x000194a0
        /*10f8*/ 	.word	0x0000000a
        /*10fc*/ 	.word	0x00038830
        /*1100*/ 	.short	0x010a
        /*1102*/ 	.byte	0x3f
	.zero		1


	//   ....[37]....
        /*1104*/ 	.word	0x0001cba0
        /*1108*/ 	.word	0x00000006
        /*110c*/ 	.word	0x00038850
        /*1110*/ 	.short	0x010a
        /*1112*/ 	.byte	0x3f
	.zero		1


	//   ....[38]....
        /*1114*/ 	.word	0x0001cbf0
        /*1118*/ 	.word	0x00000006
        /*111c*/ 	.word	0x00038850
        /*1120*/ 	.short	0x010a
        /*1122*/ 	.byte	0x3f
	.zero		1


	//   ....[39]....
        /*1124*/ 	.word	0x0001ddc0
        /*1128*/ 	.word	0x0000000a
        /*112c*/ 	.word	0x00000000
        /*1130*/ 	.short	0x0101
        /*1132*/ 	.byte	0x3f
	.zero		1


	//   ....[40]....
        /*1134*/ 	.word	0x0001e170
        /*1138*/ 	.word	0x00000006
        /*113c*/ 	.word	0x00000000
        /*1140*/ 	.short	0x0101
        /*1142*/ 	.byte	0x3f
	.zero		1


	//   ....[41]....
        /*1144*/ 	.word	0x0001e3f0
        /*1148*/ 	.word	0x00000003
        /*114c*/ 	.word	0x00038830
        /*1150*/ 	.short	0x010a
        /*1152*/ 	.byte	0x3f
	.zero		1


	//   ....[42]....
        /*1154*/ 	.word	0x0001e480
        /*1158*/ 	.word	0x00000003
        /*115c*/ 	.word	0x00038830
        /*1160*/ 	.short	0x010a
        /*1162*/ 	.byte	0x3f
	.zero		1


	//   ....[43]....
        /*1164*/ 	.word	0x00021b90
        /*1168*/ 	.word	0x00000006
        /*116c*/ 	.word	0x00038850
        /*1170*/ 	.short	0x010a
        /*1172*/ 	.byte	0x3f
	.zero		1


	//   ....[44]....
        /*1174*/ 	.word	0x00021be0
        /*1178*/ 	.word	0x00000006
        /*117c*/ 	.word	0x00038850
        /*1180*/ 	.short	0x010a
        /*1182*/ 	.byte	0x3f
	.zero		1


	//   ....[45]....
        /*1184*/ 	.word	0x000226f0
        /*1188*/ 	.word	0x000000a4
        /*118c*/ 	.word	0x00000000
        /*1190*/ 	.short	0x0101
        /*1192*/ 	.byte	0x3f
	.zero		1


	//   ....[46]....
        /*1194*/ 	.word	0x00022af0
        /*1198*/ 	.word	0x00000006
        /*119c*/ 	.word	0x00000000
        /*11a0*/ 	.short	0x0101
        /*11a2*/ 	.byte	0x3f
	.zero		1


	//   ....[47]....
        /*11a4*/ 	.word	0x000234a0
        /*11a8*/ 	.word	0x00000008
        /*11ac*/ 	.word	0x00038850
        /*11b0*/ 	.short	0x010a
        /*11b2*/ 	.byte	0x3f
	.zero		1


	//   ....[48]....
        /*11b4*/ 	.word	0x00023540
        /*11b8*/ 	.word	0x00000008
        /*11bc*/ 	.word	0x00038850
        /*11c0*/ 	.short	0x010a
        /*11c2*/ 	.byte	0x3f
	.zero		1


	//   ....[49]....
        /*11c4*/ 	.word	0x00024200
        /*11c8*/ 	.word	0x00000004
        /*11cc*/ 	.word	0x00000000
        /*11d0*/ 	.short	0x0101
        /*11d2*/ 	.byte	0x3f
	.zero		1


	//   ....[50]....
        /*11d4*/ 	.word	0x00025e10
        /*11d8*/ 	.word	0x00000000
        /*11dc*/ 	.word	0x00000000
        /*11e0*/ 	.short	0x0101
        /*11e2*/ 	.byte	0x3f
	.zero		1


	//   ....[51]....
        /*11e4*/ 	.word	0x00028860
        /*11e8*/ 	.word	0x00000016
        /*11ec*/ 	.word	0x00038820
        /*11f0*/ 	.short	0x010a
        /*11f2*/ 	.byte	0x3f
	.zero		1


	//   ....[52]....
        /*11f4*/ 	.word	0x000288f0
        /*11f8*/ 	.word	0x0000000b
        /*11fc*/ 	.word	0x000388a0
        /*1200*/ 	.short	0x010a
        /*1202*/ 	.byte	0x3f
	.zero		1


	//   ....[53]....
        /*1204*/ 	.word	0x00028e40
        /*1208*/ 	.word	0x0000000b
        /*120c*/ 	.word	0x000388c0
        /*1210*/ 	.short	0x010a
        /*1212*/ 	.byte	0x3f
	.zero		1


	//   ....[54]....
        /*1214*/ 	.word	0x00029440
        /*1218*/ 	.word	0x0000000a
        /*121c*/ 	.word	0x000388a0
        /*1220*/ 	.short	0x010a
        /*1222*/ 	.byte	0x3f
	.zero		1


	//   ....[55]....
        /*1224*/ 	.word	0x00029980
        /*1228*/ 	.word	0x0000000a
        /*122c*/ 	.word	0x000388c0
        /*1230*/ 	.short	0x010a
        /*1232*/ 	.byte	0x3f
	.zero		1


	//   ....[56]....
        /*1234*/ 	.word	0x0002aab0
        /*1238*/ 	.word	0x00000005
        /*123c*/ 	.word	0x00038840
        /*1240*/ 	.short	0x010a
        /*1242*/ 	.byte	0x3f
	.zero		1


	//   ....[57]....
        /*1244*/ 	.word	0x0002b0e0
        /*1248*/ 	.word	0x00000005
        /*124c*/ 	.word	0x00038830
        /*1250*/ 	.short	0x0107
        /*1252*/ 	.byte	0x3f
	.zero		1


	//   ....[58]....
        /*1254*/ 	.word	0x0002b1c0
        /*1258*/ 	.word	0x00000005
        /*125c*/ 	.word	0x00038830
        /*1260*/ 	.short	0x0101
        /*1262*/ 	.byte	0x3f
	.zero		1


	//   ....[59]....
        /*1264*/ 	.word	0x0002be10
        /*1268*/ 	.word	0x00000016
        /*126c*/ 	.word	0x00038800
        /*1270*/ 	.short	0x0107
        /*1272*/ 	.byte	0x3f
	.zero		1


	//   ....[60]....
        /*1274*/ 	.word	0x0002bf10
        /*1278*/ 	.word	0x00000016
        /*127c*/ 	.word	0x00038800
        /*1280*/ 	.short	0x0101
        /*1282*/ 	.byte	0x3f
	.zero		1


	//   ....[61]....
        /*1284*/ 	.word	0x0002bf30
        /*1288*/ 	.word	0x00000016
        /*128c*/ 	.word	0x00038820
        /*1290*/ 	.short	0x010a
        /*1292*/ 	.byte	0x3f
	.zero		1


	//   ....[62]....
        /*1294*/ 	.word	0x0002c350
        /*1298*/ 	.word	0x00000006
        /*129c*/ 	.word	0x00038840
        /*12a0*/ 	.short	0x010a
        /*12a2*/ 	.byte	0x3f
	.zero		1


	//   ....[63]....
        /*12a4*/ 	.word	0x0002c8f0
        /*12a8*/ 	.word	0x00000006
        /*12ac*/ 	.word	0x00038830
        /*12b0*/ 	.short	0x0107
        /*12b2*/ 	.byte	0x3f
	.zero		1


	//   ....[64]....
        /*12b4*/ 	.word	0x0002c9b0
        /*12b8*/ 	.word	0x00000006
        /*12bc*/ 	.word	0x00038830
        /*12c0*/ 	.short	0x0101
        /*12c2*/ 	.byte	0x3f
	.zero		1


	//   ....[65]....
        /*12c4*/ 	.word	0x0002ca10
        /*12c8*/ 	.word	0x00000006
        /*12cc*/ 	.word	0x00038860
        /*12d0*/ 	.short	0x010a
        /*12d2*/ 	.byte	0x3f
	.zero		1


	//   ....[66]....
        /*12d4*/ 	.word	0x0002cf20
        /*12d8*/ 	.word	0x00000006
        /*12dc*/ 	.word	0x00038850
        /*12e0*/ 	.short	0x0107
        /*12e2*/ 	.byte	0x3f
	.zero		1


	//   ....[67]....
        /*12e4*/ 	.word	0x0002d100
        /*12e8*/ 	.word	0x00000006
        /*12ec*/ 	.word	0x00038850
        /*12f0*/ 	.short	0x0101
        /*12f2*/ 	.byte	0x3f
	.zero		1


	//   ....[68]....
        /*12f4*/ 	.word	0x0002d320
        /*12f8*/ 	.word	0x00000004
        /*12fc*/ 	.word	0x00038860
        /*1300*/ 	.short	0x010a
        /*1302*/ 	.byte	0x3f
	.zero		1


	//   ....[69]....
        /*1304*/ 	.word	0x0002d890
        /*1308*/ 	.word	0x00000004
        /*130c*/ 	.word	0x00038850
        /*1310*/ 	.short	0x0107
        /*1312*/ 	.byte	0x3f
	.zero		1


	//   ....[70]....
        /*1314*/ 	.word	0x0002d950
        /*1318*/ 	.word	0x00000004
        /*131c*/ 	.word	0x00038850
        /*1320*/ 	.short	0x0101
        /*1322*/ 	.byte	0x3f
	.zero		1


	//   ....[71]....
        /*1324*/ 	.word	0x0002e6b0
        /*1328*/ 	.word	0x00000005
        /*132c*/ 	.word	0x00038820
        /*1330*/ 	.short	0x010a
        /*1332*/ 	.byte	0x3f
	.zero		1


	//   ....[72]....
        /*1334*/ 	.word	0x0002e820
        /*1338*/ 	.word	0x00000003
        /*133c*/ 	.word	0x00038840
        /*1340*/ 	.short	0x010a
        /*1342*/ 	.byte	0x3f
	.zero		1


	//   ....[73]....
        /*1344*/ 	.word	0x0002e8c0
        /*1348*/ 	.word	0x0000001b
        /*134c*/ 	.word	0x00038840
        /*1350*/ 	.short	0x010a
        /*1352*/ 	.byte	0x3f
	.zero		1


	//   ....[74]....
        /*1354*/ 	.word	0x0002e900
        /*1358*/ 	.word	0x00000003
        /*135c*/ 	.word	0x00038860
        /*1360*/ 	.short	0x010a
        /*1362*/ 	.byte	0x3f
	.zero		1


	//   ....[75]....
        /*1364*/ 	.word	0x0002e940
        /*1368*/ 	.word	0x0000001b
        /*136c*/ 	.word	0x00038860
        /*1370*/ 	.short	0x010a
        /*1372*/ 	.byte	0x3f
	.zero		1


	//   ....[76]....
        /*1374*/ 	.word	0x0002e9a0
        /*1378*/ 	.word	0x00000059
        /*137c*/ 	.word	0x00038890
        /*1380*/ 	.short	0x010a
        /*1382*/ 	.byte	0x3f
	.zero		1


	//   ....[77]....
        /*1384*/ 	.word	0x0002ed80
        /*1388*/ 	.word	0x00000059
        /*138c*/ 	.word	0x00038890
        /*1390*/ 	.short	0x010a
        /*1392*/ 	.byte	0x3f
	.zero		1


	//   ....[78]....
        /*1394*/ 	.word	0x0002f160
        /*1398*/ 	.word	0x00000059
        /*139c*/ 	.word	0x00038890
        /*13a0*/ 	.short	0x010a
        /*13a2*/ 	.byte	0x3f
	.zero		1


	//   ....[79]....
        /*13a4*/ 	.word	0x0002f540
        /*13a8*/ 	.word	0x00000059
        /*13ac*/ 	.word	0x000388b0
        /*13b0*/ 	.short	0x010a
        /*13b2*/ 	.byte	0x3f
	.zero		1


	//   ....[80]....
        /*13b4*/ 	.word	0x0002fc90
        /*13b8*/ 	.word	0x00000016
        /*13bc*/ 	.word	0x00038800
        /*13c0*/ 	.short	0x010a
        /*13c2*/ 	.byte	0x3f
	.zero		1


	//   ....[81]....
        /*13c4*/ 	.word	0x000303f0
        /*13c8*/ 	.word	0x00000016
        /*13cc*/ 	.word	0x00038800
        /*13d0*/ 	.short	0x010a
        /*13d2*/ 	.byte	0x3f
	.zero		1


	//   ....[82]....
        /*13d4*/ 	.word	0x00030440
        /*13d8*/ 	.word	0x00000000
        /*13dc*/ 	.word	0x00038830
        /*13e0*/ 	.short	0x010a
        /*13e2*/ 	.byte	0x3f
	.zero		1


	//   ....[83]....
        /*13e4*/ 	.word	0x00030490
        /*13e8*/ 	.word	0x0000000a
        /*13ec*/ 	.word	0x00038830
        /*13f0*/ 	.short	0x010a
        /*13f2*/ 	.byte	0x3f
	.zero		1


	//   ....[84]....
        /*13f4*/ 	.word	0x000304e0
        /*13f8*/ 	.word	0x00000006
        /*13fc*/ 	.word	0x00038850
        /*1400*/ 	.short	0x010a
        /*1402*/ 	.byte	0x3f
	.zero		1


	//   ....[85]....
        /*1404*/ 	.word	0x00030530
        /*1408*/ 	.word	0x00000003
        /*140c*/ 	.word	0x00038830
        /*1410*/ 	.short	0x010a
        /*1412*/ 	.byte	0x3f
	.zero		1


	//   ....[86]....
        /*1414*/ 	.word	0x00030580
        /*1418*/ 	.word	0x00000006
        /*141c*/ 	.word	0x00038850
        /*1420*/ 	.short	0x010a
        /*1422*/ 	.byte	0x3f
	.zero		1


	//   ....[87]....
        /*1424*/ 	.word	0x000305d0
        /*1428*/ 	.word	0x00000008
        /*142c*/ 	.word	0x00038850
        /*1430*/ 	.short	0x010a
        /*1432*/ 	.byte	0x3f
	.zero		1


	//   ....[88]....
        /*1434*/ 	.word	0x00030770
        /*1438*/ 	.word	0x00000016
        /*143c*/ 	.word	0x00038820
        /*1440*/ 	.short	0x010a
        /*1442*/ 	.byte	0x3f
	.zero		1


	//   ....[89]....
        /*1444*/ 	.word	0x000307c0
        /*1448*/ 	.word	0x0000000b
        /*144c*/ 	.word	0x000388a0
        /*1450*/ 	.short	0x010a
        /*1452*/ 	.byte	0x3f
	.zero		1


	//   ....[90]....
        /*1454*/ 	.word	0x00030810
        /*1458*/ 	.word	0x0000000b
        /*145c*/ 	.word	0x000388c0
        /*1460*/ 	.short	0x010a
        /*1462*/ 	.byte	0x3f
	.zero		1


	//   ....[91]....
        /*1464*/ 	.word	0x00030860
        /*1468*/ 	.word	0x0000000a
        /*146c*/ 	.word	0x000388a0
        /*1470*/ 	.short	0x010a
        /*1472*/ 	.byte	0x3f
	.zero		1


	//   ....[92]....
        /*1474*/ 	.word	0x000308b0
        /*1478*/ 	.word	0x0000000a
        /*147c*/ 	.word	0x000388c0
        /*1480*/ 	.short	0x010a
        /*1482*/ 	.byte	0x3f
	.zero		1


	//   ....[93]....
        /*1484*/ 	.word	0x000309d0
        /*1488*/ 	.word	0x00000005
        /*148c*/ 	.word	0x00038840
        /*1490*/ 	.short	0x010a
        /*1492*/ 	.byte	0x3f
	.zero		1


	//   ....[94]....
        /*1494*/ 	.word	0x00031d30
        /*1498*/ 	.word	0x00000016
        /*149c*/ 	.word	0x00038820
        /*14a0*/ 	.short	0x010a
        /*14a2*/ 	.byte	0x3f
	.zero		1


	//   ....[95]....
        /*14a4*/ 	.word	0x00031d80
        /*14a8*/ 	.word	0x00000006
        /*14ac*/ 	.word	0x00038840
        /*14b0*/ 	.short	0x010a
        /*14b2*/ 	.byte	0x3f
	.zero		1


	//   ....[96]....
        /*14b4*/ 	.word	0x00032520
        /*14b8*/ 	.word	0x00000006
        /*14bc*/ 	.word	0x00038860
        /*14c0*/ 	.short	0x010a
        /*14c2*/ 	.byte	0x3f
	.zero		1


	//   ....[97]....
        /*14c4*/ 	.word	0x00032cf0
        /*14c8*/ 	.word	0x00000004
        /*14cc*/ 	.word	0x00038860
        /*14d0*/ 	.short	0x010a
        /*14d2*/ 	.byte	0x3f
	.zero		1


	//   ....[98]....
        /*14d4*/ 	.word	0x00033e40
        /*14d8*/ 	.word	0x00000005
        /*14dc*/ 	.word	0x00038820
        /*14e0*/ 	.short	0x010a
        /*14e2*/ 	.byte	0x3f
	.zero		1


	//   ....[99]....
        /*14e4*/ 	.word	0x00033fe0
        /*14e8*/ 	.word	0x00000003
        /*14ec*/ 	.word	0x00038840
        /*14f0*/ 	.short	0x010a
        /*14f2*/ 	.byte	0x3f
	.zero		1


	//   ....[100]....
        /*14f4*/ 	.word	0x00034030
        /*14f8*/ 	.word	0x0000001b
        /*14fc*/ 	.word	0x00038840
        /*1500*/ 	.short	0x010a
        /*1502*/ 	.byte	0x3f
	.zero		1


	//   ....[101]....
        /*1504*/ 	.word	0x00034080
        /*1508*/ 	.word	0x00000003
        /*150c*/ 	.word	0x00038860
        /*1510*/ 	.short	0x010a
        /*1512*/ 	.byte	0x3f
	.zero		1


	//----- nvinfo : EIATTR_NUM_MBARRIERS
	.align		4
.L_329:
        /*1514*/ 	.byte	0x03, 0x38
        /*1516*/ 	.short	0x0016


	//----- nvinfo : EIATTR_EXIT_INSTR_OFFSETS
	.align		4
        /*1518*/ 	.byte	0x04, 0x1c
        /*151a*/ 	.short	(.L_331 - .L_330)


	//   ....[0]....
.L_330:
        /*151c*/ 	.word	0x0002e990


	//----- nvinfo : EIATTR_MAX_THREADS
	.align		4
.L_331:
        /*1520*/ 	.byte	0x04, 0x05
        /*1522*/ 	.short	(.L_333 - .L_332)
.L_332:
        /*1524*/ 	.word	0x00000180
        /*1528*/ 	.word	0x00000001
        /*152c*/ 	.word	0x00000001


	//----- nvinfo : EIATTR_CRS_STACK_SIZE
	.align		4
.L_333:
        /*1530*/ 	.byte	0x04, 0x1e
        /*1532*/ 	.short	(.L_335 - .L_334)
.L_334:
        /*1534*/ 	.word	0x00000000


	//----- nvinfo : EIATTR_CBANK_PARAM_SIZE
	.align		4
.L_335:
        /*1538*/ 	.byte	0x03, 0x19
        /*153a*/ 	.short	0x0af0


	//----- nvinfo : EIATTR_PARAM_CBANK
	.align		4
        /*153c*/ 	.byte	0x04, 0x0a
        /*153e*/ 	.short	(.L_337 - .L_336)
	.align		4
.L_336:
        /*1540*/ 	.word	index@(.nv.constant0._ZN7cutlass13device_kernelIN5flash11enable_sm90INS1_16FlashAttnFwdSm90INS1_25CollectiveMainloopFwdSm90ILi2EN4cute5tupleIJNS5_1CILi1EEES8_S8_EEENS6_IJNS7_ILi128EEENS7_ILi80EEENS7_ILi256EEEEEELi256ENS_6half_tEfNS_4arch4Sm90ELb1ELb0ELb0ELb1ELb1ELb1ELb0ELb1ELb1ELb1ELb0ELb0EEENS1_21CollectiveEpilogueFwdINS6_IJSA_SC_SB_EEES9_SE_SG_Li256ELb1ELb1ELb0ELb0EEENS1_36VarlenDynamicPersistentTileSchedulerILi128ELi80ELi256ELi128ELb0ELb1ELb1ELb1ELb1ELb1EEEEEEEEEvNT_6ParamsE)
        /*1544*/ 	.short	0x0210
        /*1546*/ 	.short	0x0af0


	//----- nvinfo : EIATTR_SW_WAR
	.align		4
.L_337:
        /*1548*/ 	.byte	0x04, 0x36
        /*154a*/ 	.short	(.L_339 - .L_338)
.L_338:
        /*154c*/ 	.word	0x00000008
.L_339:


//--------------------- .nv.callgraph             --------------------------
	.section	.nv.callgraph,"",@"SHT_CUDA_CALLGRAPH"
	.align	4
	.sectionentsize	8
	.align		4
        /*0000*/ 	.word	0x00000000
	.align		4
        /*0004*/ 	.word	0xffffffff
	.align		4
        /*0008*/ 	.word	index@(_ZN7cutlass13device_kernelIN5flash11enable_sm90INS1_16FlashAttnFwdSm90INS1_25CollectiveMainloopFwdSm90ILi2EN4cute5tupleIJNS5_1CILi1EEES8_S8_EEENS6_IJNS7_ILi128EEENS7_ILi80EEENS7_ILi256EEEEEELi256ENS_6half_tEfNS_4arch4Sm90ELb0ELb0ELb0ELb0ELb1ELb0ELb0ELb1ELb1ELb1ELb0ELb0EEENS1_21CollectiveEpilogueFwdINS6_IJSA_SC_SB_EEES9_SE_SG_Li256ELb0ELb1ELb0ELb0EEENS1_29StaticPersistentTileSchedulerILb0EEEEEEEEEvNT_6ParamsE)
	.align		4
        /*000c*/ 	.word	index@(__assertfail)
	.align		4
        /*0010*/ 	.word	index@(_ZN7cutlass13device_kernelIN5flash11enable_sm90INS1_16FlashAttnFwdSm90INS1_25CollectiveMainloopFwdSm90ILi2EN4cute5tupleIJNS5_1CILi1EEES8_S8_EEENS6_IJNS7_ILi128EEENS7_ILi80EEENS7_ILi256EEEEEELi256ENS_6half_tEfNS_4arch4Sm90ELb0ELb0ELb0ELb1ELb1ELb0ELb0ELb1ELb1ELb1ELb0ELb0EEENS1_21CollectiveEpilogueFwdINS6_IJSA_SC_SB_EEES9_SE_SG_Li256ELb1ELb1ELb0ELb0EEENS1_36VarlenDynamicPersistentTileSchedulerILi128ELi80ELi256ELi128ELb0ELb1ELb1ELb0ELb1ELb1EEEEEEEEEvNT_6ParamsE)
	.align		4
        /*0014*/ 	.word	index@(__assertfail)
	.align		4
        /*0018*/ 	.word	index@(_ZN7cutlass13device_kernelIN5flash11enable_sm90INS1_16FlashAttnFwdSm90INS1_25CollectiveMainloopFwdSm90ILi2EN4cute5tupleIJNS5_1CILi1EEES8_S8_EEENS6_IJNS7_ILi128EEENS7_ILi80EEENS7_ILi256EEEEEELi256ENS_6half_tEfNS_4arch4Sm90ELb0ELb0ELb0ELb1ELb1ELb1ELb0ELb1ELb1ELb1ELb0ELb0EEENS1_21CollectiveEpilogueFwdINS6_IJSA_SC_SB_EEES9_SE_SG_Li256ELb1ELb1ELb0ELb0EEENS1_36VarlenDynamicPersistentTileSchedulerILi128ELi80ELi256ELi128ELb0ELb1ELb1ELb0ELb1ELb1EEEEEEEEEvNT_6ParamsE)
	.align		4
        /*001c*/ 	.word	index@(__assertfail)
	.align		4
        /*0020*/ 	.word	index@(_ZN7cutlass13device_kernelIN5flash11enable_sm90INS1_16FlashAttnFwdSm90INS1_25CollectiveMainloopFwdSm90ILi2EN4cute5tupleIJNS5_1CILi1EEES8_S8_EEENS6_IJNS7_ILi128EEENS7_ILi64EEENS7_ILi256EEEEEELi256ENS_6half_tEfNS_4arch4Sm90ELb0ELb1ELb0ELb0ELb1ELb0ELb0ELb1ELb1ELb1ELb0ELb0EEENS1_21CollectiveEpilogueFwdINS6_IJSA_SC_SB_EEES9_SE_SG_Li256ELb0ELb1ELb0ELb0EEENS1_30DynamicPersistentTileSchedulerILi256ELi128ELb0ELb1ELb1EEEEEEEEEvNT_6ParamsE)
	.align		4
        /*0024*/ 	.word	index@(__assertfail)
	.align		4
        /*0028*/ 	.word	index@(_ZN7cutlass13device_kernelIN5flash11enable_sm90INS1_16FlashAttnFwdSm90INS1_25CollectiveMainloopFwdSm90ILi2EN4cute5tupleIJNS5_1CILi1EEES8_S8_EEENS6_IJNS7_ILi128EEENS7_ILi64EEENS7_ILi256EEEEEELi256ENS_6half_tEfNS_4arch4Sm90ELb0ELb1ELb0ELb1ELb1ELb0ELb0ELb1ELb1ELb1ELb0ELb0EEENS1_21CollectiveEpilogueFwdINS6_IJSA_SC_SB_EEES9_SE_SG_Li256ELb1ELb1ELb0ELb0EEENS1_36VarlenDynamicPersistentTileSchedulerILi128ELi64ELi256ELi128ELb0ELb1ELb1ELb1ELb0ELb1EEEEEEEEEvNT_6ParamsE)
	.align		4
        /*002c*/ 	.word	index@(__assertfail)
	.align		4
        /*0030*/ 	.word	index@(_ZN7cutlass13device_kernelIN5flash11enable_sm90INS1_16FlashAttnFwdSm90INS1_25CollectiveMainloopFwdSm90ILi2EN4cute5tupleIJNS5_1CILi1EEES8_S8_EEENS6_IJNS7_ILi128EEENS7_ILi64EEENS7_ILi256EEEEEELi256ENS_6half_tEfNS_4arch4Sm90ELb0ELb1ELb0ELb1ELb1ELb1ELb0ELb1ELb1ELb1ELb0ELb0EEENS1_21CollectiveEpilogueFwdINS6_IJSA_SC_SB_EEES9_SE_SG_Li256ELb1ELb1ELb0ELb0EEENS1_36VarlenDynamicPersistentTileSchedulerILi128ELi64ELi256ELi128ELb0ELb1ELb1ELb1ELb0ELb1EEEEEEEEEvNT_6ParamsE)
	.align		4
        /*0034*/ 	.word	index@(__assertfail)
	.align		4
        /*0038*/ 	.word	index@(_ZN7cutlass13device_kernelIN5flash11enable_sm90INS1_16FlashAttnFwdSm90INS1_25CollectiveMainloopFwdSm90ILi2EN4cute5tupleIJNS5_1CILi1EEES8_S8_EEENS6_IJNS7_ILi128EEENS7_ILi80EEENS7_ILi256EEEEEELi256ENS_6half_tEfNS_4arch4Sm90ELb1ELb0ELb0ELb0ELb1ELb0ELb0ELb1ELb1ELb1ELb0ELb0EEENS1_21CollectiveEpilogueFwdINS6_IJSA_SC_SB_EEES9_SE_SG_Li256ELb0ELb1ELb0ELb0EEENS1_30DynamicPersistentTileSchedulerILi256ELi128ELb0ELb1ELb1EEEEEEEEEvNT_6ParamsE)
	.align		4
        /*003c*/ 	.word	index@(__assertfail)
	.align		4
        /*0040*/ 	.word	index@(_ZN7cutlass13device_kernelIN5flash11enable_sm90INS1_16FlashAttnFwdSm90INS1_25CollectiveMainloopFwdSm90ILi2EN4cute5tupleIJNS5_1CILi1EEES8_S8_EEENS6_IJNS7_ILi128EEENS7_ILi80EEENS7_ILi256EEEEEELi256ENS_6half_tEfNS_4arch4Sm90ELb1ELb0ELb0ELb1ELb1ELb0ELb0ELb1ELb1ELb1ELb0ELb0EEENS1_21CollectiveEpilogueFwdINS6_IJSA_SC_SB_EEES9_SE_SG_Li256ELb1ELb1ELb0ELb0EEENS1_36VarlenDynamicPersistentTileSchedulerILi128ELi80ELi256ELi128ELb0ELb1ELb1ELb1ELb1ELb1EEEEEEEEEvNT_6ParamsE)
	.align		4
        /*0044*/ 	.word	index@(__assertfail)
	.align		4
        /*0048*/ 	.word	index@(_ZN7cutlass13device_kernelIN5flash11enable_sm90INS1_16FlashAttnFwdSm90INS1_25CollectiveMainloopFwdSm90ILi2EN4cute5tupleIJNS5_1CILi1EEES8_S8_EEENS6_IJNS7_ILi128EEENS7_ILi80EEENS7_ILi256EEEEEELi256ENS_6half_tEfNS_4arch4Sm90ELb1ELb0ELb0ELb1ELb1ELb1ELb0ELb1ELb1ELb1ELb0ELb0EEENS1_21CollectiveEpilogueFwdINS6_IJSA_SC_SB_EEES9_SE_SG_Li256ELb1ELb1ELb0ELb0EEENS1_36VarlenDynamicPersistentTileSchedulerILi128ELi80ELi256ELi128ELb0ELb1ELb1ELb1ELb1ELb1EEEEEEEEEvNT_6ParamsE)
	.align		4
        /*004c*/ 	.word	index@(__assertfail)
	.align		4
        /*0050*/ 	.word	0x00000000
	.align		4
        /*0054*/ 	.word	0xfffffffe
	.align		4
        /*0058*/ 	.word	0x00000000
	.align		4
        /*005c*/ 	.word	0xfffffffd
	.align		4
        /*0060*/ 	.word	0x00000000
	.align		4
        /*0064*/ 	.word	0xfffffffc


//--------------------- .nv.constant4             --------------------------
	.section	.nv.constant4,"a",@progbits
	.align	8
	.align		8
.nv.constant4:
        /*0000*/ 	.dword	__assertfail
	.align		8
        /*0008*/ 	.dword	__unnamed_1
	.align		8
        /*0010*/ 	.dword	__unnamed_2
	.align		8
        /*0018*/ 	.dword	__unnamed_3
	.align		8
        /*0020*/ 	.dword	__unnamed_4
	.align		8
        /*0028*/ 	.dword	__unnamed_5
	.align		8
        /*0030*/ 	.dword	__unnamed_6
	.align		8
        /*0038*/ 	.dword	__unnamed_7
	.align		8
        /*0040*/ 	.dword	__unnamed_8
	.align		8
        /*0048*/ 	.dword	__unnamed_9
	.align		8
        /*0050*/ 	.dword	_ZN72_INTERNAL_7c4d67b1_36_flash_fwd_hdim256_fp16_paged_sm90_cu_3fbc093a_35344cuda3std3__45__cpo5beginE
	.align		8
        /*0058*/ 	.dword	_ZN72_INTERNAL_7c4d67b1_36_flash_fwd_hdim256_fp16_paged_sm90_cu_3fbc093a_35344cuda3std3__45__cpo3endE
	.align		8
        /*0060*/ 	.dword	_ZN72_INTERNAL_7c4d67b1_36_flash_fwd_hdim256_fp16_paged_sm90_cu_3fbc093a_35344cuda3std3__45__cpo6cbeginE
	.align		8
        /*0068*/ 	.dword	_ZN72_INTERNAL_7c4d67b1_36_flash_fwd_hdim256_fp16_paged_sm90_cu_3fbc093a_35344cuda3std3__45__cpo4cendE
	.align		8
        /*0070*/ 	.dword	_ZN72_INTERNAL_7c4d67b1_36_flash_fwd_hdim256_fp16_paged_sm90_cu_3fbc093a_35344cuda3std3__474_GLOBAL__N__7c4d67b1_36_flash_fwd_hdim256_fp16_paged_sm90_cu_3fbc093a_35346ignoreE
	.align		8
        /*0078*/ 	.dword	_ZN72_INTERNAL_7c4d67b1_36_flash_fwd_hdim256_fp16_paged_sm90_cu_3fbc093a_35344cuda3std3__419piecewise_constructE
	.align		8
        /*0080*/ 	.dword	_ZN72_INTERNAL_7c4d67b1_36_flash_fwd_hdim256_fp16_paged_sm90_cu_3fbc093a_35344cuda3std3__48in_placeE
	.align		8
        /*0088*/ 	.dword	_ZN72_INTERNAL_7c4d67b1_36_flash_fwd_hdim256_fp16_paged_sm90_cu_3fbc093a_35344cuda3std6ranges3__45__cpo4swapE
	.align		8
        /*0090*/ 	.dword	_ZN72_INTERNAL_7c4d67b1_36_flash_fwd_hdim256_fp16_paged_sm90_cu_3fbc093a_35344cuda3std6ranges3__45__cpo9iter_moveE
	.align		8
        /*0098*/ 	.dword	_ZN72_INTERNAL_7c4d67b1_36_flash_fwd_hdim256_fp16_paged_sm90_cu_3fbc093a_35344cute7productE
	.align		8
        /*00a0*/ 	.dword	_ZN72_INTERNAL_7c4d67b1_36_flash_fwd_hdim256_fp16_paged_sm90_cu_3fbc093a_35344cute1_E
	.align		8
        /*00a8*/ 	.dword	$str$23
	.align		8
        /*00b0*/ 	.dword	$str$24


//--------------------- .text._ZN7cutlass13device_kernelIN5flash11enable_sm90INS1_16FlashAttnFwdSm90INS1_25CollectiveMainloopFwdSm90ILi2EN4cute5tupleIJNS5_1CILi1EEES8_S8_EEENS6_IJNS7_ILi128EEENS7_ILi80EEENS7_ILi256EEEEEELi256ENS_6half_tEfNS_4arch4Sm90ELb0ELb0ELb0ELb0ELb1ELb0ELb0ELb1ELb1ELb1ELb0ELb0EEENS1_21CollectiveEpilogueFwdINS6_IJSA_SC_SB_EEES9_SE_SG_Li256ELb0ELb1ELb0ELb0EEENS1_29StaticPersistentTileSchedulerILb0EEEEEEEEEvNT_6ParamsE --------------------------
	.section	.text._ZN7cutlass13device_kernelIN5flash11enable_sm90INS1_16FlashAttnFwdSm90INS1_25CollectiveMainloopFwdSm90ILi2EN4cute5tupleIJNS5_1CILi1EEES8_S8_EEENS6_IJNS7_ILi128EEENS7_ILi80EEENS7_ILi256EEEEEELi256ENS_6half_tEfNS_4arch4Sm90ELb0ELb0ELb0ELb0ELb1ELb0ELb0ELb1ELb1ELb1ELb0ELb0EEENS1_21CollectiveEpilogueFwdINS6_IJSA_SC_SB_EEES9_SE_SG_Li256ELb0ELb1ELb0ELb0EEENS1_29StaticPersistentTileSchedulerILb0EEEEEEEEEvNT_6ParamsE,"ax",@progbits
	.align	128
.text._ZN7cutlass13device_kernelIN5flash11enable_sm90INS1_16FlashAttnFwdSm90INS1_25CollectiveMainloopFwdSm90ILi2EN4cute5tupleIJNS5_1CILi1EEES8_S8_EEENS6_IJNS7_ILi128EEENS7_ILi80EEENS7_ILi256EEEEEELi256ENS_6half_tEfNS_4arch4Sm90ELb0ELb0ELb0ELb0ELb1ELb0ELb0ELb1ELb1ELb1ELb0ELb0EEENS1_21CollectiveEpilogueFwdINS6_IJSA_SC_SB_EEES9_SE_SG_Li256ELb0ELb1ELb0ELb0EEENS1_29StaticPersistentTileSchedulerILb0EEEEEEEEEvNT_6ParamsE:
        .type           _ZN7cutlass13device_kernelIN5flash11enable_sm90INS1_16FlashAttnFwdSm90INS1_25CollectiveMainloopFwdSm90ILi2EN4cute5tupleIJNS5_1CILi1EEES8_S8_EEENS6_IJNS7_ILi128EEENS7_ILi80EEENS7_ILi256EEEEEELi256ENS_6half_tEfNS_4arch4Sm90ELb0ELb0ELb0ELb0ELb1ELb0ELb0ELb1ELb1ELb1ELb0ELb0EEENS1_21CollectiveEpilogueFwdINS6_IJSA_SC_SB_EEES9_SE_SG_Li256ELb0ELb1ELb0ELb0EEENS1_29StaticPersistentTileSchedulerILb0EEEEEEEEEvNT_6ParamsE,@function
        .size           _ZN7cutlass13device_kernelIN5flash11enable_sm90INS1_16FlashAttnFwdSm90INS1_25CollectiveMainloopFwdSm90ILi2EN4cute5tupleIJNS5_1CILi1EEES8_S8_EEENS6_IJNS7_ILi128EEENS7_ILi80EEENS7_ILi256EEEEEELi256ENS_6half_tEfNS_4arch4Sm90ELb0ELb0ELb0ELb0ELb1ELb0ELb0ELb1ELb1ELb1ELb0ELb0EEENS1_21CollectiveEpilogueFwdINS6_IJSA_SC_SB_EEES9_SE_SG_Li256ELb0ELb1ELb0ELb0EEENS1_29StaticPersistentTileSchedulerILb0EEEEEEEEEvNT_6ParamsE,(.L_x_3293 - _ZN7cutlass13device_kernelIN5flash11enable_sm90INS1_16FlashAttnFwdSm90INS1_25CollectiveMainloopFwdSm90ILi2EN4cute5tupleIJNS5_1CILi1EEES8_S8_EEENS6_IJNS7_ILi128EEENS7_ILi80EEENS7_ILi256EEEEEELi256ENS_6half_tEfNS_4arch4Sm90ELb0ELb0ELb0ELb0ELb1ELb0ELb0ELb1ELb1ELb1ELb0ELb0EEENS1_21CollectiveEpilogueFwdINS6_IJSA_SC_SB_EEES9_SE_SG_Li256ELb0ELb1ELb0ELb0EEENS1_29StaticPersistentTileSchedulerILb0EEEEEEEEEvNT_6ParamsE)
        .other          _ZN7cutlass13device_kernelIN5flash11enable_sm90INS1_16FlashAttnFwdSm90INS1_25CollectiveMainloopFwdSm90ILi2EN4cute5tupleIJNS5_1CILi1EEES8_S8_EEENS6_IJNS7_ILi128EEENS7_ILi80EEENS7_ILi256EEEEEELi256ENS_6half_tEfNS_4arch4Sm90ELb0ELb0ELb0ELb0ELb1ELb0ELb0ELb1ELb1ELb1ELb0ELb0EEENS1_21CollectiveEpilogueFwdINS6_IJSA_SC_SB_EEES9_SE_SG_Li256ELb0ELb1ELb0ELb0EEENS1_29StaticPersistentTileSchedulerILb0EEEEEEEEEvNT_6ParamsE,@"STO_CUDA_ENTRY STV_DEFAULT"
_ZN7cutlass13device_kernelIN5flash11enable_sm90INS1_16FlashAttnFwdSm90INS1_25CollectiveMainloopFwdSm90ILi2EN4cute5tupleIJNS5_1CILi1EEES8_S8_EEENS6_IJNS7_ILi128EEENS7_ILi80EEENS7_ILi256EEEEEELi256ENS_6half_tEfNS_4arch4Sm90ELb0ELb0ELb0ELb0ELb1ELb0ELb0ELb1ELb1ELb1ELb0ELb0EEENS1_21CollectiveEpilogueFwdINS6_IJSA_SC_SB_EEES9_SE_SG_Li256ELb0ELb1ELb0ELb0EEENS1_29StaticPersistentTileSchedulerILb0EEEEEEEEEvNT_6ParamsE:
[----:B------:R-:W0:Y:S02]  /*0000*/  LDC R1, c[0x0][0x28] ;  /* 0x00000a00ff017b82 */ /* 0x000e240000000800 */
[----:B0-----:R-:W-:Y:S01]  /*0010*/  VIADD R1, R1, 0xfffffff0 ;  /* 0xfffffff001017836 */ /* 0x001fe20000000000 */
[----:B------:R-:W0:Y:S01]  /*0020*/  S2R R27, SR_TID.X ;  /* 0x00000000001b7919 */ /* 0x000e220000002100 */
[----:B------:R-:W-:Y:S01]  /*0030*/  ELECT P0, URZ, PT ;  /* 0x00000000003f782f */ /* 0x000fe20003800000 */
[----:B------:R-:W-:Y:S01]  /*0040*/  UMOV UR4, 0x80 ;  /* 0x0000008000047882 */ /* 0x000fe20000000000 */
[----:B------:R-:W-:Y:S01]  /*0050*/  UMOV UR7, 0x100 ;  /* 0x0000010000077882 */ /* 0x000fe20000000000 */
[----:B0-----:R-:W-:-:S05]  /*0060*/  SHF.R.U32.HI R0, RZ, 0x5, R27 ;  /* 0x00000005ff007819 */ /* 0x001fca000001161b */
[----:B------:R-:W0:Y:S02]  /*0070*/  SHFL.IDX PT, R2, R0, RZ, 0x1f ;  /* 0x00001fff00027589 */ /* 0x000e2400000e0000 */
[C---:B0-----:R-:W-:Y:S02]  /*0080*/  ISETP.NE.OR P0, PT, R2.reuse, RZ, !P0 ;  /* 0x000000ff0200720c */ /* 0x041fe40004705670 */
[----:B------:R-:W-:Y:S02]  /*0090*/  ISETP.NE.AND P1, PT, R2, RZ, PT ;  /* 0x000000ff0200720c */ /* 0x000fe40003f25270 */
[----:B------:R-:W-:-:S06]  /*00a0*/  SHF.R.U32.HI R2, RZ, 0x7, R27 ;  /* 0x00000007ff027819 */ /* 0x000fcc000001161b */
[----:B------:R-:W0:Y:S03]  /*00b0*/  SHFL.IDX PT, R2, R2, RZ, 0x1f ;  /* 0x00001fff02027589 */ /* 0x000e2600000e0000 */
[----:B------:R-:W-:Y:S01]  /*00c0*/  VOTEU.ALL UP0, P0 ;  /* 0x00000000003f7886 */ /* 0x000fe20000000000 */
[----:B------:R-:W-:-:S04]  /*00d0*/  VOTEU.ALL UP1, P0 ;  /* 0x00000000003f7886 */ /* 0x000fc80000020000 */
[----:B------:R-:W1:Y:S01]  /*00e0*/  @!UP0 S2UR UR8, SR_CgaCtaId ;  /* 0x00000000000889c3 */ /* 0x000e620000008800 */
[----:B------:R-:W-:Y:S01]  /*00f0*/  @!UP0 UMOV UR6, 0x400 ;  /* 0x0000040000068882 */ /* 0x000fe20000000000 */
[----:B------:R-:W-:-:S04]  /*0100*/  @!UP0 UIADD3 UR4, -UR4, 0x100000, URZ ;  /* 0x0010000004048890 */ /* 0x000fc8000fffe13f */
[----:B------:R-:W-:Y:S02]  /*0110*/  @!UP0 USHF.L.U32 UR5, UR4, 0xb, URZ ;  /* 0x0000000b04058899 */ /* 0x000fe4000800063f */
[----:B------:R-:W-:Y:S02]  /*0120*/  @!UP0 USHF.L.U32 UR4, UR4, 0x1, URZ ;  /* 0x0000000104048899 */ /* 0x000fe4000800063f */
[----:B-1----:R-:W-:Y:S02]  /*0130*/  @!UP0 ULEA UR8, UR8, UR6, 0x18 ;  /* 0x0000000608088291 */ /* 0x002fe4000f8ec03f */
[----:B------:R-:W-:-:S04]  /*0140*/  @!UP0 UIADD3 UR6, -UR7, 0x100000, URZ ;  /* 0x0010000007068890 */ /* 0x000fc8000fffe13f */
[----:B------:R-:W-:Y:S02]  /*0150*/  @!UP0 USHF.L.U32 UR7, UR6, 0xb, URZ ;  /* 0x0000000b06078899 */ /* 0x000fe4000800063f */
[----:B------:R-:W-:Y:S01]  /*0160*/  @!UP0 USHF.L.U32 UR6, UR6, 0x1, URZ ;  /* 0x0000000106068899 */ /* 0x000fe2000800063f */
[----:B------:R-:W-:-:S05]  /*0170*/  VOTEU.ALL UP0, P0 ;  /* 0x00000000003f7886 */ /* 0x000fca0000000000 */
[----:B------:R1:W2:Y:S06]  /*0180*/  @!UP0 SYNCS.EXCH.64 URZ, [UR8+0x38800], UR4 ;  /* 0x03880004083f85b2 */ /* 0x0002ac0008000100 */
[----:B------:R1:W3:Y:S02]  /*0190*/  @!UP1 SYNCS.EXCH.64 URZ, [UR8+0x38820], UR6 ;  /* 0x03882006083f95b2 */ /* 0x0002e40008000100 */
[----:B01----:R-:W-:Y:S05]  /*01a0*/  @P1 BRA `(.L_x_0) ;  /* 0x0000000000481947 */ /* 0x003fea0003800000 */
[----:B------:R-:W0:Y:S01]  /*01b0*/  S2UR UR5, SR_CgaCtaId ;  /* 0x00000000000579c3 */ /* 0x000e220000008800 */
[----:B------:R-:W-:Y:S01]  /*01c0*/  UMOV UR4, 0x400 ;  /* 0x0000040000047882 */ /* 0x000fe20000000000 */
[----:B------:R-:W-:Y:S01]  /*01d0*/  UMOV UR6, 0x80 ;  /* 0x0000008000067882 */ /* 0x000fe20000000000 */
[----:B------:R-:W-:Y:S01]  /*01e0*/  UMOV UR7, 0x100 ;  /* 0x0000010000077882 */ /* 0x000fe20000000000 */
[----:B------:R-:W-:Y:S01]  /*01f0*/  ELECT P0, URZ, PT ;  /* 0x00000000003f782f */ /* 0x000fe20003800000 */
[----:B0-----:R-:W-:Y:S02]  /*0200*/  ULEA UR8, UR5, UR4, 0x18 ;  /* 0x0000000405087291 */ /* 0x001fe4000f8ec03f */
[----:B------:R-:W-:-:S04]  /*0210*/  UIADD3 UR4, -UR6, 0x100000, URZ ;  /* 0x0010000006047890 */ /* 0x000fc8000fffe13f */
[----:B------:R-:W-:Y:S02]  /*0220*/  USHF.L.U32 UR5, UR4, 0xb, URZ ;  /* 0x0000000b04057899 */ /* 0x000fe4000800063f */
[----:B------:R-:W-:Y:S02]  /*0230*/  USHF.L.U32 UR4, UR4, 0x1, URZ ;  /* 0x0000000104047899 */ /* 0x000fe4000800063f */
[----:B------:R-:W-:-:S04]  /*0240*/  UIADD3 UR6, -UR7, 0x100000, URZ ;  /* 0x0010000007067890 */ /* 0x000fc8000fffe13f */
[----:B------:R-:W-:Y:S02]  /*0250*/  USHF.L.U32 UR7, UR6, 0xb, URZ ;  /* 0x0000000b06077899 */ /* 0x000fe4000800063f */
[----:B------:R-:W-:Y:S01]  /*0260*/  USHF.L.U32 UR6, UR6, 0x1, URZ ;  /* 0x0000000106067899 */ /* 0x000fe2000800063f */
[----:B------:R-:W0:Y:S03]  /*0270*/  FENCE.VIEW.ASYNC.S ;  /* 0x00000000000073c6 */ /* 0x000e260000000000 */
[----:B0-----:R0:W1:Y:S08]  /*0280*/  SYNCS.EXCH.64 URZ, [UR8+0x38830], UR4 ;  /* 0x03883004083f75b2 */ /* 0x0010700008000100 */
[----:B------:R0:W4:Y:S01]  /*0290*/  SYNCS.EXCH.64 URZ, [UR8+0x38840], UR6 ;  /* 0x03884006083f75b2 */ /* 0x0001220008000100 */
[----:B------:R0:W0:Y:S01]  /*02a0*/  SYNCS.EXCH.64 URZ, [UR8+0x38838], UR4 ;  /* 0x03883804083f75b2 */ /* 0x0000220008000100 */
[----:B------:R0:W0:Y:S01]  /*02b0*/  SYNCS.EXCH.64 URZ, [UR8+0x38848], UR6 ;  /* 0x03884806083f75b2 */ /* 0x0000220008000100 */
[----:B------:R-:W-:Y:S01]  /*02c0*/  NOP ;  /* 0x0000000000007918 */ /* 0x000fe20000000000 */
.L_x_0:
[----:B------:R-:W5:Y:S01]  /*02d0*/  SHFL.IDX PT, R3, R0, RZ, 0x1f ;  /* 0x00001fff00037589 */ /* 0x000f6200000e0000 */
[----:B------:R-:W-:Y:S01]  /*02e0*/  NOP ;  /* 0x0000000000007918 */ /* 0x000fe20000000000 */
[----:B-----5:R-:W-:-:S13]  /*02f0*/  ISETP.NE.AND P0, PT, R3, RZ, PT ;  /* 0x000000ff0300720c */ /* 0x020fda0003f05270 */
[----:B------:R-:W-:Y:S05]  /*0300*/  @P0 BRA `(.L_x_1) ;  /* 0x0000000000480947 */ /* 0x000fea0003800000 */
[----:B0-----:R-:W0:Y:S01]  /*0310*/  S2UR UR5, SR_CgaCtaId ;  /* 0x00000000000579c3 */ /* 0x001e220000008800 */
        /* <DEDUP_REMOVED lines=12> */
[----:B0-----:R0:W0:Y:S08]  /*03e0*/  SYNCS.EXCH.64 URZ, [UR8+0x38850], UR4 ;  /* 0x03885004083f75b2 */ /* 0x0010300008000100 */
[----:B------:R0:W0:Y:S01]  /*03f0*/  SYNCS.EXCH.64 URZ, [UR8+0x38860], UR6 ;  /* 0x03886006083f75b2 */ /* 0x0000220008000100 */
[----:B------:R0:W0:Y:S01]  /*0400*/  SYNCS.EXCH.64 URZ, [UR8+0x38858], UR4 ;  /* 0x03885804083f75b2 */ /* 0x0000220008000100 */
[----:B------:R0:W0:Y:S01]  /*0410*/  SYNCS.EXCH.64 URZ, [UR8+0x38868], UR6 ;  /* 0x03886806083f75b2 */ /* 0x0000220008000100 */
[----:B------:R-:W-:Y:S01]  /*0420*/  NOP ;  /* 0x0000000000007918 */ /* 0x000fe20000000000 */
.L_x_1:
[----:B------:R-:W5:Y:S01]  /*0430*/  SHFL.IDX PT, R3, R0, RZ, 0x1f ;  /* 0x00001fff00037589 */ /* 0x000f6200000e0000 */
[----:B------:R-:W-:Y:S01]  /*0440*/  NOP ;  /* 0x0000000000007918 */ /* 0x000fe20000000000 */
[----:B-----5:R-:W-:-:S13]  /*0450*/  ISETP.NE.AND P0, PT, R3, RZ, PT ;  /* 0x000000ff0300720c */ /* 0x020fda0003f05270 */
[----:B------:R-:W-:Y:S05]  /*0460*/  @P0 BRA `(.L_x_2) ;  /* 0x0000000000380947 */ /* 0x000fea0003800000 */
[----:B0-----:R-:W0:Y:S01]  /*0470*/  S2UR UR5, SR_CgaCtaId ;  /* 0x00000000000579c3 */ /* 0x001e220000008800 */
[----:B------:R-:W-:Y:S01]  /*0480*/  UMOV UR4, 0x400 ;  /* 0x0000040000047882 */ /* 0x000fe20000000000 */
[----:B------:R-:W-:Y:S01]  /*0490*/  UMOV UR7, 0x80 ;  /* 0x0000008000077882 */ /* 0x000fe20000000000 */
[----:B------:R-:W-:Y:S01]  /*04a0*/  ELECT P0, URZ, PT ;  /* 0x00000000003f782f */ /* 0x000fe20003800000 */
[----:B0-----:R-:W-:Y:S02]  /*04b0*/  ULEA UR6, UR5, UR4, 0x18 ;  /* 0x0000000405067291 */ /* 0x001fe4000f8ec03f */
[----:B------:R-:W-:-:S04]  /*04c0*/  UIADD3 UR4, -UR7, 0x100000, URZ ;  /* 0x0010000007047890 */ /* 0x000fc8000fffe13f */
[----:B------:R-:W-:Y:S02]  /*04d0*/  USHF.L.U32 UR5, UR4, 0xb, URZ ;  /* 0x0000000b04057899 */ /* 0x000fe4000800063f */
[----:B------:R-:W-:Y:S01]  /*04e0*/  USHF.L.U32 UR4, UR4, 0x1, URZ ;  /* 0x0000000104047899 */ /* 0x000fe2000800063f */
[----:B------:R-:W0:Y:S11]  /*04f0*/  FENCE.VIEW.ASYNC.S ;  /* 0x00000000000073c6 */ /* 0x000e360000000000 */
[----:B0-----:R0:W0:Y:S01]  /*0500*/  SYNCS.EXCH.64 URZ, [UR6+0x38870], UR4 ;  /* 0x03887004063f75b2 */ /* 0x0010220008000100 */
[----:B------:R0:W0:Y:S01]  /*0510*/  SYNCS.EXCH.64 URZ, [UR6+0x38880], UR4 ;  /* 0x03888004063f75b2 */ /* 0x0000220008000100 */
[----:B------:R0:W0:Y:S01]  /*0520*/  SYNCS.EXCH.64 URZ, [UR6+0x38878], UR4 ;  /* 0x03887804063f75b2 */ /* 0x0000220008000100 */
[----:B------:R0:W0:Y:S01]  /*0530*/  SYNCS.EXCH.64 URZ, [UR6+0x38888], UR4 ;  /* 0x03888804063f75b2 */ /* 0x0000220008000100 */
[----:B------:R-:W-:Y:S01]  /*0540*/  NOP ;  /* 0x0000000000007918 */ /* 0x000fe20000000000 */
.L_x_2:
        /* <DEDUP_REMOVED lines=22> */
.L_x_3:
[----:B------:R-:W5:Y:S01]  /*06b0*/  SHFL.IDX PT, R3, R0, RZ, 0x1f ;  /* 0x00001fff00037589 */ /* 0x000f6200000e0000 */
[----:B------:R-:W-:Y:S01]  /*06c0*/  R2UR UR9, R2 ;  /* 0x00000000020972ca */ /* 0x000fe200000e0000 */
        /* <DEDUP_REMOVED lines=21> */
.L_x_4:
[----:B------:R-:W-:Y:S01]  /*0820*/  UISETP.NE.AND UP0, UPT, UR9, URZ, UPT ;  /* 0x0000003f0900728c */ /* 0x000fe2000bf05270 */
[----:B------:R-:W-:Y:S01]  /*0830*/  NOP ;  /* 0x0000000000007918 */ /* 0x000fe20000000000 */
[----:B0-----:R-:W-:Y:S01]  /*0840*/  UMOV UR4, 0x1 ;  /* 0x0000000100047882 */ /* 0x001fe20000000000 */
[----:B------:R-:W-:Y:S01]  /*0850*/  ULDC.64 UR36, c[0x0][0x208] ;  /* 0x0000820000247ab9 */ /* 0x000fe20000000a00 */
[----:B------:R-:W-:Y:S01]  /*0860*/  USEL UR4, UR4, 0x2, !UP0 ;  /* 0x0000000204047887 */ /* 0x000fe2000c000000 */
[----:B-1234-:R-:W-:Y:S01]  /*0870*/  BAR.SYNC.DEFER_BLOCKING 0x0 ;  /* 0x0000000000007b1d */ /* 0x01efe20000010000 */
[----:B------:R-:W-:-:S04]  /*0880*/  PLOP3.LUT P0, PT, PT, PT, UP0, 0x80, 0x0 ;  /* 0x000000000000781c */ /* 0x000fc80003f0f008 */
[----:B------:R-:W-:-:S05]  /*0890*/  IMAD.U32 R2, RZ, RZ, UR4 ;  /* 0x00000004ff027e24 */ /* 0x000fca000f8e00ff */
[----:B------:R0:W-:Y:S04]  /*08a0*/  STL [R1+0xc], R2 ;  /* 0x00000c0201007387 */ /* 0x0001e80000100800 */
[----:B------:R-:W-:Y:S05]  /*08b0*/  @!P0 BRA `(.L_x_5) ;  /* 0x000000b8006c8947 */ /* 0x000fea0003800000 */
.L_x_6:
[----:B------:R-:W-:-:S08]  /*08c0*/  NOP ;  /* 0x0000000000007918 */ /* 0x000fd00000000000 */
[----:B------:R-:W1:Y:S02]  /*08d0*/  USETMAXREG.TRY_ALLOC.CTAPOOL UP0, 0xe8 ;  /* 0x000000e8000079c8 */ /* 0x000e640008000600 */
[----:B-1----:R-:W-:-:S13]  /*08e0*/  PLOP3.LUT P0, PT, PT, PT, UP0, 0x80, 0x0 ;  /* 0x000000000000781c */ /* 0x002fda0003f0f008 */
[----:B------:R-:W-:Y:S05]  /*08f0*/  @!P0 BRA `(.L_x_6) ;  /* 0xfffffffc00f08947 */ /* 0x000fea000383ffff */
[----:B------:R-:W1:Y:S08]  /*0900*/  S2UR UR4, SR_CTAID.X ;  /* 0x00000000000479c3 */ /* 0x000e700000002500 */
[----:B------:R-:W-:Y:S08]  /*0910*/  BAR.ARV 0x8, 0x180 ;  /* 0x0206000000007b1d */ /* 0x000ff00000002000 */
[----:B------:R-:W1:Y:S02]  /*0920*/  LDC R0, c[0x0][0xc34] ;  /* 0x00030d00ff007b82 */ /* 0x000e640000000800 */
[----:B-1----:R-:W-:-:S13]  /*0930*/  ISETP.LE.AND P0, PT, R0, UR4, PT ;  /* 0x0000000400007c0c */ /* 0x002fda000bf03270 */
[----:B------:R-:W-:Y:S05]  /*0940*/  @P0 EXIT ;  /* 0x000000000000094d */ /* 0x000fea0003800000 */
[----:B0-----:R-:W2:Y:S01]  /*0950*/  LDL R2, [R1+0xc] ;  /* 0x00000c0001027983 */ /* 0x001ea20000100800 */
[----:B------:R-:W-:Y:S01]  /*0960*/  VIADD R213, R27, 0xffffff80 ;  /* 0xffffff801bd57836 */ /* 0x000fe20000000000 */
[----:B------:R-:W-:Y:S01]  /*0970*/  UMOV UR38, URZ ;  /* 0x0000003f00267c82 */ /* 0x000fe20008000000 */
[----:B------:R-:W-:Y:S01]  /*0980*/  IMAD.U32 R214, RZ, RZ, UR4 ;  /* 0x00000004ffd67e24 */ /* 0x000fe2000f8e00ff */
[----:B------:R-:W-:Y:S02]  /*0990*/  UMOV UR4, URZ ;  /* 0x0000003f00047c82 */ /* 0x000fe40008000000 */
[----:B------:R-:W-:Y:S01]  /*09a0*/  SHF.R.S32.HI R0, RZ, 0x1f, R213 ;  /* 0x0000001fff007819 */ /* 0x000fe200000114d5 */
[----:B------:R-:W-:Y:S02]  /*09b0*/  IMAD.U32 R219, RZ, RZ, UR4 ;  /* 0x00000004ffdb7e24 */ /* 0x000fe4000f8e00ff */
[----:B------:R-:W-:Y:S01]  /*09c0*/  IMAD.U32 R16, RZ, RZ, UR4 ;  /* 0x00000004ff107e24 */ /* 0x000fe2000f8e00ff */
[----:B------:R-:W-:-:S02]  /*09d0*/  LEA.HI R5, R0, R213, RZ, 0x5 ;  /* 0x000000d500057211 */ /* 0x000fc400078f28ff */
[CC--:B------:R-:W-:Y:S02]  /*09e0*/  LEA.HI R4, R0.reuse, R213.reuse, RZ, 0x4 ;  /* 0x000000d500047211 */ /* 0x0c0fe400078f20ff */
[CC--:B------:R-:W-:Y:S02]  /*09f0*/  LEA.HI R6, R0.reuse, R213.reuse, RZ, 0x2 ;  /* 0x000000d500067211 */ /* 0x0c0fe400078f10ff */
[----:B------:R-:W-:Y:S02]  /*0a00*/  SHF.L.U32 R7, R5, 0x5, RZ ;  /* 0x0000000505077819 */ /* 0x000fe400000006ff */
[----:B------:R-:W-:Y:S02]  /*0a10*/  LEA.HI R218, R0, R213, RZ, 0x3 ;  /* 0x000000d500da7211 */ /* 0x000fe400078f18ff */
[----:B------:R-:W-:Y:S02]  /*0a20*/  SHF.R.S32.HI R5, RZ, 0x4, R4 ;  /* 0x00000004ff057819 */ /* 0x000fe40000011404 */
[----:B------:R-:W-:-:S02]  /*0a30*/  LOP3.LUT R10, R6, 0xfffffffc, RZ, 0xc0, !PT ;  /* 0xfffffffc060a7812 */ /* 0x000fc400078ec0ff */
[C---:B------:R-:W-:Y:S02]  /*0a40*/  LOP3.LUT R6, R4.reuse, 0x3fffff0, RZ, 0xc0, !PT ;  /* 0x03fffff004067812 */ /* 0x040fe400078ec0ff */
[----:B------:R-:W-:Y:S01]  /*0a50*/  LEA.HI R4, R4, R5, RZ, 0x1 ;  /* 0x0000000504047211 */ /* 0x000fe200078f08ff */
[----:B------:R-:W-:Y:S01]  /*0a60*/  IMAD.IADD R10, R213, 0x1, -R10 ;  /* 0x00000001d50a7824 */ /* 0x000fe200078e0a0a */
[----:B------:R-:W-:Y:S01]  /*0a70*/  LOP3.LUT R7, R7, 0xfffffc00, RZ, 0xc0, !PT ;  /* 0xfffffc0007077812 */ /* 0x000fe200078ec0ff */
[----:B------:R-:W-:Y:S01]  /*0a80*/  IMAD.IADD R6, R213, 0x1, -R6 ;  /* 0x00000001d5067824 */ /* 0x000fe200078e0a06 */
[----:B------:R-:W-:Y:S02]  /*0a90*/  LOP3.LUT R4, R4, 0x1ffffffe, RZ, 0xc0, !PT ;  /* 0x1ffffffe04047812 */ /* 0x000fe400078ec0ff */
[----:B------:R-:W-:Y:S01]  /*0aa0*/  LOP3.LUT R12, R218, 0xfffffff8, RZ, 0xc0, !PT ;  /* 0xfffffff8da0c7812 */ /* 0x000fe200078ec0ff */
[----:B------:R-:W-:Y:S01]  /*0ab0*/  IMAD R7, R6, 0x40, R7 ;  /* 0x0000004006077824 */ /* 0x000fe200078e0207 */
[----:B------:R-:W-:-:S02]  /*0ac0*/  IADD3 R4, R5, -R4, RZ ;  /* 0x8000000405047210 */ /* 0x000fc40007ffe0ff */
[----:B------:R-:W-:Y:S02]  /*0ad0*/  LEA.HI R6, R10, R10, RZ, 0x1 ;  /* 0x0000000a0a067211 */ /* 0x000fe400078f08ff */
[----:B------:R-:W-:Y:S01]  /*0ae0*/  SHF.R.S32.HI R218, RZ, 0x3, R218 ;  /* 0x00000003ffda7819 */ /* 0x000fe200000114da */
[----:B------:R-:W-:Y:S01]  /*0af0*/  IMAD R224, R4, 0x8, R7 ;  /* 0x0000000804e07824 */ /* 0x000fe200078e0207 */
[----:B--2---:R-:W-:Y:S02]  /*0b00*/  R2UR UR5, R2 ;  /* 0x00000000020572ca */ /* 0x004fe400000e0000 */
[----:B------:R-:W-:-:S04]  /*0b10*/  LEA.HI R2, R0, R213, RZ, 0x7 ;  /* 0x000000d500027211 */ /* 0x000fc800078f38ff */
[----:B------:R-:W-:Y:S02]  /*0b20*/  LOP3.LUT R220, R2, 0xffffff80, RZ, 0xc0, !PT ;  /* 0xffffff8002dc7812 */ /* 0x000fe400078ec0ff */
[----:B------:R-:W-:-:S03]  /*0b30*/  SHF.R.S32.HI R221, RZ, 0x7, R2 ;  /* 0x00000007ffdd7819 */ /* 0x000fc60000011402 */
[C---:B------:R-:W-:Y:S01]  /*0b40*/  IMAD.IADD R220, R213.reuse, 0x1, -R220 ;  /* 0x00000001d5dc7824 */ /* 0x040fe200078e0adc */
[----:B------:R-:W-:Y:S01]  /*0b50*/  LEA.HI R2, R2, R221, RZ, 0x1 ;  /* 0x000000dd02027211 */ /* 0x000fe200078f08ff */
[----:B------:R-:W-:Y:S01]  /*0b60*/  IMAD.IADD R213, R213, 0x1, -R12 ;  /* 0x00000001d5d57824 */ /* 0x000fe200078e0a0c */
[----:B------:R-:W-:Y:S01]  /*0b70*/  ULOP3.LUT UR5, UR5, 0x1, URZ, 0xfc, !UPT ;  /* 0x0000000105057892 */ /* 0x000fe2000f8efc3f */
[----:B------:R-:W-:Y:S01]  /*0b80*/  IMAD.MOV.U32 R12, RZ, RZ, -0x2 ;  /* 0xfffffffeff0c7424 */ /* 0x000fe200078e00ff */
[----:B------:R-:W-:Y:S01]  /*0b90*/  SHF.R.S32.HI R3, RZ, 0x1f, R220 ;  /* 0x0000001fff037819 */ /* 0x000fe200000114dc */
[----:B------:R-:W-:Y:S01]  /*0ba0*/  IMAD.SHL.U32 R19, R213, 0x8, RZ ;  /* 0x00000008d5137824 */ /* 0x000fe200078e00ff */
[----:B------:R-:W-:Y:S02]  /*0bb0*/  LOP3.LUT R2, R2, 0x3fffffe, RZ, 0xc0, !PT ;  /* 0x03fffffe02027812 */ /* 0x000fe400078ec0ff */
[-C--:B------:R-:W-:Y:S01]  /*0bc0*/  LEA.HI R0, R3, R220.reuse, RZ, 0x2 ;  /* 0x000000dc03007211 */ /* 0x080fe200078f10ff */
[----:B------:R-:W-:Y:S01]  /*0bd0*/  VIADD R212, R19, 0x40 ;  /* 0x0000004013d47836 */ /* 0x000fe20000000000 */
[----:B------:R-:W-:Y:S01]  /*0be0*/  LEA.HI R5, R3, R220, RZ, 0x5 ;  /* 0x000000dc03057211 */ /* 0x000fe200078f28ff */
[----:B------:R-:W-:Y:S01]  /*0bf0*/  IMAD.IADD R2, R221, 0x1, -R2 ;  /* 0x00000001dd027824 */ /* 0x000fe200078e0a02 */
[--C-:B------:R-:W-:Y:S01]  /*0c00*/  SHF.R.S32.HI R8, RZ, 0x2, R0.reuse ;  /* 0x00000002ff087819 */ /* 0x100fe20000011400 */
[----:B------:R-:W-:Y:S01]  /*0c10*/  VIADD R23, R19, 0x80 ;  /* 0x0000008013177836 */ /* 0x000fe20000000000 */
[----:B------:R-:W-:Y:S01]  /*0c20*/  SHF.R.S32.HI R9, RZ, 0x1f, R0 ;  /* 0x0000001fff097819 */ /* 0x000fe20000011400 */
[----:B------:R-:W-:Y:S01]  /*0c30*/  IMAD.U32 R226, RZ, RZ, UR5 ;  /* 0x00000005ffe27e24 */ /* 0x000fe2000f8e00ff */
[----:B------:R-:W-:-:S02]  /*0c40*/  SHF.R.S32.HI R5, RZ, 0x5, R5 ;  /* 0x00000005ff057819 */ /* 0x000fc40000011405 */
[----:B------:R-:W-:Y:S02]  /*0c50*/  LEA.HI R9, R9, R8, RZ, 0x3 ;  /* 0x0000000809097211 */ /* 0x000fe400078f18ff */
[----:B------:R-:W-:Y:S02]  /*0c60*/  LOP3.LUT R3, R0, 0x7ffffffc, RZ, 0xc0, !PT ;  /* 0x7ffffffc00037812 */ /* 0x000fe400078ec0ff */
[----:B------:R-:W-:Y:S02]  /*0c70*/  LOP3.LUT R9, R9, 0xfffffff8, RZ, 0xc0, !PT ;  /* 0xfffffff809097812 */ /* 0x000fe400078ec0ff */
[----:B------:R-:W-:Y:S01]  /*0c80*/  IADD3 R22, R19, 0xc0, RZ ;  /* 0x000000c013167810 */ /* 0x000fe20007ffe0ff */
[----:B------:R-:W-:Y:S01]  /*0c90*/  IMAD.IADD R3, R220, 0x1, -R3 ;  /* 0x00000001dc037824 */ /* 0x000fe200078e0a03 */
[----:B------:R-:W-:Y:S01]  /*0ca0*/  SHF.R.S32.HI R0, RZ, 0x1f, R23 ;  /* 0x0000001fff007819 */ /* 0x000fe20000011417 */
[----:B------:R-:W-:Y:S01]  /*0cb0*/  IMAD.IADD R8, R8, 0x1, -R9 ;  /* 0x0000000108087824 */ /* 0x000fe200078e0a09 */
[----:B------:R-:W-:Y:S01]  /*0cc0*/  LOP3.LUT R9, R6, 0x1ffffffe, RZ, 0xc0, !PT ;  /* 0x1ffffffe06097812 */ /* 0x000fe200078ec0ff */
[----:B------:R-:W-:Y:S01]  /*0cd0*/  IMAD R225, R3, R12, 0x50 ;  /* 0x0000005003e17424 */ /* 0x000fe200078e020c */
[----:B------:R-:W-:Y:S01]  /*0ce0*/  SHF.R.S32.HI R227, RZ, 0x1f, R22 ;  /* 0x0000001fffe37819 */ /* 0x000fe20000011416 */
[----:B------:R-:W-:Y:S01]  /*0cf0*/  IMAD R5, R5, 0x10, R8 ;  /* 0x0000001005057824 */ /* 0x000fe200078e0208 */
[----:B------:R-:W-:-:S04]  /*0d00*/  IADD3 R9, R10, -R9, RZ ;  /* 0x800000090a097210 */ /* 0x000fc80007ffe0ff */
[----:B------:R-:W-:Y:S02]  /*0d10*/  LEA R222, R2, R5, 0x6 ;  /* 0x0000000502de7211 */ /* 0x000fe400078e30ff */
[----:B------:R-:W-:-:S03]  /*0d20*/  SHF.R.S32.HI R2, RZ, 0x1f, R212 ;  /* 0x0000001fff027819 */ /* 0x000fc600000114d4 */
[----:B------:R-:W-:-:S07]  /*0d30*/  IMAD R223, R9, 0x8, R222 ;  /* 0x0000000809df7824 */ /* 0x000fce00078e02de */
.L_x_39:
[----:B0-----:R-:W0:Y:S01]  /*0d40*/  SHFL.IDX PT, R0, R221, RZ, 0x1f ;  /* 0x00001fffdd007589 */ /* 0x001e2200000e0000 */
[----:B-1----:R-:W1:Y:S01]  /*0d50*/  S2UR UR61, SR_CgaCtaId ;  /* 0x00000000003d79c3 */ /* 0x002e620000008800 */
[----:B------:R-:W-:Y:S01]  /*0d60*/  ULDC.64 UR6, c[0x0][0x418] ;  /* 0x0001060000067ab9 */ /* 0x000fe20000000a00 */
[----:B------:R-:W-:Y:S01]  /*0d70*/  ULDC UR4, c[0x0][0xc38] ;  /* 0x00030e0000047ab9 */ /* 0x000fe20000000800 */
[----:B------:R-:W-:Y:S01]  /*0d80*/  UISETP.NE.U32.AND UP0, UPT, UR6, URZ, UPT ;  /* 0x0000003f0600728c */ /* 0x000fe2000bf05070 */
[----:B------:R-:W-:Y:S01]  /*0d90*/  R2UR UR13, R214 ;  /* 0x00000000d60d72ca */ /* 0x000fe200000e0000 */
[----:B------:R-:W-:Y:S01]  /*0da0*/  UISETP.NE.AND UP1, UPT, UR4, 0x1, UPT ;  /* 0x000000010400788c */ /* 0x000fe2000bf25270 */
[----:B------:R-:W-:Y:S02]  /*0db0*/  UMOV UR40, 0x400 ;  /* 0x0000040000287882 */ /* 0x000fe40000000000 */
[----:B------:R-:W-:Y:S01]  /*0dc0*/  ULDC UR4, c[0x0][0xc44] ;  /* 0x0003110000047ab9 */ /* 0x000fe20000000800 */
[----:B------:R-:W-:-:S02]  /*0dd0*/  UISETP.NE.AND.EX UP0, UPT, UR7, URZ, UPT, UP0 ;  /* 0x0000003f0700728c */ /* 0x000fc4000bf05300 */
[----:B------:R-:W-:Y:S01]  /*0de0*/  UISETP.NE.AND UP2, UPT, UR4, 0x1, UPT ;  /* 0x000000010400788c */ /* 0x000fe2000bf45270 */
[----:B------:R-:W-:Y:S01]  /*0df0*/  ULDC UR39, c[0x0][0x424] ;  /* 0x0001090000277ab9 */ /* 0x000fe20000000800 */
[----:B------:R-:W-:Y:S01]  /*0e00*/  ULDC UR10, c[0x0][0x2f0] ;  /* 0x0000bc00000a7ab9 */ /* 0x000fe20000000800 */
[----:B------:R-:W-:Y:S02]  /*0e10*/  USEL UR39, UR39, 0x1, UP0 ;  /* 0x0000000127277887 */ /* 0x000fe40008000000 */
[----:B------:R-:W-:Y:S01]  /*0e20*/  @UP1 ULDC UR4, c[0x0][0xc3c] ;  /* 0x00030f0000041ab9 */ /* 0x000fe20000000800 */
[----:B------:R-:W-:Y:S01]  /*0e30*/  @UP1 ULDC UR12, c[0x0][0xc40] ;  /* 0x00031000000c1ab9 */ /* 0x000fe20000000800 */
[----:B------:R-:W-:Y:S02]  /*0e40*/  UIMAD.WIDE.U32 UR4, UR13, UR4, URZ ;  /* 0x000000040d0472a5 */ /* 0x000fe4000f8e003f */
[----:B------:R-:W-:Y:S01]  /*0e50*/  UIMAD UR39, UR39, UR10, URZ ;  /* 0x0000000a272772a4 */ /* 0x000fe2000f8e023f */
[----:B0-----:R-:W-:Y:S01]  /*0e60*/  R2UR UR6, R0 ;  /* 0x00000000000672ca */ /* 0x001fe200000e0000 */
[----:B-1----:R-:W-:Y:S01]  /*0e70*/  ULEA UR40, UR61, UR40, 0x18 ;  /* 0x000000283d287291 */ /* 0x002fe2000f8ec03f */
[----:B------:R-:W-:Y:S01]  /*0e80*/  UMOV UR14, UR13 ;  /* 0x0000000d000e7c82 */ /* 0x000fe20008000000 */
[----:B------:R-:W-:-:S02]  /*0e90*/  @UP1 USHF.R.U32.HI UR14, URZ, UR12, UR5 ;  /* 0x0000000c3f0e1299 */ /* 0x000fc40008011605 */
[----:B------:R-:W-:Y:S01]  /*0ea0*/  UIADD3 UR11, UR40, 0x14400, URZ ;  /* 0x00014400280b7890 */ /* 0x000fe2000fffe03f */
[----:B------:R-:W-:-:S03]  /*0eb0*/  @UP2 ULDC.64 UR8, c[0x0][0xc48] ;  /* 0x0003120000082ab9 */ /* 0x000fc60000000a00 */
[----:B------:R-:W-:Y:S01]  /*0ec0*/  ULOP3.LUT UP0, URZ, UR11, 0x9f, URZ, 0xc0, !UPT ;  /* 0x0000009f0b3f7892 */ /* 0x000fe2000f80c03f */
[----:B------:R-:W-:Y:S01]  /*0ed0*/  IMAD.U32 R217, RZ, RZ, UR14 ;  /* 0x0000000effd97e24 */ /* 0x000fe2000f8e00ff */
[----:B------:R-:W-:Y:S02]  /*0ee0*/  UIMAD.WIDE.U32 UR4, UR14, UR8, URZ ;  /* 0x000000080e0472a5 */ /* 0x000fe4000f8e003f */
[----:B------:R-:W-:Y:S02]  /*0ef0*/  ULEA.HI UR7, UR6, UR6, URZ, 0x1 ;  /* 0x0000000606077291 */ /* 0x000fe4000f8f083f */
[----:B------:R-:W-:Y:S01]  /*0f00*/  PLOP3.LUT P0, PT, PT, PT, UP0, 0x80, 0x0 ;  /* 0x000000000000781c */ /* 0x000fe20003f0f008 */
[----:B------:R-:W-:Y:S01]  /*0f10*/  UMOV UR10, UR14 ;  /* 0x0000000e000a7c82 */ /* 0x000fe20008000000 */
[----:B------:R-:W-:Y:S02]  /*0f20*/  ULOP3.LUT UR7, UR7, 0x1e, URZ, 0xc0, !UPT ;  /* 0x0000001e07077892 */ /* 0x000fe4000f8ec03f */
[----:B------:R-:W-:-:S02]  /*0f30*/  @UP2 USHF.R.U32.HI UR10, URZ, UR9, UR5 ;  /* 0x000000093f0a2299 */ /* 0x000fc40008011605 */
[----:B------:R-:W-:Y:S02]  /*0f40*/  UIADD3 UR7, UR6, -UR7, URZ ;  /* 0x8000000706077290 */ /* 0x000fe4000fffe03f */
[----:B------:R-:W-:Y:S02]  /*0f50*/  UIADD3 UR6, UR39, 0x4f, URZ ;  /* 0x0000004f27067890 */ /* 0x000fe4000fffe03f */
[----:B------:R-:W-:Y:S01]  /*0f60*/  ULEA UR8, UR7, UR11, 0xd ;  /* 0x0000000b07087291 */ /* 0x000fe2000f8e683f */
[----:B------:R-:W-:Y:S01]  /*0f70*/  IMAD.U32 R216, RZ, RZ, UR10 ;  /* 0x0000000affd87e24 */ /* 0x000fe2000f8e00ff */
[----:B------:R-:W-:Y:S02]  /*0f80*/  UIMAD.WIDE UR6, UR6, 0x66666667, URZ ;  /* 0x66666667060678a5 */ /* 0x000fe4000f8e023f */
[----:B------:R-:W-:Y:S02]  /*0f90*/  USHF.R.U32.HI UR8, URZ, 0x4, UR8 ;  /* 0x000000043f087899 */ /* 0x000fe40008011608 */
[----:B------:R-:W-:Y:S01]  /*0fa0*/  USHF.R.U32.HI UR60, URZ, 0x1f, UR7 ;  /* 0x0000001f3f3c7899 */ /* 0x000fe20008011607 */
[----:B------:R-:W-:Y:S01]  /*0fb0*/  UMOV UR4, UR13 ;  /* 0x0000000d00047c82 */ /* 0x000fe20008000000 */
[----:B------:R-:W-:Y:S01]  /*0fc0*/  ULOP3.LUT UR41, UR8, 0x3fff, URZ, 0xc0, !UPT ;  /* 0x00003fff08297892 */ /* 0x000fe2000f8ec03f */
[----:B------:R-:W-:Y:S01]  /*0fd0*/  MOV R215, UR4 ;  /* 0x0000000400d77c02 */ /* 0x000fe20008000f00 */
[----:B------:R-:W-:Y:S01]  /*0fe0*/  ULEA.HI.SX32 UR60, UR7, UR60, 0x1b ;  /* 0x0000003c073c7291 */ /* 0x000fe2000f8fda3f */
[----:B--234-:R-:W-:Y:S11]  /*0ff0*/  @!P0 BRA `(.L_x_7) ;  /* 0x0000000000408947 */ /* 0x01cff60003800000 */
[----:B------:R-:W-:Y:S01]  /*1000*/  MOV R0, 0x0 ;  /* 0x0000000000007802 */ /* 0x000fe20000000f00 */
[----:B------:R-:W-:Y:S01]  /*1010*/  ULDC.64 UR4, c[0x4][0xa8] ;  /* 0x01002a0000047ab9 */ /* 0x000fe20000000a00 */
[----:B------:R-:W-:Y:S01]  /*1020*/  ULDC.64 UR6, c[0x4][0x28] ;  /* 0x01000a0000067ab9 */ /* 0x000fe20000000a00 */
[----:B------:R-:W-:Y:S01]  /*1030*/  IMAD.U32 R4, RZ, RZ, UR4 ;  /* 0x00000004ff047e24 */ /* 0x000fe2000f8e00ff */
[----:B------:R0:W1:Y:S01]  /*1040*/  LDC.64 R2, c[0x4][R0] ;  /* 0x0100000000027b82 */ /* 0x0000620000000a00 */
[----:B------:R-:W-:Y:S01]  /*1050*/  IMAD.U32 R5, RZ, RZ, UR5 ;  /* 0x00000005ff057e24 */ /* 0x000fe2000f8e00ff */
[----:B------:R-:W-:Y:S01]  /*1060*/  ULDC.64 UR4, c[0x4][0xb0] ;  /* 0x01002c0000047ab9 */ /* 0x000fe20000000a00 */
[----:B------:R-:W-:Y:S01]  /*1070*/  MOV R10, UR6 ;  /* 0x00000006000a7c02 */ /* 0x000fe20008000f00 */
[----:B------:R-:W-:Y:S02]  /*1080*/  IMAD.U32 R6, RZ, RZ, UR4 ;  /* 0x00000004ff067e24 */ /* 0x000fe4000f8e00ff */
[----:B------:R-:W-:-:S02]  /*1090*/  IMAD.U32 R7, RZ, RZ, UR5 ;  /* 0x00000005ff077e24 */ /* 0x000fc4000f8e00ff */
[----:B------:R-:W-:Y:S02]  /*10a0*/  IMAD.U32 R11, RZ, RZ, UR7 ;  /* 0x00000007ff0b7e24 */ /* 0x000fe4000f8e00ff */
[----:B------:R-:W-:Y:S02]  /*10b0*/  IMAD.MOV.U32 R8, RZ, RZ, 0x70 ;  /* 0x00000070ff087424 */ /* 0x000fe400078e00ff */
[----:B------:R-:W-:Y:S02]  /*10c0*/  IMAD.MOV.U32 R12, RZ, RZ, 0x1 ;  /* 0x00000001ff0c7424 */ /* 0x000fe400078e00ff */
[----:B0-----:R-:W-:-:S07]  /*10d0*/  IMAD.MOV.U32 R13, RZ, RZ, RZ ;  /* 0x000000ffff0d7224 */ /* 0x001fce00078e00ff */
[----:B------:R-:W-:-:S07]  /*10e0*/  LEPC R20, `(.L_x_7) ;  /* 0x000000001014794e */ /* 0x000fce0000000000 */
[----:B-1----:R-:W-:Y:S05]  /*10f0*/  CALL.ABS.NOINC R2 ;  /* 0x0000000002007343 */ /* 0x002fea0003c00000 */
.L_x_7:
[----:B------:R-:W-:Y:S02]  /*1100*/  R2UR UR4, R219 ;  /* 0x00000000db0472ca */ /* 0x000fe400000e0000 */
[----:B------:R-:W-:-:S11]  /*1110*/  R2UR UR5, R226 ;  /* 0x00000000e20572ca */ /* 0x000fd600000e0000 */
[----:B------:R-:W-:Y:S02]  /*1120*/  ULOP3.LUT UR4, UR4, 0x1, URZ, 0xc0, !UPT ;  /* 0x0000000104047892 */ /* 0x000fe4000f8ec03f */
[----:B------:R-:W-:-:S04]  /*1130*/  IMAD.U32 R2, RZ, RZ, UR5 ;  /* 0x00000005ff027e24 */ /* 0x000fc8000f8e00ff */
[----:B------:R-:W-:Y:S02]  /*1140*/  MOV R0, UR4 ;  /* 0x0000000400007c02 */ /* 0x000fe40008000f00 */
[----:B------:R-:W-:Y:S02]  /*1150*/  ISETP.NE.AND P0, PT, R2, 0x3, PT ;  /* 0x000000030200780c */ /* 0x000fe40003f05270 */
[----:B------:R-:W-:-:S04]  /*1160*/  SHF.L.U32 R0, R0, 0x1f, RZ ;  /* 0x0000001f00007819 */ /* 0x000fc800000006ff */
[----:B------:R-:W0:Y:S02]  /*1170*/  SYNCS.PHASECHK.TRANS64.TRYWAIT P1, [UR40+0x38800], R0 ;  /* 0x03880000ff0075a7 */ /* 0x000e240008020168 */
[----:B0-----:R-:W-:Y:S05]  /*1180*/  @!P1 BRA `(.L_x_8) ;  /* 0x000000e800fc9947 */ /* 0x001fea0003800000 */
.L_x_91:
[----:B------:R-:W-:Y:S05]  /*1190*/  @!P0 BRA `(.L_x_9) ;  /* 0x0000000000048947 */ /* 0x000fea0003800000 */
[----:B------:R-:W-:Y:S01]  /*11a0*/  BPT.TRAP 0x1 ;  /* 0x000000040000795c */ /* 0x000fe20000300000 */
.L_x_9:
[----:B------:R-:W-:Y:S01]  /*11b0*/  R2UR UR4, R16 ;  /* 0x00000000100472ca */ /* 0x000fe200000e0000 */
[----:B0-----:R-:W-:-:S05]  /*11c0*/  IMAD.U32 R0, RZ, RZ, UR38 ;  /* 0x00000026ff007e24 */ /* 0x001fca000f8e00ff */
[----:B------:R-:W-:-:S07]  /*11d0*/  LEA R0, R0, UR40, 0x3 ;  /* 0x0000002800007c11 */ /* 0x000fce000f8e18ff */
[----:B------:R-:W-:-:S05]  /*11e0*/  IMAD.U32 R3, RZ, RZ, UR4 ;  /* 0x00000004ff037e24 */ /* 0x000fca000f8e00ff */
[----:B------:R-:W-:-:S04]  /*11f0*/  SHF.L.U32 R3, R3, 0x1f, RZ ;  /* 0x0000001f03037819 */ /* 0x000fc800000006ff */
[----:B------:R0:W1:Y:S01]  /*1200*/  SYNCS.PHASECHK.TRANS64.TRYWAIT P1, [R0+URZ+0x38830], R3 ;  /* 0x03883003000075a7 */ /* 0x000062000802017f */
[----:B------:R-:W-:Y:S05]  /*1210*/  @!P0 BRA `(.L_x_10) ;  /* 0x0000000000048947 */ /* 0x000fea0003800000 */
[----:B------:R-:W-:Y:S01]  /*1220*/  BPT.TRAP 0x1 ;  /* 0x000000040000795c */ /* 0x000fe20000300000 */
.L_x_10:
[----:B------:R-:W-:Y:S01]  /*1230*/  IMAD.MOV.U32 R151, RZ, RZ, RZ ;  /* 0x000000ffff977224 */ /* 0x000fe200078e00ff */
[----:B-1----:R-:W-:Y:S06]  /*1240*/  @P1 BRA `(.L_x_11) ;  /* 0x0000000000081947 */ /* 0x002fec0003800000 */
[----:B------:R-:W1:Y:S02]  /*1250*/  SYNCS.PHASECHK.TRANS64.TRYWAIT P1, [R0+URZ+0x38830], R3 ;  /* 0x03883003000075a7 */ /* 0x000e64000802017f */
[----:B-1----:R-:W-:Y:S05]  /*1260*/  @!P1 BRA `(.L_x_12) ;  /* 0x000000e800dc9947 */ /* 0x002fea0003800000 */
.L_x_11:
[----:B------:R-:W-:Y:S05]  /*1270*/  WARPSYNC.ALL ;  /* 0x0000000000007948 */ /* 0x000fea0003800000 */
[----:B------:R-:W-:Y:S01]  /*1280*/  UIADD3 UR40, UR40, 0x24400, URZ ;  /* 0x0002440028287890 */ /* 0x000fe2000fffe03f */
[----:B------:R-:W-:Y:S01]  /*1290*/  WARPGROUP.ARRIVE ;  /* 0x00000000000079c5 */ /* 0x000fe20000000000 */
[----:B------:R-:W-:Y:S01]  /*12a0*/  ULOP3.LUT UR5, UR41, 0x10000, URZ, 0xfc, !UPT ;  /* 0x0001000029057892 */ /* 0x000fe2000f8efc3f */
[----:B------:R-:W-:Y:S01]  /*12b0*/  MOV R4, UR39 ;  /* 0x0000002700047c02 */ /* 0x000fe20008000f00 */
[----:B------:R-:W-:Y:S01]  /*12c0*/  USHF.R.U32.HI UR40, URZ, 0x4, UR40 ;  /* 0x000000043f287899 */ /* 0x000fe20008011628 */
[----:B------:R-:W-:Y:S01]  /*12d0*/  MOV R5, UR38 ;  /* 0x0000002600057c02 */ /* 0x000fe20008000f00 */
[----:B------:R-:W-:Y:S01]  /*12e0*/  UMOV UR17, 0x40000040 ;  /* 0x4000004000117882 */ /* 0x000fe20000000000 */
[----:B------:R-:W-:Y:S01]  /*12f0*/  UMOV UR19, 0x40000040 ;  /* 0x4000004000137882 */ /* 0x000fe20000000000 */
[----:B------:R-:W-:Y:S01]  /*1300*/  ULOP3.LUT UR40, UR40, 0x3fff, URZ, 0xc0, !UPT ;  /* 0x00003fff28287892 */ /* 0x000fe2000f8ec03f */
[----:B------:R-:W-:Y:S01]  /*1310*/  IMAD.U32 R15, RZ, RZ, UR17 ;  /* 0x00000011ff0f7e24 */ /* 0x000fe2000f8e00ff */
[----:B------:R-:W-:Y:S01]  /*1320*/  UMOV UR16, UR5 ;  /* 0x0000000500107c82 */ /* 0x000fe20008000000 */
[----:B------:R-:W-:Y:S01]  /*1330*/  UMOV UR9, UR17 ;  /* 0x0000001100097c82 */ /* 0x000fe20008000000 */
[----:B------:R-:W-:Y:S01]  /*1340*/  ULOP3.LUT UR4, UR40, 0x10000, URZ, 0xfc, !UPT ;  /* 0x0001000028047892 */ /* 0x000fe2000f8efc3f */
[----:B------:R-:W-:Y:S01]  /*1350*/  IMAD.U32 R14, RZ, RZ, UR16 ;  /* 0x00000010ff0e7e24 */ /* 0x000fe2000f8e00ff */
[----:B------:R-:W-:Y:S01]  /*1360*/  UMOV UR8, UR16 ;  /* 0x0000001000087c82 */ /* 0x000fe20008000000 */
[----:B------:R-:W-:Y:S01]  /*1370*/  UMOV UR11, 0x40000040 ;  /* 0x40000040000b7882 */ /* 0x000fe20000000000 */
[----:B------:R-:W-:Y:S01]  /*1380*/  UMOV UR12, UR16 ;  /* 0x00000010000c7c82 */ /* 0x000fe20008000000 */
[----:B------:R-:W-:Y:S01]  /*1390*/  UMOV UR13, UR17 ;  /* 0x00000011000d7c82 */ /* 0x000fe20008000000 */
[----:B------:R-:W-:Y:S01]  /*13a0*/  MOV R18, UR4 ;  /* 0x0000000400127c02 */ /* 0x000fe20008000f00 */
[----:B------:R-:W-:Y:S01]  /*13b0*/  UIMAD UR4, UR38, 0xa00, UR4 ;  /* 0x00000a00260478a4 */ /* 0x000fe2000f8e0204 */
[----:B------:R-:W-:Y:S01]  /*13c0*/  MOV R17, UR37 ;  /* 0x0000002500117c02 */ /* 0x000fe20008000f00 */
[----:B------:R-:W-:Y:S01]  /*13d0*/  UMOV UR15, 0x40000040 ;  /* 0x40000040000f7882 */ /* 0x000fe20000000000 */
[----:B------:R-:W-:Y:S01]  /*13e0*/  UMOV UR23, 0x40000040 ;  /* 0x4000004000177882 */ /* 0x000fe20000000000 */
[----:B------:R-:W-:Y:S01]  /*13f0*/  UIADD3 UR10, UR4, 0x80, URZ ;  /* 0x00000080040a7890 */ /* 0x000fe2000fffe03f */
[----:B------:R-:W-:Y:S01]  /*1400*/  MOV R20, UR36 ;  /* 0x0000002400147c02 */ /* 0x000fe20008000f00 */
[----:B------:R-:W-:-:S02]  /*1410*/  UIADD3 UR14, UR4, 0x100, URZ ;  /* 0x00000100040e7890 */ /* 0x000fc4000fffe03f */
[----:B------:R-:W-:Y:S01]  /*1420*/  UMOV UR18, UR4 ;  /* 0x0000000400127c82 */ /* 0x000fe20008000000 */
[----:B------:R-:W-:Y:S01]  /*1430*/  UIADD3 UR6, UR4, 0x180, URZ ;  /* 0x0000018004067890 */ /* 0x000fe2000fffe03f */
[----:B------:R-:W-:Y:S01]  /*1440*/  HGMMA.64x16x16.F32 R56, gdesc[UR16], RZ, !UPT, gsb0 ;  /* 0x00200000103879f0 */ /* 0x000fe2000c0008ff */
[----:B------:R-:W-:Y:S01]  /*1450*/  UIADD3 UR7, UR4, 0x200, URZ ;  /* 0x0000020004077890 */ /* 0x000fe2000fffe03f */
[----:B------:R-:W-:Y:S01]  /*1460*/  UMOV UR19, 0x40000040 ;  /* 0x4000004000137882 */ /* 0x000fe20000000000 */
[----:B------:R-:W-:Y:S02]  /*1470*/  UIADD3 UR22, UR4, 0x384, URZ ;  /* 0x0000038404167890 */ /* 0x000fe4000fffe03f */
[----:B------:R-:W-:Y:S01]  /*1480*/  UIADD3 UR26, UR4, 0x386, URZ ;  /* 0x00000386041a7890 */ /* 0x000fe2000fffe03f */
[----:B------:R-:W-:Y:S01]  /*1490*/  UMOV UR27, 0x40000040 ;  /* 0x40000040001b7882 */ /* 0x000fe20000000000 */
        /* <DEDUP_REMOVED lines=14> */
[----:B------:R-:W-:Y:S01]  /*1580*/  UMOV UR39, 0x40000040 ;  /* 0x4000004000277882 */ /* 0x000fe20000000000 */
[----:B------:R-:W-:-:S02]  /*1590*/  WARPGROUP.DEPBAR.LE gsb0, 0x0 ;  /* 0x00008000000079c5 */ /* 0x000fc40000010000 */
[----:B------:R-:W-:-:S06]  /*15a0*/  WARPGROUP.ARRIVE ;  /* 0x00000000000079c5 */ /* 0x000fcc0000000000 */
[----:B------:R-:W-:Y:S01]  /*15b0*/  HGMMA.64x16x16.F32 R48, gdesc[UR8], RZ, !UPT, gsb0 ;  /* 0x00200000083079f0 */ /* 0x000fe2000c0008ff */
[----:B------:R-:W-:Y:S01]  /*15c0*/  UMOV UR8, UR16 ;  /* 0x0000001000087c82 */ /* 0x000fe20008000000 */
[----:B------:R-:W-:Y:S01]  /*15d0*/  UMOV UR9, UR17 ;  /* 0x0000001100097c82 */ /* 0x000fe20008000000 */
[----:B------:R-:W-:Y:S01]  /*15e0*/  UMOV UR10, UR6 ;  /* 0x00000006000a7c82 */ /* 0x000fe20008000000 */
[----:B------:R-:W-:Y:S01]  /*15f0*/  UMOV UR11, 0x40000040 ;  /* 0x40000040000b7882 */ /* 0x000fe20000000000 */
[----:B------:R-:W-:Y:S01]  /*1600*/  UIADD3 UR6, UR5, 0x2, URZ ;  /* 0x0000000205067890 */ /* 0x000fe2000fffe03f */
[----:B------:R-:W-:Y:S02]  /*1610*/  WARPGROUP.DEPBAR.LE gsb0, 0x0 ;  /* 0x00008000000079c5 */ /* 0x000fe40000010000 */
[----:B------:R-:W-:-:S06]  /*1620*/  WARPGROUP.ARRIVE ;  /* 0x00000000000079c5 */ /* 0x000fcc0000000000 */
[----:B------:R-:W-:Y:S01]  /*1630*/  HGMMA.64x16x16.F32 R40, gdesc[UR12], RZ, !UPT, gsb0 ;  /* 0x002000000c2879f0 */ /* 0x000fe2000c0008ff */
[----:B------:R-:W-:Y:S01]  /*1640*/  UIADD3 UR14, UR4, 0x102, URZ ;  /* 0x00000102040e7890 */ /* 0x000fe2000fffe03f */
[----:B------:R-:W-:Y:S01]  /*1650*/  UMOV UR15, 0x40000040 ;  /* 0x40000040000f7882 */ /* 0x000fe20000000000 */
[----:B------:R-:W-:Y:S02]  /*1660*/  WARPGROUP.DEPBAR.LE gsb0, 0x0 ;  /* 0x00008000000079c5 */ /* 0x000fe40000010000 */
[----:B------:R-:W-:-:S06]  /*1670*/  WARPGROUP.ARRIVE ;  /* 0x00000000000079c5 */ /* 0x000fcc0000000000 */
[----:B------:R-:W-:Y:S01]  /*1680*/  HGMMA.64x16x16.F32 R32, gdesc[UR8], RZ, !UPT, gsb0 ;  /* 0x00200000082079f0 */ /* 0x000fe2000c0008ff */
[----:B------:R-:W-:Y:S01]  /*1690*/  UMOV UR8, UR16 ;  /* 0x0000001000087c82 */ /* 0x000fe20008000000 */
[----:B------:R-:W-:Y:S01]  /*16a0*/  UMOV UR9, UR17 ;  /* 0x0000001100097c82 */ /* 0x000fe20008000000 */
[----:B------:R-:W-:Y:S01]  /*16b0*/  UMOV UR10, UR7 ;  /* 0x00000007000a7c82 */ /* 0x000fe20008000000 */
[----:B------:R-:W-:Y:S01]  /*16c0*/  UMOV UR11, 0x40000040 ;  /* 0x40000040000b7882 */ /* 0x000fe20000000000 */
[----:B------:R-:W-:Y:S01]  /*16d0*/  UMOV UR16, UR6 ;  /* 0x0000000600107c82 */ /* 0x000fe20008000000 */
[----:B------:R-:W-:Y:S01]  /*16e0*/  UIADD3 UR6, UR4, 0x2, URZ ;  /* 0x0000000204067890 */ /* 0x000fe2000fffe03f */
[----:B------:R-:W-:Y:S01]  /*16f0*/  IMAD.U32 R12, RZ, RZ, UR16 ;  /* 0x00000010ff0c7e24 */ /* 0x000fe2000f8e00ff */
[----:B------:R-:W-:Y:S01]  /*1700*/  UMOV UR17, 0x40000040 ;  /* 0x4000004000117882 */ /* 0x000fe20000000000 */
[----:B------:R-:W-:Y:S01]  /*1710*/  UMOV UR12, UR16 ;  /* 0x00000010000c7c82 */ /* 0x000fe20008000000 */
[----:B------:R-:W-:Y:S01]  /*1720*/  UMOV UR13, UR17 ;  /* 0x00000011000d7c82 */ /* 0x000fe20008000000 */
[----:B------:R-:W-:Y:S01]  /*1730*/  UIADD3 UR7, UR4, 0x202, URZ ;  /* 0x0000020204077890 */ /* 0x000fe2000fffe03f */
[----:B------:R-:W-:Y:S01]  /*1740*/  IMAD.U32 R13, RZ, RZ, UR17 ;  /* 0x00000011ff0d7e24 */ /* 0x000fe2000f8e00ff */
[----:B------:R-:W-:Y:S01]  /*1750*/  UMOV UR18, UR6 ;  /* 0x0000000600127c82 */ /* 0x000fe20008000000 */
[----:B------:R-:W-:Y:S01]  /*1760*/  UIADD3 UR6, UR4, 0x182, URZ ;  /* 0x0000018204067890 */ /* 0x000fe2000fffe03f */
[----:B------:R-:W-:-:S02]  /*1770*/  WARPGROUP.DEPBAR.LE gsb0, 0x0 ;  /* 0x00008000000079c5 */ /* 0x000fc40000010000 */
[----:B------:R-:W-:-:S06]  /*1780*/  WARPGROUP.ARRIVE ;  /* 0x00000000000079c5 */ /* 0x000fcc0000000000 */
[----:B------:R-:W-:Y:S01]  /*1790*/  HGMMA.64x16x16.F32 R24, gdesc[UR8], RZ, !UPT, gsb0 ;  /* 0x00200000081879f0 */ /* 0x000fe2000c0008ff */
[----:B------:R-:W-:Y:S01]  /*17a0*/  UIADD3 UR10, UR4, 0x82, URZ ;  /* 0x00000082040a7890 */ /* 0x000fe2000fffe03f */
[----:B------:R-:W-:Y:S01]  /*17b0*/  UMOV UR8, UR16 ;  /* 0x0000001000087c82 */ /* 0x000fe20008000000 */
[----:B------:R-:W-:Y:S01]  /*17c0*/  UMOV UR9, UR17 ;  /* 0x0000001100097c82 */ /* 0x000fe20008000000 */
[----:B------:R-:W-:Y:S01]  /*17d0*/  UMOV UR11, 0x40000040 ;  /* 0x40000040000b7882 */ /* 0x000fe20000000000 */
[----:B------:R-:W-:Y:S02]  /*17e0*/  WARPGROUP.DEPBAR.LE gsb0, 0x0 ;  /* 0x00008000000079c5 */ /* 0x000fe40000010000 */
[----:B------:R-:W-:-:S06]  /*17f0*/  WARPGROUP.ARRIVE ;  /* 0x00000000000079c5 */ /* 0x000fcc0000000000 */
[----:B------:R-:W-:Y:S01]  /*1800*/  HGMMA.64x16x16.F32 R56, gdesc[UR16], R56, gsb0 ;  /* 0x00200000103879f0 */ /* 0x000fe20008000838 */
[----:B------:R-:W-:Y:S02]  /*1810*/  UMOV UR19, 0x40000040 ;  /* 0x4000004000137882 */ /* 0x000fe40000000000 */
[----:B------:R-:W-:Y:S02]  /*1820*/  WARPGROUP.DEPBAR.LE gsb0, 0x0 ;  /* 0x00008000000079c5 */ /* 0x000fe40000010000 */
[----:B------:R-:W-:-:S06]  /*1830*/  WARPGROUP.ARRIVE ;  /* 0x00000000000079c5 */ /* 0x000fcc0000000000 */
[----:B------:R-:W-:Y:S01]  /*1840*/  HGMMA.64x16x16.F32 R48, gdesc[UR8], R48, gsb0 ;  /* 0x00200000083079f0 */ /* 0x000fe20008000830 */
[----:B------:R-:W-:Y:S01]  /*1850*/  UMOV UR8, UR16 ;  /* 0x0000001000087c82 */ /* 0x000fe20008000000 */
[----:B------:R-:W-:Y:S01]  /*1860*/  UMOV UR9, UR17 ;  /* 0x0000001100097c82 */ /* 0x000fe20008000000 */
[----:B------:R-:W-:Y:S01]  /*1870*/  UMOV UR10, UR6 ;  /* 0x00000006000a7c82 */ /* 0x000fe20008000000 */
[----:B------:R-:W-:Y:S01]  /*1880*/  UMOV UR11, 0x40000040 ;  /* 0x40000040000b7882 */ /* 0x000fe20000000000 */
[----:B------:R-:W-:Y:S01]  /*1890*/  UIADD3 UR6, UR5, 0x4, URZ ;  /* 0x0000000405067890 */ /* 0x000fe2000fffe03f */
[----:B------:R-:W-:Y:S02]  /*18a0*/  WARPGROUP.DEPBAR.LE gsb0, 0x0 ;  /* 0x00008000000079c5 */ /* 0x000fe40000010000 */
[----:B------:R-:W-:-:S06]  /*18b0*/  WARPGROUP.ARRIVE ;  /* 0x00000000000079c5 */ /* 0x000fcc0000000000 */
[----:B------:R-:W-:Y:S01]  /*18c0*/  HGMMA.64x16x16.F32 R40, gdesc[UR12], R40, gsb0 ;  /* 0x002000000c2879f0 */ /* 0x000fe20008000828 */
[----:B------:R-:W-:Y:S01]  /*18d0*/  UIADD3 UR14, UR4, 0x104, URZ ;  /* 0x00000104040e7890 */ /* 0x000fe2000fffe03f */
[----:B------:R-:W-:Y:S01]  /*18e0*/  UMOV UR15, 0x40000040 ;  /* 0x40000040000f7882 */ /* 0x000fe20000000000 */
[----:B------:R-:W-:Y:S02]  /*18f0*/  WARPGROUP.DEPBAR.LE gsb0, 0x0 ;  /* 0x00008000000079c5 */ /* 0x000fe40000010000 */
[----:B------:R-:W-:-:S06]  /*1900*/  WARPGROUP.ARRIVE ;  /* 0x00000000000079c5 */ /* 0x000fcc0000000000 */
[----:B------:R-:W-:Y:S01]  /*1910*/  HGMMA.64x16x16.F32 R32, gdesc[UR8], R32, gsb0 ;  /* 0x00200000082079f0 */ /* 0x000fe20008000820 */
[----:B------:R-:W-:Y:S01]  /*1920*/  UMOV UR8, UR16 ;  /* 0x0000001000087c82 */ /* 0x000fe20008000000 */
[----:B------:R-:W-:Y:S01]  /*1930*/  UMOV UR9, UR17 ;  /* 0x0000001100097c82 */ /* 0x000fe20008000000 */
[----:B------:R-:W-:Y:S01]  /*1940*/  UMOV UR10, UR7 ;  /* 0x00000007000a7c82 */ /* 0x000fe20008000000 */
[----:B------:R-:W-:Y:S01]  /*1950*/  UMOV UR11, 0x40000040 ;  /* 0x40000040000b7882 */ /* 0x000fe20000000000 */
[----:B------:R-:W-:Y:S01]  /*1960*/  UMOV UR16, UR6 ;  /* 0x0000000600107c82 */ /* 0x000fe20008000000 */
[----:B------:R-:W-:Y:S01]  /*1970*/  UIADD3 UR6, UR4, 0x4, URZ ;  /* 0x0000000404067890 */ /* 0x000fe2000fffe03f */
[----:B------:R-:W-:Y:S01]  /*1980*/  MOV R10, UR16 ;  /* 0x00000010000a7c02 */ /* 0x000fe20008000f00 */
        /* <DEDUP_REMOVED lines=9> */
[----:B------:R-:W-:Y:S01]  /*1a20*/  HGMMA.64x16x16.F32 R24, gdesc[UR8], R24, gsb0 ;  /* 0x00200000081879f0 */ /* 0x000fe20008000818 */
        /* <DEDUP_REMOVED lines=74> */
[----:B------:R-:W-:Y:S02]  /*1ed0*/  UIADD3 UR8, UR5, 0x400, URZ ;  /* 0x0000040005087890 */ /* 0x000fe4000fffe03f */
[----:B------:R-:W-:Y:S01]  /*1ee0*/  UIADD3 UR10, UR4, 0x280, URZ ;  /* 0x00000280040a7890 */ /* 0x000fe2000fffe03f */
[----:B------:R-:W-:Y:S01]  /*1ef0*/  UMOV UR9, 0x40000040 ;  /* 0x4000004000097882 */ /* 0x000fe20000000000 */
[----:B------:R-:W-:Y:S01]  /*1f00*/  UMOV UR11, 0x40000040 ;  /* 0x40000040000b7882 */ /* 0x000fe20000000000 */
[----:B------:R-:W-:Y:S02]  /*1f10*/  UMOV UR13, UR9 ;  /* 0x00000009000d7c82 */ /* 0x000fe40008000000 */
[----:B------:R-:W-:Y:S01]  /*1f20*/  UMOV UR12, UR8 ;  /* 0x00000008000c7c82 */ /* 0x000fe20008000000 */
[----:B------:R-:W-:Y:S02]  /*1f30*/  WARPGROUP.DEPBAR.LE gsb0, 0x0 ;  /* 0x00008000000079c5 */ /* 0x000fe40000010000 */
[----:B------:R-:W-:-:S06]  /*1f40*/  WARPGROUP.ARRIVE ;  /* 0x00000000000079c5 */ /* 0x000fcc0000000000 */
[----:B------:R-:W-:Y:S01]  /*1f50*/  HGMMA.64x16x16.F32 R56, gdesc[UR8], R56, gsb0 ;  /* 0x00200000083879f0 */ /* 0x000fe20008000838 */
[----:B------:R-:W-:Y:S01]  /*1f60*/  UMOV UR10, UR6 ;  /* 0x00000006000a7c82 */ /* 0x000fe20008000000 */
[----:B------:R-:W-:Y:S01]  /*1f70*/  UMOV UR11, 0x40000040 ;  /* 0x40000040000b7882 */ /* 0x000fe20000000000 */
[----:B------:R-:W-:Y:S01]  /*1f80*/  UIADD3 UR6, UR4, 0x480, URZ ;  /* 0x0000048004067890 */ /* 0x000fe2000fffe03f */
        /* <DEDUP_REMOVED lines=15> */
[----:B01----:R-:W-:Y:S02]  /*2080*/  MOV R3, UR12 ;  /* 0x0000000c00037c02 */ /* 0x003fe40008000f00 */
[----:B------:R-:W-:Y:S01]  /*2090*/  MOV R2, UR13 ;  /* 0x0000000d00027c02 */ /* 0x000fe20008000f00 */
[----:B------:R-:W-:-:S02]  /*20a0*/  WARPGROUP.DEPBAR.LE gsb0, 0x0 ;  /* 0x00008000000079c5 */ /* 0x000fc40000010000 */
        /* <DEDUP_REMOVED lines=39> */
[----:B------:R-:W-:Y:S01]  /*2320*/  UMOV UR13, 0x40000040 ;  /* 0x40000040000d7882 */ /* 0x000fe20000000000 */
[----:B------:R-:W-:Y:S01]  /*2330*/  UMOV UR15, 0x40000040 ;  /* 0x40000040000f7882 */ /* 0x000fe20000000000 */
[----:B------:R-:W-:Y:S01]  /*2340*/  UMOV UR37, UR13 ;  /* 0x0000000d00257c82 */ /* 0x000fe20008000000 */
[----:B------:R-:W-:Y:S01]  /*2350*/  MOV R7, UR13 ;  /* 0x0000000d00077c02 */ /* 0x000fe20008000f00 */
        /* <DEDUP_REMOVED lines=29> */
[----:B------:R-:W-:Y:S03]  /*2530*/  HGMMA.64x16x16.F32 R24, gdesc[UR16], R24, gsb0 ;  /* 0x00200000101879f0 */ /* 0x000fe60008000818 */
        /* <DEDUP_REMOVED lines=195> */
[----:B------:R-:W-:-:S07]  /*3170*/  UIADD3 UR5, UR5, 0xc06, URZ ;  /* 0x00000c0605057890 */ /* 0x000fce000fffe03f */
[----:B------:R-:W-:Y:S01]  /*3180*/  UMOV UR12, UR5 ;  /* 0x00000005000c7c82 */ /* 0x000fe20008000000 */
[----:B------:R-:W-:Y:S01]  /*3190*/  UIADD3 UR5, UR4, 0x786, URZ ;  /* 0x0000078604057890 */ /* 0x000fe2000fffe03f */
[----:B------:R-:W-:Y:S01]  /*31a0*/  IMAD.U32 R6, RZ, RZ, UR12 ;  /* 0x0000000cff067e24 */ /* 0x000fe2000f8e00ff */
[----:B------:R-:W-:-:S05]  /*31b0*/  UMOV UR36, UR12 ;  /* 0x0000000c00247c82 */ /* 0x000fca0008000000 */
        /* <DEDUP_REMOVED lines=40> */
[----:B------:R-:W-:-:S07]  /*3440*/  UIADD3 UR7, UR4, 0x806, URZ ;  /* 0x0000080604077890 */ /* 0x000fce000fffe03f */
[----:B------:R-:W-:Y:S01]  /*3450*/  UMOV UR38, UR7 ;  /* 0x0000000700267c82 */ /* 0x000fe20008000000 */
[----:B------:R-:W-:Y:S01]  /*3460*/  UMOV UR7, 0x40000040 ;  /* 0x4000004000077882 */ /* 0x000fe20000000000 */
[----:B------:R-:W-:Y:S02]  /*3470*/  WARPGROUP.DEPBAR.LE gsb0, 0x0 ;  /* 0x00008000000079c5 */ /* 0x000fe40000010000 */
[----:B------:R-:W-:-:S06]  /*3480*/  WARPGROUP.ARRIVE ;  /* 0x00000000000079c5 */ /* 0x000fcc0000000000 */
[----:B------:R-:W-:Y:S03]  /*3490*/  HGMMA.64x16x16.F32 R24, gdesc[UR52], R24, gsb0 ;  /* 0x00200000341879f0 */ /* 0x000fe60008000818 */
[----:B------:R-:W-:Y:S02]  /*34a0*/  WARPGROUP.DEPBAR.LE gsb0, 0x0 ;  /* 0x00008000000079c5 */ /* 0x000fe40000010000 */
[----:B------:R-:W-:-:S06]  /*34b0*/  WARPGROUP.ARRIVE ;  /* 0x00000000000079c5 */ /* 0x000fcc0000000000 */
[----:B------:R-:W-:Y:S01]  /*34c0*/  HGMMA.64x16x16.F32 R56, gdesc[UR12], R56, gsb0 ;  /* 0x002000000c3879f0 */ /* 0x000fe20008000838 */
[----:B------:R-:W-:Y:S01]  /*34d0*/  UMOV UR14, UR12 ;  /* 0x0000000c000e7c82 */ /* 0x000fe20008000000 */
[----:B------:R-:W-:Y:S01]  /*34e0*/  UMOV UR15, UR13 ;  /* 0x0000000d000f7c82 */ /* 0x000fe20008000000 */
[----:B------:R-:W-:Y:S01]  /*34f0*/  UMOV UR4, UR14 ;  /* 0x0000000e00047c82 */ /* 0x000fe20008000000 */
[----:B------:R-:W-:Y:S01]  /*3500*/  UMOV UR5, UR15 ;  /* 0x0000000f00057c82 */ /* 0x000fe20008000000 */
[----:B------:R-:W-:Y:S02]  /*3510*/  R2UR UR13, R2 ;  /* 0x00000000020d72ca */ /* 0x000fe400000e0000 */
[----:B------:R-:W-:Y:S01]  /*3520*/  R2UR UR12, R3 ;  /* 0x00000000030c72ca */ /* 0x000fe200000e0000 */
[----:B------:R-:W-:Y:S02]  /*3530*/  WARPGROUP.DEPBAR.LE gsb0, 0x0 ;  /* 0x00008000000079c5 */ /* 0x000fe40000010000 */
[----:B------:R-:W-:-:S06]  /*3540*/  WARPGROUP.ARRIVE ;  /* 0x00000000000079c5 */ /* 0x000fcc0000000000 */
[----:B------:R-:W-:Y:S01]  /*3550*/  HGMMA.64x16x16.F32 R48, gdesc[UR36], R48, gsb0 ;  /* 0x00200000243079f0 */ /* 0x000fe20008000830 */
[----:B------:R-:W-:Y:S02]  /*3560*/  R2UR UR39, R4 ;  /* 0x00000000042772ca */ /* 0x000fe400000e0000 */
[----:B------:R-:W-:Y:S02]  /*3570*/  R2UR UR38, R5 ;  /* 0x00000000052672ca */ /* 0x000fe400000e0000 */
[----:B------:R-:W-:Y:S02]  /*3580*/  R2UR UR37, R17 ;  /* 0x00000000112572ca */ /* 0x000fe400000e0000 */
[----:B------:R-:W-:Y:S01]  /*3590*/  R2UR UR36, R20 ;  /* 0x00000000142472ca */ /* 0x000fe200000e0000 */
        /* <DEDUP_REMOVED lines=9> */
[----:B------:R-:W-:Y:S01]  /*3630*/  UMOV UR7, 0x40000040 ;  /* 0x4000004000077882 */ /* 0x000fe20000000000 */
[----:B------:R-:W-:Y:S02]  /*3640*/  WARPGROUP.DEPBAR.LE gsb0, 0x0 ;  /* 0x00008000000079c5 */ /* 0x000fe40000010000 */
[----:B------:R-:W-:-:S06]  /*3650*/  WARPGROUP.ARRIVE ;  /* 0x00000000000079c5 */ /* 0x000fcc0000000000 */
[----:B------:R-:W-:Y:S03]  /*3660*/  HGMMA.64x16x16.F32 R24, gdesc[UR4], R24, gsb0 ;  /* 0x00200000041879f0 */ /* 0x000fe60008000818 */
[----:B------:R-:W-:Y:S02]  /*3670*/  WARPGROUP.DEPBAR.LE gsb0, 0x0 ;  /* 0x00008000000079c5 */ /* 0x000fe40000010000 */
[----:B------:R-:W-:Y:S05]  /*3680*/  @!P0 BRA `(.L_x_13) ;  /* 0x0000000000048947 */ /* 0x000fea0003800000 */
[----:B------:R-:W-:Y:S01]  /*3690*/  BPT.TRAP 0x1 ;  /* 0x000000040000795c */ /* 0x000fe20000300000 */
.L_x_13:
[----:B------:R-:W-:Y:S01]  /*36a0*/  VIADD R2, R225, UR39 ;  /* 0x00000027e1027c36 */ /* 0x000fe20008000000 */
[----:B------:R-:W-:Y:S01]  /*36b0*/  ULDC UR5, c[0x0][0x988] ;  /* 0x0002620000057ab9 */ /* 0x000fe20000000800 */
[----:B------:R-:W-:Y:S01]  /*36c0*/  IMAD.U32 R3, RZ, RZ, UR60 ;  /* 0x0000003cff037e24 */ /* 0x000fe2000f8e00ff */
[----:B------:R-:W-:Y:S01]  /*36d0*/  P2R R21, PR, RZ, 0x1 ;  /* 0x00000001ff157803 */ /* 0x000fe20000000000 */
[----:B------:R-:W-:Y:S01]  /*36e0*/  UISETP.GE.AND UP0, UPT, UR39, 0x51, UPT ;  /* 0x000000512700788c */ /* 0x000fe2000bf06270 */
[----:B------:R-:W-:Y:S01]  /*36f0*/  R2UR UR4, R0 ;  /* 0x00000000000472ca */ /* 0x000fe200000e0000 */
[----:B------:R-:W-:Y:S01]  /*3700*/  IMAD R2, R3, -0x50, R2 ;  /* 0xffffffb003027824 */ /* 0x000fe200078e0202 */
[-C--:B------:R-:W-:Y:S01]  /*3710*/  MOV R150, R151.reuse ;  /* 0x0000009700967202 */ /* 0x080fe20000000f00 */
[--C-:B------:R-:W-:Y:S01]  /*3720*/  IMAD.MOV.U32 R149, RZ, RZ, R151.reuse ;  /* 0x000000ffff957224 */ /* 0x100fe200078e0097 */
[----:B------:R-:W-:Y:S01]  /*3730*/  MOV R145, R151 ;  /* 0x0000009700917202 */ /* 0x000fe20000000f00 */
[--C-:B------:R-:W-:Y:S01]  /*3740*/  IMAD.MOV.U32 R148, RZ, RZ, R151.reuse ;  /* 0x000000ffff947224 */ /* 0x100fe200078e0097 */
[C---:B------:R-:W-:Y:S01]  /*3750*/  ISETP.GT.AND P2, PT, R2.reuse, RZ, PT ;  /* 0x000000ff0200720c */ /* 0x040fe20003f44270 */
[--C-:B------:R-:W-:Y:S01]  /*3760*/  IMAD.MOV.U32 R147, RZ, RZ, R151.reuse ;  /* 0x000000ffff937224 */ /* 0x100fe200078e0097 */
[C---:B------:R-:W-:Y:S01]  /*3770*/  ISETP.GT.AND P1, PT, R2.reuse, 0x1, PT ;  /* 0x000000010200780c */ /* 0x040fe20003f24270 */
[--C-:B------:R-:W-:Y:S01]  /*3780*/  IMAD.MOV.U32 R146, RZ, RZ, R151.reuse ;  /* 0x000000ffff927224 */ /* 0x100fe200078e0097 */
[----:B------:R-:W-:Y:S01]  /*3790*/  ISETP.GT.AND P6, PT, R2, 0x8, PT ;  /* 0x000000080200780c */ /* 0x000fe20003fc4270 */
[--C-:B------:R-:W-:Y:S01]  /*37a0*/  IMAD.MOV.U32 R144, RZ, RZ, R151.reuse ;  /* 0x000000ffff907224 */ /* 0x100fe200078e0097 */
[----:B------:R-:W-:Y:S01]  /*37b0*/  FSEL R56, R56, -INF , P2 ;  /* 0xff80000038387808 */ /* 0x000fe20001000000 */
[----:B------:R-:W-:Y:S01]  /*37c0*/  UIADD3 UR4, UR4, 0x38840, URZ ;  /* 0x0003884004047890 */ /* 0x000fe2000fffe03f */
[----:B------:R-:W-:Y:S01]  /*37d0*/  FSEL R57, R57, -INF , P1 ;  /* 0xff80000039397808 */ /* 0x000fe20000800000 */
[--C-:B------:R-:W-:Y:S01]  /*37e0*/  IMAD.MOV.U32 R143, RZ, RZ, R151.reuse ;  /* 0x000000ffff8f7224 */ /* 0x100fe200078e0097 */
[----:B------:R-:W-:Y:S01]  /*37f0*/  ISETP.GT.AND P5, PT, R2, 0x9, PT ;  /* 0x000000090200780c */ /* 0x000fe20003fa4270 */
[----:B------:R-:W-:Y:S01]  /*3800*/  UPRMT UR4, UR61, 0x654, UR4 ;  /* 0x000006543d047896 */ /* 0x000fe20008000004 */
[----:B------:R-:W-:Y:S01]  /*3810*/  FSEL R60, R60, -INF , P6 ;  /* 0xff8000003c3c7808 */ /* 0x000fe20003000000 */
[--C-:B------:R-:W-:Y:S01]  /*3820*/  IMAD.MOV.U32 R142, RZ, RZ, R151.reuse ;  /* 0x000000ffff8e7224 */ /* 0x100fe200078e0097 */
[----:B------:R-:W-:Y:S01]  /*3830*/  FMNMX.FTZ R3, R56, R57, !PT ;  /* 0x0000003938037209 */ /* 0x000fe20007810000 */
[--C-:B------:R-:W-:Y:S01]  /*3840*/  IMAD.MOV.U32 R141, RZ, RZ, R151.reuse ;  /* 0x000000ffff8d7224 */ /* 0x100fe200078e0097 */
[----:B------:R-:W-:Y:S01]  /*3850*/  ISETP.GT.AND P4, PT, R2, 0x10, PT ;  /* 0x000000100200780c */ /* 0x000fe20003f84270 */
[--C-:B------:R-:W-:Y:S01]  /*3860*/  IMAD.MOV.U32 R139, RZ, RZ, R151.reuse ;  /* 0x000000ffff8b7224 */ /* 0x100fe200078e0097 */
[----:B------:R-:W-:Y:S01]  /*3870*/  FSEL R61, R61, -INF , P5 ;  /* 0xff8000003d3d7808 */ /* 0x000fe20002800000 */
[--C-:B------:R-:W-:Y:S01]  /*3880*/  IMAD.MOV.U32 R138, RZ, RZ, R151.reuse ;  /* 0x000000ffff8a7224 */ /* 0x100fe200078e0097 */
[----:B------:R-:W-:Y:S01]  /*3890*/  FMNMX.FTZ R4, R60, R3, !PT ;  /* 0x000000033c047209 */ /* 0x000fe20007810000 */
[----:B------:R-:W-:Y:S01]  /*38a0*/  SYNCS.ARRIVE.TRANS64.RED.A1T0 RZ, [UR4], RZ ;  /* 0x000000ffffff79a7 */ /* 0x000fe20008100404 */
[----:B------:R-:W-:Y:S01]  /*38b0*/  ISETP.GT.AND P3, PT, R2, 0x11, PT ;  /* 0x000000110200780c */ /* 0x000fe20003f64270 */
[--C-:B------:R-:W-:Y:S01]  /*38c0*/  IMAD.MOV.U32 R137, RZ, RZ, R151.reuse ;  /* 0x000000ffff897224 */ /* 0x100fe200078e0097 */
[----:B------:R-:W-:Y:S01]  /*38d0*/  FSEL R48, R48, -INF , P4 ;  /* 0xff80000030307808 */ /* 0x000fe20002000000 */
[--C-:B------:R-:W-:Y:S01]  /*38e0*/  IMAD.MOV.U32 R136, RZ, RZ, R151.reuse ;  /* 0x000000ffff887224 */ /* 0x100fe200078e0097 */
[----:B------:R-:W-:Y:S01]  /*38f0*/  FMNMX.FTZ R3, R61, R4, !PT ;  /* 0x000000043d037209 */ /* 0x000fe20007810000 */
[--C-:B------:R-:W-:Y:S01]  /*3900*/  IMAD.MOV.U32 R134, RZ, RZ, R151.reuse ;  /* 0x000000ffff867224 */ /* 0x100fe200078e0097 */
[----:B------:R-:W-:Y:S01]  /*3910*/  FSEL R58, R58, -INF , P2 ;  /* 0xff8000003a3a7808 */ /* 0x000fe20001000000 */
[--C-:B------:R-:W-:Y:S01]  /*3920*/  IMAD.MOV.U32 R133, RZ, RZ, R151.reuse ;  /* 0x000000ffff857224 */ /* 0x100fe200078e0097 */
        /* <DEDUP_REMOVED lines=107> */
[----:B------:R-:W-:Y:S01]  /*3fe0*/  IMAD.MOV.U32 R66, RZ, RZ, R151 ;  /* 0x000000ffff427224 */ /* 0x000fe200078e0097 */
[----:B------:R-:W-:-:S02]  /*3ff0*/  FMNMX.FTZ R3, R25, R4, !PT ;  /* 0x0000000419037209 */ /* 0x000fc40007810000 */
[----:B------:R-:W-:Y:S02]  /*4000*/  FSEL R29, R29, -INF , P1 ;  /* 0xff8000001d1d7808 */ /* 0x000fe40000800000 */
[----:B------:R-:W-:Y:S02]  /*4010*/  FMNMX.FTZ R2, R28, R3, !PT ;  /* 0x000000031c027209 */ /* 0x000fe40007810000 */
[----:B------:R-:W-:Y:S02]  /*4020*/  FMNMX.FTZ R3, R58, R59, !PT ;  /* 0x0000003b3a037209 */ /* 0x000fe40007810000 */
[----:B------:R-:W-:Y:S02]  /*4030*/  FMNMX.FTZ R5, R29, R2, !PT ;  /* 0x000000021d057209 */ /* 0x000fe40007810000 */
[----:B------:R-:W-:Y:S02]  /*4040*/  FSEL R38, R38, -INF , P6 ;  /* 0xff80000026267808 */ /* 0x000fe40003000000 */
[----:B------:R-:W-:Y:S01]  /*4050*/  FSEL R39, R39, -INF , P5 ;  /* 0xff80000027277808 */ /* 0x000fe20002800000 */
[----:B------:R-:W0:Y:S01]  /*4060*/  SHFL.BFLY PT, R2, R5, 0x2, 0x1f ;  /* 0x0c401f0005027f89 */ /* 0x000e2200000e0000 */
[----:B------:R-:W-:-:S02]  /*4070*/  FSEL R26, R26, -INF , P4 ;  /* 0xff8000001a1a7808 */ /* 0x000fc40002000000 */
[----:B------:R-:W-:Y:S02]  /*4080*/  FSEL R27, R27, -INF , P3 ;  /* 0xff8000001b1b7808 */ /* 0x000fe40001800000 */
[----:B------:R-:W-:Y:S02]  /*4090*/  FSEL R30, R30, -INF , P2 ;  /* 0xff8000001e1e7808 */ /* 0x000fe40001000000 */
[----:B------:R-:W-:Y:S02]  /*40a0*/  FSEL R31, R31, -INF , P1 ;  /* 0xff8000001f1f7808 */ /* 0x000fe40000800000 */
[-C--:B------:R-:W-:Y:S02]  /*40b0*/  MOV R140, R151.reuse ;  /* 0x00000097008c7202 */ /* 0x080fe40000000f00 */
[-C--:B------:R-:W-:Y:S02]  /*40c0*/  MOV R135, R151.reuse ;  /* 0x0000009700877202 */ /* 0x080fe40000000f00 */
[----:B------:R-:W-:-:S02]  /*40d0*/  MOV R130, R151 ;  /* 0x0000009700827202 */ /* 0x000fc40000000f00 */
[-C--:B------:R-:W-:Y:S02]  /*40e0*/  MOV R125, R151.reuse ;  /* 0x00000097007d7202 */ /* 0x080fe40000000f00 */
[-C--:B------:R-:W-:Y:S02]  /*40f0*/  MOV R120, R151.reuse ;  /* 0x0000009700787202 */ /* 0x080fe40000000f00 */
[-C--:B------:R-:W-:Y:S02]  /*4100*/  MOV R115, R151.reuse ;  /* 0x0000009700737202 */ /* 0x080fe40000000f00 */
[-C--:B------:R-:W-:Y:S02]  /*4110*/  MOV R110, R151.reuse ;  /* 0x00000097006e7202 */ /* 0x080fe40000000f00 */
[----:B------:R-:W-:Y:S02]  /*4120*/  MOV R105, R151 ;  /* 0x0000009700697202 */ /* 0x000fe40000000f00 */
[----:B0-----:R-:W-:-:S02]  /*4130*/  FMNMX.FTZ R17, R5, R2, !PT ;  /* 0x0000000205117209 */ /* 0x001fc40007810000 */
[-C--:B------:R-:W-:Y:S02]  /*4140*/  MOV R100, R151.reuse ;  /* 0x0000009700647202 */ /* 0x080fe40000000f00 */
[-C--:B------:R-:W-:Y:S01]  /*4150*/  MOV R95, R151.reuse ;  /* 0x00000097005f7202 */ /* 0x080fe20000000f00 */
[----:B------:R-:W0:Y:S01]  /*4160*/  SHFL.BFLY PT, R4, R17, 0x1, 0x1f ;  /* 0x0c201f0011047f89 */ /* 0x000e2200000e0000 */
[-C--:B------:R-:W-:Y:S02]  /*4170*/  MOV R90, R151.reuse ;  /* 0x00000097005a7202 */ /* 0x080fe40000000f00 */
[-C--:B------:R-:W-:Y:S02]  /*4180*/  MOV R85, R151.reuse ;  /* 0x0000009700557202 */ /* 0x080fe40000000f00 */
[-C--:B------:R-:W-:Y:S02]  /*4190*/  MOV R80, R151.reuse ;  /* 0x0000009700507202 */ /* 0x080fe40000000f00 */
[----:B------:R-:W-:-:S02]  /*41a0*/  MOV R75, R151 ;  /* 0x00000097004b7202 */ /* 0x000fc40000000f00 */
[-C--:B------:R-:W-:Y:S02]  /*41b0*/  MOV R70, R151.reuse ;  /* 0x0000009700467202 */ /* 0x080fe40000000f00 */
[----:B------:R-:W-:Y:S02]  /*41c0*/  MOV R65, R151 ;  /* 0x0000009700417202 */ /* 0x000fe40000000f00 */
[----:B0-----:R-:W-:-:S04]  /*41d0*/  FMNMX.FTZ R4, R17, R4, !PT ;  /* 0x0000000411047209 */ /* 0x001fc80007810000 */
[C---:B------:R-:W-:Y:S01]  /*41e0*/  FSETP.NEU.FTZ.AND P0, PT, R4.reuse, -INF , PT ;  /* 0xff8000000400780b */ /* 0x040fe20003f1d000 */
[----:B------:R-:W-:-:S05]  /*41f0*/  FMUL.FTZ R2, R4, UR5 ;  /* 0x0000000504027c20 */ /* 0x000fca0008410000 */
[----:B------:R-:W-:Y:S02]  /*4200*/  FSEL R20, R2, RZ, P0 ;  /* 0x000000ff02147208 */ /* 0x000fe40000000000 */
[----:B------:R-:W-:Y:S02]  /*4210*/  FMNMX.FTZ R2, R62, R3, !PT ;  /* 0x000000033e027209 */ /* 0x000fe40007810000 */
[----:B------:R-:W-:Y:S01]  /*4220*/  ISETP.NE.AND P0, PT, R21, RZ, PT ;  /* 0x000000ff1500720c */ /* 0x000fe20003f05270 */
[--C-:B------:R-:W-:Y:S01]  /*4230*/  FFMA.FTZ R56, R56, UR5, -R20.reuse ;  /* 0x0000000538387c23 */ /* 0x100fe20008010814 */
[----:B------:R-:W-:Y:S01]  /*4240*/  FMNMX.FTZ R3, R63, R2, !PT ;  /* 0x000000023f037209 */ /* 0x000fe20007810000 */
[--C-:B------:R-:W-:Y:S01]  /*4250*/  FFMA.FTZ R57, R57, UR5, -R20.reuse ;  /* 0x0000000539397c23 */ /* 0x100fe20008010814 */
[--C-:B------:R-:W-:Y:S01]  /*4260*/  FFMA.FTZ R60, R60, UR5, -R20.reuse ;  /* 0x000000053c3c7c23 */ /* 0x100fe20008010814 */
[--C-:B------:R-:W-:Y:S01]  /*4270*/  FFMA.FTZ R61, R61, UR5, -R20.reuse ;  /* 0x000000053d3d7c23 */ /* 0x100fe20008010814 */
[----:B------:R-:W-:Y:S01]  /*4280*/  FMNMX.FTZ R2, R50, R3, !PT ;  /* 0x0000000332027209 */ /* 0x000fe20007810000 */
[----:B------:R-:W-:Y:S01]  /*4290*/  MUFU.EX2 R56, R56 ;  /* 0x0000003800387308 */ /* 0x000fe20000000800 */
[--C-:B------:R-:W-:Y:S01]  /*42a0*/  FFMA.FTZ R48, R48, UR5, -R20.reuse ;  /* 0x0000000530307c23 */ /* 0x100fe20008010814 */
[--C-:B------:R-:W-:Y:S01]  /*42b0*/  FFMA.FTZ R49, R49, UR5, -R20.reuse ;  /* 0x0000000531317c23 */ /* 0x100fe20008010814 */
[----:B------:R-:W-:Y:S01]  /*42c0*/  FMNMX.FTZ R3, R51, R2, !PT ;  /* 0x0000000233037209 */ /* 0x000fe20007810000 */
[--C-:B------:R-:W-:Y:S01]  /*42d0*/  FFMA.FTZ R52, R52, UR5, -R20.reuse ;  /* 0x0000000534347c23 */ /* 0x100fe20008010814 */
[--C-:B------:R-:W-:Y:S01]  /*42e0*/  FFMA.FTZ R53, R53, UR5, -R20.reuse ;  /* 0x0000000535357c23 */ /* 0x100fe20008010814 */
[--C-:B------:R-:W-:Y:S01]  /*42f0*/  FFMA.FTZ R40, R40, UR5, -R20.reuse ;  /* 0x0000000528287c23 */ /* 0x100fe20008010814 */
[----:B------:R-:W-:Y:S01]  /*4300*/  FMNMX.FTZ R2, R54, R3, !PT ;  /* 0x0000000336027209 */ /* 0x000fe20007810000 */
[----:B------:R-:W0:Y:S01]  /*4310*/  MUFU.EX2 R57, R57 ;  /* 0x0000003900397308 */ /* 0x000e220000000800 */
[--C-:B------:R-:W-:Y:S01]  /*4320*/  FFMA.FTZ R41, R41, UR5, -R20.reuse ;  /* 0x0000000529297c23 */ /* 0x100fe20008010814 */
        /* <DEDUP_REMOVED lines=14> */
[----:B------:R-:W1:Y:S01]  /*4410*/  MUFU.EX2 R61, R61 ;  /* 0x0000003d003d7308 */ /* 0x000e620000000800 */
[----:B------:R-:W-:Y:S01]  /*4420*/  FFMA.FTZ R20, R29, UR5, -R20 ;  /* 0x000000051d147c23 */ /* 0x000fe20008010814 */
[----:B0-----:R-:W-:Y:S01]  /*4430*/  FADD.FTZ R17, R56, R57 ;  /* 0x0000003938117221 */ /* 0x001fe20000010000 */
[----:B------:R-:W-:Y:S01]  /*4440*/  FMNMX.FTZ R3, R47, R2, !PT ;  /* 0x000000022f037209 */ /* 0x000fe20007810000 */
[--C-:B------:R-:W-:Y:S01]  /*4450*/  IMAD.MOV.U32 R29, RZ, RZ, R151.reuse ;  /* 0x000000ffff1d7224 */ /* 0x100fe200078e0097 */
[----:B------:R-:W-:Y:S01]  /*4460*/  F2FP.F16.F32.PACK_AB R208, R57, R56 ;  /* 0x0000003839d0723e */ /* 0x000fe200000000ff */
[--C-:B------:R-:W-:Y:S01]  /*4470*/  IMAD.MOV.U32 R57, RZ, RZ, R151.reuse ;  /* 0x000000ffff397224 */ /* 0x100fe200078e0097 */
[----:B------:R-:W-:Y:S01]  /*4480*/  FMNMX.FTZ R2, R34, R3, !PT ;  /* 0x0000000322027209 */ /* 0x000fe20007810000 */
[----:B------:R-:W-:Y:S01]  /*4490*/  MUFU.EX2 R48, R48 ;  /* 0x0000003000307308 */ /* 0x000fe20000000800 */
[----:B------:R-:W-:-:S02]  /*44a0*/  IMAD.MOV.U32 R56, RZ, RZ, R151 ;  /* 0x000000ffff387224 */ /* 0x000fc400078e0097 */
[----:B------:R-:W-:-:S04]  /*44b0*/  FMNMX.FTZ R3, R35, R2, !PT ;  /* 0x0000000223037209 */ /* 0x000fc80007810000 */
[----:B------:R-:W-:Y:S01]  /*44c0*/  FMNMX.FTZ R2, R38, R3, !PT ;  /* 0x0000000326027209 */ /* 0x000fe20007810000 */
[----:B------:R-:W0:Y:S01]  /*44d0*/  MUFU.EX2 R49, R49 ;  /* 0x0000003100317308 */ /* 0x000e220000000800 */
[----:B-1----:R-:W-:Y:S02]  /*44e0*/  F2FP.F16.F32.PACK_AB R210, R61, R60 ;  /* 0x0000003c3dd2723e */ /* 0x002fe400000000ff */
[----:B------:R-:W-:-:S04]  /*44f0*/  FMNMX.FTZ R3, R39, R2, !PT ;  /* 0x0000000227037209 */ /* 0x000fc80007810000 */
[----:B------:R-:W-:Y:S01]  /*4500*/  FMNMX.FTZ R2, R26, R3, !PT ;  /* 0x000000031a027209 */ /* 0x000fe20007810000 */
[----:B------:R-:W-:Y:S03]  /*4510*/  MUFU.EX2 R52, R52 ;  /* 0x0000003400347308 */ /* 0x000fe60000000800 */
[----:B------:R-:W-:-:S04]  /*4520*/  FMNMX.FTZ R3, R27, R2, !PT ;  /* 0x000000021b037209 */ /* 0x000fc80007810000 */
[----:B------:R-:W-:Y:S01]  /*4530*/  FMNMX.FTZ R2, R30, R3, !PT ;  /* 0x000000031e027209 */ /* 0x000fe20007810000 */
[----:B------:R-:W1:Y:S01]  /*4540*/  MUFU.EX2 R53, R53 ;  /* 0x0000003500357308 */ /* 0x000e620000000800 */
[----:B0-----:R-:W-:Y:S02]  /*4550*/  F2FP.F16.F32.PACK_AB R204, R49, R48 ;  /* 0x0000003031cc723e */ /* 0x001fe400000000ff */
[----:B------:R-:W-:-:S05]  /*4560*/  FMNMX.FTZ R2, R31, R2, !PT ;  /* 0x000000021f027209 */ /* 0x000fca0007810000 */
[----:B------:R-:W0:Y:S01]  /*4570*/  SHFL.BFLY PT, R3, R2, 0x2, 0x1f ;  /* 0x0c401f0002037f89 */ /* 0x000e2200000e0000 */
[----:B------:R-:W-:Y:S08]  /*4580*/  MUFU.EX2 R40, R40 ;  /* 0x0000002800287308 */ /* 0x000ff00000000800 */
[----:B------:R-:W2:Y:S01]  /*4590*/  MUFU.EX2 R41, R41 ;  /* 0x0000002900297308 */ /* 0x000ea20000000800 */
[----:B-1----:R-:W-:-:S07]  /*45a0*/  F2FP.F16.F32.PACK_AB R206, R53, R52 ;  /* 0x0000003435ce723e */ /* 0x002fce00000000ff */
[----:B------:R-:W-:Y:S01]  /*45b0*/  MUFU.EX2 R44, R44 ;  /* 0x0000002c002c7308 */ /* 0x000fe20000000800 */
[----:B0-----:R-:W-:-:S07]  /*45c0*/  FMNMX.FTZ R5, R2, R3, !PT ;  /* 0x0000000302057209 */ /* 0x001fce0007810000 */
[----:B------:R-:W0:Y:S01]  /*45d0*/  MUFU.EX2 R45, R45 ;  /* 0x0000002d002d7308 */ /* 0x000e220000000800 */
[----:B--2---:R-:W-:Y:S01]  /*45e0*/  F2FP.F16.F32.PACK_AB R200, R41, R40 ;  /* 0x0000002829c8723e */ /* 0x004fe200000000ff */
[----:B------:R-:W1:Y:S06]  /*45f0*/  SHFL.BFLY PT, R2, R5, 0x1, 0x1f ;  /* 0x0c201f0005027f89 */ /* 0x000e6c00000e0000 */
[----:B------:R-:W-:Y:S08]  /*4600*/  MUFU.EX2 R32, R32 ;  /* 0x0000002000207308 */ /* 0x000ff00000000800 */
[----:B------:R-:W2:Y:S01]  /*4610*/  MUFU.EX2 R33, R33 ;  /* 0x0000002100217308 */ /* 0x000ea20000000800 */
[----:B0-----:R-:W-:-:S07]  /*4620*/  F2FP.F16.F32.PACK_AB R202, R45, R44 ;  /* 0x0000002c2dca723e */ /* 0x001fce00000000ff */
[----:B------:R-:W-:Y:S01]  /*4630*/  MUFU.EX2 R36, R36 ;  /* 0x0000002400247308 */ /* 0x000fe20000000800 */
[----:B-1----:R-:W-:-:S04]  /*4640*/  FMNMX.FTZ R3, R5, R2, !PT ;  /* 0x0000000205037209 */ /* 0x002fc80007810000 */
[C---:B------:R-:W-:Y:S01]  /*4650*/  FSETP.NEU.FTZ.AND P1, PT, R3.reuse, -INF , PT ;  /* 0xff8000000300780b */ /* 0x040fe20003f3d000 */
[----:B------:R-:W-:Y:S02]  /*4660*/  FMUL.FTZ R2, R3, UR5 ;  /* 0x0000000503027c20 */ /* 0x000fe40008410000 */
[----:B------:R0:W-:Y:S01]  /*4670*/  MUFU.EX2 R5, R20 ;  /* 0x0000001400057308 */ /* 0x0001e20000000800 */
[----:B--2---:R-:W-:Y:S02]  /*4680*/  F2FP.F16.F32.PACK_AB R196, R33, R32 ;  /* 0x0000002021c4723e */ /* 0x004fe400000000ff */
[----:B------:R-:W-:Y:S02]  /*4690*/  FSEL R2, R2, RZ, P1 ;  /* 0x000000ff02027208 */ /* 0x000fe40000800000 */
[----:B------:R-:W-:-:S03]  /*46a0*/  PLOP3.LUT P1, PT, PT, PT, UP0, 0x80, 0x0 ;  /* 0x000000000000781c */ /* 0x000fc60003f2f008 */
[----:B------:R-:W1:Y:S01]  /*46b0*/  MUFU.EX2 R37, R37 ;  /* 0x0000002500257308 */ /* 0x000e620000000800 */
[--C-:B------:R-:W-:Y:S01]  /*46c0*/  FFMA.FTZ R58, R58, UR5, -R2.reuse ;  /* 0x000000053a3a7c23 */ /* 0x100fe20008010802 */
[--C-:B------:R-:W-:Y:S01]  /*46d0*/  FFMA.FTZ R59, R59, UR5, -R2.reuse ;  /* 0x000000053b3b7c23 */ /* 0x100fe20008010802 */
[--C-:B------:R-:W-:Y:S01]  /*46e0*/  FFMA.FTZ R62, R62, UR5, -R2.reuse ;  /* 0x000000053e3e7c23 */ /* 0x100fe20008010802 */
[--C-:B------:R-:W-:Y:S01]  /*46f0*/  FFMA.FTZ R63, R63, UR5, -R2.reuse ;  /* 0x000000053f3f7c23 */ /* 0x100fe20008010802 */
[--C-:B------:R-:W-:Y:S01]  /*4700*/  FFMA.FTZ R50, R50, UR5, -R2.reuse ;  /* 0x0000000532327c23 */ /* 0x100fe20008010802 */
[----:B0-----:R-:W-:Y:S01]  /*4710*/  FADD.FTZ R20, R60, R17 ;  /* 0x000000113c147221 */ /* 0x001fe20000010000 */
[--C-:B------:R-:W-:Y:S01]  /*4720*/  FFMA.FTZ R51, R51, UR5, -R2.reuse ;  /* 0x0000000533337c23 */ /* 0x100fe20008010802 */
[----:B------:R-:W-:Y:S01]  /*4730*/  MUFU.EX2 R58, R58 ;  /* 0x0000003a003a7308 */ /* 0x000fe20000000800 */
[----:B------:R-:W-:Y:S01]  /*4740*/  FFMA.FTZ R54, R54, UR5, -R2 ;  /* 0x0000000536367c23 */ /* 0x000fe20008010802 */
[----:B------:R-:W-:Y:S01]  /*4750*/  FADD.FTZ R17, R61, R20 ;  /* 0x000000143d117221 */ /* 0x000fe20000010000 */
[--C-:B------:R-:W-:Y:S01]  /*4760*/  FFMA.FTZ R55, R55, UR5, -R2.reuse ;  /* 0x0000000537377c23 */ /* 0x100fe20008010802 */
[--C-:B------:R-:W-:Y:S01]  /*4770*/  FFMA.FTZ R42, R42, UR5, -R2.reuse ;  /* 0x000000052a2a7c23 */ /* 0x100fe20008010802 */
[--C-:B------:R-:W-:Y:S01]  /*4780*/  FFMA.FTZ R43, R43, UR5, -R2.reuse ;  /* 0x000000052b2b7c23 */ /* 0x100fe20008010802 */
[----:B------:R-:W-:Y:S01]  /*4790*/  FADD.FTZ R20, R48, R17 ;  /* 0x0000001130147221 */ /* 0x000fe20000010000 */
[--C-:B------:R-:W-:Y:S01]  /*47a0*/  FFMA.FTZ R46, R46, UR5, -R2.reuse ;  /* 0x000000052e2e7c23 */ /* 0x100fe20008010802 */
[----:B------:R-:W0:Y:S01]  /*47b0*/  MUFU.EX2 R59, R59 ;  /* 0x0000003b003b7308 */ /* 0x000e220000000800 */
[----:B------:R-:W-:Y:S01]  /*47c0*/  FFMA.FTZ R47, R47, UR5, -R2 ;  /* 0x000000052f2f7c23 */ /* 0x000fe20008010802 */
[----:B------:R-:W-:Y:S01]  /*47d0*/  FADD.FTZ R21, R49, R20 ;  /* 0x0000001431157221 */ /* 0x000fe20000010000 */
[--C-:B------:R-:W-:Y:S01]  /*47e0*/  FFMA.FTZ R34, R34, UR5, -R2.reuse ;  /* 0x0000000522227c23 */ /* 0x100fe20008010802 */
[--C-:B------:R-:W-:Y:S01]  /*47f0*/  FFMA.FTZ R35, R35, UR5, -R2.reuse ;  /* 0x0000000523237c23 */ /* 0x100fe20008010802 */
[--C-:B------:R-:W-:Y:S01]  /*4800*/  FFMA.FTZ R38, R38, UR5, -R2.reuse ;  /* 0x0000000526267c23 */ /* 0x100fe20008010802 */
[----:B------:R-:W-:Y:S01]  /*4810*/  FADD.FTZ R64, R52, R21 ;  /* 0x0000001534407221 */ /* 0x000fe20000010000 */
[--C-:B------:R-:W-:Y:S01]  /*4820*/  FFMA.FTZ R39, R39, UR5, -R2.reuse ;  /* 0x0000000527277c23 */ /* 0x100fe20008010802 */
[----:B------:R-:W2:Y:S01]  /*4830*/  MUFU.EX2 R62, R62 ;  /* 0x0000003e003e7308 */ /* 0x000ea20000000800 */
[----:B------:R-:W-:Y:S01]  /*4840*/  FFMA.FTZ R26, R26, UR5, -R2 ;  /* 0x000000051a1a7c23 */ /* 0x000fe20008010802 */
[----:B------:R-:W-:Y:S01]  /*4850*/  FADD.FTZ R21, R53, R64 ;  /* 0x0000004035157221 */ /* 0x000fe20000010000 */
[--C-:B------:R-:W-:Y:S01]  /*4860*/  FFMA.FTZ R27, R27, UR5, -R2.reuse ;  /* 0x000000051b1b7c23 */ /* 0x100fe20008010802 */
[--C-:B------:R-:W-:Y:S01]  /*4870*/  FFMA.FTZ R30, R30, UR5, -R2.reuse ;  /* 0x000000051e1e7c23 */ /* 0x100fe20008010802 */
[----:B------:R-:W-:Y:S01]  /*4880*/  FFMA.FTZ R2, R31, UR5, -R2 ;  /* 0x000000051f027c23 */ /* 0x000fe20008010802 */
[----:B------:R-:W-:Y:S01]  /*4890*/  FADD.FTZ R64, R40, R21 ;  /* 0x0000001528407221 */ /* 0x000fe20000010000 */
[----:B-1----:R-:W-:Y:S01]  /*48a0*/  F2FP.F16.F32.PACK_AB R198, R37, R36 ;  /* 0x0000002425c6723e */ /* 0x002fe200000000ff */
[----:B------:R-:W1:Y:S01]  /*48b0*/  MUFU.EX2 R63, R63 ;  /* 0x0000003f003f7308 */ /* 0x000e620000000800 */
[----:B0-----:R-:W-:Y:S01]  /*48c0*/  FADD.FTZ R17, R58, R59 ;  /* 0x0000003b3a117221 */ /* 0x001fe20000010000 */
[----:B------:R-:W-:Y:S01]  /*48d0*/  FADD.FTZ R21, R41, R64 ;  /* 0x0000004029157221 */ /* 0x000fe20000010000 */
[----:B------:R-:W-:Y:S01]  /*48e0*/  F2FP.F16.F32.PACK_AB R209, R59, R58 ;  /* 0x0000003a3bd1723e */ /* 0x000fe200000000ff */
[----:B------:R-:W-:Y:S01]  /*48f0*/  IMAD.MOV.U32 R64, RZ, RZ, R151 ;  /* 0x000000ffff407224 */ /* 0x000fe200078e0097 */
[-C--:B------:R-:W-:Y:S01]  /*4900*/  MOV R60, R151.reuse ;  /* 0x00000097003c7202 */ /* 0x080fe20000000f00 */
[----:B------:R-:W-:Y:S01]  /*4910*/  FADD.FTZ R0, R44, R21 ;  /* 0x000000152c007221 */ /* 0x000fe20000010000 */
[----:B------:R-:W-:Y:S01]  /*4920*/  IMAD.MOV.U32 R61, RZ, RZ, R151 ;  /* 0x000000ffff3d7224 */ /* 0x000fe200078e0097 */
[----:B------:R-:W0:Y:S01]  /*4930*/  MUFU.EX2 R50, R50 ;  /* 0x0000003200327308 */ /* 0x000e220000000800 */
[----:B--2---:R-:W-:Y:S01]  /*4940*/  FADD.FTZ R20, R62, R17 ;  /* 0x000000113e147221 */ /* 0x004fe20000010000 */
[----:B------:R-:W-:Y:S01]  /*4950*/  FADD.FTZ R21, R45, R0 ;  /* 0x000000002d157221 */ /* 0x000fe20000010000 */
[--C-:B------:R-:W-:Y:S01]  /*4960*/  IMAD.MOV.U32 R59, RZ, RZ, R151.reuse ;  /* 0x000000ffff3b7224 */ /* 0x100fe200078e0097 */
[-C--:B------:R-:W-:Y:S01]  /*4970*/  MOV R45, R151.reuse ;  /* 0x00000097002d7202 */ /* 0x080fe20000000f00 */
[--C-:B------:R-:W-:Y:S01]  /*4980*/  IMAD.MOV.U32 R58, RZ, RZ, R151.reuse ;  /* 0x000000ffff3a7224 */ /* 0x100fe200078e0097 */
[----:B------:R-:W-:Y:S01]  /*4990*/  MOV R40, R151 ;  /* 0x0000009700287202 */ /* 0x000fe20000000f00 */
[--C-:B------:R-:W-:Y:S01]  /*49a0*/  IMAD.MOV.U32 R53, RZ, RZ, R151.reuse ;  /* 0x000000ffff357224 */ /* 0x100fe200078e0097 */
[----:B------:R-:W2:Y:S01]  /*49b0*/  MUFU.EX2 R51, R51 ;  /* 0x0000003300337308 */ /* 0x000ea20000000800 */
[C---:B-1----:R-:W-:Y:S01]  /*49c0*/  FADD.FTZ R17, R63.reuse, R20 ;  /* 0x000000143f117221 */ /* 0x042fe20000010000 */
[----:B------:R-:W-:Y:S01]  /*49d0*/  F2FP.F16.F32.PACK_AB R211, R63, R62 ;  /* 0x0000003e3fd3723e */ /* 0x000fe200000000ff */
[----:B------:R-:W-:-:S02]  /*49e0*/  IMAD.MOV.U32 R63, RZ, RZ, R151 ;  /* 0x000000ffff3f7224 */ /* 0x000fc400078e0097 */
[--C-:B------:R-:W-:Y:S02]  /*49f0*/  IMAD.MOV.U32 R62, RZ, RZ, R151.reuse ;  /* 0x000000ffff3e7224 */ /* 0x100fe400078e0097 */
[----:B------:R-:W-:Y:S01]  /*4a00*/  IMAD.MOV.U32 R52, RZ, RZ, R151 ;  /* 0x000000ffff347224 */ /* 0x000fe200078e0097 */
[----:B------:R-:W1:Y:S01]  /*4a10*/  MUFU.EX2 R54, R54 ;  /* 0x0000003600367308 */ /* 0x000e620000000800 */
[----:B0-----:R-:W-:Y:S01]  /*4a20*/  FADD.FTZ R20, R50, R17 ;  /* 0x0000001132147221 */ /* 0x001fe20000010000 */
[--C-:B------:R-:W-:Y:S02]  /*4a30*/  IMAD.MOV.U32 R49, RZ, RZ, R151.reuse ;  /* 0x000000ffff317224 */ /* 0x100fe400078e0097 */
[--C-:B------:R-:W-:Y:S02]  /*4a40*/  IMAD.MOV.U32 R48, RZ, RZ, R151.reuse ;  /* 0x000000ffff307224 */ /* 0x100fe400078e0097 */
[--C-:B------:R-:W-:Y:S02]  /*4a50*/  IMAD.MOV.U32 R44, RZ, RZ, R151.reuse ;  /* 0x000000ffff2c7224 */ /* 0x100fe400078e0097 */
[----:B------:R-:W0:Y:S01]  /*4a60*/  MUFU.EX2 R55, R55 ;  /* 0x0000003700377308 */ /* 0x000e220000000800 */
[C---:B--2---:R-:W-:Y:S01]  /*4a70*/  FADD.FTZ R17, R51.reuse, R20 ;  /* 0x0000001433117221 */ /* 0x044fe20000010000 */
[----:B------:R-:W-:Y:S01]  /*4a80*/  F2FP.F16.F32.PACK_AB R205, R51, R50 ;  /* 0x0000003233cd723e */ /* 0x000fe200000000ff */
[--C-:B------:R-:W-:Y:S01]  /*4a90*/  IMAD.MOV.U32 R51, RZ, RZ, R151.reuse ;  /* 0x000000ffff337224 */ /* 0x100fe200078e0097 */
[----:B------:R-:W-:Y:S01]  /*4aa0*/  MOV R50, R151 ;  /* 0x0000009700327202 */ /* 0x000fe20000000f00 */
[----:B------:R-:W-:-:S02]  /*4ab0*/  IMAD.MOV.U32 R41, RZ, RZ, R151 ;  /* 0x000000ffff297224 */ /* 0x000fc400078e0097 */
[----:B------:R-:W-:Y:S01]  /*4ac0*/  IMAD.MOV.U32 R31, RZ, RZ, R151 ;  /* 0x000000ffff1f7224 */ /* 0x000fe200078e0097 */
[----:B------:R-:W2:Y:S01]  /*4ad0*/  MUFU.EX2 R42, R42 ;  /* 0x0000002a002a7308 */ /* 0x000ea20000000800 */
[----:B-1----:R-:W-:-:S07]  /*4ae0*/  FADD.FTZ R20, R54, R17 ;  /* 0x0000001136147221 */ /* 0x002fce0000010000 */
[----:B------:R-:W1:Y:S01]  /*4af0*/  MUFU.EX2 R43, R43 ;  /* 0x0000002b002b7308 */ /* 0x000e620000000800 */
[C---:B0-----:R-:W-:Y:S01]  /*4b00*/  FADD.FTZ R17, R55.reuse, R20 ;  /* 0x0000001437117221 */ /* 0x041fe20000010000 */
[----:B------:R-:W-:Y:S01]  /*4b10*/  FADD.FTZ R20, R32, R21 ;  /* 0x0000001520147221 */ /* 0x000fe20000010000 */
[----:B------:R-:W-:Y:S01]  /*4b20*/  F2FP.F16.F32.PACK_AB R207, R55, R54 ;  /* 0x0000003637cf723e */ /* 0x000fe200000000ff */
[--C-:B------:R-:W-:Y:S01]  /*4b30*/  IMAD.MOV.U32 R54, RZ, RZ, R151.reuse ;  /* 0x000000ffff367224 */ /* 0x100fe200078e0097 */
[----:B------:R-:W-:Y:S01]  /*4b40*/  MOV R55, R151 ;  /* 0x0000009700377202 */ /* 0x000fe20000000f00 */
[----:B------:R-:W-:Y:S01]  /*4b50*/  FADD.FTZ R21, R33, R20 ;  /* 0x0000001421157221 */ /* 0x000fe20000010000 */
[----:B------:R-:W-:Y:S01]  /*4b60*/  IMAD.MOV.U32 R33, RZ, RZ, R151 ;  /* 0x000000ffff217224 */ /* 0x000fe200078e0097 */
[----:B------:R-:W0:Y:S01]  /*4b70*/  MUFU.EX2 R46, R46 ;  /* 0x0000002e002e7308 */ /* 0x000e220000000800 */
[----:B--2---:R-:W-:Y:S01]  /*4b80*/  FADD.FTZ R0, R42, R17 ;  /* 0x000000112a007221 */ /* 0x004fe20000010000 */
[----:B------:R-:W-:Y:S01]  /*4b90*/  FADD.FTZ R20, R36, R21 ;  /* 0x0000001524147221 */ /* 0x000fe20000010000 */
[----:B------:R-:W-:-:S02]  /*4ba0*/  IMAD.MOV.U32 R36, RZ, RZ, R151 ;  /* 0x000000ffff247224 */ /* 0x000fc400078e0097 */
[--C-:B------:R-:W-:Y:S02]  /*4bb0*/  IMAD.MOV.U32 R32, RZ, RZ, R151.reuse ;  /* 0x000000ffff207224 */ /* 0x100fe400078e0097 */
[----:B------:R-:W-:Y:S01]  /*4bc0*/  FADD.FTZ R21, R37, R20 ;  /* 0x0000001425157221 */ /* 0x000fe20000010000 */
[--C-:B------:R-:W-:Y:S01]  /*4bd0*/  IMAD.MOV.U32 R37, RZ, RZ, R151.reuse ;  /* 0x000000ffff257224 */ /* 0x100fe200078e0097 */
[----:B------:R-:W2:Y:S01]  /*4be0*/  MUFU.EX2 R47, R47 ;  /* 0x0000002f002f7308 */ /* 0x000ea20000000800 */
[C---:B-1----:R-:W-:Y:S01]  /*4bf0*/  FADD.FTZ R17, R43.reuse, R0 ;  /* 0x000000002b117221 */ /* 0x042fe20000010000 */
[----:B------:R-:W-:Y:S01]  /*4c00*/  F2FP.F16.F32.PACK_AB R201, R43, R42 ;  /* 0x0000002a2bc9723e */ /* 0x000fe200000000ff */
[--C-:B------:R-:W-:Y:S02]  /*4c10*/  IMAD.MOV.U32 R43, RZ, RZ, R151.reuse ;  /* 0x000000ffff2b7224 */ /* 0x100fe400078e0097 */
[----:B------:R-:W-:-:S03]  /*4c20*/  IMAD.MOV.U32 R42, RZ, RZ, R151 ;  /* 0x000000ffff2a7224 */ /* 0x000fc600078e0097 */
[----:B------:R-:W1:Y:S01]  /*4c30*/  MUFU.EX2 R34, R34 ;  /* 0x0000002200227308 */ /* 0x000e620000000800 */
[----:B0-----:R-:W-:-:S07]  /*4c40*/  FADD.FTZ R0, R46, R17 ;  /* 0x000000112e007221 */ /* 0x001fce0000010000 */
[----:B------:R-:W0:Y:S01]  /*4c50*/  MUFU.EX2 R24, R24 ;  /* 0x0000001800187308 */ /* 0x000e220000000800 */
[C---:B--2---:R-:W-:Y:S01]  /*4c60*/  FADD.FTZ R17, R47.reuse, R0 ;  /* 0x000000002f117221 */ /* 0x044fe20000010000 */
[----:B------:R-:W-:Y:S01]  /*4c70*/  F2FP.F16.F32.PACK_AB R203, R47, R46 ;  /* 0x0000002e2fcb723e */ /* 0x000fe200000000ff */
[--C-:B------:R-:W-:Y:S02]  /*4c80*/  IMAD.MOV.U32 R47, RZ, RZ, R151.reuse ;  /* 0x000000ffff2f7224 */ /* 0x100fe400078e0097 */
[----:B------:R-:W-:-:S03]  /*4c90*/  IMAD.MOV.U32 R46, RZ, RZ, R151 ;  /* 0x000000ffff2e7224 */ /* 0x000fc600078e0097 */
[----:B------:R-:W2:Y:S01]  /*4ca0*/  MUFU.EX2 R35, R35 ;  /* 0x0000002300237308 */ /* 0x000ea20000000800 */
[----:B-1----:R-:W-:-:S07]  /*4cb0*/  FADD.FTZ R0, R34, R17 ;  /* 0x0000001122007221 */ /* 0x002fce0000010000 */
[----:B------:R-:W1:Y:S01]  /*4cc0*/  MUFU.EX2 R25, R25 ;  /* 0x0000001900197308 */ /* 0x000e620000000800 */
[----:B0-----:R-:W-:-:S07]  /*4cd0*/  FADD.FTZ R20, R24, R21 ;  /* 0x0000001518147221 */ /* 0x001fce0000010000 */
[----:B------:R-:W0:Y:S01]  /*4ce0*/  MUFU.EX2 R38, R38 ;  /* 0x0000002600267308 */ /* 0x000e220000000800 */
[C---:B--2---:R-:W-:Y:S01]  /*4cf0*/  FADD.FTZ R17, R35.reuse, R0 ;  /* 0x0000000023117221 */ /* 0x044fe20000010000 */
[----:B------:R-:W-:Y:S01]  /*4d00*/  F2FP.F16.F32.PACK_AB R197, R35, R34 ;  /* 0x0000002223c5723e */ /* 0x000fe200000000ff */
[----:B------:R-:W-:Y:S01]  /*4d10*/  IMAD.MOV.U32 R34, RZ, RZ, R151 ;  /* 0x000000ffff227224 */ /* 0x000fe200078e0097 */
[----:B------:R-:W-:-:S04]  /*4d20*/  MOV R35, R151 ;  /* 0x0000009700237202 */ /* 0x000fc80000000f00 */
        /* <DEDUP_REMOVED lines=8> */
[----:B--2---:R-:W-:Y:S01]  /*4db0*/  FADD.FTZ R20, R28, R21 ;  /* 0x000000151c147221 */ /* 0x004fe20000010000 */
[C---:B------:R-:W-:Y:S01]  /*4dc0*/  F2FP.F16.F32.PACK_AB R194, R5.reuse, R28 ;  /* 0x0000001c05c2723e */ /* 0x040fe200000000ff */
[----:B------:R-:W-:Y:S02]  /*4dd0*/  IMAD.MOV.U32 R28, RZ, RZ, R151 ;  /* 0x000000ffff1c7224 */ /* 0x000fe400078e0097 */
[----:B------:R-:W-:-:S03]  /*4de0*/  FADD.FTZ R17, R5, R20 ;  /* 0x0000001405117221 */ /* 0x000fc60000010000 */
[----:B------:R-:W2:Y:S01]  /*4df0*/  MUFU.EX2 R27, R27 ;  /* 0x0000001b001b7308 */ /* 0x000ea20000000800 */
[C---:B-1----:R-:W-:Y:S01]  /*4e00*/  FADD.FTZ R21, R39.reuse, R0 ;  /* 0x0000000027157221 */ /* 0x042fe20000010000 */
[----:B------:R-:W-:Y:S01]  /*4e10*/  F2FP.F16.F32.PACK_AB R199, R39, R38 ;  /* 0x0000002627c7723e */ /* 0x000fe200000000ff */
[--C-:B------:R-:W-:Y:S02]  /*4e20*/  IMAD.MOV.U32 R39, RZ, RZ, R151.reuse ;  /* 0x000000ffff277224 */ /* 0x100fe400078e0097 */
[----:B------:R-:W-:-:S03]  /*4e30*/  IMAD.MOV.U32 R38, RZ, RZ, R151 ;  /* 0x000000ffff267224 */ /* 0x000fc600078e0097 */
[----:B------:R-:W1:Y:S01]  /*4e40*/  MUFU.EX2 R30, R30 ;  /* 0x0000001e001e7308 */ /* 0x000e620000000800 */
[----:B0-----:R-:W-:-:S07]  /*4e50*/  FADD.FTZ R0, R26, R21 ;  /* 0x000000151a007221 */ /* 0x001fce0000010000 */
[----:B------:R0:W3:Y:S01]  /*4e60*/  MUFU.EX2 R195, R2 ;  /* 0x0000000200c37308 */ /* 0x0000e20000000800 */
[C---:B--2---:R-:W-:Y:S01]  /*4e70*/  FADD.FTZ R5, R27.reuse, R0 ;  /* 0x000000001b057221 */ /* 0x044fe20000010000 */
[----:B------:R-:W-:Y:S01]  /*4e80*/  F2FP.F16.F32.PACK_AB R193, R27, R26 ;  /* 0x0000001a1bc1723e */ /* 0x000fe200000000ff */
[----:B------:R-:W-:Y:S01]  /*4e90*/  IMAD.MOV.U32 R27, RZ, RZ, R151 ;  /* 0x000000ffff1b7224 */ /* 0x000fe200078e0097 */
[----:B------:R-:W-:Y:S01]  /*4ea0*/  MOV R26, R151 ;  /* 0x00000097001a7202 */ /* 0x000fe20000000f00 */
[----:B-1----:R-:W-:Y:S01]  /*4eb0*/  FADD.FTZ R0, R30, R5 ;  /* 0x000000051e007221 */ /* 0x002fe20000010000 */
[----:B0-----:R-:W-:-:S03]  /*4ec0*/  IMAD.MOV.U32 R2, RZ, RZ, 0x3f800000 ;  /* 0x3f800000ff027424 */ /* 0x001fc600078e00ff */
[C---:B---3--:R-:W-:Y:S01]  /*4ed0*/  FADD.FTZ R5, R195.reuse, R0 ;  /* 0x00000000c3057221 */ /* 0x048fe20000010000 */
[----:B------:R-:W-:Y:S01]  /*4ee0*/  F2FP.F16.F32.PACK_AB R195, R195, R30 ;  /* 0x0000001ec3c3723e */ /* 0x000fe200000000ff */
[----:B------:R-:W-:Y:S01]  /*4ef0*/  IMAD.MOV.U32 R0, RZ, RZ, 0x3f800000 ;  /* 0x3f800000ff007424 */ /* 0x000fe200078e00ff */
[----:B------:R-:W-:Y:S01]  /*4f00*/  MOV R30, R151 ;  /* 0x00000097001e7202 */ /* 0x000fe20000000f00 */
[----:B------:R-:W-:Y:S06]  /*4f10*/  @!P1 BRA `(.L_x_14) ;  /* 0x0000003c00d49947 */ /* 0x000fec0003800000 */
[----:B------:R-:W-:Y:S01]  /*4f20*/  UIADD3 UR4, UR60, -0x2, URZ ;  /* 0xfffffffe3c047890 */ /* 0x000fe2000fffe03f */
[----:B------:R-:W-:Y:S01]  /*4f30*/  IMAD.MOV.U32 R20, RZ, RZ, R3 ;  /* 0x000000ffff147224 */ /* 0x000fe200078e0003 */
[----:B------:R-:W-:Y:S01]  /*4f40*/  MOV R21, R4 ;  /* 0x0000000400157202 */ /* 0x000fe20000000f00 */
[----:B------:R-:W-:Y:S01]  /*4f50*/  IMAD.MOV.U32 R2, RZ, RZ, 0x3f800000 ;  /* 0x3f800000ff027424 */ /* 0x000fe200078e00ff */
[----:B------:R-:W-:Y:S02]  /*4f60*/  CS2R R150, SRZ ;  /* 0x0000000000967805 */ /* 0x000fe4000001ff00 */
[----:B------:R-:W-:Y:S01]  /*4f70*/  CS2R R146, SRZ ;  /* 0x0000000000927805 */ /* 0x000fe2000001ff00 */
[----:B------:R-:W-:Y:S01]  /*4f80*/  IMAD.U32 R228, RZ, RZ, UR4 ;  /* 0x00000004ffe47e24 */ /* 0x000fe2000f8e00ff */
[----:B------:R-:W-:Y:S02]  /*4f90*/  R2UR UR4, R16 ;  /* 0x00000000100472ca */ /* 0x000fe400000e0000 */
[----:B------:R-:W-:-:S02]  /*4fa0*/  CS2R R142, SRZ ;  /* 0x00000000008e7805 */ /* 0x000fc4000001ff00 */
[----:B------:R-:W-:Y:S02]  /*4fb0*/  CS2R R138, SRZ ;  /* 0x00000000008a7805 */ /* 0x000fe4000001ff00 */
[----:B------:R-:W-:Y:S02]  /*4fc0*/  CS2R R134, SRZ ;  /* 0x0000000000867805 */ /* 0x000fe4000001ff00 */
[----:B------:R-:W-:Y:S02]  /*4fd0*/  CS2R R130, SRZ ;  /* 0x0000000000827805 */ /* 0x000fe4000001ff00 */
[----:B------:R-:W-:Y:S02]  /*4fe0*/  CS2R R126, SRZ ;  /* 0x00000000007e7805 */ /* 0x000fe4000001ff00 */
[----:B------:R-:W-:Y:S02]  /*4ff0*/  CS2R R122, SRZ ;  /* 0x00000000007a7805 */ /* 0x000fe4000001ff00 */
[----:B------:R-:W-:-:S02]  /*5000*/  CS2R R118, SRZ ;  /* 0x0000000000767805 */ /* 0x000fc4000001ff00 */
[----:B------:R-:W-:Y:S02]  /*5010*/  CS2R R114, SRZ ;  /* 0x0000000000727805 */ /* 0x000fe4000001ff00 */
[----:B------:R-:W-:Y:S02]  /*5020*/  CS2R R110, SRZ ;  /* 0x00000000006e7805 */ /* 0x000fe4000001ff00 */
[----:B------:R-:W-:Y:S02]  /*5030*/  CS2R R106, SRZ ;  /* 0x00000000006a7805 */ /* 0x000fe4000001ff00 */
[----:B------:R-:W-:Y:S02]  /*5040*/  CS2R R102, SRZ ;  /* 0x0000000000667805 */ /* 0x000fe4000001ff00 */
[----:B------:R-:W-:Y:S01]  /*5050*/  CS2R R98, SRZ ;  /* 0x0000000000627805 */ /* 0x000fe2000001ff00 */
[----:B------:R-:W-:Y:S01]  /*5060*/  IMAD.U32 R229, RZ, RZ, UR4 ;  /* 0x00000004ffe57e24 */ /* 0x000fe2000f8e00ff */
        /* <DEDUP_REMOVED lines=49> */
[----:B------:R-:W-:Y:S01]  /*5380*/  CS2R R24, SRZ ;  /* 0x0000000000187805 */ /* 0x000fe2000001ff00 */
[----:B------:R-:W-:-:S06]  /*5390*/  UMOV UR39, UR38 ;  /* 0x0000002600277c82 */ /* 0x000fcc0008000000 */
.L_x_25:
[----:B------:R-:W-:Y:S01]  /*53a0*/  R2UR UR5, R229 ;  /* 0x00000000e50572ca */ /* 0x000fe200000e0000 */
[----:B------:R-:W-:-:S04]  /*53b0*/  UISETP.NE.AND UP0, UPT, UR39, 0x1, UPT ;  /* 0x000000012700788c */ /* 0x000fc8000bf05270 */
[----:B------:R-:W-:-:S08]  /*53c0*/  USEL UR4, URZ, 0x1, UP0 ;  /* 0x000000013f047887 */ /* 0x000fd00008000000 */
[----:B------:R-:W-:-:S06]  /*53d0*/  ULOP3.LUT UR4, UR5, UR4, URZ, 0x3c, !UPT ;  /* 0x0000000405047292 */ /* 0x000fcc000f8e3c3f */
[----:B------:R-:W-:Y:S01]  /*53e0*/  MOV R16, UR4 ;  /* 0x0000000400107c02 */ /* 0x000fe20008000f00 */
[----:B------:R-:W-:Y:S06]  /*53f0*/  @!P0 BRA `(.L_x_15) ;  /* 0x0000000000048947 */ /* 0x000fec0003800000 */
[----:B------:R-:W-:Y:S01]  /*5400*/  BPT.TRAP 0x1 ;  /* 0x000000040000795c */ /* 0x000fe20000300000 */
.L_x_15:
[----:B------:R-:W0:Y:S01]  /*5410*/  S2UR UR5, SR_CgaCtaId ;  /* 0x00000000000579c3 */ /* 0x000e220000008800 */
[----:B------:R-:W-:Y:S01]  /*5420*/  R2UR UR4, R16 ;  /* 0x00000000100472ca */ /* 0x000fe200000e0000 */
[----:B------:R-:W-:Y:S01]  /*5430*/  UIADD3 UR38, UR39, 0x1, URZ ;  /* 0x0000000127267890 */ /* 0x000fe2000fffe03f */
[----:B------:R-:W-:-:S03]  /*5440*/  UMOV UR61, 0x400 ;  /* 0x00000400003d7882 */ /* 0x000fc60000000000 */
[----:B------:R-:W-:-:S04]  /*5450*/  UISETP.NE.AND UP0, UPT, UR38, 0x2, UPT ;  /* 0x000000022600788c */ /* 0x000fc8000bf05270 */
[----:B------:R-:W-:-:S04]  /*5460*/  USEL UR38, UR38, URZ, UP0 ;  /* 0x0000003f26267287 */ /* 0x000fc80008000000 */
[----:B------:R-:W-:-:S05]  /*5470*/  IMAD.U32 R3, RZ, RZ, UR4 ;  /* 0x00000004ff037e24 */ /* 0x000fca000f8e00ff */
[----:B------:R-:W-:Y:S01]  /*5480*/  SHF.L.U32 R3, R3, 0x1f, RZ ;  /* 0x0000001f03037819 */ /* 0x000fe200000006ff */
[----:B0-----:R-:W-:-:S04]  /*5490*/  ULEA UR61, UR5, UR61, 0x18 ;  /* 0x0000003d053d7291 */ /* 0x001fc8000f8ec03f */
[----:B------:R-:W-:-:S09]  /*54a0*/  ULEA UR60, UR38, UR61, 0x3 ;  /* 0x0000003d263c7291 */ /* 0x000fd2000f8e183f */
[----:B------:R0:W1:Y:S01]  /*54b0*/  SYNCS.PHASECHK.TRANS64.TRYWAIT P1, [UR60+0x38830], R3 ;  /* 0x03883003ff0075a7 */ /* 0x000062000802017c */
[----:B------:R-:W-:Y:S05]  /*54c0*/  @!P0 BRA `(.L_x_16) ;  /* 0x0000000000048947 */ /* 0x000fea0003800000 */
[----:B------:R-:W-:Y:S01]  /*54d0*/  BPT.TRAP 0x1 ;  /* 0x000000040000795c */ /* 0x000fe20000300000 */
.L_x_16:
[----:B-1----:R-:W-:Y:S05]  /*54e0*/  @P1 BRA `(.L_x_17) ;  /* 0x0000000000081947 */ /* 0x002fea0003800000 */
[----:B------:R-:W1:Y:S02]  /*54f0*/  SYNCS.PHASECHK.TRANS64.TRYWAIT P1, [UR60+0x38830], R3 ;  /* 0x03883003ff0075a7 */ /* 0x000e64000802017c */
[----:B-1----:R-:W-:Y:S05]  /*5500*/  @!P1 BRA `(.L_x_18) ;  /* 0x000000a800489947 */ /* 0x002fea0003800000 */
.L_x_17:
[----:B------:R-:W-:Y:S01]  /*5510*/  R2UR UR4, R18 ;  /* 0x00000000120472ca */ /* 0x000fe200000e0000 */
[----:B------:R-:W-:Y:S01]  /*5520*/  WARPGROUP.ARRIVE ;  /* 0x00000000000079c5 */ /* 0x000fe20000000000 */
[----:B------:R-:W-:Y:S01]  /*5530*/  R2UR UR10, R14 ;  /* 0x000000000e0a72ca */ /* 0x000fe200000e0000 */
[----:B------:R-:W-:Y:S01]  /*5540*/  UMOV UR59, 0x40000040 ;  /* 0x40000040003b7882 */ /* 0x000fe20000000000 */
        /* <DEDUP_REMOVED lines=9> */
[----:B------:R-:W-:Y:S01]  /*55e0*/  UIMAD UR4, UR38, 0xa00, UR4 ;  /* 0x00000a00260478a4 */ /* 0x000fe2000f8e0204 */
[-C--:B------:R-:W-:Y:S01]  /*55f0*/  FMUL.FTZ R24, R24, R0.reuse ;  /* 0x0000000018187220 */ /* 0x080fe20000410000 */
[----:B------:R-:W-:Y:S01]  /*5600*/  UMOV UR56, UR10 ;  /* 0x0000000a00387c82 */ /* 0x000fe20008000000 */
[----:B------:R-:W-:Y:S01]  /*5610*/  UMOV UR43, 0x40000040 ;  /* 0x40000040002b7882 */ /* 0x000fe20000000000 */
[----:B------:R-:W-:Y:S01]  /*5620*/  UMOV UR57, UR11 ;  /* 0x0000000b00397c82 */ /* 0x000fe20008000000 */
[----:B------:R-:W-:Y:S01]  /*5630*/  UIADD3 UR6, UR4, 0x80, URZ ;  /* 0x0000008004067890 */ /* 0x000fe2000fffe03f */
[-C--:B------:R-:W-:Y:S01]  /*5640*/  FMUL.FTZ R25, R25, R0.reuse ;  /* 0x0000000019197220 */ /* 0x080fe20000410000 */
[----:B------:R-:W-:Y:S01]  /*5650*/  UMOV UR58, UR4 ;  /* 0x00000004003a7c82 */ /* 0x000fe20008000000 */
[----:B------:R-:W-:Y:S01]  /*5660*/  UIADD3 UR5, UR4, 0x100, URZ ;  /* 0x0000010004057890 */ /* 0x000fe2000fffe03f */
[----:B------:R-:W-:Y:S01]  /*5670*/  HGMMA.64x16x16.F32 R184, gdesc[UR56], RZ, !UPT, gsb0 ;  /* 0x0020000038b879f0 */ /* 0x000fe2000c0008ff */
[----:B------:R-:W-:Y:S01]  /*5680*/  UMOV UR56, UR10 ;  /* 0x0000000a00387c82 */ /* 0x000fe20008000000 */
[----:B------:R-:W-:Y:S01]  /*5690*/  UMOV UR57, UR11 ;  /* 0x0000000b00397c82 */ /* 0x000fe20008000000 */
[----:B------:R-:W-:Y:S01]  /*56a0*/  UMOV UR58, UR6 ;  /* 0x00000006003a7c82 */ /* 0x000fe20008000000 */
[----:B------:R-:W-:Y:S01]  /*56b0*/  UMOV UR59, 0x40000040 ;  /* 0x40000040003b7882 */ /* 0x000fe20000000000 */
[----:B------:R-:W-:Y:S01]  /*56c0*/  UIADD3 UR6, UR4, 0x180, URZ ;  /* 0x0000018004067890 */ /* 0x000fe2000fffe03f */
[-C--:B------:R-:W-:Y:S01]  /*56d0*/  FMUL.FTZ R28, R28, R0.reuse ;  /* 0x000000001c1c7220 */ /* 0x080fe20000410000 */
        /* <DEDUP_REMOVED lines=12> */
[----:B------:R-:W-:Y:S01]  /*57a0*/  UMOV UR47, 0x40000040 ;  /* 0x40000040002f7882 */ /* 0x000fe20000000000 */
[----:B------:R-:W-:Y:S01]  /*57b0*/  UIADD3 UR50, UR4, 0x782, URZ ;  /* 0x0000078204327890 */ /* 0x000fe2000fffe03f */
[-C--:B------:R-:W-:Y:S01]  /*57c0*/  FMUL.FTZ R41, R41, R0.reuse ;  /* 0x0000000029297220 */ /* 0x080fe20000410000 */
[----:B------:R-:W-:Y:S01]  /*57d0*/  UMOV UR51, 0x40000040 ;  /* 0x4000004000337882 */ /* 0x000fe20000000000 */
[----:B------:R-:W-:Y:S01]  /*57e0*/  UIADD3 UR54, UR4, 0x784, URZ ;  /* 0x0000078404367890 */ /* 0x000fe2000fffe03f */
[-C--:B------:R-:W-:Y:S01]  /*57f0*/  FMUL.FTZ R44, R44, R0.reuse ;  /* 0x000000002c2c7220 */ /* 0x080fe20000410000 */
[----:B------:R-:W-:Y:S01]  /*5800*/  UMOV UR55, 0x40000040 ;  /* 0x4000004000377882 */ /* 0x000fe20000000000 */
[----:B------:R-:W-:Y:S01]  /*5810*/  UMOV UR7, 0x40000040 ;  /* 0x4000004000077882 */ /* 0x000fe20000000000 */
[-C--:B------:R-:W-:Y:S01]  /*5820*/  FMUL.FTZ R45, R45, R0.reuse ;  /* 0x000000002d2d7220 */ /* 0x080fe20000410000 */
        /* <DEDUP_REMOVED lines=23> */
[----:B------:R-:W-:Y:S01]  /*59a0*/  FMUL.FTZ R93, R93, R0 ;  /* 0x000000005d5d7220 */ /* 0x000fe20000410000 */
[----:B------:R-:W-:-:S02]  /*59b0*/  WARPGROUP.DEPBAR.LE gsb0, 0x0 ;  /* 0x00008000000079c5 */ /* 0x000fc40000010000 */
[----:B------:R-:W-:Y:S01]  /*59c0*/  WARPGROUP.ARRIVE ;  /* 0x00000000000079c5 */ /* 0x000fe20000000000 */
[-C--:B------:R-:W-:Y:S01]  /*59d0*/  FMUL.FTZ R96, R96, R0.reuse ;  /* 0x0000000060607220 */ /* 0x080fe20000410000 */
[-C--:B------:R-:W-:Y:S01]  /*59e0*/  FMUL.FTZ R97, R97, R0.reuse ;  /* 0x0000000061617220 */ /* 0x080fe20000410000 */
[-C--:B------:R-:W-:Y:S01]  /*59f0*/  FMUL.FTZ R100, R100, R0.reuse ;  /* 0x0000000064647220 */ /* 0x080fe20000410000 */
[-C--:B------:R-:W-:Y:S01]  /*5a00*/  FMUL.FTZ R101, R101, R0.reuse ;  /* 0x0000000065657220 */ /* 0x080fe20000410000 */
[-C--:B------:R-:W-:Y:S01]  /*5a10*/  FMUL.FTZ R104, R104, R0.reuse ;  /* 0x0000000068687220 */ /* 0x080fe20000410000 */
[----:B------:R-:W-:Y:S01]  /*5a20*/  HGMMA.64x16x16.F32 R176, gdesc[UR56], RZ, !UPT, gsb0 ;  /* 0x0020000038b079f0 */ /* 0x000fe2000c0008ff */
[----:B------:R-:W-:Y:S01]  /*5a30*/  UMOV UR56, UR10 ;  /* 0x0000000a00387c82 */ /* 0x000fe20008000000 */
[----:B------:R-:W-:Y:S01]  /*5a40*/  UMOV UR57, UR11 ;  /* 0x0000000b00397c82 */ /* 0x000fe20008000000 */
[----:B------:R-:W-:Y:S01]  /*5a50*/  UMOV UR58, UR5 ;  /* 0x00000005003a7c82 */ /* 0x000fe20008000000 */
[----:B------:R-:W-:Y:S01]  /*5a60*/  UMOV UR59, 0x40000040 ;  /* 0x40000040003b7882 */ /* 0x000fe20000000000 */
[----:B------:R-:W-:Y:S01]  /*5a70*/  UIADD3 UR5, UR4, 0x200, URZ ;  /* 0x0000020004057890 */ /* 0x000fe2000fffe03f */
        /* <DEDUP_REMOVED lines=103> */
[----:B------:R-:W-:Y:S02]  /*60f0*/  R2UR UR10, R8 ;  /* 0x00000000080a72ca */ /* 0x000fe400000e0000 */
[----:B------:R-:W-:Y:S01]  /*6100*/  R2UR UR11, R9 ;  /* 0x00000000090b72ca */ /* 0x000fe200000e0000 */
[----:B------:R-:W-:Y:S02]  /*6110*/  WARPGROUP.DEPBAR.LE gsb0, 0x0 ;  /* 0x00008000000079c5 */ /* 0x000fe40000010000 */
        /* <DEDUP_REMOVED lines=37> */
[----:B------:R-:W-:Y:S02]  /*6370*/  UIADD3 UR5, UR4, 0x104, URZ ;  /* 0x0000010404057890 */ /* 0x000fe4000fffe03f */
[----:B------:R-:W-:Y:S01]  /*6380*/  UIADD3 UR18, UR4, 0x284, URZ ;  /* 0x0000028404127890 */ /* 0x000fe2000fffe03f */
[----:B------:R-:W-:Y:S01]  /*6390*/  UMOV UR19, 0x40000040 ;  /* 0x4000004000137882 */ /* 0x000fe20000000000 */
        /* <DEDUP_REMOVED lines=142> */
[----:B------:R-:W-:Y:S02]  /*6c80*/  R2UR UR14, R6 ;  /* 0x00000000060e72ca */ /* 0x000fe400000e0000 */
[----:B------:R-:W-:-:S11]  /*6c90*/  R2UR UR15, R7 ;  /* 0x00000000070f72ca */ /* 0x000fd600000e0000 */
        /* <DEDUP_REMOVED lines=252> */
[----:B------:R-:W-:-:S03]  /*7c60*/  UIADD3 UR6, UR4, 0x906, URZ ;  /* 0x0000090604067890 */ /* 0x000fc6000fffe03f */
[----:B------:R-:W-:Y:S01]  /*7c70*/  UMOV UR4, UR14 ;  /* 0x0000000e00047c82 */ /* 0x000fe20008000000 */
        /* <DEDUP_REMOVED lines=24> */
.L_x_19:
[----:B------:R-:W-:Y:S01]  /*7e00*/  R2UR UR5, R229 ;  /* 0x00000000e50572ca */ /* 0x000fe200000e0000 */
[----:B------:R-:W-:-:S12]  /*7e10*/  ULEA UR4, UR39, UR61, 0x3 ;  /* 0x0000003d27047291 */ /* 0x000fd8000f8e183f */
[----:B------:R-:W-:-:S05]  /*7e20*/  IMAD.U32 R0, RZ, RZ, UR5 ;  /* 0x00000005ff007e24 */ /* 0x000fca000f8e00ff */
[----:B------:R-:W-:-:S04]  /*7e30*/  SHF.L.U32 R0, R0, 0x1f, RZ ;  /* 0x0000001f00007819 */ /* 0x000fc800000006ff */
[----:B------:R2:W3:Y:S01]  /*7e40*/  SYNCS.PHASECHK.TRANS64.TRYWAIT P1, [UR4+0x38850], R0 ;  /* 0x03885000ff0075a7 */ /* 0x0004e20008020144 */
[----:B------:R-:W-:Y:S05]  /*7e50*/  @!P0 BRA `(.L_x_20) ;  /* 0x0000000000048947 */ /* 0x000fea0003800000 */
[----:B------:R-:W-:Y:S01]  /*7e60*/  BPT.TRAP 0x1 ;  /* 0x000000040000795c */ /* 0x000fe20000300000 */
.L_x_20:
[----:B---3--:R-:W-:Y:S05]  /*7e70*/  @P1 BRA `(.L_x_21) ;  /* 0x0000000000081947 */ /* 0x008fea0003800000 */
[----:B------:R-:W3:Y:S02]  /*7e80*/  SYNCS.PHASECHK.TRANS64.TRYWAIT P1, [UR4+0x38850], R0 ;  /* 0x03885000ff0075a7 */ /* 0x000ee40008020144 */
[----:B---3--:R-:W-:Y:S05]  /*7e90*/  @!P1 BRA `(.L_x_22) ;  /* 0x0000007c00fc9947 */ /* 0x008fea0003800000 */
.L_x_21:
[----:B------:R-:W-:Y:S01]  /*7ea0*/  UIADD3 UR61, UR61, 0x400, URZ ;  /* 0x000004003d3d7890 */ /* 0x000fe2000fffe03f */
[----:B------:R-:W-:Y:S01]  /*7eb0*/  WARPGROUP.ARRIVE ;  /* 0x00000000000079c5 */ /* 0x000fe20000000000 */
[----:B------:R-:W-:Y:S02]  /*7ec0*/  UMOV UR7, 0x40000040 ;  /* 0x4000004000077882 */ /* 0x000fe40000000000 */
[----:B------:R-:W-:-:S04]  /*7ed0*/  USHF.R.U32.HI UR61, URZ, 0x4, UR61 ;  /* 0x000000043f3d7899 */ /* 0x000fc8000801163d */
[----:B------:R-:W-:-:S04]  /*7ee0*/  ULOP3.LUT UR61, UR61, 0x3fff, URZ, 0xc0, !UPT ;  /* 0x00003fff3d3d7892 */ /* 0x000fc8000f8ec03f */
[----:B------:R-:W-:-:S04]  /*7ef0*/  ULOP3.LUT UR5, UR61, 0x2800000, URZ, 0xfc, !UPT ;  /* 0x028000003d057892 */ /* 0x000fc8000f8efc3f */
[----:B------:R-:W-:-:S07]  /*7f00*/  UIMAD UR5, UR39, 0xa00, UR5 ;  /* 0x00000a00270578a4 */ /* 0x000fce000f8e0205 */
[----:B------:R-:W-:Y:S02]  /*7f10*/  UMOV UR6, UR5 ;  /* 0x0000000500067c82 */ /* 0x000fe40008000000 */
[----:B------:R-:W-:Y:S01]  /*7f20*/  HGMMA.64x256x16.F32 R24, R208, gdesc[UR4].tnspB, R24, gsb0 ;  /* 0x43e00004d0187df0 */ /* 0x000fe20008000818 */
[----:B------:R-:W-:Y:S01]  /*7f30*/  UIADD3 UR6, UR5, 0x80, URZ ;  /* 0x0000008005067890 */ /* 0x000fe2000fffe03f */
[----:B------:R-:W-:Y:S01]  /*7f40*/  UMOV UR7, 0x40000040 ;  /* 0x4000004000077882 */ /* 0x000fe20000000000 */
[----:B------:R-:W-:Y:S02]  /*7f50*/  WARPGROUP.DEPBAR.LE gsb0, 0x0 ;  /* 0x00008000000079c5 */ /* 0x000fe40000010000 */
[----:B------:R-:W-:-:S15]  /*7f60*/  WARPGROUP.ARRIVE ;  /* 0x00000000000079c5 */ /* 0x000fde0000000000 */
[----:B------:R-:W-:-:S08]  /*7f70*/  NOP ;  /* 0x0000000000007918 */ /* 0x000fd00000000000 */
        /* <DEDUP_REMOVED lines=18> */
[----:B------:R-:W-:Y:S03]  /*80a0*/  HGMMA.64x256x16.F32 R24, R192, gdesc[UR4].tnspB, R24, gsb0 ;  /* 0x43e00004c0187df0 */ /* 0x000fe60008000818 */
[----:B------:R-:W-:Y:S02]  /*80b0*/  WARPGROUP.DEPBAR.LE gsb0, 0x0 ;  /* 0x00008000000079c5 */ /* 0x000fe40000010000 */
[----:B------:R-:W-:Y:S05]  /*80c0*/  @!P0 BRA `(.L_x_23) ;  /* 0x0000000000048947 */ /* 0x000fea0003800000 */
[----:B------:R-:W-:Y:S01]  /*80d0*/  BPT.TRAP 0x1 ;  /* 0x000000040000795c */ /* 0x000fe20000300000 */
.L_x_23:
[----:B0-2---:R-:W-:Y:S01]  /*80e0*/  FMNMX.FTZ R0, R184, R21, !PT ;  /* 0x00000015b8007209 */ /* 0x005fe20007810000 */
[----:B------:R-:W-:Y:S01]  /*80f0*/  ULDC UR5, c[0x0][0x988] ;  /* 0x0002620000057ab9 */ /* 0x000fe20000000800 */
[----:B------:R-:W-:Y:S01]  /*8100*/  FMNMX.FTZ R2, R186, R20, !PT ;  /* 0x00000014ba027209 */ /* 0x000fe20007810000 */
[----:B------:R-:W0:Y:S01]  /*8110*/  S2UR UR6, SR_CgaCtaId ;  /* 0x00000000000679c3 */ /* 0x000e220000008800 */
[----:B-1----:R-:W-:Y:S01]  /*8120*/  FMNMX.FTZ R3, R185, R0, !PT ;  /* 0x00000000b9037209 */ /* 0x002fe20007810000 */
[----:B------:R-:W-:Y:S01]  /*8130*/  UIADD3 UR60, UR60, 0x38840, URZ ;  /* 0x000388403c3c7890 */ /* 0x000fe2000fffe03f */
[----:B------:R-:W-:Y:S02]  /*8140*/  FMNMX.FTZ R193, R187, R2, !PT ;  /* 0x00000002bbc17209 */ /* 0x000fe40007810000 */
[----:B------:R-:W-:Y:S02]  /*8150*/  FMNMX.FTZ R0, R188, R3, !PT ;  /* 0x00000003bc007209 */ /* 0x000fe40007810000 */
[----:B------:R-:W-:-:S02]  /*8160*/  FMNMX.FTZ R2, R190, R193, !PT ;  /* 0x000000c1be027209 */ /* 0x000fc40007810000 */
[----:B------:R-:W-:Y:S02]  /*8170*/  FMNMX.FTZ R3, R189, R0, !PT ;  /* 0x00000000bd037209 */ /* 0x000fe40007810000 */
[----:B------:R-:W-:Y:S02]  /*8180*/  FMNMX.FTZ R193, R191, R2, !PT ;  /* 0x00000002bfc17209 */ /* 0x000fe40007810000 */
[----:B------:R-:W-:Y:S02]  /*8190*/  FMNMX.FTZ R0, R176, R3, !PT ;  /* 0x00000003b0007209 */ /* 0x000fe40007810000 */
[----:B------:R-:W-:Y:S02]  /*81a0*/  FMNMX.FTZ R2, R178, R193, !PT ;  /* 0x000000c1b2027209 */ /* 0x000fe40007810000 */
[----:B------:R-:W-:Y:S02]  /*81b0*/  FMNMX.FTZ R3, R177, R0, !PT ;  /* 0x00000000b1037209 */ /* 0x000fe40007810000 */
[----:B------:R-:W-:-:S02]  /*81c0*/  FMNMX.FTZ R193, R179, R2, !PT ;  /* 0x00000002b3c17209 */ /* 0x000fc40007810000 */
[----:B------:R-:W-:Y:S02]  /*81d0*/  FMNMX.FTZ R0, R180, R3, !PT ;  /* 0x00000003b4007209 */ /* 0x000fe40007810000 */
[----:B------:R-:W-:Y:S01]  /*81e0*/  FMNMX.FTZ R2, R182, R193, !PT ;  /* 0x000000c1b6027209 */ /* 0x000fe20007810000 */
[----:B0-----:R-:W-:Y:S01]  /*81f0*/  UPRMT UR60, UR6, 0x654, UR60 ;  /* 0x00000654063c7896 */ /* 0x001fe2000800003c */
[----:B------:R-:W-:Y:S02]  /*8200*/  FMNMX.FTZ R3, R181, R0, !PT ;  /* 0x00000000b5037209 */ /* 0x000fe40007810000 */
[----:B------:R-:W-:Y:S02]  /*8210*/  FMNMX.FTZ R193, R183, R2, !PT ;  /* 0x00000002b7c17209 */ /* 0x000fe40007810000 */
[----:B------:R-:W-:Y:S02]  /*8220*/  FMNMX.FTZ R0, R168, R3, !PT ;  /* 0x00000003a8007209 */ /* 0x000fe40007810000 */
[----:B------:R-:W-:-:S02]  /*8230*/  FMNMX.FTZ R2, R170, R193, !PT ;  /* 0x000000c1aa027209 */ /* 0x000fc40007810000 */
[----:B------:R-:W-:Y:S01]  /*8240*/  FMNMX.FTZ R3, R169, R0, !PT ;  /* 0x00000000a9037209 */ /* 0x000fe20007810000 */
[----:B------:R-:W-:Y:S01]  /*8250*/  SYNCS.ARRIVE.TRANS64.RED.A1T0 RZ, [UR60], RZ ;  /* 0x000000ffffff79a7 */ /* 0x000fe2000810043c */
[----:B------:R-:W-:Y:S02]  /*8260*/  FMNMX.FTZ R193, R171, R2, !PT ;  /* 0x00000002abc17209 */ /* 0x000fe40007810000 */
[----:B------:R-:W-:Y:S02]  /*8270*/  FMNMX.FTZ R0, R172, R3, !PT ;  /* 0x00000003ac007209 */ /* 0x000fe40007810000 */
        /* <DEDUP_REMOVED lines=18> */
[----:B------:R-:W-:-:S03]  /*83a0*/  FMNMX.FTZ R2, R159, R2, !PT ;  /* 0x000000029f027209 */ /* 0x000fc60007810000 */
[----:B------:R-:W0:Y:S04]  /*83b0*/  SHFL.BFLY PT, R3, R0, 0x2, 0x1f ;  /* 0x0c401f0000037f89 */ /* 0x000e2800000e0000 */
[----:B------:R-:W1:Y:S01]  /*83c0*/  SHFL.BFLY PT, R193, R2, 0x2, 0x1f ;  /* 0x0c401f0002c17f89 */ /* 0x000e6200000e0000 */
[----:B0-----:R-:W-:Y:S02]  /*83d0*/  FMNMX.FTZ R192, R0, R3, !PT ;  /* 0x0000000300c07209 */ /* 0x001fe40007810000 */
[----:B-1----:R-:W-:-:S03]  /*83e0*/  FMNMX.FTZ R193, R2, R193, !PT ;  /* 0x000000c102c17209 */ /* 0x002fc60007810000 */
[----:B------:R-:W0:Y:S04]  /*83f0*/  SHFL.BFLY PT, R3, R192, 0x1, 0x1f ;  /* 0x0c201f00c0037f89 */ /* 0x000e2800000e0000 */
[----:B------:R-:W1:Y:S01]  /*8400*/  SHFL.BFLY PT, R194, R193, 0x1, 0x1f ;  /* 0x0c201f00c1c27f89 */ /* 0x000e6200000e0000 */
[----:B0-----:R-:W-:Y:S02]  /*8410*/  FMNMX.FTZ R4, R192, R3, !PT ;  /* 0x00000003c0047209 */ /* 0x001fe40007810000 */
[----:B-1----:R-:W-:-:S03]  /*8420*/  FMNMX.FTZ R3, R193, R194, !PT ;  /* 0x000000c2c1037209 */ /* 0x002fc60007810000 */
[----:B------:R-:W-:Y:S02]  /*8430*/  FADD.FTZ R21, -R4, R21 ;  /* 0x0000001504157221 */ /* 0x000fe40000010100 */
[----:B------:R-:W-:Y:S02]  /*8440*/  FADD.FTZ R20, -R3, R20 ;  /* 0x0000001403147221 */ /* 0x000fe40000010100 */
[----:B------:R-:W-:Y:S02]  /*8450*/  FMUL.FTZ R194, R21, UR5 ;  /* 0x0000000515c27c20 */ /* 0x000fe40008410000 */
[----:B------:R-:W-:Y:S01]  /*8460*/  FMUL.FTZ R2, R20, UR5 ;  /* 0x0000000514027c20 */ /* 0x000fe20008410000 */
[----:B------:R-:W-:Y:S01]  /*8470*/  FMUL.FTZ R20, R4, UR5 ;  /* 0x0000000504147c20 */ /* 0x000fe20008410000 */
[----:B------:R0:W-:Y:S03]  /*8480*/  MUFU.EX2 R0, R194 ;  /* 0x000000c200007308 */ /* 0x0001e60000000800 */
[--C-:B------:R-:W-:Y:S01]  /*8490*/  FFMA.FTZ R208, R185, UR5, -R20.reuse ;  /* 0x00000005b9d07c23 */ /* 0x100fe20008010814 */
        /* <DEDUP_REMOVED lines=17> */
[--C-:B0-----:R-:W-:Y:S01]  /*85b0*/  FFMA.FTZ R194, R156, UR5, -R20.reuse ;  /* 0x000000059cc27c23 */ /* 0x101fe20008010814 */
[----:B------:R-:W-:Y:S01]  /*85c0*/  FFMA.FTZ R153, R157, UR5, -R20 ;  /* 0x000000059d997c23 */ /* 0x000fe20008010814 */
[----:B------:R-:W-:Y:S01]  /*85d0*/  FMUL.FTZ R20, R3, UR5 ;  /* 0x0000000503147c20 */ /* 0x000fe20008410000 */
[----:B------:R-:W0:Y:S03]  /*85e0*/  MUFU.EX2 R21, R21 ;  /* 0x0000001500157308 */ /* 0x000e260000000800 */
[--C-:B------:R-:W-:Y:S01]  /*85f0*/  FFMA.FTZ R209, R186, UR5, -R20.reuse ;  /* 0x00000005bad17c23 */ /* 0x100fe20008010814 */
[--C-:B------:R-:W-:Y:S01]  /*8600*/  FFMA.FTZ R152, R187, UR5, -R20.reuse ;  /* 0x00000005bb987c23 */ /* 0x100fe20008010814 */
[--C-:B------:R-:W-:Y:S01]  /*8610*/  FFMA.FTZ R211, R190, UR5, -R20.reuse ;  /* 0x00000005bed37c23 */ /* 0x100fe20008010814 */
[--C-:B------:R-:W-:Y:S01]  /*8620*/  FFMA.FTZ R156, R191, UR5, -R20.reuse ;  /* 0x00000005bf9c7c23 */ /* 0x100fe20008010814 */
[--C-:B------:R-:W-:Y:S01]  /*8630*/  FFMA.FTZ R205, R178, UR5, -R20.reuse ;  /* 0x00000005b2cd7c23 */ /* 0x100fe20008010814 */
[----:B------:R-:W-:Y:S01]  /*8640*/  MUFU.EX2 R2, R2 ;  /* 0x0000000200027308 */ /* 0x000fe20000000800 */
[--C-:B------:R-:W-:Y:S01]  /*8650*/  FFMA.FTZ R160, R179, UR5, -R20.reuse ;  /* 0x00000005b3a07c23 */ /* 0x100fe20008010814 */
[--C-:B------:R-:W-:Y:S01]  /*8660*/  FFMA.FTZ R207, R182, UR5, -R20.reuse ;  /* 0x00000005b6cf7c23 */ /* 0x100fe20008010814 */
[--C-:B------:R-:W-:Y:S01]  /*8670*/  FFMA.FTZ R164, R183, UR5, -R20.reuse ;  /* 0x00000005b7a47c23 */ /* 0x100fe20008010814 */
[--C-:B------:R-:W-:Y:S01]  /*8680*/  FFMA.FTZ R203, R174, UR5, -R20.reuse ;  /* 0x00000005aecb7c23 */ /* 0x100fe20008010814 */
[--C-:B------:R-:W-:Y:S01]  /*8690*/  FFMA.FTZ R201, R170, UR5, -R20.reuse ;  /* 0x00000005aac97c23 */ /* 0x100fe20008010814 */
[--C-:B------:R-:W-:Y:S01]  /*86a0*/  FFMA.FTZ R168, R171, UR5, -R20.reuse ;  /* 0x00000005aba87c23 */ /* 0x100fe20008010814 */
[--C-:B------:R-:W-:Y:S01]  /*86b0*/  FFMA.FTZ R199, R166, UR5, -R20.reuse ;  /* 0x00000005a6c77c23 */ /* 0x100fe20008010814 */
[----:B------:R-:W1:Y:S01]  /*86c0*/  MUFU.EX2 R209, R209 ;  /* 0x000000d100d17308 */ /* 0x000e620000000800 */
[----:B0-----:R-:W-:Y:S01]  /*86d0*/  FFMA.FTZ R17, R0, R17, R21 ;  /* 0x0000001100117223 */ /* 0x001fe20000010015 */
[--C-:B------:R-:W-:Y:S01]  /*86e0*/  FFMA.FTZ R170, R175, UR5, -R20.reuse ;  /* 0x00000005afaa7c23 */ /* 0x100fe20008010814 */
[--C-:B------:R-:W-:Y:S01]  /*86f0*/  FFMA.FTZ R197, R162, UR5, -R20.reuse ;  /* 0x00000005a2c57c23 */ /* 0x100fe20008010814 */
[--C-:B------:R-:W-:Y:S01]  /*8700*/  FFMA.FTZ R162, R163, UR5, -R20.reuse ;  /* 0x00000005a3a27c23 */ /* 0x100fe20008010814 */
[--C-:B------:R-:W-:Y:S01]  /*8710*/  FFMA.FTZ R193, R154, UR5, -R20.reuse ;  /* 0x000000059ac17c23 */ /* 0x100fe20008010814 */
[----:B------:R-:W-:-:S02]  /*8720*/  FFMA.FTZ R195, R158, UR5, -R20 ;  /* 0x000000059ec37c23 */ /* 0x000fc40008010814 */
[----:B------:R-:W0:Y:S08]  /*8730*/  MUFU.EX2 R208, R208 ;  /* 0x000000d000d07308 */ /* 0x000e300000000800 */
[----:B------:R-:W2:Y:S01]  /*8740*/  MUFU.EX2 R152, R152 ;  /* 0x0000009800987308 */ /* 0x000ea20000000800 */
[----:B-1----:R-:W-:-:S07]  /*8750*/  FFMA.FTZ R5, R2, R5, R209 ;  /* 0x0000000502057223 */ /* 0x002fce00000100d1 */
[----:B------:R-:W1:Y:S01]  /*8760*/  MUFU.EX2 R210, R210 ;  /* 0x000000d200d27308 */ /* 0x000e620000000800 */
[----:B0-----:R-:W-:-:S07]  /*8770*/  FADD.FTZ R17, R208, R17 ;  /* 0x00000011d0117221 */ /* 0x001fce0000010000 */
[----:B------:R-:W0:Y:S01]  /*8780*/  MUFU.EX2 R211, R211 ;  /* 0x000000d300d37308 */ /* 0x000e220000000800 */
[----:B--2---:R-:W-:-:S07]  /*8790*/  FADD.FTZ R172, R152, R5 ;  /* 0x0000000598ac7221 */ /* 0x004fce0000010000 */
[----:B------:R-:W2:Y:S01]  /*87a0*/  MUFU.EX2 R189, R189 ;  /* 0x000000bd00bd7308 */ /* 0x000ea20000000800 */
[----:B-1----:R-:W-:-:S07]  /*87b0*/  FADD.FTZ R174, R210, R17 ;  /* 0x00000011d2ae7221 */ /* 0x002fce0000010000 */
        /* <DEDUP_REMOVED lines=11> */
[----:B-1----:R-:W-:Y:S01]  /*8870*/  FADD.FTZ R17, R185, R166 ;  /* 0x000000a6b9117221 */ /* 0x002fe20000010000 */
[----:B------:R-:W-:-:S06]  /*8880*/  FFMA.FTZ R166, R167, UR5, -R20 ;  /* 0x00000005a7a67c23 */ /* 0x000fcc0008010814 */
        /* <DEDUP_REMOVED lines=15> */
[----:B--2---:R-:W-:Y:S01]  /*8980*/  FADD.FTZ R17, R177, R154 ;  /* 0x0000009ab1117221 */ /* 0x004fe20000010000 */
[--C-:B------:R-:W-:Y:S01]  /*8990*/  FFMA.FTZ R154, R155, UR5, -R20.reuse ;  /* 0x000000059b9a7c23 */ /* 0x100fe20008010814 */
[----:B------:R-:W-:-:S05]  /*89a0*/  FFMA.FTZ R20, R159, UR5, -R20 ;  /* 0x000000059f147c23 */ /* 0x000fca0008010814 */
        /* <DEDUP_REMOVED lines=38> */
[----:B0-----:R-:W-:-:S03]  /*8c10*/  FADD.FTZ R17, R153, R172 ;  /* 0x000000ac99117221 */ /* 0x001fc60000010000 */
[----:B--2---:R-:W-:Y:S01]  /*8c20*/  FADD.FTZ R5, R20, R5 ;  /* 0x0000000514057221 */ /* 0x004fe20000010000 */
[----:B------:R-:W-:Y:S06]  /*8c30*/  @!P0 BRA `(.L_x_24) ;  /* 0x0000000000048947 */ /* 0x000fec0003800000 */
[----:B------:R-:W-:Y:S01]  /*8c40*/  BPT.TRAP 0x1 ;  /* 0x000000040000795c */ /* 0x000fe20000300000 */
.L_x_24:
[----:B------:R-:W0:Y:S01]  /*8c50*/  S2UR UR7, SR_CgaCtaId ;  /* 0x00000000000779c3 */ /* 0x000e220000008800 */
[----:B------:R-:W-:Y:S01]  /*8c60*/  UIADD3 UR4, UR4, 0x38860, URZ ;  /* 0x0003886004047890 */ /* 0x000fe2000fffe03f */
[----:B------:R-:W-:Y:S01]  /*8c70*/  R2UR UR6, R228 ;  /* 0x00000000e40672ca */ /* 0x000fe200000e0000 */
[----:B------:R-:W-:Y:S01]  /*8c80*/  UMOV UR39, UR38 ;  /* 0x0000002600277c82 */ /* 0x000fe20008000000 */
[----:B------:R-:W-:Y:S02]  /*8c90*/  F2FP.F16.F32.PACK_AB R208, R208, R21 ;  /* 0x00000015d0d0723e */ /* 0x000fe400000000ff */
[----:B------:R-:W-:Y:S01]  /*8ca0*/  F2FP.F16.F32.PACK_AB R195, R20, R195 ;  /* 0x000000c314c3723e */ /* 0x000fe200000000ff */
[----:B------:R-:W-:Y:S01]  /*8cb0*/  IMAD.MOV.U32 R20, RZ, RZ, R3 ;  /* 0x000000ffff147224 */ /* 0x000fe200078e0003 */
[----:B------:R-:W-:Y:S02]  /*8cc0*/  F2FP.F16.F32.PACK_AB R209, R152, R209 ;  /* 0x000000d198d1723e */ /* 0x000fe400000000ff */
[----:B------:R-:W-:-:S02]  /*8cd0*/  F2FP.F16.F32.PACK_AB R210, R189, R210 ;  /* 0x000000d2bdd2723e */ /* 0x000fc400000000ff */
[----:B------:R-:W-:Y:S02]  /*8ce0*/  F2FP.F16.F32.PACK_AB R211, R156, R211 ;  /* 0x000000d39cd3723e */ /* 0x000fe400000000ff */
[----:B------:R-:W-:Y:S02]  /*8cf0*/  F2FP.F16.F32.PACK_AB R204, R185, R204 ;  /* 0x000000ccb9cc723e */ /* 0x000fe400000000ff */
[----:B------:R-:W-:Y:S02]  /*8d00*/  ISETP.LT.AND P1, PT, RZ, UR6, PT ;  /* 0x00000006ff007c0c */ /* 0x000fe4000bf21270 */
[----:B------:R-:W-:Y:S02]  /*8d10*/  F2FP.F16.F32.PACK_AB R205, R160, R205 ;  /* 0x000000cda0cd723e */ /* 0x000fe400000000ff */
[----:B------:R-:W-:Y:S02]  /*8d20*/  F2FP.F16.F32.PACK_AB R206, R181, R206 ;  /* 0x000000ceb5ce723e */ /* 0x000fe400000000ff */
[----:B------:R-:W-:Y:S01]  /*8d30*/  F2FP.F16.F32.PACK_AB R207, R164, R207 ;  /* 0x000000cfa4cf723e */ /* 0x000fe200000000ff */
[----:B0-----:R-:W-:Y:S01]  /*8d40*/  UPRMT UR4, UR7, 0x654, UR4 ;  /* 0x0000065407047896 */ /* 0x001fe20008000004 */
[----:B------:R-:W-:-:S02]  /*8d50*/  F2FP.F16.F32.PACK_AB R200, R177, R200 ;  /* 0x000000c8b1c8723e */ /* 0x000fc400000000ff */
[----:B------:R-:W-:Y:S02]  /*8d60*/  F2FP.F16.F32.PACK_AB R201, R168, R201 ;  /* 0x000000c9a8c9723e */ /* 0x000fe400000000ff */
[----:B------:R-:W-:Y:S02]  /*8d70*/  F2FP.F16.F32.PACK_AB R202, R173, R202 ;  /* 0x000000caadca723e */ /* 0x000fe400000000ff */
[----:B------:R-:W-:Y:S02]  /*8d80*/  F2FP.F16.F32.PACK_AB R203, R170, R203 ;  /* 0x000000cbaacb723e */ /* 0x000fe400000000ff */
[----:B------:R-:W-:Y:S01]  /*8d90*/  SYNCS.ARRIVE.TRANS64.RED.A1T0 RZ, [UR4], RZ ;  /* 0x000000ffffff79a7 */ /* 0x000fe20008100404 */
[----:B------:R-:W-:Y:S01]  /*8da0*/  UIADD3 UR4, UR6, -0x1, URZ ;  /* 0xffffffff06047890 */ /* 0x000fe2000fffe03f */
[----:B------:R-:W-:Y:S02]  /*8db0*/  R2UR UR6, R16 ;  /* 0x00000000100672ca */ /* 0x000fe400000e0000 */
[----:B------:R-:W-:-:S02]  /*8dc0*/  F2FP.F16.F32.PACK_AB R196, R169, R196 ;  /* 0x000000c4a9c4723e */ /* 0x000fc400000000ff */
[----:B------:R-:W-:Y:S01]  /*8dd0*/  F2FP.F16.F32.PACK_AB R197, R162, R197 ;  /* 0x000000c5a2c5723e */ /* 0x000fe200000000ff */
[----:B------:R-:W-:Y:S01]  /*8de0*/  IMAD.U32 R228, RZ, RZ, UR4 ;  /* 0x00000004ffe47e24 */ /* 0x000fe2000f8e00ff */
[----:B------:R-:W-:Y:S02]  /*8df0*/  F2FP.F16.F32.PACK_AB R198, R165, R198 ;  /* 0x000000c6a5c6723e */ /* 0x000fe400000000ff */
[----:B------:R-:W-:Y:S02]  /*8e00*/  F2FP.F16.F32.PACK_AB R199, R166, R199 ;  /* 0x000000c7a6c7723e */ /* 0x000fe400000000ff */
[----:B------:R-:W-:Y:S02]  /*8e10*/  F2FP.F16.F32.PACK_AB R192, R161, R192 ;  /* 0x000000c0a1c0723e */ /* 0x000fe400000000ff */
[----:B------:R-:W-:Y:S01]  /*8e20*/  F2FP.F16.F32.PACK_AB R193, R154, R193 ;  /* 0x000000c19ac1723e */ /* 0x000fe200000000ff */
[----:B------:R-:W-:Y:S01]  /*8e30*/  IMAD.U32 R229, RZ, RZ, UR6 ;  /* 0x00000006ffe57e24 */ /* 0x000fe2000f8e00ff */
[----:B------:R-:W-:-:S02]  /*8e40*/  F2FP.F16.F32.PACK_AB R194, R153, R194 ;  /* 0x000000c299c2723e */ /* 0x000fc400000000ff */
[----:B------:R-:W-:Y:S01]  /*8e50*/  MOV R21, R4 ;  /* 0x0000000400157202 */ /* 0x000fe20000000f00 */
[----:B------:R-:W-:Y:S06]  /*8e60*/  @P1 BRA `(.L_x_25) ;  /* 0xffffffc4004c1947 */ /* 0x000fec000383ffff */
.L_x_14:
[----:B------:R-:W-:Y:S06]  /*8e70*/  BAR.ARV 0x8, 0x180 ;  /* 0x0206000000007b1d */ /* 0x000fec0000002000 */
        /* <DEDUP_REMOVED lines=128> */
[----:B------:R-:W-:Y:S06]  /*9680*/  @!P0 BRA `(.L_x_26) ;  /* 0x0000000000048947 */ /* 0x000fec0003800000 */
[----:B------:R-:W-:Y:S01]  /*9690*/  BPT.TRAP 0x1 ;  /* 0x000000040000795c */ /* 0x000fe20000300000 */
.L_x_26:
[----:B------:R-:W0:Y:S01]  /*96a0*/  S2UR UR13, SR_CgaCtaId ;  /* 0x00000000000d79c3 */ /* 0x000e220000008800 */
[----:B------:R-:W-:Y:S01]  /*96b0*/  R2UR UR6, R16 ;  /* 0x00000000100672ca */ /* 0x000fe200000e0000 */
[----:B------:R-:W-:-:S12]  /*96c0*/  UMOV UR4, 0x400 ;  /* 0x0000040000047882 */ /* 0x000fd80000000000 */
[----:B------:R-:W-:-:S05]  /*96d0*/  IMAD.U32 R0, RZ, RZ, UR6 ;  /* 0x00000006ff007e24 */ /* 0x000fca000f8e00ff */
[----:B------:R-:W-:Y:S01]  /*96e0*/  SHF.L.U32 R0, R0, 0x1f, RZ ;  /* 0x0000001f00007819 */ /* 0x000fe200000006ff */
[----:B0-----:R-:W-:-:S04]  /*96f0*/  ULEA UR4, UR13, UR4, 0x18 ;  /* 0x000000040d047291 */ /* 0x001fc8000f8ec03f */
[----:B------:R-:W-:-:S09]  /*9700*/  ULEA UR12, UR38, UR4, 0x3 ;  /* 0x00000004260c7291 */ /* 0x000fd2000f8e183f */
[----:B------:R0:W1:Y:S01]  /*9710*/  SYNCS.PHASECHK.TRANS64.TRYWAIT P1, [UR12+0x38850], R0 ;  /* 0x03885000ff0075a7 */ /* 0x000062000802014c */
[----:B------:R-:W-:Y:S05]  /*9720*/  @!P0 BRA `(.L_x_27) ;  /* 0x0000000000048947 */ /* 0x000fea0003800000 */
[----:B------:R-:W-:Y:S01]  /*9730*/  BPT.TRAP 0x1 ;  /* 0x000000040000795c */ /* 0x000fe20000300000 */
.L_x_27:
[----:B-1----:R-:W-:Y:S05]  /*9740*/  @P1 BRA `(.L_x_28) ;  /* 0x0000000000081947 */ /* 0x002fea0003800000 */
[----:B------:R-:W1:Y:S02]  /*9750*/  SYNCS.PHASECHK.TRANS64.TRYWAIT P1, [UR12+0x38850], R0 ;  /* 0x03885000ff0075a7 */ /* 0x000e64000802014c */
[----:B-1----:R-:W-:Y:S05]  /*9760*/  @!P1 BRA `(.L_x_29) ;  /* 0x0000006400e09947 */ /* 0x002fea0003800000 */
.L_x_28:
[----:B------:R-:W-:Y:S01]  /*9770*/  UIADD3 UR6, UR4, 0x400, URZ ;  /* 0x0000040004067890 */ /* 0x000fe2000fffe03f */
[----:B------:R-:W-:Y:S01]  /*9780*/  WARPGROUP.ARRIVE ;  /* 0x00000000000079c5 */ /* 0x000fe20000000000 */
[----:B------:R-:W-:Y:S01]  /*9790*/  UMOV UR7, 0x40000040 ;  /* 0x4000004000077882 */ /* 0x000fe20000000000 */
[----:B------:R-:W-:Y:S01]  /*97a0*/  UMOV UR11, 0x40000040 ;  /* 0x40000040000b7882 */ /* 0x000fe20000000000 */
[----:B------:R-:W-:Y:S01]  /*97b0*/  USHF.R.U32.HI UR6, URZ, 0x4, UR6 ;  /* 0x000000043f067899 */ /* 0x000fe20008011606 */
[----:B01----:R-:W0:Y:S01]  /*97c0*/  SHFL.BFLY PT, R0, R17, 0x2, 0x1f ;  /* 0x0c401f0011007f89 */ /* 0x003e2200000e0000 */
[----:B------:R-:W-:Y:S01]  /*97d0*/  MOV R6, RZ ;  /* 0x000000ff00067202 */ /* 0x000fe20000000f00 */
[----:B------:R-:W-:Y:S01]  /*97e0*/  IMAD.U32 R13, RZ, RZ, UR5 ;  /* 0x00000005ff0d7e24 */ /* 0x000fe2000f8e00ff */
[----:B------:R-:W-:Y:S01]  /*97f0*/  ULOP3.LUT UR6, UR6, 0x3fff, URZ, 0xc0, !UPT ;  /* 0x00003fff06067892 */ /* 0x000fe2000f8ec03f */
[----:B------:R-:W1:Y:S03]  /*9800*/  SHFL.BFLY PT, R2, R5, 0x2, 0x1f ;  /* 0x0c401f0005027f89 */ /* 0x000e6600000e0000 */
[----:B------:R-:W-:-:S04]  /*9810*/  ULOP3.LUT UR6, UR6, 0x2800000, URZ, 0xfc, !UPT ;  /* 0x0280000006067892 */ /* 0x000fc8000f8efc3f */
[----:B------:R-:W-:-:S04]  /*9820*/  UIMAD UR6, UR38, 0xa00, UR6 ;  /* 0x00000a00260678a4 */ /* 0x000fc8000f8e0206 */
[----:B------:R-:W-:-:S05]  /*9830*/  UIADD3 UR8, UR6, 0x80, URZ ;  /* 0x0000008006087890 */ /* 0x000fca000fffe03f */
[----:B------:R-:W-:Y:S01]  /*9840*/  HGMMA.64x256x16.F32 R24, R208, gdesc[UR4].tnspB, R24, gsb0 ;  /* 0x43e00004d0187df0 */ /* 0x000fe20008000818 */
[----:B------:R-:W-:Y:S01]  /*9850*/  UMOV UR7, 0x40000040 ;  /* 0x4000004000077882 */ /* 0x000fe20000000000 */
[----:B------:R-:W-:Y:S01]  /*9860*/  UMOV UR10, UR8 ;  /* 0x00000008000a7c82 */ /* 0x000fe20008000000 */
[----:B------:R-:W-:Y:S01]  /*9870*/  UIADD3 UR8, UR6, 0x100, URZ ;  /* 0x0000010006087890 */ /* 0x000fe2000fffe03f */
[----:B0-----:R-:W-:Y:S01]  /*9880*/  FADD.FTZ R0, R0, R17 ;  /* 0x0000001100007221 */ /* 0x001fe20000010000 */
[----:B-1----:R-:W-:-:S04]  /*9890*/  FADD.FTZ R2, R2, R5 ;  /* 0x0000000502027221 */ /* 0x002fc80000010000 */
[----:B------:R-:W0:Y:S01]  /*98a0*/  SHFL.BFLY PT, R7, R0, 0x1, 0x1f ;  /* 0x0c201f0000077f89 */ /* 0x000e2200000e0000 */
[----:B------:R-:W-:-:S03]  /*98b0*/  IMAD.MOV.U32 R5, RZ, RZ, RZ ;  /* 0x000000ffff057224 */ /* 0x000fc600078e00ff */
[----:B------:R-:W1:Y:S01]  /*98c0*/  SHFL.BFLY PT, R9, R2, 0x1, 0x1f ;  /* 0x0c201f0002097f89 */ /* 0x000e6200000e0000 */
[----:B0-----:R-:W-:Y:S01]  /*98d0*/  FADD.FTZ R11, R0, R7 ;  /* 0x00000007000b7221 */ /* 0x001fe20000010000 */
[----:B------:R-:W-:Y:S02]  /*98e0*/  IMAD.U32 R7, RZ, RZ, UR5 ;  /* 0x00000005ff077e24 */ /* 0x000fe4000f8e00ff */
[----:B------:R-:W-:Y:S02]  /*98f0*/  IMAD.MOV.U32 R0, RZ, RZ, -0x800000 ;  /* 0xff800000ff007424 */ /* 0x000fe400078e00ff */
[----:B-1----:R-:W-:Y:S01]  /*9900*/  FADD.FTZ R12, R2, R9 ;  /* 0x00000009020c7221 */ /* 0x002fe20000010000 */
[----:B------:R-:W-:Y:S02]  /*9910*/  FSETP.NE.FTZ.AND P1, PT, R11, RZ, PT ;  /* 0x000000ff0b00720b */ /* 0x000fe40003f35000 */
[----:B------:R-:W-:Y:S02]  /*9920*/  MOV R2, 0xff800000 ;  /* 0xff80000000027802 */ /* 0x000fe40000000f00 */
[----:B------:R-:W-:-:S09]  /*9930*/  FSETP.NE.FTZ.AND P2, PT, R12, RZ, PT ;  /* 0x000000ff0c00720b */ /* 0x000fd20003f55000 */
[----:B------:R-:W0:Y:S01]  /*9940*/  @P1 MUFU.LG2 R8, R11 ;  /* 0x0000000b00081308 */ /* 0x000e220000000c00 */
[----:B------:R-:W-:-:S03]  /*9950*/  @P1 FMUL.FTZ R7, R7, 0.69314718246459960938 ;  /* 0x3f31721807071820 */ /* 0x000fc60000410000 */
[----:B------:R-:W-:-:S04]  /*9960*/  @P2 FMUL.FTZ R13, R13, 0.69314718246459960938 ;  /* 0x3f3172180d0d2820 */ /* 0x000fc80000410000 */
[----:B------:R-:W1:Y:S08]  /*9970*/  @P2 MUFU.LG2 R9, R12 ;  /* 0x0000000c00092308 */ /* 0x000e700000000c00 */
[----:B------:R2:W3:Y:S01]  /*9980*/  @P1 MUFU.RCP R6, R11 ;  /* 0x0000000b00061308 */ /* 0x0004e20000001000 */
[----:B0-----:R-:W-:-:S04]  /*9990*/  @P1 FMUL.FTZ R8, R8, 0.69314718246459960938 ;  /* 0x3f31721808081820 */ /* 0x001fc80000410000 */
[----:B------:R-:W-:-:S03]  /*99a0*/  @P1 FFMA.FTZ R2, R7, R4, R8 ;  /* 0x0000000407021223 */ /* 0x000fc60000010008 */
[----:B------:R2:W0:Y:S01]  /*99b0*/  @P2 MUFU.RCP R5, R12 ;  /* 0x0000000c00052308 */ /* 0x0004220000001000 */
[----:B-1----:R-:W-:-:S04]  /*99c0*/  @P2 FMUL.FTZ R10, R9, 0.69314718246459960938 ;  /* 0x3f317218090a2820 */ /* 0x002fc80000410000 */
[----:B------:R-:W-:Y:S01]  /*99d0*/  @P2 FFMA.FTZ R0, R13, R3, R10 ;  /* 0x000000030d002223 */ /* 0x000fe2000001000a */
[----:B------:R-:W-:Y:S02]  /*99e0*/  WARPGROUP.DEPBAR.LE gsb0, 0x0 ;  /* 0x00008000000079c5 */ /* 0x000fe40000010000 */
[----:B------:R-:W-:-:S06]  /*99f0*/  WARPGROUP.ARRIVE ;  /* 0x00000000000079c5 */ /* 0x000fcc0000000000 */
[----:B------:R-:W-:Y:S01]  /*9a00*/  HGMMA.64x256x16.F32 R24, R204, gdesc[UR8].tnspB, R24, gsb0 ;  /* 0x43e00008cc187df0 */ /* 0x000fe20008000818 */
[----:B------:R-:W-:Y:S01]  /*9a10*/  UMOV UR10, UR8 ;  /* 0x00000008000a7c82 */ /* 0x000fe20008000000 */
[----:B------:R-:W-:Y:S01]  /*9a20*/  UMOV UR11, 0x40000040 ;  /* 0x40000040000b7882 */ /* 0x000fe20000000000 */
[----:B------:R-:W-:Y:S02]  /*9a30*/  UIADD3 UR8, UR6, 0x180, URZ ;  /* 0x0000018006087890 */ /* 0x000fe4000fffe03f */
[----:B------:R-:W-:Y:S01]  /*9a40*/  UIADD3 UR6, UR6, 0x200, URZ ;  /* 0x0000020006067890 */ /* 0x000fe2000fffe03f */
[----:B------:R-:W-:Y:S02]  /*9a50*/  WARPGROUP.DEPBAR.LE gsb0, 0x0 ;  /* 0x00008000000079c5 */ /* 0x000fe40000010000 */
[----:B------:R-:W-:-:S15]  /*9a60*/  WARPGROUP.ARRIVE ;  /* 0x00000000000079c5 */ /* 0x000fde0000000000 */
[----:B------:R-:W-:-:S05]  /*9a70*/  NOP ;  /* 0x0000000000007918 */ /* 0x000fca0000000000 */
[----:B------:R-:W-:Y:S01]  /*9a80*/  HGMMA.64x256x16.F32 R24, R200, gdesc[UR8].tnspB, R24, gsb0 ;  /* 0x43e00008c8187df0 */ /* 0x000fe20008000818 */
[----:B------:R-:W-:Y:S01]  /*9a90*/  UMOV UR10, UR8 ;  /* 0x00000008000a7c82 */ /* 0x000fe20008000000 */
[----:B------:R-:W-:Y:S01]  /*9aa0*/  UMOV UR11, 0x40000040 ;  /* 0x40000040000b7882 */ /* 0x000fe20000000000 */
[----:B------:R-:W-:Y:S02]  /*9ab0*/  WARPGROUP.DEPBAR.LE gsb0, 0x0 ;  /* 0x00008000000079c5 */ /* 0x000fe40000010000 */
[----:B------:R-:W-:-:S15]  /*9ac0*/  WARPGROUP.ARRIVE ;  /* 0x00000000000079c5 */ /* 0x000fde0000000000 */
[----:B------:R-:W-:-:S08]  /*9ad0*/  NOP ;  /* 0x0000000000007918 */ /* 0x000fd00000000000 */
[----:B------:R-:W-:Y:S03]  /*9ae0*/  HGMMA.64x256x16.F32 R24, R196, gdesc[UR8].tnspB, R24, gsb0 ;  /* 0x43e00008c4187df0 */ /* 0x000fe60008000818 */
[----:B------:R-:W-:Y:S02]  /*9af0*/  WARPGROUP.DEPBAR.LE gsb0, 0x0 ;  /* 0x00008000000079c5 */ /* 0x000fe40000010000 */
[----:B------:R-:W-:-:S15]  /*9b00*/  WARPGROUP.ARRIVE ;  /* 0x00000000000079c5 */ /* 0x000fde0000000000 */
[----:B------:R-:W-:-:S08]  /*9b10*/  NOP ;  /* 0x0000000000007918 */ /* 0x000fd00000000000 */
[----:B------:R-:W-:Y:S03]  /*9b20*/  HGMMA.64x256x16.F32 R24, R192, gdesc[UR4].tnspB, R24, gsb0 ;  /* 0x43e00004c0187df0 */ /* 0x000fe60008000818 */
[----:B------:R-:W-:Y:S02]  /*9b30*/  WARPGROUP.DEPBAR.LE gsb0, 0x0 ;  /* 0x00008000000079c5 */ /* 0x000fe40000010000 */
[----:B0-23--:R-:W-:Y:S05]  /*9b40*/  @!P0 BRA `(.L_x_30) ;  /* 0x0000000000048947 */ /* 0x00dfea0003800000 */
[----:B------:R-:W-:Y:S01]  /*9b50*/  BPT.TRAP 0x1 ;  /* 0x000000040000795c */ /* 0x000fe20000300000 */
.L_x_30:
[----:B------:R-:W0:Y:S01]  /*9b60*/  S2UR UR5, SR_SWINHI ;  /* 0x00000000000579c3 */ /* 0x000e220000002f00 */
        /* <DEDUP_REMOVED lines=23> */
[----:B------:R-:W-:Y:S01]  /*9ce0*/  UMOV UR6, UR4 ;  /* 0x0000000400067c82 */ /* 0x000fe20008000000 */
[----:B0-----:R-:W-:Y:S01]  /*9cf0*/  UMOV UR7, UR5 ;  /* 0x0000000500077c82 */ /* 0x001fe20008000000 */
[----:B------:R-:W-:Y:S01]  /*9d00*/  FMUL.FTZ R43, R43, R5 ;  /* 0x000000052b2b7220 */ /* 0x000fe20000410000 */
[----:B------:R-:W-:-:S02]  /*9d10*/  IMAD.U32 R160, RZ, RZ, UR6 ;  /* 0x00000006ffa07e24 */ /* 0x000fc4000f8e00ff */
[-C--:B------:R-:W-:Y:S01]  /*9d20*/  FMUL.FTZ R42, R42, R5.reuse ;  /* 0x000000052a2a7220 */ /* 0x080fe20000410000 */
[----:B------:R-:W-:Y:S02]  /*9d30*/  IMAD.U32 R161, RZ, RZ, UR7 ;  /* 0x00000007ffa17e24 */ /* 0x000fe4000f8e00ff */
[-C--:B------:R-:W-:Y:S01]  /*9d40*/  FMUL.FTZ R47, R47, R5.reuse ;  /* 0x000000052f2f7220 */ /* 0x080fe20000410000 */
[-C--:B------:R-:W-:Y:S01]  /*9d50*/  FMUL.FTZ R46, R46, R5.reuse ;  /* 0x000000052e2e7220 */ /* 0x080fe20000410000 */
[----:B------:R-:W-:Y:S01]  /*9d60*/  FMUL.FTZ R51, R51, R5 ;  /* 0x0000000533337220 */ /* 0x000fe20000410000 */
[----:B------:R-:W-:-:S04]  /*9d70*/  IMAD.WIDE R20, R224, 0x2, R160 ;  /* 0x00000002e0147825 */ /* 0x000fc800078e02a0 */
[-C--:B------:R-:W-:Y:S01]  /*9d80*/  FMUL.FTZ R50, R50, R5.reuse ;  /* 0x0000000532327220 */ /* 0x080fe20000410000 */
[-C--:B------:R-:W-:Y:S01]  /*9d90*/  FMUL.FTZ R55, R55, R5.reuse ;  /* 0x0000000537377220 */ /* 0x080fe20000410000 */
[-C--:B------:R-:W-:Y:S01]  /*9da0*/  FMUL.FTZ R54, R54, R5.reuse ;  /* 0x0000000536367220 */ /* 0x080fe20000410000 */
[-C--:B------:R-:W-:Y:S01]  /*9db0*/  FMUL.FTZ R59, R59, R5.reuse ;  /* 0x000000053b3b7220 */ /* 0x080fe20000410000 */
[----:B------:R-:W-:Y:S01]  /*9dc0*/  IADD3 R9, P3, R20, 0xc060, RZ ;  /* 0x0000c06014097810 */ /* 0x000fe20007f7e0ff */
[-C--:B------:R-:W-:Y:S01]  /*9dd0*/  FMUL.FTZ R58, R58, R5.reuse ;  /* 0x000000053a3a7220 */ /* 0x080fe20000410000 */
[-C--:B------:R-:W-:Y:S01]  /*9de0*/  FMUL.FTZ R63, R63, R5.reuse ;  /* 0x000000053f3f7220 */ /* 0x080fe20000410000 */
[-C--:B------:R-:W-:Y:S01]  /*9df0*/  FMUL.FTZ R62, R62, R5.reuse ;  /* 0x000000053e3e7220 */ /* 0x080fe20000410000 */
[----:B------:R-:W-:Y:S01]  /*9e00*/  LOP3.LUT R4, R9, 0x380, RZ, 0xc0, !PT ;  /* 0x0000038009047812 */ /* 0x000fe200078ec0ff */
        /* <DEDUP_REMOVED lines=41> */
[----:B------:R-:W-:Y:S01]  /*a0a0*/  LEA R7, R218, R19, 0x6 ;  /* 0x00000013da077211 */ /* 0x000fe200078e30ff */
[-C--:B------:R-:W-:Y:S01]  /*a0b0*/  FMUL.FTZ R169, R146, R5.reuse ;  /* 0x0000000592a97220 */ /* 0x080fe20000410000 */
[-C--:B------:R-:W-:Y:S01]  /*a0c0*/  FMUL.FTZ R170, R151, R5.reuse ;  /* 0x0000000597aa7220 */ /* 0x080fe20000410000 */
[----:B------:R-:W-:Y:S01]  /*a0d0*/  FMUL.FTZ R172, R150, R5 ;  /* 0x0000000596ac7220 */ /* 0x000fe20000410000 */
[-C--:B------:R-:W-:Y:S01]  /*a0e0*/  FMUL.FTZ R195, R61, R6.reuse ;  /* 0x000000063dc37220 */ /* 0x080fe20000410000 */
[-C--:B------:R-:W-:Y:S01]  /*a0f0*/  FMUL.FTZ R194, R65, R6.reuse ;  /* 0x0000000641c27220 */ /* 0x080fe20000410000 */
[----:B------:R-:W-:Y:S01]  /*a100*/  FMUL.FTZ R193, R69, R6 ;  /* 0x0000000645c17220 */ /* 0x000fe20000410000 */
[----:B------:R-:W-:Y:S01]  /*a110*/  SHF.R.U64 R4, R4, 0x3, RZ ;  /* 0x0000000304047819 */ /* 0x000fe200000012ff */
[----:B------:R-:W-:Y:S01]  /*a120*/  IMAD.X R5, RZ, RZ, R21, P3 ;  /* 0x000000ffff057224 */ /* 0x000fe200018e0615 */
[C---:B------:R-:W-:Y:S01]  /*a130*/  IADD3 R107, P4, R20.reuse, 0xc040, RZ ;  /* 0x0000c040146b7810 */ /* 0x040fe20007f9e0ff */
[----:B------:R-:W-:Y:S01]  /*a140*/  IMAD.WIDE R160, R7, 0x2, R160 ;  /* 0x0000000207a07825 */ /* 0x000fe200078e02a0 */
[----:B------:R-:W-:-:S03]  /*a150*/  IADD3 R73, P5, R20, 0xc020, RZ ;  /* 0x0000c02014497810 */ /* 0x000fc60007fbe0ff */
[-C--:B------:R-:W-:Y:S01]  /*a160*/  FMUL.FTZ R171, R32, R6.reuse ;  /* 0x0000000620ab7220 */ /* 0x080fe20000410000 */
[C---:B------:R-:W-:Y:S01]  /*a170*/  IADD3 R33, P1, R20.reuse, 0x20, RZ ;  /* 0x0000002014217810 */ /* 0x040fe20007f3e0ff */
[-C--:B------:R-:W-:Y:S01]  /*a180*/  FMUL.FTZ R197, R53, R6.reuse ;  /* 0x0000000635c57220 */ /* 0x080fe20000410000 */
[----:B------:R-:W-:Y:S01]  /*a190*/  IADD3 R64, P2, R20, 0x8040, RZ ;  /* 0x0000804014407810 */ /* 0x000fe20007f5e0ff */
[-C--:B------:R-:W-:Y:S01]  /*a1a0*/  FMUL.FTZ R181, R52, R6.reuse ;  /* 0x0000000634b57220 */ /* 0x080fe20000410000 */
[C---:B------:R-:W-:Y:S01]  /*a1b0*/  IADD3 R69, P6, R20.reuse, 0xc000, RZ ;  /* 0x0000c00014457810 */ /* 0x040fe20007fde0ff */
[-C--:B------:R-:W-:Y:S01]  /*a1c0*/  FMUL.FTZ R196, R57, R6.reuse ;  /* 0x0000000639c47220 */ /* 0x080fe20000410000 */
[----:B------:R-:W-:Y:S01]  /*a1d0*/  IADD3 R65, P0, R20, 0x8060, RZ ;  /* 0x0000806014417810 */ /* 0x000fe20007f1e0ff */
[-C--:B------:R-:W-:Y:S01]  /*a1e0*/  FMUL.FTZ R179, R60, R6.reuse ;  /* 0x000000063cb37220 */ /* 0x080fe20000410000 */
[C---:B------:R-:W-:Y:S01]  /*a1f0*/  IADD3 R61, P3, R20.reuse, 0x8020, RZ ;  /* 0x00008020143d7810 */ /* 0x040fe20007f7e0ff */
[--C-:B------:R-:W-:Y:S01]  /*a200*/  IMAD.X R7, RZ, RZ, R21.reuse, P4 ;  /* 0x000000ffff077224 */ /* 0x100fe200020e0615 */
[----:B------:R-:W-:Y:S01]  /*a210*/  LOP3.LUT R131, R20, 0x380, RZ, 0xc0, !PT ;  /* 0x0000038014837812 */ /* 0x000fe200078ec0ff */
[--C-:B------:R-:W-:Y:S01]  /*a220*/  IMAD.X R15, RZ, RZ, R21.reuse, P1 ;  /* 0x000000ffff0f7224 */ /* 0x100fe200008e0615 */
[----:B------:R-:W-:Y:S01]  /*a230*/  LOP3.LUT R4, R4, R9, RZ, 0x3c, !PT ;  /* 0x0000000904047212 */ /* 0x000fe200078e3cff */
[--C-:B------:R-:W-:Y:S01]  /*a240*/  IMAD.X R9, RZ, RZ, R21.reuse, P5 ;  /* 0x000000ffff097224 */ /* 0x100fe200028e0615 */
[-C--:B------:R-:W-:Y:S01]  /*a250*/  IADD3.X R11, RZ, R21.reuse, RZ, P6, !PT ;  /* 0x00000015ff0b7210 */ /* 0x080fe200037fe4ff */
[--C-:B------:R-:W-:Y:S01]  /*a260*/  IMAD.X R135, RZ, RZ, R21.reuse, P2 ;  /* 0x000000ffff877224 */ /* 0x100fe200010e0615 */
[-C--:B------:R-:W-:Y:S01]  /*a270*/  IADD3.X R139, RZ, R21.reuse, RZ, P3, !PT ;  /* 0x00000015ff8b7210 */ /* 0x080fe20001ffe4ff */
[----:B------:R-:W-:Y:S01]  /*a280*/  FMUL.FTZ R180, R56, R6 ;  /* 0x0000000638b47220 */ /* 0x000fe20000410000 */
[C---:B------:R-:W-:Y:S01]  /*a290*/  IADD3 R60, P4, R20.reuse, 0x8000, RZ ;  /* 0x00008000143c7810 */ /* 0x040fe20007f9e0ff */
[--C-:B------:R-:W-:Y:S01]  /*a2a0*/  IMAD.X R13, RZ, RZ, R21.reuse, P0 ;  /* 0x000000ffff0d7224 */ /* 0x100fe200000e0615 */
[C---:B------:R-:W-:Y:S01]  /*a2b0*/  IADD3 R57, P5, R20.reuse, 0x4060, RZ ;  /* 0x0000406014397810 */ /* 0x040fe20007fbe0ff */
[----:B------:R-:W-:Y:S01]  /*a2c0*/  ULDC UR10, c[0x0][0xc44] ;  /* 0x00031100000a7ab9 */ /* 0x000fe20000000800 */
[C---:B------:R-:W-:Y:S01]  /*a2d0*/  IADD3 R53, P6, R20.reuse, 0x40, RZ ;  /* 0x0000004014357810 */ /* 0x040fe20007fde0ff */
[--C-:B------:R-:W-:Y:S01]  /*a2e0*/  IMAD.X R143, RZ, RZ, R21.reuse, P4 ;  /* 0x000000ffff8f7224 */ /* 0x100fe200020e0615 */
[C---:B------:R-:W-:Y:S01]  /*a2f0*/  IADD3 R52, P1, R20.reuse, 0x4020, RZ ;  /* 0x0000402014347810 */ /* 0x040fe20007f3e0ff */
[--C-:B------:R-:W-:Y:S01]  /*a300*/  IMAD.X R147, RZ, RZ, R21.reuse, P5 ;  /* 0x000000ffff937224 */ /* 0x100fe200028e0615 */
[C---:B------:R-:W-:Y:S01]  /*a310*/  IADD3 R32, P2, R20.reuse, 0x4000, RZ ;  /* 0x0000400014207810 */ /* 0x040fe20007f5e0ff */
[--C-:B------:R-:W-:Y:S01]  /*a320*/  IMAD.X R151, RZ, RZ, R21.reuse, P6 ;  /* 0x000000ffff977224 */ /* 0x100fe200030e0615 */
[----:B------:R-:W-:Y:S01]  /*a330*/  IADD3 R30, P3, R20, 0x60, RZ ;  /* 0x00000060141e7810 */ /* 0x000fe20007f7e0ff */
[--C-:B------:R-:W-:Y:S01]  /*a340*/  IMAD.X R155, RZ, RZ, R21.reuse, P1 ;  /* 0x000000ffff9b7224 */ /* 0x100fe200008e0615 */
[----:B------:R-:W-:Y:S01]  /*a350*/  SHF.R.U64 R131, R131, 0x3, RZ ;  /* 0x0000000383837819 */ /* 0x000fe200000012ff */
[--C-:B------:R-:W-:Y:S01]  /*a360*/  IMAD.X R157, RZ, RZ, R21.reuse, P2 ;  /* 0x000000ffff9d7224 */ /* 0x100fe200010e0615 */
[----:B------:R-:W-:Y:S01]  /*a370*/  R2UR UR14, R216 ;  /* 0x00000000d80e72ca */ /* 0x000fe200000e0000 */
[----:B------:R-:W-:Y:S01]  /*a380*/  IMAD.X R159, RZ, RZ, R21, P3 ;  /* 0x000000ffff9f7224 */ /* 0x000fe200018e0615 */
[----:B------:R-:W-:Y:S01]  /*a390*/  IADD3 R56, P0, R20, 0x4040, RZ ;  /* 0x0000404014387810 */ /* 0x000fe20007f1e0ff */
[----:B------:R-:W-:Y:S01]  /*a3a0*/  ULDC.64 UR8, c[0x0][0xb90] ;  /* 0x0002e40000087ab9 */ /* 0x000fe20000000a00 */
[----:B------:R-:W-:Y:S01]  /*a3b0*/  LOP3.LUT R130, R131, R20, RZ, 0x3c, !PT ;  /* 0x0000001483827212 */ /* 0x000fe200078e3cff */
[-C--:B------:R-:W-:Y:S01]  /*a3c0*/  FMUL.FTZ R177, R68, R6.reuse ;  /* 0x0000000644b17220 */ /* 0x080fe20000410000 */
[----:B------:R-:W-:Y:S01]  /*a3d0*/  R2UR UR16, R217 ;  /* 0x00000000d91072ca */ /* 0x000fe200000e0000 */
[----:B------:R-:W0:Y:S01]  /*a3e0*/  LDC R198, c[0x0][0xbe8] ;  /* 0x0002fa00ffc67b82 */ /* 0x000e220000000800 */
[-C--:B------:R-:W-:Y:S01]  /*a3f0*/  IADD3.X R153, RZ, R21.reuse, RZ, P0, !PT ;  /* 0x00000015ff997210 */ /* 0x080fe200007fe4ff */
[-C--:B------:R-:W-:Y:S01]  /*a400*/  FMUL.FTZ R25, R25, R6.reuse ;  /* 0x0000000619197220 */ /* 0x080fe20000410000 */
[----:B------:R-:W-:Y:S01]  /*a410*/  MOV R131, R21 ;  /* 0x0000001500837202 */ /* 0x000fe20000000f00 */
[-C--:B------:R-:W-:Y:S01]  /*a420*/  FMUL.FTZ R24, R24, R6.reuse ;  /* 0x0000000618187220 */ /* 0x080fe20000410000 */
[----:B------:R-:W-:Y:S01]  /*a430*/  LOP3.LUT R21, R64, 0x380, RZ, 0xc0, !PT ;  /* 0x0000038040157812 */ /* 0x000fe200078ec0ff */
[----:B------:R-:W-:Y:S01]  /*a440*/  UIADD3 UR5, -UR14, URZ, URZ ;  /* 0x0000003f0e057290 */ /* 0x000fe2000fffe13f */
[----:B------:R-:W-:Y:S01]  /*a450*/  LOP3.LUT R20, R61, 0x380, RZ, 0xc0, !PT ;  /* 0x000003803d147812 */ /* 0x000fe200078ec0ff */
[-C--:B------:R-:W-:Y:S01]  /*a460*/  FMUL.FTZ R29, R29, R6.reuse ;  /* 0x000000061d1d7220 */ /* 0x080fe20000410000 */
[----:B------:R-:W-:Y:S01]  /*a470*/  SHF.R.U64 R21, R21, 0x3, RZ ;  /* 0x0000000315157819 */ /* 0x000fe200000012ff */
[----:B------:R-:W-:Y:S01]  /*a480*/  FMUL.FTZ R28, R28, R6 ;  /* 0x000000061c1c7220 */ /* 0x000fe20000410000 */
[----:B------:R-:W-:Y:S01]  /*a490*/  SHF.R.U64 R20, R20, 0x3, RZ ;  /* 0x0000000314147819 */ /* 0x000fe200000012ff */
[----:B------:R-:W-:Y:S01]  /*a4a0*/  UIMAD UR10, UR10, UR5, UR16 ;  /* 0x000000050a0a72a4 */ /* 0x000fe2000f8e0210 */
[----:B------:R-:W-:Y:S01]  /*a4b0*/  LOP3.LUT R134, R21, R64, RZ, 0x3c, !PT ;  /* 0x0000004015867212 */ /* 0x000fe200078e3cff */
[-C--:B------:R-:W-:Y:S01]  /*a4c0*/  FMUL.FTZ R36, R36, R6.reuse ;  /* 0x0000000624247220 */ /* 0x080fe20000410000 */
[----:B------:R-:W-:Y:S01]  /*a4d0*/  LOP3.LUT R21, R60, 0x380, RZ, 0xc0, !PT ;  /* 0x000003803c157812 */ /* 0x000fe200078ec0ff */
[----:B------:R-:W-:Y:S01]  /*a4e0*/  USHF.R.S32.HI UR11, URZ, 0x1f, UR10 ;  /* 0x0000001f3f0b7899 */ /* 0x000fe2000801140a */
[----:B------:R-:W-:Y:S01]  /*a4f0*/  LOP3.LUT R138, R20, R61, RZ, 0x3c, !PT ;  /* 0x0000003d148a7212 */ /* 0x000fe200078e3cff */
[----:B------:R-:W-:Y:S01]  /*a500*/  UIMAD.WIDE.U32 UR6, UR10, UR8, URZ ;  /* 0x000000080a0672a5 */ /* 0x000fe2000f8e003f */
[----:B------:R-:W-:Y:S01]  /*a510*/  LOP3.LUT R20, R57, 0x380, RZ, 0xc0, !PT ;  /* 0x0000038039147812 */ /* 0x000fe200078ec0ff */
[----:B------:R-:W-:Y:S01]  /*a520*/  UIMAD UR5, UR11, UR8, URZ ;  /* 0x000000080b0572a4 */ /* 0x000fe2000f8e023f */
[----:B------:R-:W-:Y:S01]  /*a530*/  LOP3.LUT R14, R33, 0x380, RZ, 0xc0, !PT ;  /* 0x00000380210e7812 */ /* 0x000fe200078ec0ff */
[----:B------:R-:W-:Y:S01]  /*a540*/  FMUL.FTZ R41, R41, R6 ;  /* 0x0000000629297220 */ /* 0x000fe20000410000 */
[----:B------:R-:W-:Y:S01]  /*a550*/  SHF.R.U64 R21, R21, 0x3, RZ ;  /* 0x0000000315157819 */ /* 0x000fe200000012ff */
[----:B------:R-:W-:Y:S01]  /*a560*/  UIMAD UR5, UR10, UR9, UR5 ;  /* 0x000000090a0572a4 */ /* 0x000fe2000f8e0205 */
[----:B------:R-:W-:Y:S01]  /*a570*/  SHF.R.U64 R20, R20, 0x3, RZ ;  /* 0x0000000314147819 */ /* 0x000fe200000012ff */
[----:B------:R-:W-:Y:S01]  /*a580*/  IMAD.U32 R126, RZ, RZ, UR6 ;  /* 0x00000006ff7e7e24 */ /* 0x000fe2000f8e00ff */
[----:B------:R-:W-:Y:S01]  /*a590*/  SHF.R.U64 R14, R14, 0x3, RZ ;  /* 0x000000030e0e7819 */ /* 0x000fe200000012ff */
[----:B------:R-:W-:Y:S01]  /*a5a0*/  UIADD3 UR6, UR7, UR5, URZ ;  /* 0x0000000507067290 */ /* 0x000fe2000fffe03f */
[----:B------:R-:W-:Y:S01]  /*a5b0*/  LOP3.LUT R142, R21, R60, RZ, 0x3c, !PT ;  /* 0x0000003c158e7212 */ /* 0x000fe200078e3cff */
[----:B------:R-:W-:Y:S01]  /*a5c0*/  UIADD3 UR5, UR12, 0x38860, URZ ;  /* 0x000388600c057890 */ /* 0x000fe2000fffe03f */
[----:B------:R-:W-:Y:S01]  /*a5d0*/  LOP3.LUT R146, R20, R57, RZ, 0x3c, !PT ;  /* 0x0000003914927212 */ /* 0x000fe200078e3cff */
[-C--:B------:R-:W-:Y:S01]  /*a5e0*/  FMUL.FTZ R40, R40, R6.reuse ;  /* 0x0000000628287220 */ /* 0x080fe20000410000 */
[----:B------:R-:W-:Y:S01]  /*a5f0*/  LOP3.LUT R21, R52, 0x380, RZ, 0xc0, !PT ;  /* 0x0000038034157812 */ /* 0x000fe200078ec0ff */
[----:B------:R-:W-:Y:S01]  /*a600*/  UPRMT UR5, UR13, 0x654, UR5 ;  /* 0x000006540d057896 */ /* 0x000fe20008000005 */
[----:B------:R-:W-:Y:S01]  /*a610*/  LOP3.LUT R10, R69, 0x380, RZ, 0xc0, !PT ;  /* 0x00000380450a7812 */ /* 0x000fe200078ec0ff */
[-C--:B------:R-:W-:Y:S01]  /*a620*/  FMUL.FTZ R44, R44, R6.reuse ;  /* 0x000000062c2c7220 */ /* 0x080fe20000410000 */
[----:B------:R-:W-:Y:S01]  /*a630*/  LOP3.LUT R57, R32, 0x380, RZ, 0xc0, !PT ;  /* 0x0000038020397812 */ /* 0x000fe200078ec0ff */
[-C--:B------:R-:W-:Y:S01]  /*a640*/  FMUL.FTZ R49, R49, R6.reuse ;  /* 0x0000000631317220 */ /* 0x080fe20000410000 */
[----:B------:R-:W-:Y:S01]  /*a650*/  LOP3.LUT R14, R14, R33, RZ, 0x3c, !PT ;  /* 0x000000210e0e7212 */ /* 0x000fe200078e3cff */
[-C--:B------:R-:W-:Y:S01]  /*a660*/  FMUL.FTZ R48, R48, R6.reuse ;  /* 0x0000000630307220 */ /* 0x080fe20000410000 */
[----:B------:R-:W-:Y:S01]  /*a670*/  LOP3.LUT R33, R56, 0x380, RZ, 0xc0, !PT ;  /* 0x0000038038217812 */ /* 0x000fe200078ec0ff */
[-C--:B------:R-:W-:Y:S01]  /*a680*/  FMUL.FTZ R176, R72, R6.reuse ;  /* 0x0000000648b07220 */ /* 0x080fe20000410000 */
[----:B------:R-:W-:Y:S01]  /*a690*/  SHF.R.U64 R21, R21, 0x3, RZ ;  /* 0x0000000315157819 */ /* 0x000fe200000012ff */
[----:B------:R-:W-:Y:S01]  /*a6a0*/  SYNCS.ARRIVE.TRANS64.RED.A1T0 RZ, [UR5], RZ ;  /* 0x000000ffffff79a7 */ /* 0x000fe20008100405 */
[----:B------:R-:W-:Y:S01]  /*a6b0*/  SHF.R.U64 R10, R10, 0x3, RZ ;  /* 0x000000030a0a7819 */ /* 0x000fe200000012ff */
[-C--:B------:R-:W-:Y:S01]  /*a6c0*/  FMUL.FTZ R76, R76, R6.reuse ;  /* 0x000000064c4c7220 */ /* 0x080fe20000410000 */
[----:B------:R-:W-:Y:S01]  /*a6d0*/  SHF.R.U64 R57, R57, 0x3, RZ ;  /* 0x0000000339397819 */ /* 0x000fe200000012ff */
[-C--:B------:R-:W-:Y:S01]  /*a6e0*/  FMUL.FTZ R81, R81, R6.reuse ;  /* 0x0000000651517220 */ /* 0x080fe20000410000 */
[----:B------:R-:W-:Y:S01]  /*a6f0*/  LOP3.LUT R20, R53, 0x380, RZ, 0xc0, !PT ;  /* 0x0000038035147812 */ /* 0x000fe200078ec0ff */
[-C--:B------:R-:W-:Y:S01]  /*a700*/  FMUL.FTZ R80, R80, R6.reuse ;  /* 0x0000000650507220 */ /* 0x080fe20000410000 */
[----:B------:R-:W-:Y:S01]  /*a710*/  SHF.R.U64 R33, R33, 0x3, RZ ;  /* 0x0000000321217819 */ /* 0x000fe200000012ff */
[----:B------:R-:W-:Y:S01]  /*a720*/  FMUL.FTZ R84, R84, R6 ;  /* 0x0000000654547220 */ /* 0x000fe20000410000 */
[----:B------:R-:W-:Y:S01]  /*a730*/  LOP3.LUT R154, R21, R52, RZ, 0x3c, !PT ;  /* 0x00000034159a7212 */ /* 0x000fe200078e3cff */
[-C--:B------:R-:W-:Y:S01]  /*a740*/  FMUL.FTZ R89, R89, R6.reuse ;  /* 0x0000000659597220 */ /* 0x080fe20000410000 */
[----:B------:R-:W-:Y:S01]  /*a750*/  LOP3.LUT R10, R10, R69, RZ, 0x3c, !PT ;  /* 0x000000450a0a7212 */ /* 0x000fe200078e3cff */
[-C--:B------:R-:W-:Y:S01]  /*a760*/  FMUL.FTZ R88, R88, R6.reuse ;  /* 0x0000000658587220 */ /* 0x080fe20000410000 */
[----:B------:R-:W-:Y:S01]  /*a770*/  IADD3 R52, P3, R160, 0x1000, RZ ;  /* 0x00001000a0347810 */ /* 0x000fe20007f7e0ff */
[----:B------:R-:W-:Y:S01]  /*a780*/  FMUL.FTZ R92, R92, R6 ;  /* 0x000000065c5c7220 */ /* 0x000fe20000410000 */
[----:B------:R-:W-:Y:S01]  /*a790*/  LOP3.LUT R156, R57, R32, RZ, 0x3c, !PT ;  /* 0x00000020399c7212 */ /* 0x000fe200078e3cff */
[-C--:B------:R-:W-:Y:S01]  /*a7a0*/  FMUL.FTZ R97, R97, R6.reuse ;  /* 0x0000000661617220 */ /* 0x080fe20000410000 */
[----:B------:R-:W-:Y:S01]  /*a7b0*/  IADD3 R57, P6, R160, 0x4000, RZ ;  /* 0x00004000a0397810 */ /* 0x000fe20007fde0ff */
[-C--:B------:R-:W-:Y:S01]  /*a7c0*/  FMUL.FTZ R96, R96, R6.reuse ;  /* 0x0000000660607220 */ /* 0x080fe20000410000 */
[----:B------:R-:W-:Y:S01]  /*a7d0*/  IADD3 R69, P2, R160, 0x7000, RZ ;  /* 0x00007000a0457810 */ /* 0x000fe20007f5e0ff */
[-C--:B------:R-:W-:Y:S01]  /*a7e0*/  FMUL.FTZ R100, R100, R6.reuse ;  /* 0x0000000664647220 */ /* 0x080fe20000410000 */
[----:B------:R-:W-:Y:S01]  /*a7f0*/  SHF.R.U64 R20, R20, 0x3, RZ ;  /* 0x0000000314147819 */ /* 0x000fe200000012ff */
[----:B------:R-:W-:Y:S01]  /*a800*/  FMUL.FTZ R104, R104, R6 ;  /* 0x0000000668687220 */ /* 0x000fe20000410000 */
[----:B------:R-:W-:Y:S01]  /*a810*/  LOP3.LUT R152, R33, R56, RZ, 0x3c, !PT ;  /* 0x0000003821987212 */ /* 0x000fe200078e3cff */
[-C--:B------:R-:W-:Y:S01]  /*a820*/  FMUL.FTZ R108, R108, R6.reuse ;  /* 0x000000066c6c7220 */ /* 0x080fe20000410000 */
[----:B------:R-:W-:Y:S01]  /*a830*/  IADD3 R33, P4, R160, 0x2000, RZ ;  /* 0x00002000a0217810 */ /* 0x000fe20007f9e0ff */
[-C--:B------:R-:W-:Y:S01]  /*a840*/  FMUL.FTZ R112, R112, R6.reuse ;  /* 0x0000000670707220 */ /* 0x080fe20000410000 */
[----:B------:R-:W-:Y:S01]  /*a850*/  LOP3.LUT R21, R52, 0x380, RZ, 0xc0, !PT ;  /* 0x0000038034157812 */ /* 0x000fe200078ec0ff */
[-C--:B------:R-:W-:Y:S01]  /*a860*/  FMUL.FTZ R116, R116, R6.reuse ;  /* 0x0000000674747220 */ /* 0x080fe20000410000 */
        /* <DEDUP_REMOVED lines=9> */
[-C--:B------:R-:W-:Y:S01]  /*a900*/  FMUL.FTZ R133, R133, R6.reuse ;  /* 0x0000000685857220 */ /* 0x080fe20000410000 */
[----:B------:R-:W-:Y:S01]  /*a910*/  SHF.R.U64 R56, R56, 0x3, RZ ;  /* 0x0000000338387819 */ /* 0x000fe200000012ff */
[-C--:B------:R-:W-:Y:S01]  /*a920*/  FMUL.FTZ R132, R132, R6.reuse ;  /* 0x0000000684847220 */ /* 0x080fe20000410000 */
[----:B------:R-:W-:Y:S01]  /*a930*/  SHF.R.U64 R68, R68, 0x3, RZ ;  /* 0x0000000344447819 */ /* 0x000fe200000012ff */
[-C--:B------:R-:W-:Y:S01]  /*a940*/  FMUL.FTZ R137, R137, R6.reuse ;  /* 0x0000000689897220 */ /* 0x080fe20000410000 */
[----:B------:R-:W-:Y:S01]  /*a950*/  SHF.R.U64 R32, R20, 0x3, RZ ;  /* 0x0000000314207819 */ /* 0x000fe200000012ff */
[----:B------:R-:W-:Y:S01]  /*a960*/  FMUL.FTZ R136, R136, R6 ;  /* 0x0000000688887220 */ /* 0x000fe20000410000 */
[----:B------:R-:W-:Y:S01]  /*a970*/  LOP3.LUT R20, R21, R52, RZ, 0x3c, !PT ;  /* 0x0000003415147212 */ /* 0x000fe200078e3cff */
[-C--:B------:R-:W-:Y:S01]  /*a980*/  FMUL.FTZ R141, R141, R6.reuse ;  /* 0x000000068d8d7220 */ /* 0x080fe20000410000 */
[----:B------:R-:W-:Y:S01]  /*a990*/  LOP3.LUT R56, R56, R57, RZ, 0x3c, !PT ;  /* 0x0000003938387212 */ /* 0x000fe200078e3cff */
[-C--:B------:R-:W-:Y:S01]  /*a9a0*/  FMUL.FTZ R140, R140, R6.reuse ;  /* 0x000000068c8c7220 */ /* 0x080fe20000410000 */
[----:B------:R-:W-:Y:S01]  /*a9b0*/  IADD3.X R21, RZ, R161, RZ, P3, !PT ;  /* 0x000000a1ff157210 */ /* 0x000fe20001ffe4ff */
[-C--:B------:R-:W-:Y:S01]  /*a9c0*/  FMUL.FTZ R145, R145, R6.reuse ;  /* 0x0000000691917220 */ /* 0x080fe20000410000 */
[----:B------:R-:W-:Y:S01]  /*a9d0*/  LOP3.LUT R68, R68, R69, RZ, 0x3c, !PT ;  /* 0x0000004544447212 */ /* 0x000fe200078e3cff */
[--C-:B------:R-:W-:Y:S01]  /*a9e0*/  IMAD.X R69, RZ, RZ, R161.reuse, P2 ;  /* 0x000000ffff457224 */ /* 0x100fe200010e06a1 */
[----:B------:R-:W-:Y:S01]  /*a9f0*/  IADD3 R57, P3, R160, 0x8000, RZ ;  /* 0x00008000a0397810 */ /* 0x000fe20007f7e0ff */
[-C--:B------:R-:W-:Y:S01]  /*aa00*/  FMUL.FTZ R144, R144, R6.reuse ;  /* 0x0000000690907220 */ /* 0x080fe20000410000 */
[----:B------:R-:W-:Y:S01]  /*aa10*/  IADD3 R123, P2, R160, 0xe000, RZ ;  /* 0x0000e000a07b7810 */ /* 0x000fe20007f5e0ff */
[----:B------:R-:W-:Y:S01]  /*aa20*/  FMUL.FTZ R149, R149, R6 ;  /* 0x0000000695957220 */ /* 0x000fe20000410000 */
[----:B------:R-:W-:Y:S01]  /*aa30*/  F2FP.F16.F32.PACK_AB R24, R25, R24 ;  /* 0x000000181918723e */ /* 0x000fe200000000ff */
[----:B------:R-:W-:Y:S01]  /*aa40*/  FMUL.FTZ R148, R148, R6 ;  /* 0x0000000694947220 */ /* 0x000fe20000410000 */
[----:B------:R-:W-:Y:S01]  /*aa50*/  F2FP.F16.F32.PACK_AB R25, R27, R26 ;  /* 0x0000001a1b19723e */ /* 0x000fe200000000ff */
[----:B------:R-:W-:Y:S01]  /*aa60*/  USHF.R.S32.HI UR12, URZ, 0x1f, UR14 ;  /* 0x0000001f3f0c7899 */ /* 0x000fe2000801140e */
[----:B------:R-:W-:Y:S01]  /*aa70*/  F2FP.F16.F32.PACK_AB R27, R31, R17 ;  /* 0x000000111f1b723e */ /* 0x000fe200000000ff */
[--C-:B------:R-:W-:Y:S01]  /*aa80*/  IMAD.X R31, RZ, RZ, R161.reuse, P3 ;  /* 0x000000ffff1f7224 */ /* 0x100fe200018e06a1 */
[----:B------:R-:W-:Y:S01]  /*aa90*/  LOP3.LUT R122, R123, 0x380, RZ, 0xc0, !PT ;  /* 0x000003807b7a7812 */ /* 0x000fe200078ec0ff */
[----:B------:R-:W-:Y:S01]  /*aaa0*/  IMAD.U32 R127, RZ, RZ, UR7 ;  /* 0x00000007ff7f7e24 */ /* 0x000fe2000f8e00ff */
[----:B------:R-:W-:Y:S01]  /*aab0*/  MOV R199, R130 ;  /* 0x0000008200c77202 */ /* 0x000fe20000000f00 */
[----:B------:R-:W-:Y:S01]  /*aac0*/  IMAD.U32 R127, RZ, RZ, UR6 ;  /* 0x00000006ff7f7e24 */ /* 0x000fe2000f8e00ff */
[----:B------:R-:W-:Y:S01]  /*aad0*/  IADD3 R130, P3, R160, 0xf000, RZ ;  /* 0x0000f000a0827810 */ /* 0x000fe20007f7e0ff */
[----:B------:R-:W-:Y:S01]  /*aae0*/  ULDC.64 UR6, c[0x0][0xb88] ;  /* 0x0002e20000067ab9 */ /* 0x000fe20000000a00 */
[----:B------:R-:W-:Y:S01]  /*aaf0*/  SHF.R.U64 R122, R122, 0x3, RZ ;  /* 0x000000037a7a7819 */ /* 0x000fe200000012ff */
[----:B------:R-:W-:Y:S01]  /*ab00*/  ULDC UR5, c[0x0][0xa88] ;  /* 0x0002a20000057ab9 */ /* 0x000fe20000000800 */
[----:B------:R-:W-:Y:S01]  /*ab10*/  LOP3.LUT R17, R130, 0x380, RZ, 0xc0, !PT ;  /* 0x0000038082117812 */ /* 0x000fe200078ec0ff */
[--C-:B------:R-:W-:Y:S01]  /*ab20*/  IMAD.X R131, RZ, RZ, R161.reuse, P3 ;  /* 0x000000ffff837224 */ /* 0x100fe200018e06a1 */
[----:B------:R-:W-:Y:S01]  /*ab30*/  LOP3.LUT R122, R122, R123, RZ, 0x3c, !PT ;  /* 0x0000007b7a7a7212 */ /* 0x000fe200078e3cff */
[----:B------:R-:W-:Y:S01]  /*ab40*/  IMAD.X R123, RZ, RZ, R161, P2 ;  /* 0x000000ffff7b7224 */ /* 0x000fe200010e06a1 */
[----:B------:R-:W-:Y:S01]  /*ab50*/  LOP3.LUT R8, R73, 0x380, RZ, 0xc0, !PT ;  /* 0x0000038049087812 */ /* 0x000fe200078ec0ff */
[----:B------:R-:W-:Y:S01]  /*ab60*/  ULDC.64 UR8, c[0x0][0xae8] ;  /* 0x0002ba0000087ab9 */ /* 0x000fe20000000a00 */
[----:B------:R-:W-:-:S02]  /*ab70*/  SHF.R.U64 R17, R17, 0x3, RZ ;  /* 0x0000000311117819 */ /* 0x000fc400000012ff */
[----:B0-----:R-:W-:Y:S02]  /*ab80*/  ISETP.NE.AND P2, PT, R198, 0x1, PT ;  /* 0x00000001c600780c */ /* 0x001fe40003f45270 */
[----:B------:R-:W-:Y:S02]  /*ab90*/  SHF.R.U64 R8, R8, 0x3, RZ ;  /* 0x0000000308087819 */ /* 0x000fe400000012ff */
[----:B------:R-:W-:Y:S02]  /*aba0*/  LOP3.LUT R130, R17, R130, RZ, 0x3c, !PT ;  /* 0x0000008211827212 */ /* 0x000fe400078e3cff */
[----:B------:R-:W-:Y:S02]  /*abb0*/  MOV R17, R4 ;  /* 0x0000000400117202 */ /* 0x000fe40000000f00 */
[----:B------:R-:W0:Y:S01]  /*abc0*/  LDC R4, c[0x0][0xc38] ;  /* 0x00030e00ff047b82 */ /* 0x000e220000000800 */
[----:B------:R-:W-:-:S07]  /*abd0*/  F2FP.F16.F32.PACK_AB R26, R29, R28 ;  /* 0x0000001c1d1a723e */ /* 0x000fce00000000ff */
[----:B------:R-:W-:Y:S01]  /*abe0*/  BAR.SYNC.DEFER_BLOCKING 0x1, 0x100 ;  /* 0x0044000000007b1d */ /* 0x000fe20000010000 */
[----:B------:R-:W-:Y:S02]  /*abf0*/  LOP3.LUT R8, R8, R73, RZ, 0x3c, !PT ;  /* 0x0000004908087212 */ /* 0x000fe400078e3cff */
[----:B------:R-:W-:Y:S02]  /*ac00*/  LOP3.LUT R12, R65, 0x380, RZ, 0xc0, !PT ;  /* 0x00000380410c7812 */ /* 0x000fe400078ec0ff */
[----:B------:R-:W-:Y:S02]  /*ac10*/  LOP3.LUT R53, R30, 0x380, RZ, 0xc0, !PT ;  /* 0x000003801e357812 */ /* 0x000fe400078ec0ff */
[----:B------:R-:W-:Y:S02]  /*ac20*/  SHF.R.U64 R12, R12, 0x3, RZ ;  /* 0x000000030c0c7819 */ /* 0x000fe400000012ff */
[----:B------:R-:W-:Y:S02]  /*ac30*/  SHF.R.U64 R53, R53, 0x3, RZ ;  /* 0x0000000335357819 */ /* 0x000fe400000012ff */
[----:B------:R-:W-:-:S02]  /*ac40*/  R2UR UR15, R215 ;  /* 0x00000000d70f72ca */ /* 0x000fc400000e0000 */
[----:B------:R-:W-:Y:S02]  /*ac50*/  LOP3.LUT R12, R12, R65, RZ, 0x3c, !PT ;  /* 0x000000410c0c7212 */ /* 0x000fe400078e3cff */
[----:B------:R-:W-:Y:S02]  /*ac60*/  LOP3.LUT R158, R53, R30, RZ, 0x3c, !PT ;  /* 0x0000001e359e7212 */ /* 0x000fe400078e3cff */
[C---:B------:R-:W-:Y:S02]  /*ac70*/  IADD3 R53, P5, R160.reuse, 0x3000, RZ ;  /* 0x00003000a0357810 */ /* 0x040fe40007fbe0ff */
[C---:B------:R-:W-:Y:S02]  /*ac80*/  IADD3 R61, P0, R160.reuse, 0x5000, RZ ;  /* 0x00005000a03d7810 */ /* 0x040fe40007f1e0ff */
[----:B------:R-:W-:Y:S02]  /*ac90*/  IADD3 R65, P1, R160, 0x6000, RZ ;  /* 0x00006000a0417810 */ /* 0x000fe40007f3e0ff */
[----:B------:R-:W-:Y:S01]  /*aca0*/  MOV R134, R134 ;  /* 0x0000008600867202 */ /* 0x000fe20000000f00 */
[----:B------:R1:W-:Y:S01]  /*acb0*/  STSM.16.M88.4 [R199], R24 ;  /* 0x00000018c7007844 */ /* 0x0003e20000000200 */
[----:B------:R-:W-:-:S02]  /*acc0*/  LOP3.LUT R52, R53, 0x380, RZ, 0xc0, !PT ;  /* 0x0000038035347812 */ /* 0x000fc400078ec0ff */
[----:B------:R-:W-:Y:S02]  /*acd0*/  LOP3.LUT R60, R61, 0x380, RZ, 0xc0, !PT ;  /* 0x000003803d3c7812 */ /* 0x000fe400078ec0ff */
[----:B------:R-:W-:Y:S02]  /*ace0*/  LOP3.LUT R64, R65, 0x380, RZ, 0xc0, !PT ;  /* 0x0000038041407812 */ /* 0x000fe400078ec0ff */
[----:B------:R-:W-:Y:S02]  /*acf0*/  LOP3.LUT R30, R57, 0x380, RZ, 0xc0, !PT ;  /* 0x00000380391e7812 */ /* 0x000fe400078ec0ff */
[----:B------:R-:W-:Y:S02]  /*ad00*/  IADD3 R135, RZ, -UR16, RZ ;  /* 0x80000010ff877c10 */ /* 0x000fe4000fffe0ff */
[----:B------:R-:W-:Y:S02]  /*ad10*/  LOP3.LUT R6, R107, 0x380, RZ, 0xc0, !PT ;  /* 0x000003806b067812 */ /* 0x000fe400078ec0ff */
[----:B------:R-:W-:Y:S01]  /*ad20*/  SHF.R.U64 R52, R52, 0x3, RZ ;  /* 0x0000000334347819 */ /* 0x000fe200000012ff */
[----:B0-----:R-:W-:Y:S01]  /*ad30*/  IMAD R135, R4, R135, UR15 ;  /* 0x0000000f04877e24 */ /* 0x001fe2000f8e0287 */
[----:B------:R-:W-:Y:S01]  /*ad40*/  SHF.R.U64 R60, R60, 0x3, RZ ;  /* 0x000000033c3c7819 */ /* 0x000fe200000012ff */
[----:B-1----:R-:W0:Y:S01]  /*ad50*/  LDC.64 R24, c[0x0][0xb98] ;  /* 0x0002e600ff187b82 */ /* 0x002e220000000a00 */
[----:B------:R-:W-:-:S02]  /*ad60*/  MOV R27, R8 ;  /* 0x00000008001b7202 */ /* 0x000fc40000000f00 */
[----:B------:R-:W-:Y:S02]  /*ad70*/  SHF.R.U64 R64, R64, 0x3, RZ ;  /* 0x0000000340407819 */ /* 0x000fe400000012ff */
[----:B------:R-:W-:Y:S02]  /*ad80*/  SHF.R.U64 R30, R30, 0x3, RZ ;  /* 0x000000031e1e7819 */ /* 0x000fe400000012ff */
[----:B------:R-:W-:Y:S01]  /*ad90*/  SHF.R.U64 R6, R6, 0x3, RZ ;  /* 0x0000000306067819 */ /* 0x000fe200000012ff */
[----:B------:R-:W1:Y:S01]  /*ada0*/  @P2 LDC R8, c[0x0][0xbec] ;  /* 0x0002fb00ff082b82 */ /* 0x000e620000000800 */
[----:B------:R-:W-:Y:S02]  /*adb0*/  F2FP.F16.F32.PACK_AB R40, R41, R40 ;  /* 0x000000282928723e */ /* 0x000fe400000000ff */
[----:B------:R-:W-:Y:S02]  /*adc0*/  F2FP.F16.F32.PACK_AB R41, R43, R42 ;  /* 0x0000002a2b29723e */ /* 0x000fe400000000ff */
[----:B------:R-:W-:Y:S01]  /*add0*/  LOP3.LUT R32, R32, R33, RZ, 0x3c, !PT ;  /* 0x0000002120207212 */ /* 0x000fe200078e3cff */
[--C-:B------:R-:W-:Y:S01]  /*ade0*/  IMAD.X R33, RZ, RZ, R161.reuse, P4 ;  /* 0x000000ffff217224 */ /* 0x100fe200020e06a1 */
[----:B------:R-:W-:Y:S01]  /*adf0*/  LOP3.LUT R52, R52, R53, RZ, 0x3c, !PT ;  /* 0x0000003534347212 */ /* 0x000fe200078e3cff */
[----:B------:R-:W2:Y:S01]  /*ae00*/  @P2 LDC R9, c[0x0][0xbf0] ;  /* 0x0002fc00ff092b82 */ /* 0x000ea20000000800 */
[----:B------:R-:W-:Y:S01]  /*ae10*/  LOP3.LUT R60, R60, R61, RZ, 0x3c, !PT ;  /* 0x0000003d3c3c7212 */ /* 0x000fe200078e3cff */
[--C-:B------:R-:W-:Y:S01]  /*ae20*/  IMAD.X R53, RZ, RZ, R161.reuse, P5 ;  /* 0x000000ffff357224 */ /* 0x100fe200028e06a1 */
[----:B------:R-:W-:Y:S01]  /*ae30*/  LOP3.LUT R64, R64, R65, RZ, 0x3c, !PT ;  /* 0x0000004140407212 */ /* 0x000fe200078e3cff */
[--C-:B------:R-:W-:Y:S01]  /*ae40*/  IMAD.X R65, RZ, RZ, R161.reuse, P1 ;  /* 0x000000ffff417224 */ /* 0x100fe200008e06a1 */
[----:B------:R-:W-:Y:S01]  /*ae50*/  LOP3.LUT R30, R30, R57, RZ, 0x3c, !PT ;  /* 0x000000391e1e7212 */ /* 0x000fe200078e3cff */
[----:B------:R-:W-:Y:S01]  /*ae60*/  IMAD.X R57, RZ, RZ, R161, P6 ;  /* 0x000000ffff397224 */ /* 0x000fe200030e06a1 */
[----:B------:R-:W-:Y:S01]  /*ae70*/  F2FP.F16.F32.PACK_AB R43, R47, R46 ;  /* 0x0000002e2f2b723e */ /* 0x000fe200000000ff */
[----:B------:R-:W-:Y:S01]  /*ae80*/  IMAD R47, R135, 0x80, R223 ;  /* 0x00000080872f7824 */ /* 0x000fe200078e02df */
[----:B------:R-:W-:-:S02]  /*ae90*/  LOP3.LUT R6, R6, R107, RZ, 0x3c, !PT ;  /* 0x0000006b06067212 */ /* 0x000fc400078e3cff */
[----:B------:R-:W-:Y:S02]  /*aea0*/  IADD3.X R61, RZ, R161, RZ, P0, !PT ;  /* 0x000000a1ff3d7210 */ /* 0x000fe400007fe4ff */
[C---:B------:R-:W-:Y:S02]  /*aeb0*/  IADD3 R73, P4, R160.reuse, 0x9000, RZ ;  /* 0x00009000a0497810 */ /* 0x040fe40007f9e0ff */
[C---:B------:R-:W-:Y:S01]  /*aec0*/  IADD3 R107, P5, R160.reuse, 0xa000, RZ ;  /* 0x0000a000a06b7810 */ /* 0x040fe20007fbe0ff */
[----:B-1----:R-:W-:Y:S01]  /*aed0*/  @P2 IMAD.HI.U32 R8, R47, R8, RZ ;  /* 0x000000082f082227 */ /* 0x002fe200078e00ff */
[C---:B------:R-:W-:Y:S02]  /*aee0*/  IADD3 R111, P6, R160.reuse, 0xb000, RZ ;  /* 0x0000b000a06f7810 */ /* 0x040fe40007fde0ff */
[C---:B------:R-:W-:Y:S02]  /*aef0*/  IADD3 R115, P0, R160.reuse, 0xc000, RZ ;  /* 0x0000c000a0737810 */ /* 0x040fe40007f1e0ff */
[----:B------:R-:W-:-:S02]  /*af00*/  IADD3 R119, P1, R160, 0xd000, RZ ;  /* 0x0000d000a0777810 */ /* 0x000fc40007f3e0ff */
[----:B------:R-:W-:Y:S02]  /*af10*/  LOP3.LUT R72, R73, 0x380, RZ, 0xc0, !PT ;  /* 0x0000038049487812 */ /* 0x000fe400078ec0ff */
[----:B------:R-:W-:Y:S02]  /*af20*/  LOP3.LUT R106, R107, 0x380, RZ, 0xc0, !PT ;  /* 0x000003806b6a7812 */ /* 0x000fe400078ec0ff */
[----:B------:R-:W-:Y:S02]  /*af30*/  LOP3.LUT R110, R111, 0x380, RZ, 0xc0, !PT ;  /* 0x000003806f6e7812 */ /* 0x000fe400078ec0ff */
[----:B------:R-:W-:Y:S02]  /*af40*/  LOP3.LUT R114, R115, 0x380, RZ, 0xc0, !PT ;  /* 0x0000038073727812 */ /* 0x000fe400078ec0ff */
[----:B------:R-:W-:Y:S02]  /*af50*/  LOP3.LUT R118, R119, 0x380, RZ, 0xc0, !PT ;  /* 0x0000038077767812 */ /* 0x000fe400078ec0ff */
[----:B------:R-:W-:-:S02]  /*af60*/  LOP3.LUT R29, R160, 0x380, RZ, 0xc0, !PT ;  /* 0x00000380a01d7812 */ /* 0x000fc400078ec0ff */
[----:B------:R-:W-:Y:S01]  /*af70*/  F2FP.F16.F32.PACK_AB R5, R35, R34 ;  /* 0x000000222305723e */ /* 0x000fe200000000ff */
[----:B------:R-:W-:Y:S01]  /*af80*/  IMAD.MOV.U32 R35, RZ, RZ, R47 ;  /* 0x000000ffff237224 */ /* 0x000fe200078e002f */
[----:B------:R-:W-:Y:S01]  /*af90*/  SHF.R.U64 R72, R72, 0x3, RZ ;  /* 0x0000000348487819 */ /* 0x000fe200000012ff */
[----:B0-----:R-:W-:Y:S01]  /*afa0*/  IMAD R34, R24, UR12, RZ ;  /* 0x0000000c18227c24 */ /* 0x001fe2000f8e02ff */
[----:B------:R-:W-:Y:S02]  /*afb0*/  SHF.R.U64 R106, R106, 0x3, RZ ;  /* 0x000000036a6a7819 */ /* 0x000fe400000012ff */
[----:B------:R-:W-:Y:S01]  /*afc0*/  SHF.R.U64 R110, R110, 0x3, RZ ;  /* 0x000000036e6e7819 */ /* 0x000fe200000012ff */
[----:B------:R-:W-:Y:S01]  /*afd0*/  IMAD R34, R25, UR14, R34 ;  /* 0x0000000e19227c24 */ /* 0x000fe2000f8e0222 */
[----:B------:R-:W-:Y:S01]  /*afe0*/  SHF.R.U64 R114, R114, 0x3, RZ ;  /* 0x0000000372727819 */ /* 0x000fe200000012ff */
[----:B------:R-:W-:Y:S01]  /*aff0*/  IMAD.WIDE.U32 R24, R24, UR14, R126 ;  /* 0x0000000e18187c25 */ /* 0x000fe2000f8e007e */
[----:B------:R-:W-:-:S02]  /*b000*/  SHF.R.U64 R118, R118, 0x3, RZ ;  /* 0x0000000376767819 */ /* 0x000fc400000012ff */
[----:B------:R-:W-:Y:S02]  /*b010*/  SHF.R.U64 R29, R29, 0x3, RZ ;  /* 0x000000031d1d7819 */ /* 0x000fe400000012ff */
[----:B------:R-:W-:Y:S02]  /*b020*/  MOV R26, R6 ;  /* 0x00000006001a7202 */ /* 0x000fe40000000f00 */
[----:B--2---:R-:W-:Y:S02]  /*b030*/  @P2 SHF.R.U32.HI R35, RZ, R9, R8 ;  /* 0x00000009ff232219 */ /* 0x004fe40000011608 */
[----:B------:R-:W-:Y:S02]  /*b040*/  MOV R15, R14 ;  /* 0x0000000e000f7202 */ /* 0x000fe40000000f00 */
[----:B------:R-:W-:Y:S02]  /*b050*/  F2FP.F16.F32.PACK_AB R4, R175, R171 ;  /* 0x000000abaf04723e */ /* 0x000fe400000000ff */
[----:B------:R-:W-:-:S02]  /*b060*/  F2FP.F16.F32.PACK_AB R6, R174, R36 ;  /* 0x00000024ae06723e */ /* 0x000fc400000000ff */
[----:B------:R-:W-:Y:S01]  /*b070*/  F2FP.F16.F32.PACK_AB R7, R39, R38 ;  /* 0x000000262707723e */ /* 0x000fe200000000ff */
[----:B------:R-:W-:Y:S01]  /*b080*/  IMAD.MOV R39, RZ, RZ, -R35 ;  /* 0x000000ffff277224 */ /* 0x000fe200078e0a23 */
[----:B------:R-:W-:Y:S02]  /*b090*/  F2FP.F16.F32.PACK_AB R48, R49, R48 ;  /* 0x000000303130723e */ /* 0x000fe400000000ff */
[----:B------:R-:W-:Y:S01]  /*b0a0*/  LOP3.LUT R72, R72, R73, RZ, 0x3c, !PT ;  /* 0x0000004948487212 */ /* 0x000fe200078e3cff */
[----:B------:R0:W-:Y:S01]  /*b0b0*/  STSM.16.M88.4 [R15], R4 ;  /* 0x000000040f007844 */ /* 0x0001e20000000200 */
[----:B------:R-:W-:Y:S01]  /*b0c0*/  LOP3.LUT R106, R106, R107, RZ, 0x3c, !PT ;  /* 0x0000006b6a6a7212 */ /* 0x000fe200078e3cff */
[--C-:B------:R-:W-:Y:S01]  /*b0d0*/  IMAD.X R107, RZ, RZ, R161.reuse, P5 ;  /* 0x000000ffff6b7224 */ /* 0x100fe200028e06a1 */
[----:B------:R-:W-:Y:S01]  /*b0e0*/  LOP3.LUT R110, R110, R111, RZ, 0x3c, !PT ;  /* 0x0000006f6e6e7212 */ /* 0x000fe200078e3cff */
[--C-:B------:R-:W-:Y:S01]  /*b0f0*/  IMAD.X R111, RZ, RZ, R161.reuse, P6 ;  /* 0x000000ffff6f7224 */ /* 0x100fe200030e06a1 */
[----:B------:R-:W-:Y:S01]  /*b100*/  LOP3.LUT R114, R114, R115, RZ, 0x3c, !PT ;  /* 0x0000007372727212 */ /* 0x000fe200078e3cff */
[----:B------:R-:W-:Y:S01]  /*b110*/  IMAD.X R115, RZ, RZ, R161, P0 ;  /* 0x000000ffff737224 */ /* 0x000fe200000e06a1 */
[----:B------:R-:W-:Y:S01]  /*b120*/  LOP3.LUT R118, R118, R119, RZ, 0x3c, !PT ;  /* 0x0000007776767212 */ /* 0x000fe200078e3cff */
[----:B------:R-:W-:Y:S01]  /*b130*/  IMAD R39, R198, R39, R47 ;  /* 0x00000027c6277224 */ /* 0x000fe200078e022f */
[----:B------:R-:W-:Y:S01]  /*b140*/  LOP3.LUT R28, R29, R160, RZ, 0x3c, !PT ;  /* 0x000000a01d1c7212 */ /* 0x000fe200078e3cff */
[----:B------:R-:W-:Y:S01]  /*b150*/  IMAD.MOV.U32 R29, RZ, RZ, R161 ;  /* 0x000000ffff1d7224 */ /* 0x000fe200078e00a1 */
[----:B------:R-:W-:-:S02]  /*b160*/  MOV R150, R150 ;  /* 0x0000009600967202 */ /* 0x000fc40000000f00 */
[----:B------:R-:W-:Y:S02]  /*b170*/  F2FP.F16.F32.PACK_AB R42, R173, R44 ;  /* 0x0000002cad2a723e */ /* 0x000fe400000000ff */
[----:B------:R-:W-:Y:S02]  /*b180*/  F2FP.F16.F32.PACK_AB R49, R51, R50 ;  /* 0x000000323331723e */ /* 0x000fe400000000ff */
[-C--:B------:R-:W-:Y:S01]  /*b190*/  IADD3.X R73, RZ, R161.reuse, RZ, P4, !PT ;  /* 0x000000a1ff497210 */ /* 0x080fe200027fe4ff */
[----:B------:R-:W-:Y:S01]  /*b1a0*/  STSM.16.M88.4 [R150], R40 ;  /* 0x0000002896007844 */ /* 0x000fe20000000200 */
[----:B------:R-:W-:Y:S02]  /*b1b0*/  IADD3.X R119, RZ, R161, RZ, P1, !PT ;  /* 0x000000a1ff777210 */ /* 0x000fe40000ffe4ff */
[----:B------:R-:W-:Y:S02]  /*b1c0*/  MOV R160, R10 ;  /* 0x0000000a00a07202 */ /* 0x000fe40000000f00 */
[----:B------:R-:W-:-:S02]  /*b1d0*/  MOV R158, R158 ;  /* 0x0000009e009e7202 */ /* 0x000fc40000000f00 */
[----:B------:R-:W-:Y:S02]  /*b1e0*/  F2FP.F16.F32.PACK_AB R50, R197, R181 ;  /* 0x000000b5c532723e */ /* 0x000fe400000000ff */
[----:B------:R-:W-:Y:S02]  /*b1f0*/  F2FP.F16.F32.PACK_AB R51, R55, R54 ;  /* 0x000000363733723e */ /* 0x000fe400000000ff */
[----:B------:R-:W-:Y:S02]  /*b200*/  MOV R161, R12 ;  /* 0x0000000c00a17202 */ /* 0x000fe40000000f00 */
[----:B------:R-:W-:Y:S01]  /*b210*/  MOV R156, R156 ;  /* 0x0000009c009c7202 */ /* 0x000fe20000000f00 */
[----:B------:R-:W-:Y:S01]  /*b220*/  STSM.16.M88.4 [R158], R48 ;  /* 0x000000309e007844 */ /* 0x000fe20000000200 */
[----:B------:R-:W-:Y:S02]  /*b230*/  F2FP.F16.F32.PACK_AB R8, R196, R180 ;  /* 0x000000b4c408723e */ /* 0x000fe400000000ff */
[----:B------:R-:W-:-:S02]  /*b240*/  F2FP.F16.F32.PACK_AB R9, R59, R58 ;  /* 0x0000003a3b09723e */ /* 0x000fc400000000ff */
[----:B------:R-:W-:Y:S02]  /*b250*/  F2FP.F16.F32.PACK_AB R10, R195, R179 ;  /* 0x000000b3c30a723e */ /* 0x000fe400000000ff */
[----:B------:R-:W-:Y:S02]  /*b260*/  F2FP.F16.F32.PACK_AB R11, R63, R62 ;  /* 0x0000003e3f0b723e */ /* 0x000fe400000000ff */
[----:B------:R-:W-:Y:S02]  /*b270*/  MOV R154, R154 ;  /* 0x0000009a009a7202 */ /* 0x000fe40000000f00 */
[----:B------:R-:W-:Y:S01]  /*b280*/  F2FP.F16.F32.PACK_AB R12, R194, R178 ;  /* 0x000000b2c20c723e */ /* 0x000fe200000000ff */
[----:B------:R1:W-:Y:S01]  /*b290*/  STSM.16.M88.4 [R156], R8 ;  /* 0x000000089c007844 */ /* 0x0003e20000000200 */
[----:B------:R-:W-:Y:S02]  /*b2a0*/  F2FP.F16.F32.PACK_AB R13, R67, R66 ;  /* 0x00000042430d723e */ /* 0x000fe400000000ff */
[----:B------:R-:W-:-:S02]  /*b2b0*/  F2FP.F16.F32.PACK_AB R14, R193, R177 ;  /* 0x000000b1c10e723e */ /* 0x000fc400000000ff */
[----:B0-----:R-:W-:Y:S02]  /*b2c0*/  F2FP.F16.F32.PACK_AB R15, R71, R70 ;  /* 0x00000046470f723e */ /* 0x001fe400000000ff */
[----:B------:R-:W-:Y:S02]  /*b2d0*/  MOV R152, R152 ;  /* 0x0000009800987202 */ /* 0x000fe40000000f00 */
[----:B------:R-:W-:Y:S01]  /*b2e0*/  F2FP.F16.F32.PACK_AB R4, R192, R176 ;  /* 0x000000b0c004723e */ /* 0x000fe200000000ff */
[----:B------:R-:W-:Y:S01]  /*b2f0*/  STSM.16.M88.4 [R154], R12 ;  /* 0x0000000c9a007844 */ /* 0x000fe20000000200 */
[----:B------:R-:W-:Y:S02]  /*b300*/  F2FP.F16.F32.PACK_AB R5, R75, R74 ;  /* 0x0000004a4b05723e */ /* 0x000fe400000000ff */
[----:B------:R-:W-:Y:S02]  /*b310*/  F2FP.F16.F32.PACK_AB R6, R191, R76 ;  /* 0x0000004cbf06723e */ /* 0x000fe400000000ff */
[----:B------:R-:W-:-:S02]  /*b320*/  F2FP.F16.F32.PACK_AB R7, R79, R78 ;  /* 0x0000004e4f07723e */ /* 0x000fc400000000ff */
[----:B-1----:R-:W-:Y:S02]  /*b330*/  IADD3 R8, P0, R35, R24, RZ ;  /* 0x0000001823087210 */ /* 0x002fe40007f1e0ff */
[----:B------:R-:W-:Y:S01]  /*b340*/  F2FP.F16.F32.PACK_AB R80, R81, R80 ;  /* 0x000000505150723e */ /* 0x000fe200000000ff */
[----:B------:R0:W-:Y:S01]  /*b350*/  STSM.16.M88.4 [R152], R4 ;  /* 0x0000000498007844 */ /* 0x0001e20000000200 */
[----:B------:R-:W-:Y:S02]  /*b360*/  F2FP.F16.F32.PACK_AB R81, R83, R82 ;  /* 0x000000525351723e */ /* 0x000fe400000000ff */
[----:B------:R-:W-:Y:S02]  /*b370*/  F2FP.F16.F32.PACK_AB R88, R89, R88 ;  /* 0x000000585958723e */ /* 0x000fe400000000ff */
[----:B------:R-:W-:Y:S02]  /*b380*/  MOV R146, R146 ;  /* 0x0000009200927202 */ /* 0x000fe40000000f00 */
[----:B------:R-:W-:-:S02]  /*b390*/  F2FP.F16.F32.PACK_AB R82, R190, R84 ;  /* 0x00000054be52723e */ /* 0x000fc400000000ff */
[----:B------:R-:W-:Y:S02]  /*b3a0*/  F2FP.F16.F32.PACK_AB R83, R87, R86 ;  /* 0x000000565753723e */ /* 0x000fe400000000ff */
[----:B------:R-:W-:Y:S02]  /*b3b0*/  F2FP.F16.F32.PACK_AB R89, R91, R90 ;  /* 0x0000005a5b59723e */ /* 0x000fe400000000ff */
[----:B------:R-:W-:Y:S01]  /*b3c0*/  F2FP.F16.F32.PACK_AB R96, R97, R96 ;  /* 0x000000606160723e */ /* 0x000fe200000000ff */
[----:B------:R-:W-:Y:S01]  /*b3d0*/  STSM.16.M88.4 [R146], R80 ;  /* 0x0000005092007844 */ /* 0x000fe20000000200 */
[----:B------:R-:W-:Y:S02]  /*b3e0*/  MOV R142, R142 ;  /* 0x0000008e008e7202 */ /* 0x000fe40000000f00 */
[----:B0-----:R-:W-:Y:S02]  /*b3f0*/  SHF.R.S32.HI R4, RZ, 0x1f, R39 ;  /* 0x0000001fff047819 */ /* 0x001fe40000011427 */
[----:B------:R-:W-:-:S02]  /*b400*/  SHF.R.S32.HI R5, RZ, 0x1f, R35 ;  /* 0x0000001fff057819 */ /* 0x000fc40000011423 */
[----:B------:R-:W-:Y:S01]  /*b410*/  F2FP.F16.F32.PACK_AB R90, R189, R92 ;  /* 0x0000005cbd5a723e */ /* 0x000fe200000000ff */
[----:B------:R-:W-:Y:S01]  /*b420*/  IMAD R4, R4, UR6, RZ ;  /* 0x0000000604047c24 */ /* 0x000fe2000f8e02ff */
[----:B------:R-:W-:Y:S02]  /*b430*/  IADD3.X R9, R5, R25, R34, P0, !PT ;  /* 0x0000001905097210 */ /* 0x000fe400007fe422 */
[----:B------:R-:W-:Y:S01]  /*b440*/  F2FP.F16.F32.PACK_AB R91, R95, R94 ;  /* 0x0000005e5f5b723e */ /* 0x000fe200000000ff */
[----:B------:R-:W-:Y:S01]  /*b450*/  IMAD R11, R39, UR7, R4 ;  /* 0x00000007270b7c24 */ /* 0x000fe2000f8e0204 */
[----:B------:R-:W-:Y:S01]  /*b460*/  F2FP.F16.F32.PACK_AB R97, R99, R98 ;  /* 0x000000626361723e */ /* 0x000fe200000000ff */
[----:B------:R-:W-:Y:S01]  /*b470*/  IMAD.WIDE.U32 R8, R39, UR6, R8 ;  /* 0x0000000627087c25 */ /* 0x000fe2000f8e0008 */
[----:B------:R-:W-:Y:S01]  /*b480*/  MOV R138, R138 ;  /* 0x0000008a008a7202 */ /* 0x000fe20000000f00 */
[----:B------:R-:W-:Y:S01]  /*b490*/  STSM.16.M88.4 [R142], R88 ;  /* 0x000000588e007844 */ /* 0x000fe20000000200 */
[----:B------:R-:W-:Y:S01]  /*b4a0*/  F2FP.F16.F32.PACK_AB R98, R188, R100 ;  /* 0x00000064bc62723e */ /* 0x000fe200000000ff */
[----:B------:R-:W-:Y:S01]  /*b4b0*/  ULDC.64 UR6, c[0x0][0xb50] ;  /* 0x0002d40000067ab9 */ /* 0x000fe20000000a00 */
[----:B------:R-:W-:Y:S01]  /*b4c0*/  F2FP.F16.F32.PACK_AB R99, R103, R102 ;  /* 0x000000666763723e */ /* 0x000fe200000000ff */
[----:B------:R-:W-:Y:S01]  /*b4d0*/  IMAD.IADD R9, R9, 0x1, R11 ;  /* 0x0000000109097824 */ /* 0x000fe200078e020b */
[----:B------:R-:W-:-:S02]  /*b4e0*/  F2FP.F16.F32.PACK_AB R4, R187, R104 ;  /* 0x00000068bb04723e */ /* 0x000fc400000000ff */
[----:B------:R-:W-:Y:S01]  /*b4f0*/  F2FP.F16.F32.PACK_AB R5, R3, R18 ;  /* 0x000000120305723e */ /* 0x000fe200000000ff */
[----:B------:R-:W-:Y:S01]  /*b500*/  STSM.16.M88.4 [R138], R96 ;  /* 0x000000608a007844 */ /* 0x000fe20000000200 */
[----:B------:R-:W-:Y:S01]  /*b510*/  F2FP.F16.F32.PACK_AB R6, R186, R108 ;  /* 0x0000006cba06723e */ /* 0x000fe200000000ff */
[----:B------:R-:W-:Y:S01]  /*b520*/  IMAD R3, R198, UR5, RZ ;  /* 0x00000005c6037c24 */ /* 0x000fe2000f8e02ff */
[----:B------:R-:W-:Y:S02]  /*b530*/  F2FP.F16.F32.PACK_AB R7, R37, R45 ;  /* 0x0000002d2507723e */ /* 0x000fe400000000ff */
[----:B------:R-:W-:Y:S02]  /*b540*/  F2FP.F16.F32.PACK_AB R76, R185, R112 ;  /* 0x00000070b94c723e */ /* 0x000fe400000000ff */
[----:B------:R-:W-:Y:S01]  /*b550*/  F2FP.F16.F32.PACK_AB R77, R77, R85 ;  /* 0x000000554d4d723e */ /* 0x000fe200000000ff */
[----:B------:R0:W-:Y:S01]  /*b560*/  STSM.16.M88.4 [R134], R4 ;  /* 0x0000000486007844 */ /* 0x0001e20000000200 */
[----:B------:R-:W-:-:S02]  /*b570*/  F2FP.F16.F32.PACK_AB R78, R184, R116 ;  /* 0x00000074b84e723e */ /* 0x000fc400000000ff */
[----:B------:R-:W-:Y:S02]  /*b580*/  F2FP.F16.F32.PACK_AB R79, R93, R101 ;  /* 0x000000655d4f723e */ /* 0x000fe400000000ff */
[----:B------:R-:W-:Y:S02]  /*b590*/  LEA R11, P3, R8, UR6, 0x2 ;  /* 0x00000006080b7c11 */ /* 0x000fe4000f8610ff */
[----:B------:R-:W-:Y:S01]  /*b5a0*/  F2FP.F16.F32.PACK_AB R125, R121, R125 ;  /* 0x0000007d797d723e */ /* 0x000fe200000000ff */
[----:B------:R-:W-:Y:S01]  /*b5b0*/  STSM.16.M88.4 [R161], R76 ;  /* 0x0000004ca1007844 */ /* 0x000fe20000000200 */
[----:B------:R-:W-:Y:S02]  /*b5c0*/  F2FP.F16.F32.PACK_AB R126, R133, R132 ;  /* 0x00000084857e723e */ /* 0x000fe400000000ff */
[----:B------:R-:W-:Y:S01]  /*b5d0*/  F2FP.F16.F32.PACK_AB R127, R162, R163 ;  /* 0x000000a3a27f723e */ /* 0x000fe200000000ff */
[----:B------:R-:W-:Y:S01]  /*b5e0*/  SHFL.IDX PT, R24, R11, RZ, 0x1c1f ;  /* 0x001c1fff0b187589 */ /* 0x000fe200000e0000 */
[----:B------:R-:W-:-:S02]  /*b5f0*/  F2FP.F16.F32.PACK_AB R136, R137, R136 ;  /* 0x000000888988723e */ /* 0x000fc400000000ff */
[----:B------:R-:W-:Y:S01]  /*b600*/  F2FP.F16.F32.PACK_AB R137, R164, R165 ;  /* 0x000000a5a489723e */ /* 0x000fe200000000ff */
[----:B------:R-:W-:Y:S01]  /*b610*/  SHFL.IDX PT, R36, R11, 0x1, 0x1c1f ;  /* 0x003c1f000b247f89 */ /* 0x000fe200000e0000 */
[----:B0-----:R-:W-:Y:S02]  /*b620*/  F2FP.F16.F32.PACK_AB R4, R183, R120 ;  /* 0x00000078b704723e */ /* 0x001fe400000000ff */
[----:B------:R-:W-:Y:S02]  /*b630*/  F2FP.F16.F32.PACK_AB R5, R105, R109 ;  /* 0x0000006d6905723e */ /* 0x000fe400000000ff */
[----:B------:R-:W-:Y:S02]  /*b640*/  F2FP.F16.F32.PACK_AB R6, R182, R124 ;  /* 0x0000007cb606723e */ /* 0x000fe400000000ff */
[----:B------:R-:W-:Y:S02]  /*b650*/  F2FP.F16.F32.PACK_AB R7, R113, R117 ;  /* 0x000000757107723e */ /* 0x000fe400000000ff */
[----:B------:R-:W-:-:S02]  /*b660*/  F2FP.F16.F32.PACK_AB R124, R129, R128 ;  /* 0x00000080817c723e */ /* 0x000fc400000000ff */
[----:B------:R-:W-:Y:S01]  /*b670*/  F2FP.F16.F32.PACK_AB R138, R141, R140 ;  /* 0x0000008c8d8a723e */ /* 0x000fe200000000ff */
[----:B------:R-:W-:Y:S01]  /*b680*/  STSM.16.M88.4 [R160], R4 ;  /* 0x00000004a0007844 */ /* 0x000fe20000000200 */
[----:B------:R-:W-:Y:S02]  /*b690*/  F2FP.F16.F32.PACK_AB R139, R166, R167 ;  /* 0x000000a7a68b723e */ /* 0x000fe400000000ff */
[----:B------:R-:W-:Y:S01]  /*b6a0*/  F2FP.F16.F32.PACK_AB R144, R145, R144 ;  /* 0x000000909190723e */ /* 0x000fe200000000ff */
[----:B------:R-:W-:Y:S01]  /*b6b0*/  STSM.16.M88.4 [R27], R124 ;  /* 0x0000007c1b007844 */ /* 0x000fe20000000200 */
[----:B------:R-:W-:Y:S02]  /*b6c0*/  F2FP.F16.F32.PACK_AB R145, R168, R169 ;  /* 0x000000a9a891723e */ /* 0x000fe400000000ff */
[----:B------:R-:W-:Y:S01]  /*b6d0*/  F2FP.F16.F32.PACK_AB R146, R149, R148 ;  /* 0x000000949592723e */ /* 0x000fe200000000ff */
[----:B------:R0:W-:Y:S01]  /*b6e0*/  STSM.16.M88.4 [R26], R136 ;  /* 0x000000881a007844 */ /* 0x0001e20000000200 */
[----:B------:R-:W-:-:S02]  /*b6f0*/  F2FP.F16.F32.PACK_AB R147, R170, R172 ;  /* 0x000000acaa93723e */ /* 0x000fc400000000ff */
[----:B------:R-:W-:Y:S02]  /*b700*/  LEA.HI.X R9, R8, UR7, R9, 0x2, P3 ;  /* 0x0000000708097c11 */ /* 0x000fe400098f1409 */
[----:B------:R-:W-:Y:S01]  /*b710*/  LEA R12, R135, R222, 0x7 ;  /* 0x000000de870c7211 */ /* 0x000fe200078e38ff */
[----:B------:R1:W-:Y:S01]  /*b720*/  STSM.16.M88.4 [R17], R144 ;  /* 0x0000009011007844 */ /* 0x0003e20000000200 */
[----:B------:R-:W-:-:S03]  /*b730*/  LOP3.LUT P0, RZ, R220, 0x3, RZ, 0xc0, !PT ;  /* 0x00000003dcff7812 */ /* 0x000fc6000780c0ff */
[----:B------:R-:W2:Y:S01]  /*b740*/  SHFL.IDX PT, R25, R9, RZ, 0x1c1f ;  /* 0x001c1fff09197589 */ /* 0x000ea200000e0000 */
[C---:B------:R-:W-:Y:S01]  /*b750*/  VIADD R10, R12.reuse, 0x8 ;  /* 0x000000080c0a7836 */ /* 0x040fe20000000000 */
[-C--:B------:R-:W-:Y:S01]  /*b760*/  ISETP.GE.OR P1, PT, R12, R3.reuse, P0 ;  /* 0x000000030c00720c */ /* 0x080fe20000726670 */
[----:B------:R-:W-:Y:S03]  /*b770*/  BAR.SYNC.DEFER_BLOCKING 0x1, 0x100 ;  /* 0x0044000000007b1d */ /* 0x000fe60000010000 */
[----:B------:R-:W-:-:S05]  /*b780*/  ISETP.GE.OR P0, PT, R10, R3, P0 ;  /* 0x000000030a00720c */ /* 0x000fca0000706670 */
[----:B0-----:R-:W0:Y:S01]  /*b790*/  LDC.64 R26, c[0x0][0xae0] ;  /* 0x0002b800ff1a7b82 */ /* 0x001e220000000a00 */
[----:B------:R-:W3:Y:S07]  /*b7a0*/  SHFL.IDX PT, R37, R9, 0x1, 0x1c1f ;  /* 0x003c1f0009257f89 */ /* 0x000eee00000e0000 */
[----:B-1----:R-:W1:Y:S01]  /*b7b0*/  @P2 LDC R17, c[0x0][0xbec] ;  /* 0x0002fb00ff112b82 */ /* 0x002e620000000800 */
[----:B--2---:R-:W-:Y:S04]  /*b7c0*/  @!P1 ST.E desc[UR36][R24.64], R2 ;  /* 0x0000000218009985 */ /* 0x004fe8000c101924 */
[----:B---3--:R2:W-:Y:S04]  /*b7d0*/  @!P0 ST.E desc[UR36][R36.64], R0 ;  /* 0x0000000024008985 */ /* 0x0085e8000c101924 */
[----:B------:R3:W5:Y:S01]  /*b7e0*/  LD.E.128 R12, desc[UR36][R20.64] ;  /* 0x00000024140c7980 */ /* 0x000762000c101d00 */
[----:B------:R-:W-:-:S02]  /*b7f0*/  UIMAD UR5, UR11, UR8, URZ ;  /* 0x000000080b0572a4 */ /* 0x000fc4000f8e023f */
[----:B------:R-:W-:Y:S01]  /*b800*/  UIMAD.WIDE.U32 UR6, UR10, UR8, URZ ;  /* 0x000000080a0672a5 */ /* 0x000fe2000f8e003f */
[----:B------:R4:W5:Y:S01]  /*b810*/  LD.E.128 R8, desc[UR36][R28.64] ;  /* 0x000000241c087980 */ /* 0x000962000c101d00 */
[----:B--2---:R-:W-:-:S03]  /*b820*/  IMAD R0, R213, 0x20, R218 ;  /* 0x00000020d5007824 */ /* 0x004fc600078e02da */
[----:B------:R-:W5:Y:S01]  /*b830*/  LD.E.128 R32, desc[UR36][R32.64] ;  /* 0x0000002420207980 */ /* 0x000f62000c101d00 */
[----:B---3--:R-:W2:Y:S01]  /*b840*/  @P2 LDC R21, c[0x0][0xbf0] ;  /* 0x0002fc00ff152b82 */ /* 0x008ea20000000800 */
[----:B------:R-:W-:Y:S01]  /*b850*/  LEA R2, R135, R0, 0x7 ;  /* 0x0000000087027211 */ /* 0x000fe200078e38ff */
[----:B------:R-:W-:Y:S01]  /*b860*/  UIMAD UR5, UR10, UR9, UR5 ;  /* 0x000000090a0572a4 */ /* 0x000fe2000f8e0205 */
[----:B------:R-:W5:Y:S02]  /*b870*/  LD.E.128 R52, desc[UR36][R52.64] ;  /* 0x0000002434347980 */ /* 0x000f64000c101d00 */
[----:B------:R-:W-:Y:S01]  /*b880*/  ULDC.64 UR8, c[0x0][0xaf0] ;  /* 0x0002bc0000087ab9 */ /* 0x000fe20000000a00 */
[----:B-1----:R-:W-:Y:S01]  /*b890*/  @P2 IMAD.HI.U32 R0, R2, R17, RZ ;  /* 0x0000001102002227 */ /* 0x002fe200078e00ff */
[----:B------:R-:W-:Y:S01]  /*b8a0*/  UIADD3 UR7, UR7, UR5, URZ ;  /* 0x0000000507077290 */ /* 0x000fe2000fffe03f */
[----:B------:R-:W5:Y:S01]  /*b8b0*/  LD.E.128 R56, desc[UR36][R56.64] ;  /* 0x0000002438387980 */ /* 0x000f62000c101d00 */
[----:B------:R-:W-:Y:S01]  /*b8c0*/  UIMAD UR5, UR12, UR8, URZ ;  /* 0x000000080c0572a4 */ /* 0x000fe2000f8e023f */
[----:B------:R-:W-:Y:S01]  /*b8d0*/  IMAD.MOV.U32 R17, RZ, RZ, R2 ;  /* 0x000000ffff117224 */ /* 0x000fe200078e0002 */
[----:B------:R-:W-:Y:S01]  /*b8e0*/  UIMAD.WIDE.U32 UR6, UR14, UR8, UR6 ;  /* 0x000000080e0672a5 */ /* 0x000fe2000f8e0006 */
[----:B------:R-:W5:Y:S01]  /*b8f0*/  LD.E.128 R60, desc[UR36][R60.64] ;  /* 0x000000243c3c7980 */ /* 0x000f62000c101d00 */
[----:B------:R-:W-:-:S03]  /*b900*/  UIMAD UR5, UR14, UR9, UR5 ;  /* 0x000000090e0572a4 */ /* 0x000fc6000f8e0205 */
[----:B------:R-:W5:Y:S04]  /*b910*/  LD.E.128 R64, desc[UR36][R64.64] ;  /* 0x0000002440407980 */ /* 0x000f68000c101d00 */
[----:B------:R-:W5:Y:S01]  /*b920*/  LD.E.128 R68, desc[UR36][R68.64] ;  /* 0x0000002444447980 */ /* 0x000f62000c101d00 */
[----:B--2---:R-:W-:-:S03]  /*b930*/  @P2 SHF.R.U32.HI R17, RZ, R21, R0 ;  /* 0x00000015ff112219 */ /* 0x004fc60000011600 */
[----:B------:R4:W5:Y:S01]  /*b940*/  LD.E.128 R4, desc[UR36][R30.64] ;  /* 0x000000241e047980 */ /* 0x000962000c101d00 */
[--C-:B------:R-:W-:Y:S01]  /*b950*/  SHF.R.S32.HI R21, RZ, 0x1f, R17.reuse ;  /* 0x0000001fff157819 */ /* 0x100fe20000011411 */
[----:B------:R-:W-:Y:S01]  /*b960*/  IMAD.MOV R25, RZ, RZ, -R17 ;  /* 0x000000ffff197224 */ /* 0x000fe200078e0a11 */
[----:B------:R-:W-:Y:S01]  /*b970*/  UIADD3 UR7, UR7, UR5, URZ ;  /* 0x0000000507077290 */ /* 0x000fe2000fffe03f */
[----:B------:R-:W5:Y:S02]  /*b980*/  LD.E.128 R72, desc[UR36][R72.64] ;  /* 0x0000002448487980 */ /* 0x000f64000c101d00 */
[----:B0-----:R-:W-:Y:S02]  /*b990*/  IMAD R0, R21, R26, RZ ;  /* 0x0000001a15007224 */ /* 0x001fe400078e02ff */
[----:B------:R-:W-:Y:S01]  /*b9a0*/  IMAD R21, R198, R25, R2 ;  /* 0x00000019c6157224 */ /* 0x000fe200078e0202 */
[----:B------:R-:W5:Y:S01]  /*b9b0*/  LD.E.128 R104, desc[UR36][R106.64] ;  /* 0x000000246a687980 */ /* 0x000f62000c101d00 */
[----:B------:R-:W-:Y:S01]  /*b9c0*/  R2UR UR9, R16 ;  /* 0x00000000100972ca */ /* 0x000fe200000e0000 */
[----:B------:R-:W-:-:S02]  /*b9d0*/  IMAD R25, R17, R27, R0 ;  /* 0x0000001b11197224 */ /* 0x000fc400078e0200 */
[----:B------:R-:W5:Y:S01]  /*b9e0*/  LD.E.128 R108, desc[UR36][R110.64] ;  /* 0x000000246e6c7980 */ /* 0x000f62000c101d00 */
[----:B------:R-:W-:Y:S01]  /*b9f0*/  IMAD.WIDE.U32 R16, R17, R26, UR6 ;  /* 0x0000000611107e25 */ /* 0x000fe2000f8e001a */
[----:B------:R-:W-:Y:S01]  /*ba00*/  SHF.R.S32.HI R0, RZ, 0x1f, R21 ;  /* 0x0000001fff007819 */ /* 0x000fe20000011415 */
[----:B------:R-:W-:Y:S01]  /*ba10*/  ULDC.64 UR6, c[0x0][0xad8] ;  /* 0x0002b60000067ab9 */ /* 0x000fe20000000a00 */
[----:B------:R-:W5:Y:S04]  /*ba20*/  LD.E.128 R112, desc[UR36][R114.64] ;  /* 0x0000002472707980 */ /* 0x000f68000c101d00 */
[----:B------:R-:W5:Y:S04]  /*ba30*/  LD.E.128 R116, desc[UR36][R118.64] ;  /* 0x0000002476747980 */ /* 0x000f68000c101d00 */
[----:B------:R-:W5:Y:S04]  /*ba40*/  LD.E.128 R120, desc[UR36][R122.64] ;  /* 0x000000247a787980 */ /* 0x000f68000c101d00 */
[----:B------:R-:W5:Y:S01]  /*ba50*/  LD.E.128 R128, desc[UR36][R130.64] ;  /* 0x0000002482807980 */ /* 0x000f62000c101d00 */
[----:B------:R-:W-:Y:S01]  /*ba60*/  @!PT LDS RZ, [RZ] ;  /* 0x00000000fffff984 */ /* 0x000fe20000000800 */
[----:B------:R-:W-:Y:S01]  /*ba70*/  @!PT LDS RZ, [RZ] ;  /* 0x00000000fffff984 */ /* 0x000fe20000000800 */
[----:B------:R-:W-:Y:S01]  /*ba80*/  @!PT LDS RZ, [RZ] ;  /* 0x00000000fffff984 */ /* 0x000fe20000000800 */
[----:B------:R-:W-:Y:S01]  /*ba90*/  @!PT LDS RZ, [RZ] ;  /* 0x00000000fffff984 */ /* 0x000fe20000000800 */
[----:B------:R0:W-:Y:S06]  /*baa0*/  MEMBAR.ALL.CTA ;  /* 0x0000000000007992 */ /* 0x0001ec0000008000 */
[----:B0-----:R-:W0:Y:S01]  /*bab0*/  FENCE.VIEW.ASYNC.S ;  /* 0x00000000000073c6 */ /* 0x001e220000000000 */
[----:B------:R-:W-:Y:S01]  /*bac0*/  IMAD.IADD R17, R17, 0x1, R25 ;  /* 0x0000000111117824 */ /* 0x000fe200078e0219 */
[----:B------:R-:W-:Y:S01]  /*bad0*/  R2UR UR10, R214 ;  /* 0x00000000d60a72ca */ /* 0x000fe200000e0000 */
[----:B------:R-:W-:Y:S01]  /*bae0*/  IMAD R2, R0, UR6, RZ ;  /* 0x0000000600027c24 */ /* 0x000fe2000f8e02ff */
[----:B------:R-:W-:Y:S01]  /*baf0*/  UIADD3 UR38, UR38, 0x1, URZ ;  /* 0x0000000126267890 */ /* 0x000fe2000fffe03f */
[----:B------:R-:W-:Y:S01]  /*bb00*/  LEA R18, R135, R218, 0x7 ;  /* 0x000000da87127211 */ /* 0x000fe200078e38ff */
[----:B------:R-:W-:Y:S01]  /*bb10*/  IMAD.WIDE.U32 R16, R21, UR6, R16 ;  /* 0x0000000615107c25 */ /* 0x000fe2000f8e0010 */
[----:B------:R-:W-:-:S02]  /*bb20*/  UIADD3 UR4, UR4, 0x38820, URZ ;  /* 0x0003882004047890 */ /* 0x000fc4000fffe03f */
[----:B------:R-:W-:Y:S01]  /*bb30*/  UISETP.NE.AND UP0, UPT, UR38, 0x2, UPT ;  /* 0x000000022600788c */ /* 0x000fe2000bf05270 */
[----:B------:R-:W-:Y:S01]  /*bb40*/  IMAD R25, R21, UR7, R2 ;  /* 0x0000000715197c24 */ /* 0x000fe2000f8e0202 */
[----:B------:R-:W-:Y:S01]  /*bb50*/  ULDC.64 UR6, c[0x0][0xa80] ;  /* 0x0002a00000067ab9 */ /* 0x000fe20000000a00 */
[-C--:B------:R-:W-:Y:S02]  /*bb60*/  ISETP.GE.AND P2, PT, R18, R3.reuse, PT ;  /* 0x000000031200720c */ /* 0x080fe40003f46270 */
[----:B------:R-:W-:Y:S01]  /*bb70*/  LEA R2, P3, R16, UR6, 0x1 ;  /* 0x0000000610027c11 */ /* 0x000fe2000f8608ff */
[----:B------:R-:W-:Y:S01]  /*bb80*/  IMAD.IADD R17, R17, 0x1, R25 ;  /* 0x0000000111117824 */ /* 0x000fe200078e0219 */
[----:B------:R-:W-:Y:S01]  /*bb90*/  USEL UR6, URZ, 0x1, UP0 ;  /* 0x000000013f067887 */ /* 0x000fe20008000000 */
[----:B------:R-:W-:Y:S01]  /*bba0*/  VIADD R0, R18, 0x20 ;  /* 0x0000002012007836 */ /* 0x000fe20000000000 */
[----:B------:R-:W-:Y:S01]  /*bbb0*/  UPRMT UR4, URZ, 0x654, UR4 ;  /* 0x000006543f047896 */ /* 0x000fe20008000004 */
[----:B------:R-:W-:Y:S01]  /*bbc0*/  ULDC UR5, c[0x0][0xc] ;  /* 0x0000030000057ab9 */ /* 0x000fe20000000800 */
[----:B------:R-:W-:Y:S01]  /*bbd0*/  ULOP3.LUT UR9, UR9, UR6, URZ, 0x3c, !UPT ;  /* 0x0000000609097292 */ /* 0x000fe2000f8e3c3f */
[----:B------:R-:W-:Y:S01]  /*bbe0*/  LEA.HI.X R17, R16, UR7, R17, 0x1, P3 ;  /* 0x0000000710117c11 */ /* 0x000fe200098f0c11 */
[----:B------:R-:W-:Y:S01]  /*bbf0*/  UIADD3 UR10, UR5, UR10, URZ ;  /* 0x0000000a050a7290 */ /* 0x000fe2000fffe03f */
[-C--:B------:R-:W-:Y:S01]  /*bc00*/  ISETP.GE.AND P1, PT, R0, R3.reuse, PT ;  /* 0x000000030000720c */ /* 0x080fe20003f26270 */
[----:B------:R-:W-:Y:S01]  /*bc10*/  VIADD R0, R18, 0x40 ;  /* 0x0000004012007836 */ /* 0x000fe20000000000 */
[----:B------:R-:W-:Y:S01]  /*bc20*/  USEL UR38, UR38, URZ, UP0 ;  /* 0x0000003f26267287 */ /* 0x000fe20008000000 */
[----:B0-----:R4:W0:Y:S01]  /*bc30*/  SHFL.IDX PT, R24, R2, RZ, 0x181f ;  /* 0x00181fff02187589 */ /* 0x00182200000e0000 */
[----:B------:R-:W-:Y:S01]  /*bc40*/  IMAD.U32 R16, RZ, RZ, UR9 ;  /* 0x00000009ff107e24 */ /* 0x000fe2000f8e00ff */
[----:B------:R-:W-:Y:S01]  /*bc50*/  MOV R214, UR10 ;  /* 0x0000000a00d67c02 */ /* 0x000fe20008000f00 */
[----:B------:R-:W-:Y:S01]  /*bc60*/  SYNCS.ARRIVE.TRANS64.RED.A1T0 RZ, [UR4], RZ ;  /* 0x000000ffffff79a7 */ /* 0x000fe20008100404 */
[----:B------:R4:W1:Y:S01]  /*bc70*/  SHFL.IDX PT, R25, R17, RZ, 0x181f ;  /* 0x00181fff11197589 */ /* 0x00086200000e0000 */
[----:B------:R-:W-:Y:S01]  /*bc80*/  BSSY B0, `(.L_x_31) ;  /* 0x0000015000007945 */ /* 0x000fe20003800000 */
[----:B------:R-:W-:-:S02]  /*bc90*/  ISETP.GE.AND P0, PT, R0, R3, PT ;  /* 0x000000030000720c */ /* 0x000fc40003f06270 */
[----:B------:R-:W-:Y:S02]  /*bca0*/  SHF.R.S32.HI R200, RZ, 0x1f, R23 ;  /* 0x0000001fffc87819 */ /* 0x000fe40000011417 */
[----:B------:R-:W-:Y:S01]  /*bcb0*/  SHF.R.S32.HI R201, RZ, 0x1f, R212 ;  /* 0x0000001fffc97819 */ /* 0x000fe200000114d4 */
[----:B------:R-:W-:Y:S08]  /*bcc0*/  @P2 BRA `(.L_x_32) ;  /* 0x0000000000402947 */ /* 0x000ff00003800000 */
[----:B------:R-:W-:Y:S02]  /*bcd0*/  ULDC UR4, c[0x0][0xac8] ;  /* 0x0002b20000047ab9 */ /* 0x000fe40000000800 */
[----:B------:R-:W-:Y:S02]  /*bce0*/  ISETP.GE.AND P4, PT, R212, UR4, PT ;  /* 0x00000004d4007c0c */ /* 0x000fe4000bf86270 */
[----:B------:R-:W-:Y:S02]  /*bcf0*/  ISETP.GE.AND P3, PT, R23, UR4, PT ;  /* 0x0000000417007c0c */ /* 0x000fe4000bf66270 */
[----:B------:R-:W-:Y:S02]  /*bd00*/  ISETP.GE.AND P2, PT, R22, UR4, PT ;  /* 0x0000000416007c0c */ /* 0x000fe4000bf46270 */
[----:B------:R-:W-:-:S07]  /*bd10*/  ISETP.GE.AND P5, PT, R19, UR4, PT ;  /* 0x0000000413007c0c */ /* 0x000fce000bfa6270 */
[----:B0-----:R-:W-:-:S04]  /*bd20*/  @!P4 LEA R26, P6, R212, R24, 0x1 ;  /* 0x00000018d41ac211 */ /* 0x001fc800078c08ff */
[----:B-1----:R-:W-:Y:S02]  /*bd30*/  @!P4 LEA.HI.X R27, R212, R25, R201, 0x1, P6 ;  /* 0x00000019d41bc211 */ /* 0x002fe400030f0cc9 */
[----:B----4-:R-:W-:Y:S01]  /*bd40*/  @!P3 LEA R28, P6, R23, R24, 0x1 ;  /* 0x00000018171cb211 */ /* 0x010fe200078c08ff */
[----:B------:R-:W-:-:S03]  /*bd50*/  @!P5 IMAD.WIDE R20, R19, 0x2, R24 ;  /* 0x000000021314d825 */ /* 0x000fc600078e0218 */
[-C--:B------:R-:W-:Y:S02]  /*bd60*/  @!P3 LEA.HI.X R29, R23, R25.reuse, R200, 0x1, P6 ;  /* 0x00000019171db211 */ /* 0x080fe400030f0cc8 */
[C---:B------:R-:W-:Y:S01]  /*bd70*/  @!P2 LEA R30, P6, R22.reuse, R24, 0x1 ;  /* 0x00000018161ea211 */ /* 0x040fe200078c08ff */
[----:B-----5:R2:W-:Y:S03]  /*bd80*/  @!P5 ST.E.128 desc[UR36][R20.64], R8 ;  /* 0x000000081400d985 */ /* 0x0205e6000c101d24 */
[----:B------:R-:W-:Y:S01]  /*bd90*/  @!P2 LEA.HI.X R31, R22, R25, R227, 0x1, P6 ;  /* 0x00000019161fa211 */ /* 0x000fe200030f0ce3 */
[----:B------:R2:W-:Y:S04]  /*bda0*/  @!P4 ST.E.128 desc[UR36][R26.64], R56 ;  /* 0x000000381a00c985 */ /* 0x0005e8000c101d24 */
[----:B------:R2:W-:Y:S04]  /*bdb0*/  @!P3 ST.E.128 desc[UR36][R28.64], R4 ;  /* 0x000000041c00b985 */ /* 0x0005e8000c101d24 */
[----:B------:R2:W-:Y:S02]  /*bdc0*/  @!P2 ST.E.128 desc[UR36][R30.64], R112 ;  /* 0x000000701e00a985 */ /* 0x0005e4000c101d24 */
.L_x_32:
[----:B------:R-:W-:Y:S05]  /*bdd0*/  BSYNC B0 ;  /* 0x0000000000007941 */ /* 0x000fea0003800000 */
.L_x_31:
[----:B--2--5:R2:W3:Y:S01]  /*bde0*/  SHFL.IDX PT, R7, R17, 0x1, 0x181f ;  /* 0x00381f0011077f89 */ /* 0x0244e200000e0000 */
[----:B------:R-:W-:Y:S03]  /*bdf0*/  BSSY B0, `(.L_x_33) ;  /* 0x0000013000007945 */ /* 0x000fe60003800000 */
[----:B------:R2:W0:Y:S01]  /*be00*/  SHFL.IDX PT, R6, R2, 0x1, 0x181f ;  /* 0x00381f0002067f89 */ /* 0x00042200000e0000 */
[----:B------:R-:W-:Y:S05]  /*be10*/  @P1 BRA `(.L_x_34) ;  /* 0x0000000000401947 */ /* 0x000fea0003800000 */
[----:B------:R-:W-:Y:S02]  /*be20*/  ULDC UR4, c[0x0][0xac8] ;  /* 0x0002b20000047ab9 */ /* 0x000fe40000000800 */
[----:B------:R-:W-:Y:S02]  /*be30*/  ISETP.GE.AND P3, PT, R212, UR4, PT ;  /* 0x00000004d4007c0c */ /* 0x000fe4000bf66270 */
[----:B------:R-:W-:Y:S02]  /*be40*/  ISETP.GE.AND P2, PT, R23, UR4, PT ;  /* 0x0000000417007c0c */ /* 0x000fe4000bf46270 */
[----:B------:R-:W-:Y:S02]  /*be50*/  ISETP.GE.AND P1, PT, R22, UR4, PT ;  /* 0x0000000416007c0c */ /* 0x000fe4000bf26270 */
[----:B------:R-:W-:-:S07]  /*be60*/  ISETP.GE.AND P4, PT, R19, UR4, PT ;  /* 0x0000000413007c0c */ /* 0x000fce000bf86270 */
[CC--:B0-----:R-:W-:Y:S02]  /*be70*/  @!P3 LEA R8, P6, R212.reuse, R6.reuse, 0x1 ;  /* 0x00000006d408b211 */ /* 0x0c1fe400078c08ff */
[-C--:B------:R-:W-:Y:S02]  /*be80*/  @!P2 LEA R10, P5, R23, R6.reuse, 0x1 ;  /* 0x00000006170aa211 */ /* 0x080fe400078a08ff */
[-C--:B---3--:R-:W-:Y:S02]  /*be90*/  @!P3 LEA.HI.X R9, R212, R7.reuse, R201, 0x1, P6 ;  /* 0x00000007d409b211 */ /* 0x088fe400030f0cc9 */
[C---:B------:R-:W-:Y:S01]  /*bea0*/  @!P1 LEA R20, P6, R22.reuse, R6, 0x1 ;  /* 0x0000000616149211 */ /* 0x040fe200078c08ff */
[----:B------:R-:W-:Y:S01]  /*beb0*/  @!P4 IMAD.WIDE R4, R19, 0x2, R6 ;  /* 0x000000021304c825 */ /* 0x000fe200078e0206 */
[-C--:B------:R-:W-:Y:S02]  /*bec0*/  @!P2 LEA.HI.X R11, R23, R7.reuse, R200, 0x1, P5 ;  /* 0x00000007170ba211 */ /* 0x080fe400028f0cc8 */
[----:B------:R-:W-:-:S02]  /*bed0*/  @!P1 LEA.HI.X R21, R22, R7, R227, 0x1, P6 ;  /* 0x0000000716159211 */ /* 0x000fc400030f0ce3 */
[----:B------:R0:W-:Y:S04]  /*bee0*/  @!P4 ST.E.128 desc[UR36][R4.64], R12 ;  /* 0x0000000c0400c985 */ /* 0x0001e8000c101d24 */
[----:B------:R0:W-:Y:S04]  /*bef0*/  @!P3 ST.E.128 desc[UR36][R8.64], R60 ;  /* 0x0000003c0800b985 */ /* 0x0001e8000c101d24 */
[----:B------:R0:W-:Y:S04]  /*bf00*/  @!P2 ST.E.128 desc[UR36][R10.64], R72 ;  /* 0x000000480a00a985 */ /* 0x0001e8000c101d24 */
[----:B------:R0:W-:Y:S02]  /*bf10*/  @!P1 ST.E.128 desc[UR36][R20.64], R116 ;  /* 0x0000007414009985 */ /* 0x0001e4000c101d24 */
.L_x_34:
[----:B------:R-:W-:Y:S05]  /*bf20*/  BSYNC B0 ;  /* 0x0000000000007941 */ /* 0x000fea0003800000 */
.L_x_33:
[----:B---3--:R3:W1:Y:S01]  /*bf30*/  SHFL.IDX PT, R7, R17, 0x2, 0x181f ;  /* 0x00581f0011077f89 */ /* 0x00866200000e0000 */
[----:B------:R-:W-:Y:S03]  /*bf40*/  BSSY B0, `(.L_x_35) ;  /* 0x0000013000007945 */ /* 0x000fe60003800000 */
[----:B0-----:R3:W0:Y:S01]  /*bf50*/  SHFL.IDX PT, R6, R2, 0x2, 0x181f ;  /* 0x00581f0002067f89 */ /* 0x00162200000e0000 */
[----:B------:R-:W-:Y:S05]  /*bf60*/  @P0 BRA `(.L_x_36) ;  /* 0x0000000000400947 */ /* 0x000fea0003800000 */
[----:B------:R-:W-:Y:S02]  /*bf70*/  ULDC UR4, c[0x0][0xac8] ;  /* 0x0002b20000047ab9 */ /* 0x000fe40000000800 */
[----:B------:R-:W-:Y:S02]  /*bf80*/  ISETP.GE.AND P4, PT, R212, UR4, PT ;  /* 0x00000004d4007c0c */ /* 0x000fe4000bf86270 */
[----:B------:R-:W-:Y:S02]  /*bf90*/  ISETP.GE.AND P5, PT, R23, UR4, PT ;  /* 0x0000000417007c0c */ /* 0x000fe4000bfa6270 */
[----:B------:R-:W-:Y:S02]  /*bfa0*/  ISETP.GE.AND P6, PT, R22, UR4, PT ;  /* 0x0000000416007c0c */ /* 0x000fe4000bfc6270 */
[----:B------:R-:W-:-:S07]  /*bfb0*/  ISETP.GE.AND P3, PT, R19, UR4, PT ;  /* 0x0000000413007c0c */ /* 0x000fce000bf66270 */
[-C--:B0-----:R-:W-:Y:S02]  /*bfc0*/  @!P4 LEA R8, P0, R212, R6.reuse, 0x1 ;  /* 0x00000006d408c211 */ /* 0x081fe400078008ff */
[-C--:B------:R-:W-:Y:S02]  /*bfd0*/  @!P5 LEA R10, P1, R23, R6.reuse, 0x1 ;  /* 0x00000006170ad211 */ /* 0x080fe400078208ff */
[----:B------:R-:W-:Y:S02]  /*bfe0*/  @!P6 LEA R12, P2, R22, R6, 0x1 ;  /* 0x00000006160ce211 */ /* 0x000fe400078408ff */
[----:B-1----:R-:W-:Y:S01]  /*bff0*/  @!P3 IMAD.WIDE R4, R19, 0x2, R6 ;  /* 0x000000021304b825 */ /* 0x002fe200078e0206 */
[-C--:B------:R-:W-:Y:S02]  /*c000*/  @!P4 LEA.HI.X R9, R212, R7.reuse, R201, 0x1, P0 ;  /* 0x00000007d409c211 */ /* 0x080fe400000f0cc9 */
[-C--:B------:R-:W-:Y:S02]  /*c010*/  @!P5 LEA.HI.X R11, R23, R7.reuse, R200, 0x1, P1 ;  /* 0x00000007170bd211 */ /* 0x080fe400008f0cc8 */
[----:B------:R-:W-:Y:S01]  /*c020*/  @!P6 LEA.HI.X R13, R22, R7, R227, 0x1, P2 ;  /* 0x00000007160de211 */ /* 0x000fe200010f0ce3 */
[----:B------:R0:W-:Y:S04]  /*c030*/  @!P3 ST.E.128 desc[UR36][R4.64], R32 ;  /* 0x000000200400b985 */ /* 0x0001e8000c101d24 */
[----:B------:R0:W-:Y:S04]  /*c040*/  @!P4 ST.E.128 desc[UR36][R8.64], R64 ;  /* 0x000000400800c985 */ /* 0x0001e8000c101d24 */
[----:B------:R0:W-:Y:S04]  /*c050*/  @!P5 ST.E.128 desc[UR36][R10.64], R104 ;  /* 0x000000680a00d985 */ /* 0x0001e8000c101d24 */
[----:B------:R0:W-:Y:S02]  /*c060*/  @!P6 ST.E.128 desc[UR36][R12.64], R120 ;  /* 0x000000780c00e985 */ /* 0x0001e4000c101d24 */
.L_x_36:
[----:B------:R-:W-:Y:S05]  /*c070*/  BSYNC B0 ;  /* 0x0000000000007941 */ /* 0x000fea0003800000 */
.L_x_35:
[----:B------:R-:W-:Y:S01]  /*c080*/  R2UR UR4, R219 ;  /* 0x00000000db0472ca */ /* 0x000fe200000e0000 */
[----:B------:R-:W-:Y:S01]  /*c090*/  VIADD R0, R18, 0x60 ;  /* 0x0000006012007836 */ /* 0x000fe20000000000 */
[----:B0-----:R0:W0:Y:S01]  /*c0a0*/  SHFL.IDX PT, R5, R17, 0x3, 0x181f ;  /* 0x00781f0011057f89 */ /* 0x00102200000e0000 */
[----:B------:R-:W-:Y:S03]  /*c0b0*/  BSSY B0, `(.L_x_37) ;  /* 0x0000016000007945 */ /* 0x000fe60003800000 */
[----:B------:R-:W-:Y:S01]  /*c0c0*/  ISETP.GE.AND P0, PT, R0, R3, PT ;  /* 0x000000030000720c */ /* 0x000fe20003f06270 */
[----:B------:R0:W0:Y:S06]  /*c0d0*/  SHFL.IDX PT, R4, R2, 0x3, 0x181f ;  /* 0x00781f0002047f89 */ /* 0x00002c00000e0000 */
[----:B------:R-:W-:-:S06]  /*c0e0*/  UIADD3 UR4, UR4, 0x1, URZ ;  /* 0x0000000104047890 */ /* 0x000fcc000fffe03f */
[----:B------:R-:W-:Y:S01]  /*c0f0*/  IMAD.U32 R219, RZ, RZ, UR4 ;  /* 0x00000004ffdb7e24 */ /* 0x000fe2000f8e00ff */
[----:B------:R-:W-:Y:S06]  /*c100*/  @P0 BRA `(.L_x_38) ;  /* 0x0000000000400947 */ /* 0x000fec0003800000 */
        /* <DEDUP_REMOVED lines=8> */
[----:B--234-:R-:W-:Y:S01]  /*c190*/  @!P3 IMAD.WIDE R2, R19, 0x2, R4 ;  /* 0x000000021302b825 */ /* 0x01cfe200078e0204 */
[-C--:B-1----:R-:W-:Y:S02]  /*c1a0*/  @!P4 LEA.HI.X R7, R212, R5.reuse, R201, 0x1, P0 ;  /* 0x00000005d407c211 */ /* 0x082fe400000f0cc9 */
[-C--:B------:R-:W-:Y:S02]  /*c1b0*/  @!P5 LEA.HI.X R9, R23, R5.reuse, R200, 0x1, P1 ;  /* 0x000000051709d211 */ /* 0x080fe400008f0cc8 */
[----:B------:R-:W-:Y:S01]  /*c1c0*/  @!P6 LEA.HI.X R11, R22, R5, R227, 0x1, P2 ;  /* 0x00000005160be211 */ /* 0x000fe200010f0ce3 */
[----:B------:R0:W-:Y:S04]  /*c1d0*/  @!P3 ST.E.128 desc[UR36][R2.64], R52 ;  /* 0x000000340200b985 */ /* 0x0001e8000c101d24 */
[----:B------:R0:W-:Y:S04]  /*c1e0*/  @!P4 ST.E.128 desc[UR36][R6.64], R68 ;  /* 0x000000440600c985 */ /* 0x0001e8000c101d24 */
[----:B------:R0:W-:Y:S04]  /*c1f0*/  @!P5 ST.E.128 desc[UR36][R8.64], R108 ;  /* 0x0000006c0800d985 */ /* 0x0001e8000c101d24 */
[----:B------:R0:W-:Y:S02]  /*c200*/  @!P6 ST.E.128 desc[UR36][R10.64], R128 ;  /* 0x000000800a00e985 */ /* 0x0001e4000c101d24 */
.L_x_38:
[----:B------:R-:W-:Y:S05]  /*c210*/  BSYNC B0 ;  /* 0x0000000000007941 */ /* 0x000fea0003800000 */
.L_x_37:
[----:B------:R-:W5:Y:S01]  /*c220*/  LDC R0, c[0x0][0xc34] ;  /* 0x00030d00ff007b82 */ /* 0x000f620000000800 */
[----:B------:R-:W-:-:S13]  /*c230*/  R2UR UR4, R214 ;  /* 0x00000000d60472ca */ /* 0x000fda00000e0000 */
[----:B-----5:R-:W-:-:S13]  /*c240*/  ISETP.LE.AND P0, PT, R0, UR4, PT ;  /* 0x0000000400007c0c */ /* 0x020fda000bf03270 */
[----:B------:R-:W-:Y:S05]  /*c250*/  @!P0 BRA `(.L_x_39) ;  /* 0xffffff4800b88947 */ /* 0x000fea000383ffff */
[----:B------:R-:W-:Y:S05]  /*c260*/  EXIT ;  /* 0x000000000000794d */ /* 0x000fea0003800000 */
.L_x_5:
[----:B------:R-:W-:-:S08]  /*c270*/  NOP ;  /* 0x0000000000007918 */ /* 0x000fd00000000000 */
[----:B0-----:R-:W0:-:S00]  /*c280*/  USETMAXREG.DEALLOC.CTAPOOL 0x28 ;  /* 0x00000028000079c8 */ /* 0x001e0000080e0500 */
[----:B------:R-:W1:Y:S01]  /*c290*/  S2UR UR9, SR_CTAID.X ;  /* 0x00000000000979c3 */ /* 0x000e620000002500 */
[----:B0-----:R-:W-:Y:S01]  /*c2a0*/  MOV R0, 0x1 ;  /* 0x0000000100007802 */ /* 0x001fe20000000f00 */
[----:B------:R-:W-:Y:S02]  /*c2b0*/  IMAD.MOV.U32 R22, RZ, RZ, RZ ;  /* 0x000000ffff167224 */ /* 0x000fe400078e00ff */
[----:B------:R-:W-:-:S04]  /*c2c0*/  IMAD.MOV.U32 R25, RZ, RZ, 0x1 ;  /* 0x00000001ff197424 */ /* 0x000fc800078e00ff */
[----:B------:R-:W1:Y:S02]  /*c2d0*/  LDC R2, c[0x0][0xc34] ;  /* 0x00030d00ff027b82 */ /* 0x000e640000000800 */
[----:B-1----:R-:W-:-:S13]  /*c2e0*/  ISETP.LE.AND P0, PT, R2, UR9, PT ;  /* 0x0000000902007c0c */ /* 0x002fda000bf03270 */
[----:B------:R-:W-:Y:S05]  /*c2f0*/  @P0 BRA `(.L_x_40) ;  /* 0x0000003400c40947 */ /* 0x000fea0003800000 */
[----:B------:R-:W2:Y:S01]  /*c300*/  LDL R3, [R1+0xc] ;  /* 0x00000c0001037983 */ /* 0x000ea20000100800 */
[----:B------:R-:W-:Y:S01]  /*c310*/  IMAD.SHL.U32 R26, R27, 0x8, RZ ;  /* 0x000000081b1a7824 */ /* 0x000fe200078e00ff */
[----:B------:R-:W-:Y:S01]  /*c320*/  ULDC.64 UR6, c[0x0][0x2f0] ;  /* 0x0000bc0000067ab9 */ /* 0x000fe20000000a00 */
[----:B------:R-:W-:Y:S01]  /*c330*/  ULDC.64 UR4, c[0x0][0x418] ;  /* 0x0001060000047ab9 */ /* 0x000fe20000000a00 */
[----:B------:R-:W-:Y:S01]  /*c340*/  ULDC UR8, c[0x0][0x2b8] ;  /* 0x0000ae0000087ab9 */ /* 0x000fe20000000800 */
[----:B------:R-:W-:Y:S01]  /*c350*/  UISETP.NE.U32.AND UP0, UPT, UR4, URZ, UPT ;  /* 0x0000003f0400728c */ /* 0x000fe2000bf05070 */
[C---:B------:R-:W-:Y:S01]  /*c360*/  LOP3.LUT R0, R26.reuse, 0x1f8, RZ, 0xc0, !PT ;  /* 0x000001f81a007812 */ /* 0x040fe200078ec0ff */
[----:B------:R-:W-:Y:S01]  /*c370*/  UMOV UR39, 0x400 ;  /* 0x0000040000277882 */ /* 0x000fe20000000000 */
[----:B------:R-:W-:Y:S01]  /*c380*/  LOP3.LUT R37, R26, 0x38, RZ, 0xc0, !PT ;  /* 0x000000381a257812 */ /* 0x000fe200078ec0ff */
[----:B------:R-:W-:Y:S01]  /*c390*/  UISETP.NE.AND.EX UP0, UPT, UR5, URZ, UPT, UP0 ;  /* 0x0000003f0500728c */ /* 0x000fe2000bf05300 */
[----:B------:R-:W-:Y:S01]  /*c3a0*/  LOP3.LUT R16, R16, 0xfffffffb, RZ, 0xc0, !PT ;  /* 0xfffffffb10107812 */ /* 0x000fe200078ec0ff */
[----:B------:R-:W-:Y:S01]  /*c3b0*/  ULDC UR4, c[0x0][0x424] ;  /* 0x0001090000047ab9 */ /* 0x000fe20000000800 */
[----:B------:R-:W-:Y:S01]  /*c3c0*/  SHF.R.U32.HI R34, RZ, 0x3, R27 ;  /* 0x00000003ff227819 */ /* 0x000fe2000001161b */
[----:B------:R-:W-:Y:S01]  /*c3d0*/  USEL UR4, UR4, 0x1, UP0 ;  /* 0x0000000104047887 */ /* 0x000fe20008000000 */
[----:B------:R-:W-:Y:S01]  /*c3e0*/  STL [R1], RZ ;  /* 0x000000ff01007387 */ /* 0x000fe20000100800 */
[----:B------:R-:W-:Y:S01]  /*c3f0*/  IMAD.U32 R36, RZ, RZ, UR9 ;  /* 0x00000009ff247e24 */ /* 0x000fe2000f8e00ff */
[----:B------:R-:W-:Y:S01]  /*c400*/  LOP3.LUT R34, R34, 0xf, RZ, 0xc0, !PT ;  /* 0x0000000f22227812 */ /* 0x000fe200078ec0ff */
[----:B------:R-:W-:Y:S01]  /*c410*/  UIMAD UR38, UR4, UR6, URZ ;  /* 0x00000006042672a4 */ /* 0x000fe2000f8e023f */
[----:B------:R-:W0:Y:S01]  /*c420*/  S2UR UR6, SR_CgaCtaId ;  /* 0x00000000000679c3 */ /* 0x000e220000008800 */
[----:B------:R-:W-:Y:S01]  /*c430*/  IMAD.MOV.U32 R25, RZ, RZ, 0x1 ;  /* 0x00000001ff197424 */ /* 0x000fe200078e00ff */
[----:B------:R-:W-:Y:S01]  /*c440*/  MOV R22, RZ ;  /* 0x000000ff00167202 */ /* 0x000fe20000000f00 */
[----:B------:R-:W-:Y:S01]  /*c450*/  UIADD3 UR4, UR38, 0x4f, URZ ;  /* 0x0000004f26047890 */ /* 0x000fe2000fffe03f */
[----:B------:R-:W-:Y:S01]  /*c460*/  ULDC UR40, c[0x0][0x448] ;  /* 0x0001120000287ab9 */ /* 0x000fe20000000800 */
[----:B------:R-:W-:-:S02]  /*c470*/  ULDC UR43, c[0x0][0xc] ;  /* 0x00000300002b7ab9 */ /* 0x000fc40000000800 */
[----:B------:R-:W-:-:S04]  /*c480*/  UIMAD.WIDE UR4, UR4, 0x66666667, URZ ;  /* 0x66666667040478a5 */ /* 0x000fc8000f8e023f */
[----:B------:R-:W-:-:S04]  /*c490*/  USHF.R.U32.HI UR4, URZ, 0x1f, UR5 ;  /* 0x0000001f3f047899 */ /* 0x000fc80008011605 */
[----:B------:R-:W-:-:S03]  /*c4a0*/  ULEA.HI.SX32 UR5, UR5, UR4, 0x1b ;  /* 0x0000000405057291 */ /* 0x000fc6000f8fda3f */
[----:B------:R-:W-:Y:S01]  /*c4b0*/  ULDC UR4, c[0x0][0x288] ;  /* 0x0000a20000047ab9 */ /* 0x000fe20000000800 */
[----:B------:R-:W-:Y:S02]  /*c4c0*/  UIADD3 UR44, UR5, -0x1, URZ ;  /* 0xffffffff052c7890 */ /* 0x000fe4000fffe03f */
[----:B------:R-:W-:Y:S02]  /*c4d0*/  UIMAD UR40, UR40, UR4, URZ ;  /* 0x00000004282872a4 */ /* 0x000fe4000f8e023f */
[----:B------:R-:W-:Y:S02]  /*c4e0*/  UIADD3 UR41, UR5, -0x2, URZ ;  /* 0xfffffffe05297890 */ /* 0x000fe4000fffe03f */
[----:B0-----:R-:W-:Y:S02]  /*c4f0*/  ULEA UR39, UR6, UR39, 0x18 ;  /* 0x0000002706277291 */ /* 0x001fe4000f8ec03f */
[----:B------:R-:W-:-:S06]  /*c500*/  UIMAD UR6, UR44, -0x50, UR38 ;  /* 0xffffffb02c0678a4 */ /* 0x000fcc000f8e0226 */
[----:B------:R-:W-:Y:S02]  /*c510*/  IADD3 R33, -R34, UR6, RZ ;  /* 0x0000000622217c10 */ /* 0x000fe4000fffe1ff */
[----:B--2---:R-:W-:Y:S02]  /*c520*/  R2UR UR10, R3 ;  /* 0x00000000030a72ca */ /* 0x004fe400000e0000 */
[----:B------:R-:W-:Y:S02]  /*c530*/  LOP3.LUT R3, R0, 0x38, R27, 0x78, !PT ;  /* 0x0000003800037812 */ /* 0x000fe400078e781b */
[----:B------:R-:W-:Y:S02]  /*c540*/  LOP3.LUT R0, R37, 0x40, RZ, 0xfc, !PT ;  /* 0x0000004025007812 */ /* 0x000fe400078efcff */
[----:B------:R-:W-:Y:S02]  /*c550*/  SHF.L.U32 R27, R27, 0x4, RZ ;  /* 0x000000041b1b7819 */ /* 0x000fe400000006ff */
[----:B------:R-:W-:-:S02]  /*c560*/  ISETP.GE.AND P2, PT, R0, UR7, PT ;  /* 0x0000000700007c0c */ /* 0x000fc4000bf46270 */
[C---:B------:R-:W-:Y:S02]  /*c570*/  ISETP.GE.AND P1, PT, R0.reuse, UR8, PT ;  /* 0x0000000800007c0c */ /* 0x040fe4000bf26270 */
[----:B------:R-:W-:Y:S01]  /*c580*/  ISETP.GE.AND P0, PT, R0, UR7, PT ;  /* 0x0000000700007c0c */ /* 0x000fe2000bf06270 */
[----:B------:R-:W-:Y:S01]  /*c590*/  ULOP3.LUT UR42, UR10, 0x2, URZ, 0xfc, !UPT ;  /* 0x000000020a2a7892 */ /* 0x000fe2000f8efc3f */
[----:B------:R-:W-:Y:S02]  /*c5a0*/  LOP3.LUT R0, R37, 0x80, RZ, 0xfc, !PT ;  /* 0x0000008025007812 */ /* 0x000fe400078efcff */
[----:B------:R-:W-:Y:S02]  /*c5b0*/  LOP3.LUT R27, R34, 0x70, R27, 0xf8, !PT ;  /* 0x00000070221b7812 */ /* 0x000fe400078ef81b */
[----:B------:R-:W-:-:S03]  /*c5c0*/  LOP3.LUT R26, R3, 0x200, R26, 0xf8, !PT ;  /* 0x00000200031a7812 */ /* 0x000fc600078ef81a */
[----:B------:R-:W-:Y:S02]  /*c5d0*/  @P2 LOP3.LUT R16, R16, 0x4, RZ, 0xfc, !PT ;  /* 0x0000000410102812 */ /* 0x000fe400078efcff */
[----:B------:R-:W-:Y:S02]  /*c5e0*/  ISETP.GE.AND P2, PT, R0, UR7, PT ;  /* 0x0000000700007c0c */ /* 0x000fe4000bf46270 */
[----:B------:R-:W-:-:S04]  /*c5f0*/  LOP3.LUT R16, R16, 0xffffdfff, RZ, 0xc0, !PT ;  /* 0xffffdfff10107812 */ /* 0x000fc800078ec0ff */
[----:B------:R-:W-:Y:S02]  /*c600*/  @P1 LOP3.LUT R16, R16, 0x2000, RZ, 0xfc, !PT ;  /* 0x0000200010101812 */ /* 0x000fe400078efcff */
[----:B------:R-:W-:Y:S02]  /*c610*/  ISETP.GE.AND P1, PT, R0, UR8, PT ;  /* 0x0000000800007c0c */ /* 0x000fe4000bf26270 */
[----:B------:R-:W-:-:S04]  /*c620*/  LOP3.LUT R16, R16, 0xffffffbf, RZ, 0xc0, !PT ;  /* 0xffffffbf10107812 */ /* 0x000fc800078ec0ff */
[----:B------:R-:W-:Y:S02]  /*c630*/  @P0 LOP3.LUT R16, R16, 0x40, RZ, 0xfc, !PT ;  /* 0x0000004010100812 */ /* 0x000fe400078efcff */
[----:B------:R-:W-:Y:S01]  /*c640*/  ISETP.GE.AND P0, PT, R0, UR7, PT ;  /* 0x0000000700007c0c */ /* 0x000fe2000bf06270 */
[----:B------:R-:W-:Y:S01]  /*c650*/  IMAD.U32 R0, RZ, RZ, UR44 ;  /* 0x0000002cff007e24 */ /* 0x000fe2000f8e00ff */
[----:B------:R-:W-:-:S03]  /*c660*/  LOP3.LUT R16, R16, 0xfffffffd, RZ, 0xc0, !PT ;  /* 0xfffffffd10107812 */ /* 0x000fc600078ec0ff */
[----:B------:R-:W-:Y:S01]  /*c670*/  IMAD R2, R0, 0x50, R27 ;  /* 0x0000005000027824 */ /* 0x000fe200078e021b */
[----:B------:R-:W-:Y:S02]  /*c680*/  @P2 LOP3.LUT R16, R16, 0x2, RZ, 0xfc, !PT ;  /* 0x0000000210102812 */ /* 0x000fe400078efcff */
[C---:B------:R-:W-:Y:S02]  /*c690*/  LOP3.LUT R0, R37.reuse, 0xc0, RZ, 0xfc, !PT ;  /* 0x000000c025007812 */ /* 0x040fe400078efcff */
[----:B------:R-:W-:Y:S01]  /*c6a0*/  LOP3.LUT R16, R16, 0xffffefff, RZ, 0xc0, !PT ;  /* 0xffffefff10107812 */ /* 0x000fe200078ec0ff */
[----:B------:R0:W-:Y:S01]  /*c6b0*/  STL [R1+0x8], R2 ;  /* 0x0000080201007387 */ /* 0x0001e20000100800 */
[----:B------:R-:W-:Y:S02]  /*c6c0*/  ISETP.GE.AND P2, PT, R37, UR7, PT ;  /* 0x0000000725007c0c */ /* 0x000fe4000bf46270 */
[----:B------:R-:W-:-:S04]  /*c6d0*/  @P1 LOP3.LUT R16, R16, 0x1000, RZ, 0xfc, !PT ;  /* 0x0000100010101812 */ /* 0x000fc800078efcff */
[----:B------:R-:W-:-:S04]  /*c6e0*/  LOP3.LUT R16, R16, 0xffffffdf, RZ, 0xc0, !PT ;  /* 0xffffffdf10107812 */ /* 0x000fc800078ec0ff */
[----:B------:R-:W-:Y:S02]  /*c6f0*/  @P0 LOP3.LUT R16, R16, 0x20, RZ, 0xfc, !PT ;  /* 0x0000002010100812 */ /* 0x000fe400078efcff */
[----:B------:R-:W-:Y:S02]  /*c700*/  ISETP.GE.AND P0, PT, R2, UR38, PT ;  /* 0x0000002602007c0c */ /* 0x000fe4000bf06270 */
[----:B------:R-:W-:Y:S02]  /*c710*/  LOP3.LUT R16, R16, 0xfffffffe, RZ, 0xc0, !PT ;  /* 0xfffffffe10107812 */ /* 0x000fe400078ec0ff */
[----:B------:R-:W-:Y:S02]  /*c720*/  ISETP.LT.U32.AND P1, PT, R27, 0x50, !P0 ;  /* 0x000000501b00780c */ /* 0x000fe40004721070 */
[----:B------:R-:W-:Y:S02]  /*c730*/  ISETP.GE.AND P0, PT, R0, UR7, PT ;  /* 0x0000000700007c0c */ /* 0x000fe4000bf06270 */
[----:B------:R-:W-:-:S02]  /*c740*/  LOP3.LUT R16, R16, 0xfffffbff, RZ, 0xc0, !PT ;  /* 0xfffffbff10107812 */ /* 0x000fc400078ec0ff */
[----:B0-----:R-:W-:-:S05]  /*c750*/  LEA R2, R26, UR39, 0x1 ;  /* 0x000000271a027c11 */ /* 0x001fca000f8e08ff */
[----:B------:R0:W-:Y:S02]  /*c760*/  STL [R1+0x4], R2 ;  /* 0x0000040201007387 */ /* 0x0001e40000100800 */
[----:B------:R-:W-:Y:S02]  /*c770*/  @P1 LOP3.LUT R16, R16, 0x400, RZ, 0xfc, !PT ;  /* 0x0000040010101812 */ /* 0x000fe400078efcff */
[----:B------:R-:W-:Y:S02]  /*c780*/  ISETP.GE.AND P1, PT, R0, UR8, PT ;  /* 0x0000000800007c0c */ /* 0x000fe4000bf26270 */
[----:B------:R-:W-:Y:S02]  /*c790*/  @P0 LOP3.LUT R16, R16, 0x1, RZ, 0xfc, !PT ;  /* 0x0000000110100812 */ /* 0x000fe400078efcff */
[----:B------:R-:W-:Y:S02]  /*c7a0*/  ISETP.GE.AND P0, PT, R0, UR7, PT ;  /* 0x0000000700007c0c */ /* 0x000fe4000bf06270 */
[----:B------:R-:W-:-:S07]  /*c7b0*/  LOP3.LUT R16, R16, 0xfffff7ff, RZ, 0xc0, !PT ;  /* 0xfffff7ff10107812 */ /* 0x000fce00078ec0ff */
[----:B------:R-:W-:Y:S02]  /*c7c0*/  @P1 LOP3.LUT R16, R16, 0x800, RZ, 0xfc, !PT ;  /* 0x0000080010101812 */ /* 0x000fe400078efcff */
[----:B------:R-:W-:Y:S02]  /*c7d0*/  ISETP.GE.AND P1, PT, R37, UR7, PT ;  /* 0x0000000725007c0c */ /* 0x000fe4000bf26270 */
[----:B------:R-:W-:-:S04]  /*c7e0*/  LOP3.LUT R16, R16, 0xffffffef, RZ, 0xc0, !PT ;  /* 0xffffffef10107812 */ /* 0x000fc800078ec0ff */
[----:B------:R-:W-:Y:S02]  /*c7f0*/  @P0 LOP3.LUT R16, R16, 0x10, RZ, 0xfc, !PT ;  /* 0x0000001010100812 */ /* 0x000fe400078efcff */
[----:B------:R-:W-:Y:S02]  /*c800*/  ISETP.GE.AND P0, PT, R37, UR8, PT ;  /* 0x0000000825007c0c */ /* 0x000fe4000bf06270 */
[----:B------:R-:W-:-:S04]  /*c810*/  LOP3.LUT R16, R16, 0xfffffff7, RZ, 0xc0, !PT ;  /* 0xfffffff710107812 */ /* 0x000fc800078ec0ff */
[----:B------:R-:W-:-:S04]  /*c820*/  @P2 LOP3.LUT R16, R16, 0x8, RZ, 0xfc, !PT ;  /* 0x0000000810102812 */ /* 0x000fc800078efcff */
[----:B------:R-:W-:-:S04]  /*c830*/  LOP3.LUT R16, R16, 0xffffbfff, RZ, 0xc0, !PT ;  /* 0xffffbfff10107812 */ /* 0x000fc800078ec0ff */
[----:B------:R-:W-:-:S04]  /*c840*/  LOP3.LUT R16, R16, 0xffffff7f, RZ, 0xc0, !PT ;  /* 0xffffff7f10107812 */ /* 0x000fc800078ec0ff */
[----:B------:R-:W-:-:S04]  /*c850*/  @P1 LOP3.LUT R16, R16, 0x80, RZ, 0xfc, !PT ;  /* 0x0000008010101812 */ /* 0x000fc800078efcff */
[----:B0-----:R-:W-:-:S07]  /*c860*/  @P0 LOP3.LUT R16, R16, 0x4000, RZ, 0xfc, !PT ;  /* 0x0000400010100812 */ /* 0x001fce00078efcff */
.L_x_77:
[----:B0-----:R-:W0:Y:S01]  /*c870*/  LDC R0, c[0x0][0xc38] ;  /* 0x00030e00ff007b82 */ /* 0x001e220000000800 */
[----:B------:R-:W-:Y:S01]  /*c880*/  IMAD.MOV.U32 R24, RZ, RZ, R36 ;  /* 0x000000ffff187224 */ /* 0x000fe200078e0024 */
[----:B------:R-:W-:Y:S05]  /*c890*/  YIELD ;  /* 0x0000000000007946 */ /* 0x000fea0003800000 */
[----:B------:R-:W-:Y:S01]  /*c8a0*/  ULDC.64 UR4, c[0x0][0xa28] ;  /* 0x00028a0000047ab9 */ /* 0x000fe20000000a00 */
[----:B------:R-:W-:Y:S01]  /*c8b0*/  IMAD.MOV.U32 R31, RZ, RZ, RZ ;  /* 0x000000ffff1f7224 */ /* 0x000fe200078e00ff */
[----:B0-----:R-:W-:-:S13]  /*c8c0*/  ISETP.NE.AND P0, PT, R0, 0x1, PT ;  /* 0x000000010000780c */ /* 0x001fda0003f05270 */
[----:B------:R-:W0:Y:S08]  /*c8d0*/  @P0 LDC R3, c[0x0][0xc3c] ;  /* 0x00030f00ff030b82 */ /* 0x000e300000000800 */
[----:B------:R-:W1:Y:S01]  /*c8e0*/  @P0 LDC R5, c[0x0][0xc40] ;  /* 0x00031000ff050b82 */ /* 0x000e620000000800 */
[----:B0-----:R-:W-:-:S05]  /*c8f0*/  @P0 IMAD.HI.U32 R0, R36, R3, RZ ;  /* 0x0000000324000227 */ /* 0x001fca00078e00ff */
[----:B-1----:R-:W-:Y:S02]  /*c900*/  @P0 SHF.R.U32.HI R24, RZ, R5, R0 ;  /* 0x00000005ff180219 */ /* 0x002fe40000011600 */
[----:B------:R-:W0:Y:S03]  /*c910*/  LDC R0, c[0x0][0xc44] ;  /* 0x00031100ff007b82 */ /* 0x000e260000000800 */
[----:B------:R-:W-:Y:S01]  /*c920*/  IMAD.MOV.U32 R23, RZ, RZ, R24 ;  /* 0x000000ffff177224 */ /* 0x000fe200078e0018 */
[----:B0-----:R-:W-:-:S13]  /*c930*/  ISETP.NE.AND P0, PT, R0, 0x1, PT ;  /* 0x000000010000780c */ /* 0x001fda0003f05270 */
[----:B------:R-:W0:Y:S02]  /*c940*/  @P0 LDC.64 R2, c[0x0][0xc48] ;  /* 0x00031200ff020b82 */ /* 0x000e240000000a00 */
[----:B0-----:R-:W-:-:S05]  /*c950*/  @P0 IMAD.HI.U32 R0, R24, R2, RZ ;  /* 0x0000000218000227 */ /* 0x001fca00078e00ff */
[----:B------:R-:W-:Y:S02]  /*c960*/  @P0 SHF.R.U32.HI R23, RZ, R3, R0 ;  /* 0x00000003ff170219 */ /* 0x000fe40000011600 */
[----:B------:R-:W-:-:S04]  /*c970*/  ISETP.NE.U32.AND P0, PT, RZ, UR4, PT ;  /* 0x00000004ff007c0c */ /* 0x000fc8000bf05070 */
[----:B------:R-:W-:-:S13]  /*c980*/  ISETP.NE.AND.EX P0, PT, RZ, UR5, PT, P0 ;  /* 0x00000005ff007c0c */ /* 0x000fda000bf05300 */
[----:B------:R-:W0:Y:S01]  /*c990*/  @P0 LDC.64 R2, c[0x0][0xa28] ;  /* 0x00028a00ff020b82 */ /* 0x000e220000000a00 */
[----:B------:R-:W-:-:S04]  /*c9a0*/  UIADD3 UR4, UR39, 0x24400, URZ ;  /* 0x0002440027047890 */ /* 0x000fc8000fffe03f */
[----:B------:R-:W-:Y:S01]  /*c9b0*/  ULOP3.LUT UP0, URZ, UR4, 0x3ff, URZ, 0xc0, !UPT ;  /* 0x000003ff043f7892 */ /* 0x000fe2000f80c03f */
[----:B0-----:R-:W-:-:S05]  /*c9c0*/  @P0 IMAD.WIDE R2, R23, 0x4, R2 ;  /* 0x0000000417020825 */ /* 0x001fca00078e0202 */
[----:B------:R0:W5:Y:S01]  /*c9d0*/  @P0 LDG.E R31, desc[UR36][R2.64] ;  /* 0x00000024021f0981 */ /* 0x000162000c1e1900 */
[----:B------:R-:W-:-:S13]  /*c9e0*/  PLOP3.LUT P0, PT, PT, PT, UP0, 0x80, 0x0 ;  /* 0x000000000000781c */ /* 0x000fda0003f0f008 */
[----:B0-----:R-:W-:Y:S05]  /*c9f0*/  @!P0 BRA `(.L_x_41) ;  /* 0x0000000000408947 */ /* 0x001fea0003800000 */
[----:B------:R-:W-:Y:S01]  /*ca00*/  MOV R2, 0x0 ;  /* 0x0000000000027802 */ /* 0x000fe20000000f00 */
[----:B------:R-:W-:Y:S01]  /*ca10*/  ULDC.64 UR4, c[0x4][0xa8] ;  /* 0x01002a0000047ab9 */ /* 0x000fe20000000a00 */
[----:B------:R-:W-:Y:S01]  /*ca20*/  ULDC.64 UR6, c[0x4][0xb0] ;  /* 0x01002c0000067ab9 */ /* 0x000fe20000000a00 */
[----:B------:R-:W-:Y:S01]  /*ca30*/  MOV R4, UR4 ;  /* 0x0000000400047c02 */ /* 0x000fe20008000f00 */
[----:B------:R-:W-:Y:S01]  /*ca40*/  IMAD.U32 R5, RZ, RZ, UR5 ;  /* 0x00000005ff057e24 */ /* 0x000fe2000f8e00ff */
[----:B------:R-:W-:Y:S01]  /*ca50*/  ULDC.64 UR4, c[0x4][0x8] ;  /* 0x0100020000047ab9 */ /* 0x000fe20000000a00 */
[----:B------:R-:W0:Y:S01]  /*ca60*/  LDC.64 R2, c[0x4][R2] ;  /* 0x0100000002027b82 */ /* 0x000e220000000a00 */
[----:B------:R-:W-:Y:S01]  /*ca70*/  IMAD.U32 R6, RZ, RZ, UR6 ;  /* 0x00000006ff067e24 */ /* 0x000fe2000f8e00ff */
[----:B------:R-:W-:Y:S01]  /*ca80*/  MOV R10, UR4 ;  /* 0x00000004000a7c02 */ /* 0x000fe20008000f00 */
[----:B------:R-:W-:Y:S01]  /*ca90*/  IMAD.U32 R7, RZ, RZ, UR7 ;  /* 0x00000007ff077e24 */ /* 0x000fe2000f8e00ff */
[----:B------:R-:W-:Y:S01]  /*caa0*/  MOV R13, RZ ;  /* 0x000000ff000d7202 */ /* 0x000fe20000000f00 */
[----:B------:R-:W-:-:S02]  /*cab0*/  IMAD.U32 R11, RZ, RZ, UR5 ;  /* 0x00000005ff0b7e24 */ /* 0x000fc4000f8e00ff */
[----:B------:R-:W-:Y:S02]  /*cac0*/  IMAD.MOV.U32 R8, RZ, RZ, 0x70 ;  /* 0x00000070ff087424 */ /* 0x000fe400078e00ff */
[----:B------:R-:W-:-:S07]  /*cad0*/  IMAD.MOV.U32 R12, RZ, RZ, 0x1 ;  /* 0x00000001ff0c7424 */ /* 0x000fce00078e00ff */
[----:B------:R-:W-:-:S07]  /*cae0*/  LEPC R20, `(.L_x_41) ;  /* 0x000000001014794e */ /* 0x000fce0000000000 */
[----:B0----5:R-:W-:Y:S05]  /*caf0*/  CALL.ABS.NOINC R2 ;  /* 0x0000000002007343 */ /* 0x021fea0003c00000 */
.L_x_41:
[----:B------:R-:W-:-:S04]  /*cb00*/  UIADD3 UR4, UR39, 0x400, URZ ;  /* 0x0000040027047890 */ /* 0x000fc8000fffe03f */
[----:B------:R-:W-:-:S06]  /*cb10*/  ULOP3.LUT UP0, URZ, UR4, 0x3ff, URZ, 0xc0, !UPT ;  /* 0x000003ff043f7892 */ /* 0x000fcc000f80c03f */
[----:B------:R-:W-:-:S13]  /*cb20*/  PLOP3.LUT P0, PT, PT, PT, UP0, 0x80, 0x0 ;  /* 0x000000000000781c */ /* 0x000fda0003f0f008 */
[----:B------:R-:W-:Y:S05]  /*cb30*/  @!P0 BRA `(.L_x_42) ;  /* 0x00000000007c8947 */ /* 0x000fea0003800000 */
[----:B------:R-:W-:Y:S01]  /*cb40*/  MOV R17, 0x0 ;  /* 0x0000000000117802 */ /* 0x000fe20000000f00 */
[----:B------:R-:W-:Y:S01]  /*cb50*/  ULDC.64 UR6, c[0x4][0xa8] ;  /* 0x01002a0000067ab9 */ /* 0x000fe20000000a00 */
[----:B------:R-:W-:Y:S01]  /*cb60*/  ULDC.64 UR8, c[0x4][0xb0] ;  /* 0x01002c0000087ab9 */ /* 0x000fe20000000a00 */
[----:B------:R-:W-:Y:S01]  /*cb70*/  ULDC.64 UR4, c[0x4][0x10] ;  /* 0x0100040000047ab9 */ /* 0x000fe20000000a00 */
[----:B------:R0:W1:Y:S01]  /*cb80*/  LDC.64 R2, c[0x4][R17] ;  /* 0x0100000011027b82 */ /* 0x0000620000000a00 */
[----:B------:R-:W-:Y:S01]  /*cb90*/  IMAD.U32 R4, RZ, RZ, UR6 ;  /* 0x00000006ff047e24 */ /* 0x000fe2000f8e00ff */
[----:B------:R-:W-:Y:S01]  /*cba0*/  MOV R7, UR9 ;  /* 0x0000000900077c02 */ /* 0x000fe20008000f00 */
[----:B------:R-:W-:Y:S01]  /*cbb0*/  IMAD.U32 R5, RZ, RZ, UR7 ;  /* 0x00000007ff057e24 */ /* 0x000fe2000f8e00ff */
[----:B------:R-:W-:Y:S01]  /*cbc0*/  MOV R12, 0x1 ;  /* 0x00000001000c7802 */ /* 0x000fe20000000f00 */
[----:B------:R-:W-:Y:S02]  /*cbd0*/  IMAD.U32 R6, RZ, RZ, UR8 ;  /* 0x00000008ff067e24 */ /* 0x000fe4000f8e00ff */
[----:B------:R-:W-:-:S02]  /*cbe0*/  IMAD.U32 R10, RZ, RZ, UR4 ;  /* 0x00000004ff0a7e24 */ /* 0x000fc4000f8e00ff */
[----:B------:R-:W-:Y:S02]  /*cbf0*/  IMAD.U32 R11, RZ, RZ, UR5 ;  /* 0x00000005ff0b7e24 */ /* 0x000fe4000f8e00ff */
[----:B------:R-:W-:Y:S02]  /*cc00*/  IMAD.MOV.U32 R8, RZ, RZ, 0x70 ;  /* 0x00000070ff087424 */ /* 0x000fe400078e00ff */
[----:B0-----:R-:W-:-:S07]  /*cc10*/  IMAD.MOV.U32 R13, RZ, RZ, RZ ;  /* 0x000000ffff0d7224 */ /* 0x001fce00078e00ff */
[----:B------:R-:W-:-:S07]  /*cc20*/  LEPC R20, `(.L_x_43) ;  /* 0x000000001014794e */ /* 0x000fce0000000000 */
[----:B-1---5:R-:W-:Y:S05]  /*cc30*/  CALL.ABS.NOINC R2 ;  /* 0x0000000002007343 */ /* 0x022fea0003c00000 */
.L_x_43:
[----:B------:R0:W1:Y:S01]  /*cc40*/  LDC.64 R2, c[0x4][R17] ;  /* 0x0100000011027b82 */ /* 0x0000620000000a00 */
[----:B------:R-:W-:Y:S01]  /*cc50*/  ULDC.64 UR4, c[0x4][0xa8] ;  /* 0x01002a0000047ab9 */ /* 0x000fe20000000a00 */
[----:B------:R-:W-:Y:S01]  /*cc60*/  ULDC.64 UR6, c[0x4][0xb0] ;  /* 0x01002c0000067ab9 */ /* 0x000fe20000000a00 */
[----:B------:R-:W-:Y:S01]  /*cc70*/  IMAD.U32 R4, RZ, RZ, UR4 ;  /* 0x00000004ff047e24 */ /* 0x000fe2000f8e00ff */
[----:B------:R-:W-:Y:S01]  /*cc80*/  MOV R6, UR6 ;  /* 0x0000000600067c02 */ /* 0x000fe20008000f00 */
[----:B------:R-:W-:Y:S01]  /*cc90*/  IMAD.U32 R5, RZ, RZ, UR5 ;  /* 0x00000005ff057e24 */ /* 0x000fe2000f8e00ff */
[----:B------:R-:W-:Y:S01]  /*cca0*/  ULDC.64 UR4, c[0x4][0x18] ;  /* 0x0100060000047ab9 */ /* 0x000fe20000000a00 */
[----:B------:R-:W-:Y:S01]  /*ccb0*/  IMAD.U32 R7, RZ, RZ, UR7 ;  /* 0x00000007ff077e24 */ /* 0x000fe2000f8e00ff */
[----:B------:R-:W-:Y:S01]  /*ccc0*/  MOV R8, 0x70 ;  /* 0x0000007000087802 */ /* 0x000fe20000000f00 */
[----:B------:R-:W-:Y:S02]  /*ccd0*/  IMAD.U32 R10, RZ, RZ, UR4 ;  /* 0x00000004ff0a7e24 */ /* 0x000fe4000f8e00ff */
[----:B------:R-:W-:-:S02]  /*cce0*/  IMAD.U32 R11, RZ, RZ, UR5 ;  /* 0x00000005ff0b7e24 */ /* 0x000fc4000f8e00ff */
[----:B------:R-:W-:Y:S02]  /*ccf0*/  IMAD.MOV.U32 R12, RZ, RZ, 0x1 ;  /* 0x00000001ff0c7424 */ /* 0x000fe400078e00ff */
[----:B0-----:R-:W-:-:S07]  /*cd00*/  IMAD.MOV.U32 R13, RZ, RZ, RZ ;  /* 0x000000ffff0d7224 */ /* 0x001fce00078e00ff */
[----:B------:R-:W-:-:S07]  /*cd10*/  LEPC R20, `(.L_x_42) ;  /* 0x000000001014794e */ /* 0x000fce0000000000 */
[----:B-1----:R-:W-:Y:S05]  /*cd20*/  CALL.ABS.NOINC R2 ;  /* 0x0000000002007343 */ /* 0x002fea0003c00000 */
.L_x_42:
[----:B------:R-:W-:Y:S01]  /*cd30*/  ULDC.64 UR4, c[0x0][0x9f8] ;  /* 0x00027e0000047ab9 */ /* 0x000fe20000000a00 */
[----:B------:R-:W-:Y:S01]  /*cd40*/  IMAD.MOV.U32 R30, RZ, RZ, R23 ;  /* 0x000000ffff1e7224 */ /* 0x000fe200078e0017 */
[----:B------:R-:W-:Y:S01]  /*cd50*/  ISETP.NE.U32.AND P0, PT, RZ, UR4, PT ;  /* 0x00000004ff007c0c */ /* 0x000fe2000bf05070 */
[----:B------:R-:W0:Y:S01]  /*cd60*/  LDC R8, c[0x0][0x430] ;  /* 0x00010c00ff087b82 */ /* 0x000e220000000800 */
[----:B------:R-:W-:Y:S01]  /*cd70*/  IADD3 R19, -R23, RZ, RZ ;  /* 0x000000ff17137210 */ /* 0x000fe20007ffe1ff */
[----:B------:R-:W-:Y:S01]  /*cd80*/  ULDC UR4, c[0x0][0xc44] ;  /* 0x0003110000047ab9 */ /* 0x000fe20000000800 */
[----:B------:R-:W-:-:S13]  /*cd90*/  ISETP.NE.AND.EX P0, PT, RZ, UR5, PT, P0 ;  /* 0x00000005ff007c0c */ /* 0x000fda000bf05300 */
[----:B------:R-:W1:Y:S02]  /*cda0*/  @P0 LDC.64 R2, c[0x0][0x9f8] ;  /* 0x00027e00ff020b82 */ /* 0x000e640000000a00 */
[----:B-1----:R-:W-:-:S05]  /*cdb0*/  @P0 IMAD.WIDE R2, R23, 0x4, R2 ;  /* 0x0000000417020825 */ /* 0x002fca00078e0202 */
[----:B------:R1:W5:Y:S01]  /*cdc0*/  @P0 LDG.E R30, desc[UR36][R2.64] ;  /* 0x00000024021e0981 */ /* 0x000362000c1e1900 */
[----:B------:R-:W-:Y:S01]  /*cdd0*/  UMOV UR5, 0xffffffff ;  /* 0xffffffff00057882 */ /* 0x000fe20000000000 */
[----:B------:R-:W-:Y:S02]  /*cde0*/  IMAD R19, R19, UR4, R24 ;  /* 0x0000000413137c24 */ /* 0x000fe4000f8e0218 */
[----:B0-----:R-:W-:Y:S05]  /*cdf0*/  BRA.DIV UR5, `(.L_x_44) ;  /* 0x0000003205547947 */ /* 0x001fea000b800000 */
.L_x_94:
[----:B------:R-:W2:Y:S01]  /*ce00*/  LDL R0, [R1+0x8] ;  /* 0x0000080001007983 */ /* 0x000ea20000100800 */
[----:B------:R-:W-:Y:S02]  /*ce10*/  ISETP.NE.AND P0, PT, R8, 0x1, PT ;  /* 0x000000010800780c */ /* 0x000fe40003f05270 */
[C---:B------:R-:W-:Y:S02]  /*ce20*/  LOP3.LUT P1, RZ, R16.reuse, 0x400, RZ, 0xc0, !PT ;  /* 0x0000040010ff7812 */ /* 0x040fe4000782c0ff */
[----:B-----5:R-:W-:Y:S02]  /*ce30*/  SHF.R.S32.HI R32, RZ, 0x1f, R30 ;  /* 0x0000001fff207819 */ /* 0x020fe4000001141e */
[----:B------:R-:W-:-:S07]  /*ce40*/  LOP3.LUT R16, R16, 0xfffffdff, RZ, 0xc0, !PT ;  /* 0xfffffdff10107812 */ /* 0x000fce00078ec0ff */
[----:B-1----:R-:W0:Y:S01]  /*ce50*/  @P0 LDC R3, c[0x0][0x434] ;  /* 0x00010d00ff030b82 */ /* 0x002e220000000800 */
[----:B------:R-:W-:-:S07]  /*ce60*/  @P0 LOP3.LUT R16, R16, 0x200, RZ, 0xfc, !PT ;  /* 0x0000020010100812 */ /* 0x000fce00078efcff */
[----:B------:R-:W1:Y:S08]  /*ce70*/  @P0 LDC R5, c[0x0][0x438] ;  /* 0x00010e00ff050b82 */ /* 0x000e700000000800 */
[----:B------:R-:W3:Y:S01]  /*ce80*/  @P1 LDC.64 R6, c[0x0][0x428] ;  /* 0x00010a00ff061b82 */ /* 0x000ee20000000a00 */
[----:B------:R-:W-:Y:S02]  /*ce90*/  LOP3.LUT R16, R16, 0xfffffeff, RZ, 0xc0, !PT ;  /* 0xfffffeff10107812 */ /* 0x000fe400078ec0ff */
[----:B------:R-:W-:Y:S01]  /*cea0*/  SHF.R.S32.HI R29, RZ, 0x1f, R19 ;  /* 0x0000001fff1d7819 */ /* 0x000fe20000011413 */
[----:B--2---:R-:W-:-:S04]  /*ceb0*/  IMAD.IADD R0, R0, 0x1, R31 ;  /* 0x0000000100007824 */ /* 0x004fc800078e021f */
[----:B0-----:R-:W-:-:S04]  /*cec0*/  @P0 IMAD.HI.U32 R2, R0, R3, RZ ;  /* 0x0000000300020227 */ /* 0x001fc800078e00ff */
[----:B------:R-:W-:Y:S01]  /*ced0*/  IMAD.MOV.U32 R9, RZ, RZ, R0 ;  /* 0x000000ffff097224 */ /* 0x000fe200078e0000 */
[----:B-1----:R-:W-:Y:S01]  /*cee0*/  @P0 SHF.R.U32.HI R9, RZ, R5, R2 ;  /* 0x00000005ff090219 */ /* 0x002fe20000011602 */
[----:B---3--:R-:W-:Y:S01]  /*cef0*/  @P1 IMAD R2, R32, R6, RZ ;  /* 0x0000000620021224 */ /* 0x008fe200078e02ff */
[----:B------:R-:W0:Y:S02]  /*cf00*/  @P1 LDC.64 R4, c[0x0][0x418] ;  /* 0x00010600ff041b82 */ /* 0x000e240000000a00 */
[--C-:B------:R-:W-:Y:S01]  /*cf10*/  @P1 SHF.R.S32.HI R3, RZ, 0x1f, R9.reuse ;  /* 0x0000001fff031819 */ /* 0x100fe20000011409 */
[----:B------:R-:W-:Y:S02]  /*cf20*/  @P1 IMAD R7, R30, R7, R2 ;  /* 0x000000071e071224 */ /* 0x000fe400078e0202 */
[----:B------:R-:W-:-:S04]  /*cf30*/  @P1 IMAD.MOV.U32 R2, RZ, RZ, R9 ;  /* 0x000000ffff021224 */ /* 0x000fc800078e0009 */
[----:B------:R-:W-:-:S04]  /*cf40*/  @P1 IMAD.WIDE.U32 R2, R30, R6, R2 ;  /* 0x000000061e021225 */ /* 0x000fc800078e0002 */
[----:B------:R-:W-:Y:S01]  /*cf50*/  IMAD.MOV.U32 R6, RZ, RZ, RZ ;  /* 0x000000ffff067224 */ /* 0x000fe200078e00ff */
[----:B------:R-:W-:Y:S02]  /*cf60*/  @P1 IADD3 R3, R3, R7, RZ ;  /* 0x0000000703031210 */ /* 0x000fe40007ffe0ff */
[----:B0-----:R-:W-:-:S04]  /*cf70*/  @P1 LEA R4, P0, R2, R4, 0x2 ;  /* 0x0000000402041211 */ /* 0x001fc800078010ff */
[----:B------:R-:W-:Y:S01]  /*cf80*/  @P1 LEA.HI.X R5, R2, R5, R3, 0x2, P0 ;  /* 0x0000000502051211 */ /* 0x000fe200000f1403 */
[----:B------:R-:W-:-:S04]  /*cf90*/  IMAD.MOV R3, RZ, RZ, -R9 ;  /* 0x000000ffff037224 */ /* 0x000fc800078e0a09 */
[----:B------:R0:W5:Y:S02]  /*cfa0*/  @P1 LDG.E R6, desc[UR36][R4.64] ;  /* 0x0000002404061981 */ /* 0x000164000c1e1900 */
[----:B0-----:R-:W-:Y:S02]  /*cfb0*/  IMAD R5, R8, R3, R0 ;  /* 0x0000000308057224 */ /* 0x001fe400078e0200 */
[----:B------:R-:W-:-:S05]  /*cfc0*/  IMAD.U32 R0, RZ, RZ, UR42 ;  /* 0x0000002aff007e24 */ /* 0x000fca000f8e00ff */
[----:B------:R-:W-:-:S13]  /*cfd0*/  ISETP.NE.AND P0, PT, R0, 0x3, PT ;  /* 0x000000030000780c */ /* 0x000fda0003f05270 */
[----:B------:R-:W-:Y:S01]  /*cfe0*/  @P0 LOP3.LUT R16, R16, 0x100, RZ, 0xfc, !PT ;  /* 0x0000010010100812 */ /* 0x000fe200078efcff */
[----:B------:R-:W-:Y:S06]  /*cff0*/  @!P0 BRA `(.L_x_45) ;  /* 0x0000000000048947 */ /* 0x000fec0003800000 */
[----:B------:R-:W-:Y:S01]  /*d000*/  BPT.TRAP 0x1 ;  /* 0x000000040000795c */ /* 0x000fe20000300000 */
.L_x_45:
[----:B------:R-:W-:Y:S01]  /*d010*/  SHF.R.S32.HI R7, RZ, 0x1f, R5 ;  /* 0x0000001fff077819 */ /* 0x000fe20000011405 */
[----:B------:R-:W-:Y:S01]  /*d020*/  ULDC.64 UR4, c[0x0][0x328] ;  /* 0x0000ca0000047ab9 */ /* 0x000fe20000000a00 */
[----:B-----5:R-:W-:Y:S01]  /*d030*/  SHF.R.S32.HI R4, RZ, 0x1f, R6 ;  /* 0x0000001fff047819 */ /* 0x020fe20000011406 */
[----:B------:R-:W-:Y:S01]  /*d040*/  IMAD.WIDE.U32 R2, R5, UR4, RZ ;  /* 0x0000000405027c25 */ /* 0x000fe2000f8e00ff */
[----:B------:R-:W-:Y:S03]  /*d050*/  BSSY B0, `(.L_x_46) ;  /* 0x0000015000007945 */ /* 0x000fe60003800000 */
[----:B------:R-:W-:-:S04]  /*d060*/  IMAD R0, R7, UR4, RZ ;  /* 0x0000000407007c24 */ /* 0x000fc8000f8e02ff */
[----:B------:R-:W-:Y:S01]  /*d070*/  IMAD R9, R5, UR5, R0 ;  /* 0x0000000505097c24 */ /* 0x000fe2000f8e0200 */
[----:B------:R-:W-:-:S04]  /*d080*/  ULDC.64 UR4, c[0x0][0x338] ;  /* 0x0000ce0000047ab9 */ /* 0x000fc80000000a00 */
[----:B------:R-:W-:Y:S01]  /*d090*/  IADD3 R3, R3, R9, RZ ;  /* 0x0000000903037210 */ /* 0x000fe20007ffe0ff */
[----:B------:R-:W-:-:S04]  /*d0a0*/  IMAD R9, R4, UR4, RZ ;  /* 0x0000000404097c24 */ /* 0x000fc8000f8e02ff */
[C---:B------:R-:W-:Y:S02]  /*d0b0*/  IMAD R9, R6.reuse, UR5, R9 ;  /* 0x0000000506097c24 */ /* 0x040fe4000f8e0209 */
[----:B------:R-:W-:Y:S01]  /*d0c0*/  IMAD.WIDE.U32 R2, R6, UR4, R2 ;  /* 0x0000000406027c25 */ /* 0x000fe2000f8e0002 */
[----:B------:R-:W-:-:S03]  /*d0d0*/  ULDC.64 UR4, c[0x0][0x330] ;  /* 0x0000cc0000047ab9 */ /* 0x000fc60000000a00 */
[----:B------:R-:W-:Y:S02]  /*d0e0*/  IMAD.IADD R3, R3, 0x1, R9 ;  /* 0x0000000103037824 */ /* 0x000fe400078e0209 */
[----:B------:R-:W-:Y:S02]  /*d0f0*/  IMAD R0, R29, UR4, RZ ;  /* 0x000000041d007c24 */ /* 0x000fe4000f8e02ff */
[----:B------:R-:W-:-:S04]  /*d100*/  IMAD.WIDE.U32 R2, R19, UR4, R2 ;  /* 0x0000000413027c25 */ /* 0x000fc8000f8e0002 */
[----:B------:R-:W-:Y:S01]  /*d110*/  IMAD R9, R19, UR5, R0 ;  /* 0x0000000513097c24 */ /* 0x000fe2000f8e0200 */
[----:B------:R-:W-:Y:S01]  /*d120*/  ULDC.64 UR4, c[0x0][0x318] ;  /* 0x0000c60000047ab9 */ /* 0x000fe20000000a00 */
[----:B------:R-:W-:Y:S02]  /*d130*/  LEA R0, R22, UR39, 0x3 ;  /* 0x0000002716007c11 */ /* 0x000fe4000f8e18ff */
[----:B------:R-:W-:Y:S01]  /*d140*/  LEA R17, P0, R2, UR4, 0x1 ;  /* 0x0000000402117c11 */ /* 0x000fe2000f8008ff */
[----:B------:R-:W-:-:S05]  /*d150*/  IMAD.IADD R3, R3, 0x1, R9 ;  /* 0x0000000103037824 */ /* 0x000fca00078e0209 */
[----:B------:R-:W-:Y:S02]  /*d160*/  LEA.HI.X R18, R2, UR5, R3, 0x1, P0 ;  /* 0x0000000502127c11 */ /* 0x000fe400080f0c03 */
[----:B------:R-:W-:-:S04]  /*d170*/  SHF.L.U32 R3, R25, 0x1f, RZ ;  /* 0x0000001f19037819 */ /* 0x000fc800000006ff */
[----:B------:R-:W0:Y:S02]  /*d180*/  SYNCS.PHASECHK.TRANS64.TRYWAIT P0, [R0+URZ+0x38840], R3 ;  /* 0x03884003000075a7 */ /* 0x000e24000800017f */
[----:B0-----:R-:W-:Y:S05]  /*d190*/  @!P0 BRA `(.L_x_47) ;  /* 0x0000002c00a08947 */ /* 0x001fea0003800000 */
.L_x_95:
[----:B------:R-:W-:Y:S05]  /*d1a0*/  BSYNC B0 ;  /* 0x0000000000007941 */ /* 0x000fea0003800000 */
.L_x_46:
[----:B------:R-:W-:Y:S02]  /*d1b0*/  ULDC.64 UR4, c[0x0][0x300] ;  /* 0x0000c00000047ab9 */ /* 0x000fe40000000a00 */
[----:B------:R-:W-:-:S04]  /*d1c0*/  IMAD R2, R7, UR4, RZ ;  /* 0x0000000407027c24 */ /* 0x000fc8000f8e02ff */
[C---:B------:R-:W-:Y:S02]  /*d1d0*/  IMAD R7, R5.reuse, UR5, R2 ;  /* 0x0000000505077c24 */ /* 0x040fe4000f8e0202 */
[----:B0-----:R-:W-:Y:S01]  /*d1e0*/  IMAD.WIDE.U32 R2, R5, UR4, RZ ;  /* 0x0000000405027c25 */ /* 0x001fe2000f8e00ff */
[----:B------:R-:W-:-:S03]  /*d1f0*/  ULDC.64 UR4, c[0x0][0x310] ;  /* 0x0000c40000047ab9 */ /* 0x000fc60000000a00 */
[----:B------:R-:W-:Y:S02]  /*d200*/  IMAD.IADD R3, R3, 0x1, R7 ;  /* 0x0000000103037824 */ /* 0x000fe400078e0207 */
[----:B------:R-:W-:Y:S02]  /*d210*/  IMAD R5, R4, UR4, RZ ;  /* 0x0000000404057c24 */ /* 0x000fe4000f8e02ff */
[----:B------:R-:W-:-:S04]  /*d220*/  IMAD.WIDE.U32 R2, R6, UR4, R2 ;  /* 0x0000000406027c25 */ /* 0x000fc8000f8e0002 */
[----:B------:R-:W-:Y:S01]  /*d230*/  IMAD R5, R6, UR5, R5 ;  /* 0x0000000506057c24 */ /* 0x000fe2000f8e0205 */
[----:B------:R-:W-:Y:S02]  /*d240*/  ULDC.64 UR4, c[0x0][0x308] ;  /* 0x0000c20000047ab9 */ /* 0x000fe40000000a00 */
[----:B------:R-:W-:Y:S02]  /*d250*/  IMAD R4, R29, UR4, RZ ;  /* 0x000000041d047c24 */ /* 0x000fe4000f8e02ff */
[----:B------:R-:W-:Y:S02]  /*d260*/  IADD3 R3, R3, R5, RZ ;  /* 0x0000000503037210 */ /* 0x000fe40007ffe0ff */
[C---:B------:R-:W-:Y:S02]  /*d270*/  IMAD R5, R19.reuse, UR5, R4 ;  /* 0x0000000513057c24 */ /* 0x040fe4000f8e0204 */
[----:B------:R-:W-:Y:S01]  /*d280*/  IMAD.WIDE.U32 R2, R19, UR4, R2 ;  /* 0x0000000413027c25 */ /* 0x000fe2000f8e0002 */
[----:B------:R-:W-:-:S03]  /*d290*/  ULDC.64 UR4, c[0x0][0x2e8] ;  /* 0x0000ba0000047ab9 */ /* 0x000fc60000000a00 */
[----:B------:R-:W-:Y:S01]  /*d2a0*/  IMAD.IADD R3, R3, 0x1, R5 ;  /* 0x0000000103037824 */ /* 0x000fe200078e0205 */
[----:B------:R-:W-:Y:S01]  /*d2b0*/  LEA R4, P0, R2, UR4, 0x1 ;  /* 0x0000000402047c11 */ /* 0x000fe2000f8008ff */
[----:B------:R-:W-:Y:S01]  /*d2c0*/  UMOV UR4, 0xffffffff ;  /* 0xffffffff00047882 */ /* 0x000fe20000000000 */
[----:B------:R-:W-:Y:S02]  /*d2d0*/  IMAD R5, R22, 0x5000, R26 ;  /* 0x0000500016057824 */ /* 0x000fe400078e021a */
[----:B------:R-:W-:Y:S01]  /*d2e0*/  LEA.HI.X R6, R2, UR5, R3, 0x1, P0 ;  /* 0x0000000502067c11 */ /* 0x000fe200080f0c03 */
[----:B------:R-:W-:Y:S08]  /*d2f0*/  BRA.DIV UR4, `(.L_x_48) ;  /* 0x0000002e045c7947 */ /* 0x000ff0000b800000 */
[----:B------:R-:W0:Y:S01]  /*d300*/  SHFL.IDX PT, R14, R4, RZ, 0x181f ;  /* 0x00181fff040e7589 */ /* 0x000e2200000e0000 */
[----:B------:R-:W-:Y:S02]  /*d310*/  ISETP.GE.AND P0, PT, R33, 0x1, PT ;  /* 0x000000012100780c */ /* 0x000fe40003f06270 */
[C---:B------:R-:W-:Y:S01]  /*d320*/  LOP3.LUT P5, RZ, R16.reuse, 0x8, RZ, 0xc0, !PT ;  /* 0x0000000810ff7812 */ /* 0x040fe200078ac0ff */
[----:B------:R-:W1:Y:S01]  /*d330*/  SHFL.IDX PT, R2, R6, RZ, 0x181f ;  /* 0x00181fff06027589 */ /* 0x000e6200000e0000 */
[C---:B------:R-:W-:Y:S02]  /*d340*/  LOP3.LUT P4, RZ, R16.reuse, 0x4, RZ, 0xc0, !PT ;  /* 0x0000000410ff7812 */ /* 0x040fe4000788c0ff */
[C---:B------:R-:W-:Y:S01]  /*d350*/  LOP3.LUT P3, RZ, R16.reuse, 0x2, RZ, 0xc0, !PT ;  /* 0x0000000210ff7812 */ /* 0x040fe2000786c0ff */
[----:B------:R-:W-:Y:S01]  /*d360*/  SHFL.IDX PT, R8, R6, 0x1, 0x181f ;  /* 0x00381f0006087f89 */ /* 0x000fe200000e0000 */
[----:B------:R-:W-:-:S05]  /*d370*/  LOP3.LUT P2, RZ, R16, 0x1, RZ, 0xc0, !PT ;  /* 0x0000000110ff7812 */ /* 0x000fca000784c0ff */
[----:B------:R-:W-:Y:S02]  /*d380*/  @P0 LEA R7, R5, UR39, 0x1 ;  /* 0x0000002705070c11 */ /* 0x000fe4000f8e08ff */
[----:B0-----:R-:W-:-:S05]  /*d390*/  @P0 LEA R14, P1, R37, R14, 0x1 ;  /* 0x0000000e250e0211 */ /* 0x001fca00078208ff */
[----:B-1----:R-:W-:Y:S02]  /*d3a0*/  @P0 IMAD.X R3, RZ, RZ, R2, P1 ;  /* 0x000000ffff030224 */ /* 0x002fe400008e0602 */
[----:B------:R-:W-:Y:S02]  /*d3b0*/  @P0 IMAD.MOV.U32 R2, RZ, RZ, R14 ;  /* 0x000000ffff020224 */ /* 0x000fe400078e000e */
[----:B------:R-:W0:Y:S04]  /*d3c0*/  SHFL.IDX PT, R14, R4, 0x1, 0x181f ;  /* 0x00381f00040e7f89 */ /* 0x000e2800000e0000 */
[----:B------:R-:W-:Y:S04]  /*d3d0*/  @P0 LDGSTS.E.BYPASS.LTC128B.128 [R7+0x24400], desc[UR36][R2.64], !P5 ;  /* 0x2440000002070fae */ /* 0x000fe8000e901d64 */
[----:B------:R-:W-:Y:S04]  /*d3e0*/  @P0 LDGSTS.E.BYPASS.LTC128B.128 [R7+0x26c00], desc[UR36][R2.64+0x80], !P4 ;  /* 0x26c0008002070fae */ /* 0x000fe8000e101d64 */
[----:B------:R-:W-:Y:S04]  /*d3f0*/  @P0 LDGSTS.E.BYPASS.LTC128B.128 [R7+0x29400], desc[UR36][R2.64+0x100], !P3 ;  /* 0x2940010002070fae */ /* 0x000fe8000d901d64 */
[----:B------:R1:W-:Y:S01]  /*d400*/  @P0 LDGSTS.E.BYPASS.LTC128B.128 [R7+0x2bc00], desc[UR36][R2.64+0x180], !P2 ;  /* 0x2bc0018002070fae */ /* 0x0003e2000d101d64 */
[----:B------:R-:W-:-:S03]  /*d410*/  ISETP.GE.AND P0, PT, R33, 0x11, PT ;  /* 0x000000112100780c */ /* 0x000fc60003f06270 */
[----:B-1----:R-:W-:Y:S10]  /*d420*/  SHFL.IDX PT, R7, R6, 0x2, 0x181f ;  /* 0x00581f0006077f89 */ /* 0x002ff400000e0000 */
[----:B0-----:R-:W-:-:S02]  /*d430*/  @P0 LEA R14, P1, R37, R14, 0x1 ;  /* 0x0000000e250e0211 */ /* 0x001fc400078208ff */
[----:B------:R-:W-:Y:S02]  /*d440*/  @P0 LEA R21, R5, UR39, 0x1 ;  /* 0x0000002705150c11 */ /* 0x000fe4000f8e08ff */
[----:B------:R-:W-:Y:S01]  /*d450*/  @P0 IADD3.X R9, RZ, R8, RZ, P1, !PT ;  /* 0x00000008ff090210 */ /* 0x000fe20000ffe4ff */
[----:B------:R-:W-:Y:S02]  /*d460*/  @P0 IMAD.MOV.U32 R2, RZ, RZ, R14 ;  /* 0x000000ffff020224 */ /* 0x000fe400078e000e */
[----:B------:R-:W0:Y:S02]  /*d470*/  SHFL.IDX PT, R14, R4, 0x2, 0x181f ;  /* 0x00581f00040e7f89 */ /* 0x000e2400000e0000 */
[----:B------:R-:W-:-:S05]  /*d480*/  @P0 IMAD.MOV.U32 R3, RZ, RZ, R9 ;  /* 0x000000ffff030224 */ /* 0x000fca00078e0009 */
[----:B------:R-:W-:Y:S04]  /*d490*/  @P0 LDGSTS.E.BYPASS.LTC128B.128 [R21+0x24c00], desc[UR36][R2.64], !P5 ;  /* 0x24c0000002150fae */ /* 0x000fe8000e901d64 */
[----:B------:R-:W-:Y:S04]  /*d4a0*/  @P0 LDGSTS.E.BYPASS.LTC128B.128 [R21+0x27400], desc[UR36][R2.64+0x80], !P4 ;  /* 0x2740008002150fae */ /* 0x000fe8000e101d64 */
[----:B------:R-:W-:Y:S04]  /*d4b0*/  @P0 LDGSTS.E.BYPASS.LTC128B.128 [R21+0x29c00], desc[UR36][R2.64+0x100], !P3 ;  /* 0x29c0010002150fae */ /* 0x000fe8000d901d64 */
[----:B------:R1:W-:Y:S01]  /*d4c0*/  @P0 LDGSTS.E.BYPASS.LTC128B.128 [R21+0x2c400], desc[UR36][R2.64+0x180], !P2 ;  /* 0x2c40018002150fae */ /* 0x0003e2000d101d64 */
[----:B------:R-:W-:-:S13]  /*d4d0*/  ISETP.GE.AND P0, PT, R33, 0x21, PT ;  /* 0x000000212100780c */ /* 0x000fda0003f06270 */
[----:B0-----:R-:W-:Y:S02]  /*d4e0*/  @P0 LEA R14, P1, R37, R14, 0x1 ;  /* 0x0000000e250e0211 */ /* 0x001fe400078208ff */
[----:B------:R-:W-:Y:S02]  /*d4f0*/  @P0 LEA R9, R5, UR39, 0x1 ;  /* 0x0000002705090c11 */ /* 0x000fe4000f8e08ff */
[----:B-1----:R-:W-:Y:S01]  /*d500*/  @P0 MOV R2, R14 ;  /* 0x0000000e00020202 */ /* 0x002fe20000000f00 */
[----:B------:R-:W-:Y:S01]  /*d510*/  @P0 IMAD.X R7, RZ, RZ, R7, P1 ;  /* 0x000000ffff070224 */ /* 0x000fe200008e0607 */
[----:B------:R-:W0:Y:S03]  /*d520*/  SHFL.IDX PT, R14, R4, 0x3, 0x181f ;  /* 0x00781f00040e7f89 */ /* 0x000e2600000e0000 */
[----:B------:R-:W-:Y:S02]  /*d530*/  @P0 IMAD.MOV.U32 R3, RZ, RZ, R7 ;  /* 0x000000ffff030224 */ /* 0x000fe400078e0007 */
[----:B------:R-:W1:Y:S04]  /*d540*/  SHFL.IDX PT, R7, R6, 0x3, 0x181f ;  /* 0x00781f0006077f89 */ /* 0x000e6800000e0000 */
[----:B------:R-:W-:Y:S04]  /*d550*/  @P0 LDGSTS.E.BYPASS.LTC128B.128 [R9+0x25400], desc[UR36][R2.64], !P5 ;  /* 0x2540000002090fae */ /* 0x000fe8000e901d64 */
[----:B------:R-:W-:Y:S04]  /*d560*/  @P0 LDGSTS.E.BYPASS.LTC128B.128 [R9+0x27c00], desc[UR36][R2.64+0x80], !P4 ;  /* 0x27c0008002090fae */ /* 0x000fe8000e101d64 */
[----:B------:R-:W-:Y:S04]  /*d570*/  @P0 LDGSTS.E.BYPASS.LTC128B.128 [R9+0x2a400], desc[UR36][R2.64+0x100], !P3 ;  /* 0x2a40010002090fae */ /* 0x000fe8000d901d64 */
[----:B------:R2:W-:Y:S01]  /*d580*/  @P0 LDGSTS.E.BYPASS.LTC128B.128 [R9+0x2cc00], desc[UR36][R2.64+0x180], !P2 ;  /* 0x2cc0018002090fae */ /* 0x0005e2000d101d64 */
[----:B------:R-:W-:-:S13]  /*d590*/  ISETP.GE.AND P0, PT, R33, 0x31, PT ;  /* 0x000000312100780c */ /* 0x000fda0003f06270 */
[----:B0-----:R-:W-:Y:S02]  /*d5a0*/  @P0 LEA R14, P1, R37, R14, 0x1 ;  /* 0x0000000e250e0211 */ /* 0x001fe400078208ff */
[----:B------:R-:W-:-:S03]  /*d5b0*/  @P0 LEA R21, R5, UR39, 0x1 ;  /* 0x0000002705150c11 */ /* 0x000fc6000f8e08ff */
[----:B-1----:R-:W-:Y:S02]  /*d5c0*/  @P0 IMAD.X R7, RZ, RZ, R7, P1 ;  /* 0x000000ffff070224 */ /* 0x002fe400008e0607 */
[----:B--2---:R-:W-:Y:S02]  /*d5d0*/  @P0 IMAD.MOV.U32 R2, RZ, RZ, R14 ;  /* 0x000000ffff020224 */ /* 0x004fe400078e000e */
[----:B------:R0:W1:Y:S01]  /*d5e0*/  SHFL.IDX PT, R14, R4, 0x4, 0x181f ;  /* 0x00981f00040e7f89 */ /* 0x00006200000e0000 */
[----:B------:R-:W-:-:S03]  /*d5f0*/  @P0 MOV R3, R7 ;  /* 0x0000000700030202 */ /* 0x000fc60000000f00 */
[----:B------:R0:W2:Y:S04]  /*d600*/  SHFL.IDX PT, R7, R6, 0x4, 0x181f ;  /* 0x00981f0006077f89 */ /* 0x0000a800000e0000 */
[----:B------:R0:W-:Y:S04]  /*d610*/  @P0 LDGSTS.E.BYPASS.LTC128B.128 [R21+0x25c00], desc[UR36][R2.64], !P5 ;  /* 0x25c0000002150fae */ /* 0x0001e8000e901d64 */
[----:B------:R0:W-:Y:S04]  /*d620*/  @P0 LDGSTS.E.BYPASS.LTC128B.128 [R21+0x28400], desc[UR36][R2.64+0x80], !P4 ;  /* 0x2840008002150fae */ /* 0x0001e8000e101d64 */
[----:B------:R0:W-:Y:S04]  /*d630*/  @P0 LDGSTS.E.BYPASS.LTC128B.128 [R21+0x2ac00], desc[UR36][R2.64+0x100], !P3 ;  /* 0x2ac0010002150fae */ /* 0x0001e8000d901d64 */
[----:B------:R0:W-:Y:S02]  /*d640*/  @P0 LDGSTS.E.BYPASS.LTC128B.128 [R21+0x2d400], desc[UR36][R2.64+0x180], !P2 ;  /* 0x2d40018002150fae */ /* 0x0001e4000d101d64 */
.L_x_107:
[----:B------:R-:W-:Y:S01]  /*d650*/  ISETP.GE.AND P0, PT, R33, 0x41, PT ;  /* 0x000000412100780c */ /* 0x000fe20003f06270 */
[----:B------:R-:W-:-:S12]  /*d660*/  BSSY B0, `(.L_x_49) ;  /* 0x0000010000007945 */ /* 0x000fd80003800000 */
[----:B------:R-:W-:Y:S05]  /*d670*/  @!P0 BRA `(.L_x_50) ;  /* 0x0000000000388947 */ /* 0x000fea0003800000 */
[C---:B------:R-:W-:Y:S02]  /*d680*/  LOP3.LUT P4, RZ, R16.reuse, 0x8, RZ, 0xc0, !PT ;  /* 0x0000000810ff7812 */ /* 0x040fe4000788c0ff */
[C---:B------:R-:W-:Y:S02]  /*d690*/  LOP3.LUT P3, RZ, R16.reuse, 0x4, RZ, 0xc0, !PT ;  /* 0x0000000410ff7812 */ /* 0x040fe4000786c0ff */
[C---:B------:R-:W-:Y:S02]  /*d6a0*/  LOP3.LUT P2, RZ, R16.reuse, 0x2, RZ, 0xc0, !PT ;  /* 0x0000000210ff7812 */ /* 0x040fe4000784c0ff */
[----:B------:R-:W-:Y:S02]  /*d6b0*/  LOP3.LUT P1, RZ, R16, 0x1, RZ, 0xc0, !PT ;  /* 0x0000000110ff7812 */ /* 0x000fe4000782c0ff */
[----:B01----:R-:W-:Y:S02]  /*d6c0*/  LEA R2, P0, R37, R14, 0x1 ;  /* 0x0000000e25027211 */ /* 0x003fe400078008ff */
[----:B------:R-:W-:-:S03]  /*d6d0*/  LEA R5, R5, UR39, 0x1 ;  /* 0x0000002705057c11 */ /* 0x000fc6000f8e08ff */
[----:B--2---:R-:W-:-:S05]  /*d6e0*/  IMAD.X R3, RZ, RZ, R7, P0 ;  /* 0x000000ffff037224 */ /* 0x004fca00000e0607 */
[----:B------:R-:W-:Y:S01]  /*d6f0*/  @!PT LDS RZ, [RZ] ;  /* 0x00000000fffff984 */ /* 0x000fe20000000800 */
[----:B------:R-:W-:Y:S01]  /*d700*/  @!PT LDS RZ, [RZ] ;  /* 0x00000000fffff984 */ /* 0x000fe20000000800 */
[----:B------:R-:W-:Y:S01]  /*d710*/  @!PT LDS RZ, [RZ] ;  /* 0x00000000fffff984 */ /* 0x000fe20000000800 */
[----:B------:R3:W-:Y:S04]  /*d720*/  LDGSTS.E.BYPASS.LTC128B.128 [R5+0x26400], desc[UR36][R2.64], !P4 ;  /* 0x2640000002057fae */ /* 0x0007e8000e101d64 */
[----:B------:R3:W-:Y:S04]  /*d730*/  LDGSTS.E.BYPASS.LTC128B.128 [R5+0x28c00], desc[UR36][R2.64+0x80], !P3 ;  /* 0x28c0008002057fae */ /* 0x0007e8000d901d64 */
[----:B------:R3:W-:Y:S04]  /*d740*/  LDGSTS.E.BYPASS.LTC128B.128 [R5+0x2b400], desc[UR36][R2.64+0x100], !P2 ;  /* 0x2b40010002057fae */ /* 0x0007e8000d101d64 */
[----:B------:R3:W-:Y:S02]  /*d750*/  LDGSTS.E.BYPASS.LTC128B.128 [R5+0x2dc00], desc[UR36][R2.64+0x180], !P1 ;  /* 0x2dc0018002057fae */ /* 0x0007e4000c901d64 */
.L_x_50:
[----:B------:R-:W-:Y:S05]  /*d760*/  BSYNC B0 ;  /* 0x0000000000007941 */ /* 0x000fea0003800000 */
.L_x_49:
[----:B------:R-:W-:Y:S01]  /*d770*/  NOP ;  /* 0x0000000000007918 */ /* 0x000fe20000000000 */
[----:B------:R-:W-:-:S13]  /*d780*/  PLOP3.LUT P0, PT, PT, PT, PT, 0x80, 0x0 ;  /* 0x000000000000781c */ /* 0x000fda0003f0f070 */
.L_x_51:
[----:B------:R-:W-:Y:S02]  /*d790*/  PLOP3.LUT P1, PT, P1, P0, PT, 0xa2, 0x0 ;  /* 0x000000000000781c */ /* 0x000fe40000f21472 */
[----:B------:R-:W-:-:S08]  /*d7a0*/  @P0 R2UR P1, UR4, R0 ;  /* 0x00000000000402ca */ /* 0x000fd00000020000 */
[----:B------:R-:W-:-:S05]  /*d7b0*/  @P0 PLOP3.LUT P0, PT, P1, PT, PT, 0x80, 0x0 ;  /* 0x000000000000081c */ /* 0x000fca0000f0f070 */
[----:B------:R-:W-:Y:S01]  /*d7c0*/  @!P1 SYNCS.ARRIVE.TRANS64.RED.A0T1 RZ, [UR4+0x38830], RZ ;  /* 0x038830ffffff99a7 */ /* 0x000fe20008200404 */
[----:B------:R-:W-:Y:S07]  /*d7d0*/  @!P1 ARRIVES.LDGSTSBAR.64.TRANSCNT [UR4+0x38830] ;  /* 0x03883000ff0099b0 */ /* 0x000fee0008000a84 */
[----:B------:R-:W-:Y:S05]  /*d7e0*/  @P0 BRA.U.ANY `(.L_x_51) ;  /* 0xfffffffd00e80947 */ /* 0x000fea000393ffff */
[----:B------:R-:W-:Y:S01]  /*d7f0*/  NOP ;  /* 0x0000000000007918 */ /* 0x000fe20000000000 */
[----:B------:R-:W-:-:S13]  /*d800*/  LOP3.LUT P2, RZ, R16, 0x100, RZ, 0xc0, !PT ;  /* 0x0000010010ff7812 */ /* 0x000fda000784c0ff */
[----:B------:R-:W-:Y:S05]  /*d810*/  @!P2 BRA `(.L_x_52) ;  /* 0x000000000004a947 */ /* 0x000fea0003800000 */
[----:B------:R-:W-:Y:S01]  /*d820*/  BPT.TRAP 0x1 ;  /* 0x000000040000795c */ /* 0x000fe20000300000 */
.L_x_52:
[----:B------:R4:W-:Y:S02]  /*d830*/  SYNCS.ARRIVE.TRANS64.A1T0 RZ, [R0+URZ+0x38830], RZ ;  /* 0x038830ff00ff79a7 */ /* 0x0009e4000810003f */
[----:B------:R-:W-:Y:S05]  /*d840*/  WARPSYNC.ALL ;  /* 0x0000000000007948 */ /* 0x000fea0003800000 */
[----:B------:R-:W-:-:S04]  /*d850*/  UIADD3 UR4, UR39, 0x14400, URZ ;  /* 0x0001440027047890 */ /* 0x000fc8000fffe03f */
[----:B------:R-:W-:Y:S01]  /*d860*/  ULOP3.LUT UP0, URZ, UR4, 0x3ff, URZ, 0xc0, !UPT ;  /* 0x000003ff043f7892 */ /* 0x000fe2000f80c03f */
[----:B------:R-:W-:Y:S05]  /*d870*/  BAR.SYNC.DEFER_BLOCKING 0x8, 0x180 ;  /* 0x0206000000007b1d */ /* 0x000fea0000010000 */
[----:B------:R-:W-:-:S13]  /*d880*/  PLOP3.LUT P0, PT, PT, PT, UP0, 0x80, 0x0 ;  /* 0x000000000000781c */ /* 0x000fda0003f0f008 */
[----:B------:R-:W-:Y:S05]  /*d890*/  @!P0 BRA `(.L_x_53) ;  /* 0x0000000000408947 */ /* 0x000fea0003800000 */
[----:B0--3--:R-:W-:Y:S01]  /*d8a0*/  MOV R2, 0x0 ;  /* 0x0000000000027802 */ /* 0x009fe20000000f00 */
[----:B------:R-:W-:Y:S01]  /*d8b0*/  ULDC.64 UR6, c[0x4][0xa8] ;  /* 0x01002a0000067ab9 */ /* 0x000fe20000000a00 */
[----:B------:R-:W-:Y:S01]  /*d8c0*/  ULDC.64 UR8, c[0x4][0xb0] ;  /* 0x01002c0000087ab9 */ /* 0x000fe20000000a00 */
[----:B------:R-:W-:Y:S01]  /*d8d0*/  ULDC.64 UR4, c[0x4][0x20] ;  /* 0x0100080000047ab9 */ /* 0x000fe20000000a00 */
[----:B------:R-:W-:Y:S01]  /*d8e0*/  IMAD.U32 R4, RZ, RZ, UR6 ;  /* 0x00000006ff047e24 */ /* 0x000fe2000f8e00ff */
[----:B------:R-:W-:Y:S01]  /*d8f0*/  MOV R6, UR8 ;  /* 0x0000000800067c02 */ /* 0x000fe20008000f00 */
[----:B------:R-:W0:Y:S01]  /*d900*/  LDC.64 R2, c[0x4][R2] ;  /* 0x0100000002027b82 */ /* 0x000e220000000a00 */
[----:B------:R-:W-:Y:S01]  /*d910*/  IMAD.U32 R5, RZ, RZ, UR7 ;  /* 0x00000007ff057e24 */ /* 0x000fe2000f8e00ff */
[----:B------:R-:W-:Y:S01]  /*d920*/  MOV R8, 0x70 ;  /* 0x0000007000087802 */ /* 0x000fe20000000f00 */
[----:B--2---:R-:W-:Y:S02]  /*d930*/  IMAD.U32 R7, RZ, RZ, UR9 ;  /* 0x00000009ff077e24 */ /* 0x004fe4000f8e00ff */
[----:B------:R-:W-:-:S02]  /*d940*/  IMAD.U32 R10, RZ, RZ, UR4 ;  /* 0x00000004ff0a7e24 */ /* 0x000fc4000f8e00ff */
[----:B------:R-:W-:Y:S02]  /*d950*/  IMAD.U32 R11, RZ, RZ, UR5 ;  /* 0x00000005ff0b7e24 */ /* 0x000fe4000f8e00ff */
[----:B------:R-:W-:Y:S02]  /*d960*/  IMAD.MOV.U32 R12, RZ, RZ, 0x1 ;  /* 0x00000001ff0c7424 */ /* 0x000fe400078e00ff */
[----:B------:R-:W-:-:S07]  /*d970*/  IMAD.MOV.U32 R13, RZ, RZ, RZ ;  /* 0x000000ffff0d7224 */ /* 0x000fce00078e00ff */
[----:B------:R-:W-:-:S07]  /*d980*/  LEPC R20, `(.L_x_53) ;  /* 0x000000001014794e */ /* 0x000fce0000000000 */
[----:B01--4-:R-:W-:Y:S05]  /*d990*/  CALL.ABS.NOINC R2 ;  /* 0x0000000002007343 */ /* 0x013fea0003c00000 */
.L_x_53:
[----:B------:R1:W5:Y:S01]  /*d9a0*/  LDL R20, [R1+0x4] ;  /* 0x0000040001147983 */ /* 0x0003620000100800 */
[----:B----4-:R-:W4:Y:S01]  /*d9b0*/  LDC R0, c[0x0][0x448] ;  /* 0x00011200ff007b82 */ /* 0x010f220000000800 */
[----:B0--3--:R-:W-:Y:S01]  /*d9c0*/  IMAD.MOV R3, RZ, RZ, -R24 ;  /* 0x000000ffff037224 */ /* 0x009fe200078e0a18 */
[----:B------:R-:W-:Y:S01]  /*d9d0*/  ULDC UR4, c[0x0][0xc38] ;  /* 0x00030e0000047ab9 */ /* 0x000fe20000000800 */
[----:B------:R-:W-:Y:S02]  /*d9e0*/  SHF.R.S32.HI R6, RZ, 0x1f, R23 ;  /* 0x0000001fff067819 */ /* 0x000fe40000011417 */
[----:B------:R-:W-:Y:S01]  /*d9f0*/  IMAD R4, R3, UR4, R36 ;  /* 0x0000000403047c24 */ /* 0x000fe2000f8e0224 */
[----:B------:R-:W-:Y:S01]  /*da00*/  ULDC.64 UR4, c[0x0][0x2d8] ;  /* 0x0000b60000047ab9 */ /* 0x000fe20000000a00 */
[C---:B------:R-:W-:Y:S02]  /*da10*/  LOP3.LUT P2, RZ, R16.reuse, 0x4000, RZ, 0xc0, !PT ;  /* 0x0000400010ff7812 */ /* 0x040fe4000784c0ff */
[----:B------:R-:W-:-:S02]  /*da20*/  LOP3.LUT P3, RZ, R16, 0x2000, RZ, 0xc0, !PT ;  /* 0x0000200010ff7812 */ /* 0x000fc4000786c0ff */
[----:B------:R-:W-:Y:S02]  /*da30*/  SHF.L.U32 R4, R4, 0x7, RZ ;  /* 0x0000000704047819 */ /* 0x000fe400000006ff */
[C---:B------:R-:W-:Y:S02]  /*da40*/  LOP3.LUT P4, RZ, R16.reuse, 0x1000, RZ, 0xc0, !PT ;  /* 0x0000100010ff7812 */ /* 0x040fe4000788c0ff */
[----:B--2---:R-:W-:Y:S02]  /*da50*/  LOP3.LUT R7, R27, R4, RZ, 0xfc, !PT ;  /* 0x000000041b077212 */ /* 0x004fe400078efcff */
[----:B------:R-:W-:-:S03]  /*da60*/  LOP3.LUT P5, RZ, R16, 0x800, RZ, 0xc0, !PT ;  /* 0x0000080010ff7812 */ /* 0x000fc600078ac0ff */
[----:B------:R-:W-:Y:S01]  /*da70*/  IMAD.MOV.U32 R5, RZ, RZ, R7 ;  /* 0x000000ffff057224 */ /* 0x000fe200078e0007 */
[----:B----4-:R-:W-:-:S13]  /*da80*/  ISETP.NE.AND P0, PT, R0, 0x1, PT ;  /* 0x000000010000780c */ /* 0x010fda0003f05270 */
[----:B------:R-:W0:Y:S08]  /*da90*/  @P0 LDC R2, c[0x0][0x44c] ;  /* 0x00011300ff020b82 */ /* 0x000e300000000800 */
[----:B------:R-:W2:Y:S01]  /*daa0*/  @P0 LDC R9, c[0x0][0x450] ;  /* 0x00011400ff090b82 */ /* 0x000ea20000000800 */
[----:B0-----:R-:W-:-:S05]  /*dab0*/  @P0 IMAD.HI.U32 R2, R7, R2, RZ ;  /* 0x0000000207020227 */ /* 0x001fca00078e00ff */
[----:B--2---:R-:W-:Y:S01]  /*dac0*/  @P0 SHF.R.U32.HI R5, RZ, R9, R2 ;  /* 0x00000009ff050219 */ /* 0x004fe20000011602 */
[----:B------:R-:W-:-:S04]  /*dad0*/  IMAD R2, R29, UR4, RZ ;  /* 0x000000041d027c24 */ /* 0x000fc8000f8e02ff */
[C---:B------:R-:W-:Y:S02]  /*dae0*/  IMAD R9, R19.reuse, UR5, R2 ;  /* 0x0000000513097c24 */ /* 0x040fe4000f8e0202 */
[----:B------:R-:W-:Y:S01]  /*daf0*/  IMAD.WIDE.U32 R2, R19, UR4, RZ ;  /* 0x0000000413027c25 */ /* 0x000fe2000f8e00ff */
[----:B------:R-:W-:-:S03]  /*db00*/  ULDC.64 UR4, c[0x0][0x2e0] ;  /* 0x0000b80000047ab9 */ /* 0x000fc60000000a00 */
[----:B------:R-:W-:Y:S02]  /*db10*/  IMAD R6, R6, UR4, RZ ;  /* 0x0000000406067c24 */ /* 0x000fe4000f8e02ff */
[----:B------:R-:W-:Y:S02]  /*db20*/  IMAD.IADD R3, R3, 0x1, R9 ;  /* 0x0000000103037824 */ /* 0x000fe400078e0209 */
[C---:B------:R-:W-:Y:S02]  /*db30*/  IMAD R9, R23.reuse, UR5, R6 ;  /* 0x0000000517097c24 */ /* 0x040fe4000f8e0206 */
[----:B------:R-:W-:Y:S02]  /*db40*/  IMAD.MOV R6, RZ, RZ, -R5 ;  /* 0x000000ffff067224 */ /* 0x000fe400078e0a05 */
[----:B------:R-:W-:Y:S01]  /*db50*/  IMAD.WIDE.U32 R2, R23, UR4, R2 ;  /* 0x0000000417027c25 */ /* 0x000fe2000f8e0002 */
[----:B------:R-:W-:-:S03]  /*db60*/  ULDC.64 UR4, c[0x0][0x2d0] ;  /* 0x0000b40000047ab9 */ /* 0x000fc60000000a00 */
[----:B------:R-:W-:Y:S01]  /*db70*/  IMAD R7, R0, R6, R7 ;  /* 0x0000000600077224 */ /* 0x000fe200078e0207 */
[----:B------:R-:W-:Y:S02]  /*db80*/  SHF.R.S32.HI R0, RZ, 0x1f, R5 ;  /* 0x0000001fff007819 */ /* 0x000fe40000011405 */
[----:B------:R-:W-:-:S03]  /*db90*/  IADD3 R3, R3, R9, RZ ;  /* 0x0000000903037210 */ /* 0x000fc60007ffe0ff */
[----:B------:R-:W-:Y:S02]  /*dba0*/  IMAD R0, R0, UR4, RZ ;  /* 0x0000000400007c24 */ /* 0x000fe4000f8e02ff */
[----:B------:R-:W-:-:S04]  /*dbb0*/  IMAD.WIDE.U32 R2, R5, UR4, R2 ;  /* 0x0000000405027c25 */ /* 0x000fc8000f8e0002 */
[----:B------:R-:W-:Y:S01]  /*dbc0*/  IMAD R5, R5, UR5, R0 ;  /* 0x0000000505057c24 */ /* 0x000fe2000f8e0200 */
[----:B------:R-:W-:Y:S01]  /*dbd0*/  SHF.R.S32.HI R0, RZ, 0x1f, R7 ;  /* 0x0000001fff007819 */ /* 0x000fe20000011407 */
[----:B------:R-:W-:Y:S02]  /*dbe0*/  ULDC.64 UR4, c[0x0][0x2c8] ;  /* 0x0000b20000047ab9 */ /* 0x000fe40000000a00 */
[----:B------:R-:W-:Y:S02]  /*dbf0*/  IMAD.IADD R3, R3, 0x1, R5 ;  /* 0x0000000103037824 */ /* 0x000fe400078e0205 */
[----:B------:R-:W-:Y:S02]  /*dc00*/  IMAD R0, R0, UR4, RZ ;  /* 0x0000000400007c24 */ /* 0x000fe4000f8e02ff */
[----:B------:R-:W-:-:S04]  /*dc10*/  IMAD.WIDE.U32 R2, R7, UR4, R2 ;  /* 0x0000000407027c25 */ /* 0x000fc8000f8e0002 */
[----:B------:R-:W-:Y:S01]  /*dc20*/  IMAD R5, R7, UR5, R0 ;  /* 0x0000000507057c24 */ /* 0x000fe2000f8e0200 */
[----:B------:R-:W-:Y:S02]  /*dc30*/  ULDC.64 UR4, c[0x0][0x280] ;  /* 0x0000a00000047ab9 */ /* 0x000fe40000000a00 */
[----:B------:R-:W-:Y:S01]  /*dc40*/  LEA R0, P0, R2, UR4, 0x1 ;  /* 0x0000000402007c11 */ /* 0x000fe2000f8008ff */
[----:B------:R-:W-:Y:S01]  /*dc50*/  IMAD.IADD R5, R3, 0x1, R5 ;  /* 0x0000000103057824 */ /* 0x000fe200078e0205 */
[----:B------:R-:W-:-:S04]  /*dc60*/  UMOV UR4, 0xffffffff ;  /* 0xffffffff00047882 */ /* 0x000fc80000000000 */
[----:B------:R-:W-:Y:S01]  /*dc70*/  LEA.HI.X R5, R2, UR5, R5, 0x1, P0 ;  /* 0x0000000502057c11 */ /* 0x000fe200080f0c05 */
[----:B-1----:R-:W-:Y:S06]  /*dc80*/  BRA.DIV UR4, `(.L_x_54) ;  /* 0x0000002a04bc7947 */ /* 0x002fec000b800000 */
[----:B------:R-:W0:Y:S01]  /*dc90*/  SHFL.IDX PT, R14, R0, RZ, 0x181f ;  /* 0x00181fff000e7589 */ /* 0x000e2200000e0000 */
[----:B------:R-:W-:-:S03]  /*dca0*/  IMAD.IADD R4, R34, 0x1, R4 ;  /* 0x0000000122047824 */ /* 0x000fc600078e0204 */
[----:B------:R-:W1:Y:S01]  /*dcb0*/  SHFL.IDX PT, R2, R5, RZ, 0x181f ;  /* 0x00181fff05027589 */ /* 0x000e6200000e0000 */
[C---:B------:R-:W-:Y:S01]  /*dcc0*/  VIADD R7, R4.reuse, 0x10 ;  /* 0x0000001004077836 */ /* 0x040fe20000000000 */
[----:B------:R-:W-:Y:S02]  /*dcd0*/  ISETP.GE.AND P0, PT, R4, UR40, PT ;  /* 0x0000002804007c0c */ /* 0x000fe4000bf06270 */
[----:B------:R-:W-:Y:S11]  /*dce0*/  SHFL.IDX PT, R6, R5, 0x1, 0x181f ;  /* 0x00381f0005067f89 */ /* 0x000ff600000e0000 */
[----:B0-----:R-:W-:-:S04]  /*dcf0*/  @!P0 LEA R14, P1, R37, R14, 0x1 ;  /* 0x0000000e250e8211 */ /* 0x001fc800078208ff */
[----:B-1----:R-:W-:Y:S01]  /*dd00*/  @!P0 IADD3.X R3, RZ, R2, RZ, P1, !PT ;  /* 0x00000002ff038210 */ /* 0x002fe20000ffe4ff */
[----:B------:R-:W-:Y:S02]  /*dd10*/  @!P0 IMAD.MOV.U32 R2, RZ, RZ, R14 ;  /* 0x000000ffff028224 */ /* 0x000fe400078e000e */
[----:B------:R-:W0:Y:S04]  /*dd20*/  SHFL.IDX PT, R14, R0, 0x1, 0x181f ;  /* 0x00381f00000e7f89 */ /* 0x000e2800000e0000 */
[----:B-----5:R-:W-:Y:S04]  /*dd30*/  @!P0 LDGSTS.E.BYPASS.LTC128B.128 [R20+0x14400], desc[UR36][R2.64], !P2 ;  /* 0x1440000002148fae */ /* 0x020fe8000d101d64 */
[----:B------:R-:W-:Y:S04]  /*dd40*/  @!P0 LDGSTS.E.BYPASS.LTC128B.128 [R20+0x18400], desc[UR36][R2.64+0x80], !P3 ;  /* 0x1840008002148fae */ /* 0x000fe8000d901d64 */
[----:B------:R-:W-:Y:S04]  /*dd50*/  @!P0 LDGSTS.E.BYPASS.LTC128B.128 [R20+0x1c400], desc[UR36][R2.64+0x100], !P4 ;  /* 0x1c40010002148fae */ /* 0x000fe8000e101d64 */
[----:B------:R1:W-:Y:S01]  /*dd60*/  @!P0 LDGSTS.E.BYPASS.LTC128B.128 [R20+0x20400], desc[UR36][R2.64+0x180], !P5 ;  /* 0x2040018002148fae */ /* 0x0003e2000e901d64 */
[----:B------:R-:W-:-:S13]  /*dd70*/  ISETP.GE.AND P0, PT, R7, UR40, PT ;  /* 0x0000002807007c0c */ /* 0x000fda000bf06270 */
[----:B0-----:R-:W-:-:S04]  /*dd80*/  @!P0 LEA R14, P1, R37, R14, 0x1 ;  /* 0x0000000e250e8211 */ /* 0x001fc800078208ff */
[----:B-1----:R-:W-:Y:S01]  /*dd90*/  @!P0 MOV R2, R14 ;  /* 0x0000000e00028202 */ /* 0x002fe20000000f00 */
[----:B------:R-:W-:Y:S01]  /*dda0*/  @!P0 IMAD.X R7, RZ, RZ, R6, P1 ;  /* 0x000000ffff078224 */ /* 0x000fe200008e0606 */
[----:B------:R-:W0:Y:S03]  /*ddb0*/  SHFL.IDX PT, R14, R0, 0x2, 0x181f ;  /* 0x00581f00000e7f89 */ /* 0x000e2600000e0000 */
[----:B------:R-:W-:Y:S01]  /*ddc0*/  @!P0 IMAD.MOV.U32 R3, RZ, RZ, R7 ;  /* 0x000000ffff038224 */ /* 0x000fe200078e0007 */
[----:B------:R-:W1:Y:S01]  /*ddd0*/  SHFL.IDX PT, R6, R5, 0x2, 0x181f ;  /* 0x00581f0005067f89 */ /* 0x000e6200000e0000 */
[----:B------:R-:W-:-:S03]  /*dde0*/  VIADD R7, R4, 0x20 ;  /* 0x0000002004077836 */ /* 0x000fc60000000000 */
[----:B------:R-:W-:Y:S04]  /*ddf0*/  @!P0 LDGSTS.E.BYPASS.LTC128B.128 [R20+0x14c00], desc[UR36][R2.64], !P2 ;  /* 0x14c0000002148fae */ /* 0x000fe8000d101d64 */
[----:B------:R-:W-:Y:S04]  /*de00*/  @!P0 LDGSTS.E.BYPASS.LTC128B.128 [R20+0x18c00], desc[UR36][R2.64+0x80], !P3 ;  /* 0x18c0008002148fae */ /* 0x000fe8000d901d64 */
[----:B------:R-:W-:Y:S04]  /*de10*/  @!P0 LDGSTS.E.BYPASS.LTC128B.128 [R20+0x1cc00], desc[UR36][R2.64+0x100], !P4 ;  /* 0x1cc0010002148fae */ /* 0x000fe8000e101d64 */
[----:B------:R2:W-:Y:S01]  /*de20*/  @!P0 LDGSTS.E.BYPASS.LTC128B.128 [R20+0x20c00], desc[UR36][R2.64+0x180], !P5 ;  /* 0x20c0018002148fae */ /* 0x0005e2000e901d64 */
[----:B------:R-:W-:-:S13]  /*de30*/  ISETP.GE.AND P0, PT, R7, UR40, PT ;  /* 0x0000002807007c0c */ /* 0x000fda000bf06270 */
[----:B0-----:R-:W-:-:S04]  /*de40*/  @!P0 LEA R14, P1, R37, R14, 0x1 ;  /* 0x0000000e250e8211 */ /* 0x001fc800078208ff */
[----:B--2---:R-:W-:Y:S01]  /*de50*/  @!P0 MOV R2, R14 ;  /* 0x0000000e00028202 */ /* 0x004fe20000000f00 */
[----:B-1----:R-:W-:Y:S01]  /*de60*/  @!P0 IMAD.X R7, RZ, RZ, R6, P1 ;  /* 0x000000ffff078224 */ /* 0x002fe200008e0606 */
        /* <DEDUP_REMOVED lines=48> */
[----:B------:R0:W1:Y:S03]  /*e170*/  SHFL.IDX PT, R14, R0, 0x7, 0x181f ;  /* 0x00f81f00000e7f89 */ /* 0x00006600000e0000 */
[----:B------:R-:W-:Y:S01]  /*e180*/  @!P0 IMAD.MOV.U32 R3, RZ, RZ, R7 ;  /* 0x000000ffff038224 */ /* 0x000fe200078e0007 */
[----:B------:R0:W2:Y:S04]  /*e190*/  SHFL.IDX PT, R6, R5, 0x7, 0x181f ;  /* 0x00f81f0005067f89 */ /* 0x0000a800000e0000 */
[----:B------:R0:W-:Y:S04]  /*e1a0*/  @!P0 LDGSTS.E.BYPASS.LTC128B.128 [R20+0x17400], desc[UR36][R2.64], !P2 ;  /* 0x1740000002148fae */ /* 0x0001e8000d101d64 */
[----:B------:R0:W-:Y:S04]  /*e1b0*/  @!P0 LDGSTS.E.BYPASS.LTC128B.128 [R20+0x1b400], desc[UR36][R2.64+0x80], !P3 ;  /* 0x1b40008002148fae */ /* 0x0001e8000d901d64 */
[----:B------:R0:W-:Y:S04]  /*e1c0*/  @!P0 LDGSTS.E.BYPASS.LTC128B.128 [R20+0x1f400], desc[UR36][R2.64+0x100], !P4 ;  /* 0x1f40010002148fae */ /* 0x0001e8000e101d64 */
[----:B------:R0:W-:Y:S02]  /*e1d0*/  @!P0 LDGSTS.E.BYPASS.LTC128B.128 [R20+0x23400], desc[UR36][R2.64+0x180], !P5 ;  /* 0x2340018002148fae */ /* 0x0001e4000e901d64 */
.L_x_124:
[----:B0-----:R-:W3:Y:S01]  /*e1e0*/  LDL R0, [R1] ;  /* 0x0000000001007983 */ /* 0x001ee20000100800 */
[----:B------:R-:W-:-:S05]  /*e1f0*/  VIADD R4, R4, 0x70 ;  /* 0x0000007004047836 */ /* 0x000fca0000000000 */
[----:B------:R-:W-:-:S13]  /*e200*/  ISETP.GE.AND P0, PT, R4, UR40, PT ;  /* 0x0000002804007c0c */ /* 0x000fda000bf06270 */
[----:B-1----:R-:W-:-:S05]  /*e210*/  @!P0 LEA R2, P1, R37, R14, 0x1 ;  /* 0x0000000e25028211 */ /* 0x002fca00078208ff */
[----:B--2---:R-:W-:-:S05]  /*e220*/  @!P0 IMAD.X R3, RZ, RZ, R6, P1 ;  /* 0x000000ffff038224 */ /* 0x004fca00008e0606 */
[----:B------:R-:W-:Y:S01]  /*e230*/  @!PT LDS RZ, [RZ] ;  /* 0x00000000fffff984 */ /* 0x000fe20000000800 */
[----:B------:R-:W-:Y:S01]  /*e240*/  @!PT LDS RZ, [RZ] ;  /* 0x00000000fffff984 */ /* 0x000fe20000000800 */
[----:B------:R-:W-:Y:S01]  /*e250*/  @!PT LDS RZ, [RZ] ;  /* 0x00000000fffff984 */ /* 0x000fe20000000800 */
[----:B------:R0:W-:Y:S04]  /*e260*/  @!P0 LDGSTS.E.BYPASS.LTC128B.128 [R20+0x17c00], desc[UR36][R2.64], !P2 ;  /* 0x17c0000002148fae */ /* 0x0001e8000d101d64 */
[----:B------:R0:W-:Y:S04]  /*e270*/  @!P0 LDGSTS.E.BYPASS.LTC128B.128 [R20+0x1bc00], desc[UR36][R2.64+0x80], !P3 ;  /* 0x1bc0008002148fae */ /* 0x0001e8000d901d64 */
[----:B------:R0:W-:Y:S04]  /*e280*/  @!P0 LDGSTS.E.BYPASS.LTC128B.128 [R20+0x1fc00], desc[UR36][R2.64+0x100], !P4 ;  /* 0x1fc0010002148fae */ /* 0x0001e8000e101d64 */
[----:B------:R0:W-:Y:S01]  /*e290*/  @!P0 LDGSTS.E.BYPASS.LTC128B.128 [R20+0x23c00], desc[UR36][R2.64+0x180], !P5 ;  /* 0x23c0018002148fae */ /* 0x0001e2000e901d64 */
[----:B------:R-:W-:Y:S01]  /*e2a0*/  NOP ;  /* 0x0000000000007918 */ /* 0x000fe20000000000 */
[----:B------:R-:W-:Y:S02]  /*e2b0*/  SYNCS.ARRIVE.TRANS64.RED.A0T1 RZ, [UR39+0x38800], RZ ;  /* 0x038800ffffff79a7 */ /* 0x000fe40008200427 */
[----:B------:R-:W-:Y:S01]  /*e2c0*/  ARRIVES.LDGSTSBAR.64.TRANSCNT [UR39+0x38800] ;  /* 0x03880000ff0079b0 */ /* 0x000fe20008000aa7 */
[----:B---3--:R-:W-:-:S04]  /*e2d0*/  LOP3.LUT R0, R0, 0x1, RZ, 0xc, !PT ;  /* 0x0000000100007812 */ /* 0x008fc800078e0cff */
[----:B------:R-:W-:Y:S01]  /*e2e0*/  SHF.L.U32 R0, R0, 0x1f, RZ ;  /* 0x0000001f00007819 */ /* 0x000fe200000006ff */
[----:B------:R-:W-:Y:S01]  /*e2f0*/  NOP ;  /* 0x0000000000007918 */ /* 0x000fe20000000000 */
[----:B------:R-:W-:Y:S01]  /*e300*/  SYNCS.ARRIVE.TRANS64.A1T0 RZ, [UR39+0x38800], RZ ;  /* 0x038800ffffff79a7 */ /* 0x000fe20008100027 */
[----:B------:R-:W-:Y:S01]  /*e310*/  BSSY B0, `(.L_x_55) ;  /* 0x0000003000007945 */ /* 0x000fe20003800000 */
[----:B------:R-:W1:Y:S03]  /*e320*/  SYNCS.PHASECHK.TRANS64.TRYWAIT P0, [UR39+0x38820], R0 ;  /* 0x03882000ff0075a7 */ /* 0x000e660008000167 */
[----:B01----:R-:W-:Y:S05]  /*e330*/  @!P0 BRA `(.L_x_56) ;  /* 0x0000002c00c48947 */ /* 0x003fea0003800000 */
.L_x_125:
[----:B------:R-:W-:Y:S05]  /*e340*/  BSYNC B0 ;  /* 0x0000000000007941 */ /* 0x000fea0003800000 */
.L_x_55:
[----:B------:R-:W-:Y:S01]  /*e350*/  UISETP.GE.AND UP0, UPT, UR38, 0x51, UPT ;  /* 0x000000512600788c */ /* 0x000fe2000bf06270 */
[----:B------:R-:W-:-:S05]  /*e360*/  MOV R8, UR44 ;  /* 0x0000002c00087c02 */ /* 0x000fca0008000f00 */
[----:B------:R-:W-:-:S13]  /*e370*/  PLOP3.LUT P0, PT, PT, PT, UP0, 0x40, 0x0 ;  /* 0x000000000000781c */ /* 0x000fda0003f0e808 */
[----:B------:R-:W-:Y:S05]  /*e380*/  @P0 BRA `(.L_x_57) ;  /* 0x0000000c00e80947 */ /* 0x000fea0003800000 */
[----:B------:R-:W-:Y:S01]  /*e390*/  BSSY B0, `(.L_x_57) ;  /* 0x00000f9000007945 */ /* 0x000fe20003800000 */
[----:B------:R-:W-:Y:S01]  /*e3a0*/  IMAD.MOV.U32 R10, RZ, RZ, R25 ;  /* 0x000000ffff0a7224 */ /* 0x000fe200078e0019 */
[----:B------:R-:W-:Y:S01]  /*e3b0*/  MOV R28, UR44 ;  /* 0x0000002c001c7c02 */ /* 0x000fe20008000f00 */
[----:B------:R-:W-:Y:S02]  /*e3c0*/  IMAD.MOV.U32 R6, RZ, RZ, R22 ;  /* 0x000000ffff067224 */ /* 0x000fe400078e0016 */
[----:B0-----:R-:W-:-:S07]  /*e3d0*/  IMAD.U32 R0, RZ, RZ, UR41 ;  /* 0x00000029ff007e24 */ /* 0x001fce000f8e00ff */
.L_x_70:
[----:B------:R-:W0:Y:S01]  /*e3e0*/  LDC R2, c[0x0][0x430] ;  /* 0x00010c00ff027b82 */ /* 0x000e220000000800 */
[----:B------:R-:W-:Y:S02]  /*e3f0*/  ISETP.GT.U32.AND P0, PT, R27, 0x4f, PT ;  /* 0x0000004f1b00780c */ /* 0x000fe40003f04070 */
[----:B------:R-:W-:Y:S01]  /*e400*/  LOP3.LUT P2, RZ, R16, 0x100, RZ, 0xc0, !PT ;  /* 0x0000010010ff7812 */ /* 0x000fe2000784c0ff */
[----:B------:R-:W-:Y:S01]  /*e410*/  VIADD R22, R6, 0x1 ;  /* 0x0000000106167836 */ /* 0x000fe20000000000 */
[----:B------:R-:W-:-:S09]  /*e420*/  ULDC UR4, c[0x0][0x430] ;  /* 0x00010c0000047ab9 */ /* 0x000fd20000000800 */
[----:B------:R-:W1:Y:S01]  /*e430*/  @!P0 LDC.64 R4, c[0x0][0x428] ;  /* 0x00010a00ff048b82 */ /* 0x000e620000000a00 */
[----:B0-----:R-:W-:Y:S01]  /*e440*/  ISETP.NE.AND P1, PT, R2, 0x1, PT ;  /* 0x000000010200780c */ /* 0x001fe20003f25270 */
[----:B------:R-:W-:-:S04]  /*e450*/  IMAD R2, R0, 0x50, R31 ;  /* 0x0000005000027824 */ /* 0x000fc800078e021f */
[----:B------:R-:W-:-:S04]  /*e460*/  IMAD.IADD R7, R27, 0x1, R2 ;  /* 0x000000011b077824 */ /* 0x000fc800078e0202 */
[----:B------:R-:W-:-:S04]  /*e470*/  IMAD.MOV.U32 R11, RZ, RZ, R7 ;  /* 0x000000ffff0b7224 */ /* 0x000fc800078e0007 */
[----:B------:R-:W0:Y:S08]  /*e480*/  @P1 LDC R8, c[0x0][0x434] ;  /* 0x00010d00ff081b82 */ /* 0x000e300000000800 */
[----:B------:R-:W2:Y:S01]  /*e490*/  @P1 LDC R3, c[0x0][0x438] ;  /* 0x00010e00ff031b82 */ /* 0x000ea20000000800 */
[----:B0-----:R-:W-:-:S07]  /*e4a0*/  @P1 IMAD.HI.U32 R2, R7, R8, RZ ;  /* 0x0000000807021227 */ /* 0x001fce00078e00ff */
[----:B------:R-:W0:Y:S01]  /*e4b0*/  @!P0 LDC.64 R8, c[0x0][0x418] ;  /* 0x00010600ff088b82 */ /* 0x000e220000000a00 */
[----:B--2---:R-:W-:Y:S01]  /*e4c0*/  @P1 SHF.R.U32.HI R11, RZ, R3, R2 ;  /* 0x00000003ff0b1219 */ /* 0x004fe20000011602 */
[----:B-1----:R-:W-:-:S03]  /*e4d0*/  @!P0 IMAD R2, R32, R4, RZ ;  /* 0x0000000420028224 */ /* 0x002fc600078e02ff */
[--C-:B------:R-:W-:Y:S01]  /*e4e0*/  @!P0 SHF.R.S32.HI R3, RZ, 0x1f, R11.reuse ;  /* 0x0000001fff038819 */ /* 0x100fe2000001140b */
[----:B------:R-:W-:Y:S02]  /*e4f0*/  @!P0 IMAD R5, R30, R5, R2 ;  /* 0x000000051e058224 */ /* 0x000fe400078e0202 */
[----:B------:R-:W-:-:S04]  /*e500*/  @!P0 IMAD.MOV.U32 R2, RZ, RZ, R11 ;  /* 0x000000ffff028224 */ /* 0x000fc800078e000b */
[----:B------:R-:W-:-:S04]  /*e510*/  @!P0 IMAD.WIDE.U32 R2, R30, R4, R2 ;  /* 0x000000041e028225 */ /* 0x000fc800078e0002 */
[----:B------:R-:W-:Y:S01]  /*e520*/  IMAD.MOV.U32 R4, RZ, RZ, RZ ;  /* 0x000000ffff047224 */ /* 0x000fe200078e00ff */
[----:B------:R-:W-:Y:S02]  /*e530*/  @!P0 IADD3 R3, R5, R3, RZ ;  /* 0x0000000305038210 */ /* 0x000fe40007ffe0ff */
[----:B0-----:R-:W-:-:S04]  /*e540*/  @!P0 LEA R8, P1, R2, R8, 0x2 ;  /* 0x0000000802088211 */ /* 0x001fc800078210ff */
[----:B------:R-:W-:Y:S01]  /*e550*/  @!P0 LEA.HI.X R9, R2, R9, R3, 0x2, P1 ;  /* 0x0000000902098211 */ /* 0x000fe200008f1403 */
[----:B------:R-:W-:-:S04]  /*e560*/  IMAD.MOV R2, RZ, RZ, -R11 ;  /* 0x000000ffff027224 */ /* 0x000fc800078e0a0b */
[----:B------:R0:W5:Y:S01]  /*e570*/  @!P0 LDG.E R4, desc[UR36][R8.64] ;  /* 0x0000002408048981 */ /* 0x000162000c1e1900 */
[----:B------:R-:W-:Y:S01]  /*e580*/  ISETP.NE.AND P0, PT, R22, 0x2, PT ;  /* 0x000000021600780c */ /* 0x000fe20003f05270 */
[----:B------:R-:W-:-:S03]  /*e590*/  IMAD R5, R2, UR4, R7 ;  /* 0x0000000402057c24 */ /* 0x000fc6000f8e0207 */
[----:B------:R-:W-:Y:S02]  /*e5a0*/  SEL R25, RZ, 0x1, P0 ;  /* 0x00000001ff197807 */ /* 0x000fe40000000000 */
[----:B------:R-:W-:Y:S02]  /*e5b0*/  SEL R22, R22, RZ, P0 ;  /* 0x000000ff16167207 */ /* 0x000fe40000000000 */
[----:B------:R-:W-:Y:S02]  /*e5c0*/  LOP3.LUT R25, R10, R25, RZ, 0x3c, !PT ;  /* 0x000000190a197212 */ /* 0x000fe400078e3cff */
[----:B0-----:R-:W-:Y:S01]  /*e5d0*/  MOV R8, R0 ;  /* 0x0000000000087202 */ /* 0x001fe20000000f00 */
[----:B------:R-:W-:Y:S06]  /*e5e0*/  @!P2 BRA `(.L_x_58) ;  /* 0x000000000004a947 */ /* 0x000fec0003800000 */
[----:B------:R-:W-:Y:S01]  /*e5f0*/  BPT.TRAP 0x1 ;  /* 0x000000040000795c */ /* 0x000fe20000300000 */
.L_x_58:
[----:B------:R-:W-:Y:S01]  /*e600*/  LEA R7, R22, UR39, 0x3 ;  /* 0x0000002716077c11 */ /* 0x000fe2000f8e18ff */
[----:B------:R-:W-:Y:S01]  /*e610*/  BSSY B1, `(.L_x_59) ;  /* 0x0000004000017945 */ /* 0x000fe20003800000 */
[----:B------:R-:W-:-:S04]  /*e620*/  SHF.L.U32 R0, R25, 0x1f, RZ ;  /* 0x0000001f19007819 */ /* 0x000fc800000006ff */
[----:B------:R-:W0:Y:S02]  /*e630*/  SYNCS.PHASECHK.TRANS64.TRYWAIT P0, [R7+URZ+0x38840], R0 ;  /* 0x03884000070075a7 */ /* 0x000e24000800017f */
[----:B0-----:R-:W-:Y:S05]  /*e640*/  @!P0 BRA `(.L_x_60) ;  /* 0x0000002c00188947 */ /* 0x001fea0003800000 */
.L_x_126:
[----:B------:R-:W-:Y:S05]  /*e650*/  BSYNC B1 ;  /* 0x0000000000017941 */ /* 0x000fea0003800000 */
.L_x_59:
[----:B------:R-:W-:Y:S01]  /*e660*/  SHF.R.S32.HI R21, RZ, 0x1f, R5 ;  /* 0x0000001fff157819 */ /* 0x000fe20000011405 */
[----:B------:R-:W-:Y:S01]  /*e670*/  ULDC.64 UR4, c[0x0][0x300] ;  /* 0x0000c00000047ab9 */ /* 0x000fe20000000a00 */
[----:B-----5:R-:W-:Y:S01]  /*e680*/  SHF.R.S32.HI R24, RZ, 0x1f, R4 ;  /* 0x0000001fff187819 */ /* 0x020fe20000011404 */
[----:B------:R-:W-:Y:S01]  /*e690*/  IMAD.WIDE.U32 R2, R5, UR4, RZ ;  /* 0x0000000405027c25 */ /* 0x000fe2000f8e00ff */
[C---:B------:R-:W-:Y:S02]  /*e6a0*/  LOP3.LUT P4, RZ, R16.reuse, 0x8, RZ, 0xc0, !PT ;  /* 0x0000000810ff7812 */ /* 0x040fe4000788c0ff */
[C---:B------:R-:W-:Y:S01]  /*e6b0*/  LOP3.LUT P3, RZ, R16.reuse, 0x4, RZ, 0xc0, !PT ;  /* 0x0000000410ff7812 */ /* 0x040fe2000786c0ff */
[----:B0-----:R-:W-:Y:S01]  /*e6c0*/  IMAD R0, R21, UR4, RZ ;  /* 0x0000000415007c24 */ /* 0x001fe2000f8e02ff */
[----:B------:R-:W-:Y:S01]  /*e6d0*/  LOP3.LUT P2, RZ, R16, 0x2, RZ, 0xc0, !PT ;  /* 0x0000000210ff7812 */ /* 0x000fe2000784c0ff */
[----:B------:R-:W-:Y:S01]  /*e6e0*/  IMAD R20, R22, 0x5000, R26 ;  /* 0x0000500016147824 */ /* 0x000fe200078e021a */
[----:B------:R-:W-:Y:S01]  /*e6f0*/  LOP3.LUT P1, RZ, R16, 0x1, RZ, 0xc0, !PT ;  /* 0x0000000110ff7812 */ /* 0x000fe2000782c0ff */
[----:B------:R-:W-:Y:S01]  /*e700*/  IMAD R9, R5, UR5, R0 ;  /* 0x0000000505097c24 */ /* 0x000fe2000f8e0200 */
[----:B------:R-:W-:-:S03]  /*e710*/  ULDC.64 UR4, c[0x0][0x310] ;  /* 0x0000c40000047ab9 */ /* 0x000fc60000000a00 */
[----:B------:R-:W-:Y:S02]  /*e720*/  IMAD.IADD R3, R3, 0x1, R9 ;  /* 0x0000000103037824 */ /* 0x000fe400078e0209 */
[----:B------:R-:W-:Y:S02]  /*e730*/  IMAD R9, R24, UR4, RZ ;  /* 0x0000000418097c24 */ /* 0x000fe4000f8e02ff */
[----:B------:R-:W-:-:S04]  /*e740*/  IMAD.WIDE.U32 R2, R4, UR4, R2 ;  /* 0x0000000404027c25 */ /* 0x000fc8000f8e0002 */
[----:B------:R-:W-:Y:S01]  /*e750*/  IMAD R9, R4, UR5, R9 ;  /* 0x0000000504097c24 */ /* 0x000fe2000f8e0209 */
[----:B------:R-:W-:Y:S02]  /*e760*/  ULDC.64 UR4, c[0x0][0x308] ;  /* 0x0000c20000047ab9 */ /* 0x000fe40000000a00 */
[----:B------:R-:W-:Y:S02]  /*e770*/  IMAD R0, R29, UR4, RZ ;  /* 0x000000041d007c24 */ /* 0x000fe4000f8e02ff */
[----:B------:R-:W-:Y:S02]  /*e780*/  IMAD.IADD R3, R3, 0x1, R9 ;  /* 0x0000000103037824 */ /* 0x000fe400078e0209 */
[C---:B------:R-:W-:Y:S02]  /*e790*/  IMAD R23, R19.reuse, UR5, R0 ;  /* 0x0000000513177c24 */ /* 0x040fe4000f8e0200 */
[----:B------:R-:W-:Y:S01]  /*e7a0*/  IMAD.WIDE.U32 R2, R19, UR4, R2 ;  /* 0x0000000413027c25 */ /* 0x000fe2000f8e0002 */
[----:B------:R-:W-:-:S03]  /*e7b0*/  ULDC.64 UR4, c[0x0][0x2e8] ;  /* 0x0000ba0000047ab9 */ /* 0x000fc60000000a00 */
[----:B------:R-:W-:Y:S01]  /*e7c0*/  IMAD.IADD R23, R23, 0x1, R3 ;  /* 0x0000000117177824 */ /* 0x000fe200078e0203 */
[----:B------:R-:W-:Y:S01]  /*e7d0*/  LEA R9, P0, R2, UR4, 0x1 ;  /* 0x0000000402097c11 */ /* 0x000fe2000f8008ff */
[----:B------:R-:W-:-:S03]  /*e7e0*/  UMOV UR4, 0xffffffff ;  /* 0xffffffff00047882 */ /* 0x000fc60000000000 */
[----:B------:R-:W-:Y:S01]  /*e7f0*/  LEA.HI.X R23, R2, UR5, R23, 0x1, P0 ;  /* 0x0000000502177c11 */ /* 0x000fe200080f0c17 */
[----:B------:R-:W-:Y:S08]  /*e800*/  BRA.DIV UR4, `(.L_x_61) ;  /* 0x0000002a04bc7947 */ /* 0x000ff0000b800000 */
[----:B------:R-:W0:Y:S01]  /*e810*/  SHFL.IDX PT, R14, R9, RZ, 0x181f ;  /* 0x00181fff090e7589 */ /* 0x000e2200000e0000 */
[----:B------:R-:W-:Y:S02]  /*e820*/  SHF.L.U32 R0, R37, 0x1, RZ ;  /* 0x0000000125007819 */ /* 0x000fe400000006ff */
[----:B------:R-:W-:Y:S01]  /*e830*/  LEA R20, R20, UR39, 0x1 ;  /* 0x0000002714147c11 */ /* 0x000fe2000f8e08ff */
[----:B------:R-:W1:Y:S04]  /*e840*/  SHFL.IDX PT, R3, R23, RZ, 0x181f ;  /* 0x00181fff17037589 */ /* 0x000e6800000e0000 */
[----:B------:R-:W-:Y:S01]  /*e850*/  SHFL.IDX PT, R35, R23, 0x1, 0x181f ;  /* 0x00381f0017237f89 */ /* 0x000fe200000e0000 */
[----:B0-----:R-:W-:-:S03]  /*e860*/  IADD3 R2, P0, R14, R0, RZ ;  /* 0x000000000e027210 */ /* 0x001fc60007f1e0ff */
[----:B------:R-:W0:Y:S02]  /*e870*/  SHFL.IDX PT, R14, R9, 0x1, 0x181f ;  /* 0x00381f00090e7f89 */ /* 0x000e2400000e0000 */
[----:B-1----:R-:W-:-:S05]  /*e880*/  IMAD.X R3, RZ, RZ, R3, P0 ;  /* 0x000000ffff037224 */ /* 0x002fca00000e0603 */
[----:B------:R-:W-:Y:S04]  /*e890*/  LDGSTS.E.BYPASS.LTC128B.128 [R20+0x24400], desc[UR36][R2.64], !P4 ;  /* 0x2440000002147fae */ /* 0x000fe8000e101d64 */
[----:B------:R-:W-:Y:S04]  /*e8a0*/  LDGSTS.E.BYPASS.LTC128B.128 [R20+0x26c00], desc[UR36][R2.64+0x80], !P3 ;  /* 0x26c0008002147fae */ /* 0x000fe8000d901d64 */
[----:B------:R-:W-:Y:S04]  /*e8b0*/  LDGSTS.E.BYPASS.LTC128B.128 [R20+0x29400], desc[UR36][R2.64+0x100], !P2 ;  /* 0x2940010002147fae */ /* 0x000fe8000d101d64 */
[----:B------:R0:W-:Y:S02]  /*e8c0*/  LDGSTS.E.BYPASS.LTC128B.128 [R20+0x2bc00], desc[UR36][R2.64+0x180], !P1 ;  /* 0x2bc0018002147fae */ /* 0x0001e4000c901d64 */
[----:B0-----:R-:W-:-:S02]  /*e8d0*/  IADD3 R2, P0, R14, R0, RZ ;  /* 0x000000000e027210 */ /* 0x001fc40007f1e0ff */
[----:B------:R-:W0:Y:S03]  /*e8e0*/  SHFL.IDX PT, R14, R9, 0x2, 0x181f ;  /* 0x00581f00090e7f89 */ /* 0x000e2600000e0000 */
[----:B------:R-:W-:Y:S02]  /*e8f0*/  IMAD.X R3, RZ, RZ, R35, P0 ;  /* 0x000000ffff037224 */ /* 0x000fe400000e0623 */
[----:B------:R-:W1:Y:S04]  /*e900*/  SHFL.IDX PT, R35, R23, 0x2, 0x181f ;  /* 0x00581f0017237f89 */ /* 0x000e6800000e0000 */
[----:B------:R-:W-:Y:S04]  /*e910*/  LDGSTS.E.BYPASS.LTC128B.128 [R20+0x24c00], desc[UR36][R2.64], !P4 ;  /* 0x24c0000002147fae */ /* 0x000fe8000e101d64 */
[----:B------:R-:W-:Y:S04]  /*e920*/  LDGSTS.E.BYPASS.LTC128B.128 [R20+0x27400], desc[UR36][R2.64+0x80], !P3 ;  /* 0x2740008002147fae */ /* 0x000fe8000d901d64 */
[----:B------:R-:W-:Y:S04]  /*e930*/  LDGSTS.E.BYPASS.LTC128B.128 [R20+0x29c00], desc[UR36][R2.64+0x100], !P2 ;  /* 0x29c0010002147fae */ /* 0x000fe8000d101d64 */
[----:B------:R0:W-:Y:S02]  /*e940*/  LDGSTS.E.BYPASS.LTC128B.128 [R20+0x2c400], desc[UR36][R2.64+0x180], !P1 ;  /* 0x2c40018002147fae */ /* 0x0001e4000c901d64 */
[----:B0-----:R-:W-:-:S02]  /*e950*/  IADD3 R2, P0, R14, R0, RZ ;  /* 0x000000000e027210 */ /* 0x001fc40007f1e0ff */
[----:B------:R-:W0:Y:S03]  /*e960*/  SHFL.IDX PT, R14, R9, 0x3, 0x181f ;  /* 0x00781f00090e7f89 */ /* 0x000e2600000e0000 */
[----:B-1----:R-:W-:Y:S02]  /*e970*/  IMAD.X R3, RZ, RZ, R35, P0 ;  /* 0x000000ffff037224 */ /* 0x002fe400000e0623 */
[----:B------:R-:W1:Y:S04]  /*e980*/  SHFL.IDX PT, R35, R23, 0x3, 0x181f ;  /* 0x00781f0017237f89 */ /* 0x000e6800000e0000 */
[----:B------:R-:W-:Y:S04]  /*e990*/  LDGSTS.E.BYPASS.LTC128B.128 [R20+0x25400], desc[UR36][R2.64], !P4 ;  /* 0x2540000002147fae */ /* 0x000fe8000e101d64 */
[----:B------:R-:W-:Y:S04]  /*e9a0*/  LDGSTS.E.BYPASS.LTC128B.128 [R20+0x27c00], desc[UR36][R2.64+0x80], !P3 ;  /* 0x27c0008002147fae */ /* 0x000fe8000d901d64 */
[----:B------:R-:W-:Y:S04]  /*e9b0*/  LDGSTS.E.BYPASS.LTC128B.128 [R20+0x2a400], desc[UR36][R2.64+0x100], !P2 ;  /* 0x2a40010002147fae */ /* 0x000fe8000d101d64 */
[----:B------:R0:W-:Y:S02]  /*e9c0*/  LDGSTS.E.BYPASS.LTC128B.128 [R20+0x2cc00], desc[UR36][R2.64+0x180], !P1 ;  /* 0x2cc0018002147fae */ /* 0x0001e4000c901d64 */
[----:B0-----:R-:W-:-:S02]  /*e9d0*/  IADD3 R2, P0, R14, R0, RZ ;  /* 0x000000000e027210 */ /* 0x001fc40007f1e0ff */
[----:B------:R0:W2:Y:S02]  /*e9e0*/  SHFL.IDX PT, R14, R9, 0x4, 0x181f ;  /* 0x00981f00090e7f89 */ /* 0x0000a400000e0000 */
[----:B-1----:R-:W-:Y:S02]  /*e9f0*/  IADD3.X R3, RZ, R35, RZ, P0, !PT ;  /* 0x00000023ff037210 */ /* 0x002fe400007fe4ff */
[----:B------:R0:W1:Y:S04]  /*ea00*/  SHFL.IDX PT, R35, R23, 0x4, 0x181f ;  /* 0x00981f0017237f89 */ /* 0x00006800000e0000 */
[----:B------:R0:W-:Y:S04]  /*ea10*/  LDGSTS.E.BYPASS.LTC128B.128 [R20+0x25c00], desc[UR36][R2.64], !P4 ;  /* 0x25c0000002147fae */ /* 0x0001e8000e101d64 */
[----:B------:R0:W-:Y:S04]  /*ea20*/  LDGSTS.E.BYPASS.LTC128B.128 [R20+0x28400], desc[UR36][R2.64+0x80], !P3 ;  /* 0x2840008002147fae */ /* 0x0001e8000d901d64 */
[----:B------:R0:W-:Y:S04]  /*ea30*/  LDGSTS.E.BYPASS.LTC128B.128 [R20+0x2ac00], desc[UR36][R2.64+0x100], !P2 ;  /* 0x2ac0010002147fae */ /* 0x0001e8000d101d64 */
[----:B------:R0:W-:Y:S02]  /*ea40*/  LDGSTS.E.BYPASS.LTC128B.128 [R20+0x2d400], desc[UR36][R2.64+0x180], !P1 ;  /* 0x2d40018002147fae */ /* 0x0001e4000c901d64 */
.L_x_138:
[----:B0-2---:R-:W-:-:S05]  /*ea50*/  IADD3 R2, P0, R14, R0, RZ ;  /* 0x000000000e027210 */ /* 0x005fca0007f1e0ff */
[----:B-1----:R-:W-:Y:S01]  /*ea60*/  IMAD.X R3, RZ, RZ, R35, P0 ;  /* 0x000000ffff037224 */ /* 0x002fe200000e0623 */
[----:B------:R-:W-:-:S04]  /*ea70*/  PLOP3.LUT P0, PT, PT, PT, PT, 0x80, 0x0 ;  /* 0x000000000000781c */ /* 0x000fc80003f0f070 */
[----:B------:R-:W-:Y:S01]  /*ea80*/  @!PT LDS RZ, [RZ] ;  /* 0x00000000fffff984 */ /* 0x000fe20000000800 */
[----:B------:R-:W-:Y:S01]  /*ea90*/  @!PT LDS RZ, [RZ] ;  /* 0x00000000fffff984 */ /* 0x000fe20000000800 */
[----:B------:R-:W-:Y:S01]  /*eaa0*/  @!PT LDS RZ, [RZ] ;  /* 0x00000000fffff984 */ /* 0x000fe20000000800 */
[----:B------:R0:W-:Y:S04]  /*eab0*/  LDGSTS.E.BYPASS.LTC128B.128 [R20+0x26400], desc[UR36][R2.64], !P4 ;  /* 0x2640000002147fae */ /* 0x0001e8000e101d64 */
[----:B------:R0:W-:Y:S04]  /*eac0*/  LDGSTS.E.BYPASS.LTC128B.128 [R20+0x28c00], desc[UR36][R2.64+0x80], !P3 ;  /* 0x28c0008002147fae */ /* 0x0001e8000d901d64 */
[----:B------:R0:W-:Y:S04]  /*ead0*/  LDGSTS.E.BYPASS.LTC128B.128 [R20+0x2b400], desc[UR36][R2.64+0x100], !P2 ;  /* 0x2b40010002147fae */ /* 0x0001e8000d101d64 */
[----:B------:R0:W-:Y:S01]  /*eae0*/  LDGSTS.E.BYPASS.LTC128B.128 [R20+0x2dc00], desc[UR36][R2.64+0x180], !P1 ;  /* 0x2dc0018002147fae */ /* 0x0001e2000c901d64 */
[----:B------:R-:W-:Y:S01]  /*eaf0*/  NOP ;  /* 0x0000000000007918 */ /* 0x000fe20000000000 */
.L_x_62:
        /* <DEDUP_REMOVED lines=10> */
.L_x_63:
[----:B------:R1:W-:Y:S01]  /*eba0*/  SYNCS.ARRIVE.TRANS64.A1T0 RZ, [R7+URZ+0x38830], RZ ;  /* 0x038830ff07ff79a7 */ /* 0x0003e2000810003f */
[----:B------:R-:W-:Y:S05]  /*ebb0*/  @!P2 BRA `(.L_x_64) ;  /* 0x000000000004a947 */ /* 0x000fea0003800000 */
[----:B------:R-:W-:Y:S01]  /*ebc0*/  BPT.TRAP 0x1 ;  /* 0x000000040000795c */ /* 0x000fe20000300000 */
.L_x_64:
[----:B0-----:R-:W-:Y:S01]  /*ebd0*/  SHF.L.U32 R2, R10, 0x1f, RZ ;  /* 0x0000001f0a027819 */ /* 0x001fe200000006ff */
[----:B------:R-:W-:Y:S01]  /*ebe0*/  IMAD.MOV.U32 R9, RZ, RZ, -0x50 ;  /* 0xffffffb0ff097424 */ /* 0x000fe200078e00ff */
[----:B-1----:R-:W-:Y:S01]  /*ebf0*/  LEA R7, R6, UR39, 0x3 ;  /* 0x0000002706077c11 */ /* 0x002fe2000f8e18ff */
[----:B------:R-:W-:Y:S02]  /*ec00*/  BSSY B1, `(.L_x_65) ;  /* 0x0000004000017945 */ /* 0x000fe40003800000 */
[----:B------:R-:W-:Y:S01]  /*ec10*/  IMAD R9, R28, R9, UR38 ;  /* 0x000000261c097e24 */ /* 0x000fe2000f8e0209 */
[----:B------:R-:W0:Y:S02]  /*ec20*/  SYNCS.PHASECHK.TRANS64.TRYWAIT P0, [R7+URZ+0x38860], R2 ;  /* 0x03886002070075a7 */ /* 0x000e24000800017f */
[----:B0-----:R-:W-:Y:S05]  /*ec30*/  @!P0 BRA `(.L_x_66) ;  /* 0x0000002c00308947 */ /* 0x001fea0003800000 */
.L_x_139:
[----:B------:R-:W-:Y:S05]  /*ec40*/  BSYNC B1 ;  /* 0x0000000000017941 */ /* 0x000fea0003800000 */
.L_x_65:
[----:B------:R-:W-:Y:S01]  /*ec50*/  UMOV UR4, 0xffffffff ;  /* 0xffffffff00047882 */ /* 0x000fe20000000000 */
[----:B------:R-:W-:Y:S01]  /*ec60*/  LOP3.LUT P4, RZ, R16, 0x80, RZ, 0xc0, !PT ;  /* 0x0000008010ff7812 */ /* 0x000fe2000788c0ff */
[----:B------:R-:W-:Y:S01]  /*ec70*/  IMAD R6, R6, 0x5000, R26 ;  /* 0x0000500006067824 */ /* 0x000fe200078e021a */
[C---:B------:R-:W-:Y:S01]  /*ec80*/  LOP3.LUT P3, RZ, R16.reuse, 0x40, RZ, 0xc0, !PT ;  /* 0x0000004010ff7812 */ /* 0x040fe2000786c0ff */
[----:B------:R-:W-:Y:S01]  /*ec90*/  IMAD.IADD R9, R9, 0x1, -R34 ;  /* 0x0000000109097824 */ /* 0x000fe200078e0a22 */
[C---:B------:R-:W-:Y:S02]  /*eca0*/  LOP3.LUT P2, RZ, R16.reuse, 0x20, RZ, 0xc0, !PT ;  /* 0x0000002010ff7812 */ /* 0x040fe4000784c0ff */
[----:B------:R-:W-:Y:S01]  /*ecb0*/  LOP3.LUT P1, RZ, R16, 0x10, RZ, 0xc0, !PT ;  /* 0x0000001010ff7812 */ /* 0x000fe2000782c0ff */
[----:B------:R-:W-:-:S12]  /*ecc0*/  BRA.DIV UR4, `(.L_x_67) ;  /* 0x0000002e04207947 */ /* 0x000fd8000b800000 */
[----:B------:R-:W0:Y:S01]  /*ecd0*/  SHFL.IDX PT, R14, R17, RZ, 0x181f ;  /* 0x00181fff110e7589 */ /* 0x000e2200000e0000 */
[----:B------:R-:W-:-:S03]  /*ece0*/  LEA R6, R6, UR39, 0x1 ;  /* 0x0000002706067c11 */ /* 0x000fc6000f8e08ff */
[----:B------:R-:W1:Y:S01]  /*ecf0*/  SHFL.IDX PT, R3, R18, RZ, 0x181f ;  /* 0x00181fff12037589 */ /* 0x000e6200000e0000 */
[----:B0-----:R-:W-:-:S03]  /*ed00*/  IADD3 R2, P0, R14, R0, RZ ;  /* 0x000000000e027210 */ /* 0x001fc60007f1e0ff */
[----:B------:R-:W0:Y:S01]  /*ed10*/  SHFL.IDX PT, R14, R17, 0x1, 0x181f ;  /* 0x00381f00110e7f89 */ /* 0x000e2200000e0000 */
[----:B-1----:R-:W-:Y:S02]  /*ed20*/  IADD3.X R3, RZ, R3, RZ, P0, !PT ;  /* 0x00000003ff037210 */ /* 0x002fe400007fe4ff */
[----:B------:R-:W-:-:S13]  /*ed30*/  ISETP.LT.OR P0, PT, R9, 0x1, P4 ;  /* 0x000000010900780c */ /* 0x000fda0002701670 */
[----:B------:R-:W-:Y:S01]  /*ed40*/  LDGSTS.E.BYPASS.LTC128B.128 [R6+0x400], desc[UR36][R2.64], !P0 ;  /* 0x0040000002067fae */ /* 0x000fe2000c101d64 */
[----:B------:R-:W-:-:S13]  /*ed50*/  ISETP.LT.OR P0, PT, R9, 0x1, P3 ;  /* 0x000000010900780c */ /* 0x000fda0001f01670 */
[----:B------:R-:W-:Y:S01]  /*ed60*/  LDGSTS.E.BYPASS.LTC128B.128 [R6+0x2c00], desc[UR36][R2.64+0x80], !P0 ;  /* 0x02c0008002067fae */ /* 0x000fe2000c101d64 */
[----:B------:R-:W-:-:S13]  /*ed70*/  ISETP.LT.OR P0, PT, R9, 0x1, P2 ;  /* 0x000000010900780c */ /* 0x000fda0001701670 */
[----:B------:R-:W-:Y:S01]  /*ed80*/  LDGSTS.E.BYPASS.LTC128B.128 [R6+0x5400], desc[UR36][R2.64+0x100], !P0 ;  /* 0x0540010002067fae */ /* 0x000fe2000c101d64 */
[----:B------:R-:W-:-:S13]  /*ed90*/  ISETP.LT.OR P0, PT, R9, 0x1, P1 ;  /* 0x000000010900780c */ /* 0x000fda0000f01670 */
[----:B------:R1:W-:Y:S04]  /*eda0*/  LDGSTS.E.BYPASS.LTC128B.128 [R6+0x7c00], desc[UR36][R2.64+0x180], !P0 ;  /* 0x07c0018002067fae */ /* 0x0003e8000c101d64 */
[----:B-1----:R-:W1:Y:S01]  /*edb0*/  SHFL.IDX PT, R3, R18, 0x1, 0x181f ;  /* 0x00381f0012037f89 */ /* 0x002e6200000e0000 */
[----:B0-----:R-:W-:-:S03]  /*edc0*/  IADD3 R2, P0, R14, R0, RZ ;  /* 0x000000000e027210 */ /* 0x001fc60007f1e0ff */
[----:B------:R-:W0:Y:S02]  /*edd0*/  SHFL.IDX PT, R14, R17, 0x2, 0x181f ;  /* 0x00581f00110e7f89 */ /* 0x000e2400000e0000 */
[----:B-1----:R-:W-:Y:S01]  /*ede0*/  IMAD.X R3, RZ, RZ, R3, P0 ;  /* 0x000000ffff037224 */ /* 0x002fe200000e0603 */
        /* <DEDUP_REMOVED lines=22> */
[----:B------:R-:W2:Y:S04]  /*ef50*/  SHFL.IDX PT, R18, R18, 0x4, 0x181f ;  /* 0x00981f0012127f89 */ /* 0x000ea800000e0000 */
[----:B------:R3:W4:Y:S01]  /*ef60*/  SHFL.IDX PT, R14, R17, 0x4, 0x181f ;  /* 0x00981f00110e7f89 */ /* 0x00072200000e0000 */
[----:B-1----:R-:W-:Y:S01]  /*ef70*/  IMAD.X R3, RZ, RZ, R3, P0 ;  /* 0x000000ffff037224 */ /* 0x002fe200000e0603 */
[----:B------:R-:W-:-:S13]  /*ef80*/  ISETP.LT.OR P0, PT, R9, 0x31, P4 ;  /* 0x000000310900780c */ /* 0x000fda0002701670 */
[----:B------:R3:W-:Y:S01]  /*ef90*/  LDGSTS.E.BYPASS.LTC128B.128 [R6+0x1c00], desc[UR36][R2.64], !P0 ;  /* 0x01c0000002067fae */ /* 0x0007e2000c101d64 */
[----:B------:R-:W-:-:S13]  /*efa0*/  ISETP.LT.OR P0, PT, R9, 0x31, P3 ;  /* 0x000000310900780c */ /* 0x000fda0001f01670 */
[----:B------:R3:W-:Y:S01]  /*efb0*/  LDGSTS.E.BYPASS.LTC128B.128 [R6+0x4400], desc[UR36][R2.64+0x80], !P0 ;  /* 0x0440008002067fae */ /* 0x0007e2000c101d64 */
[----:B------:R-:W-:-:S13]  /*efc0*/  ISETP.LT.OR P0, PT, R9, 0x31, P2 ;  /* 0x000000310900780c */ /* 0x000fda0001701670 */
[----:B------:R3:W-:Y:S01]  /*efd0*/  LDGSTS.E.BYPASS.LTC128B.128 [R6+0x6c00], desc[UR36][R2.64+0x100], !P0 ;  /* 0x06c0010002067fae */ /* 0x0007e2000c101d64 */
[----:B------:R-:W-:-:S13]  /*efe0*/  ISETP.LT.OR P0, PT, R9, 0x31, P1 ;  /* 0x000000310900780c */ /* 0x000fda0000f01670 */
[----:B--2-4-:R3:W-:Y:S02]  /*eff0*/  LDGSTS.E.BYPASS.LTC128B.128 [R6+0x9400], desc[UR36][R2.64+0x180], !P0 ;  /* 0x0940018002067fae */ /* 0x0147e4000c101d64 */
.L_x_151:
[----:B0--3--:R-:W-:Y:S01]  /*f000*/  IADD3 R2, P0, R14, R0, RZ ;  /* 0x000000000e027210 */ /* 0x009fe20007f1e0ff */
[----:B------:R-:W-:Y:S02]  /*f010*/  ULDC.64 UR4, c[0x0][0x328] ;  /* 0x0000ca0000047ab9 */ /* 0x000fe40000000a00 */
[----:B------:R-:W-:Y:S01]  /*f020*/  IMAD R0, R21, UR4, RZ ;  /* 0x0000000415007c24 */ /* 0x000fe2000f8e02ff */
[----:B------:R-:W-:Y:S02]  /*f030*/  IADD3.X R3, RZ, R18, RZ, P0, !PT ;  /* 0x00000012ff037210 */ /* 0x000fe400007fe4ff */
[----:B------:R-:W-:-:S13]  /*f040*/  ISETP.LT.OR P0, PT, R9, 0x41, P4 ;  /* 0x000000410900780c */ /* 0x000fda0002701670 */
[----:B------:R-:W-:Y:S01]  /*f050*/  @!PT LDS RZ, [RZ] ;  /* 0x00000000fffff984 */ /* 0x000fe20000000800 */
[----:B------:R-:W-:Y:S01]  /*f060*/  @!PT LDS RZ, [RZ] ;  /* 0x00000000fffff984 */ /* 0x000fe20000000800 */
[----:B------:R-:W-:Y:S01]  /*f070*/  @!PT LDS RZ, [RZ] ;  /* 0x00000000fffff984 */ /* 0x000fe20000000800 */
[----:B------:R-:W-:Y:S01]  /*f080*/  LDGSTS.E.BYPASS.LTC128B.128 [R6+0x2400], desc[UR36][R2.64], !P0 ;  /* 0x0240000002067fae */ /* 0x000fe2000c101d64 */
[----:B------:R-:W-:-:S13]  /*f090*/  ISETP.LT.OR P0, PT, R9, 0x41, P3 ;  /* 0x000000410900780c */ /* 0x000fda0001f01670 */
[----:B------:R-:W-:Y:S01]  /*f0a0*/  LDGSTS.E.BYPASS.LTC128B.128 [R6+0x4c00], desc[UR36][R2.64+0x80], !P0 ;  /* 0x04c0008002067fae */ /* 0x000fe2000c101d64 */
[----:B------:R-:W-:-:S13]  /*f0b0*/  ISETP.LT.OR P0, PT, R9, 0x41, P2 ;  /* 0x000000410900780c */ /* 0x000fda0001701670 */
[----:B------:R-:W-:Y:S01]  /*f0c0*/  LDGSTS.E.BYPASS.LTC128B.128 [R6+0x7400], desc[UR36][R2.64+0x100], !P0 ;  /* 0x0740010002067fae */ /* 0x000fe2000c101d64 */
[----:B------:R-:W-:Y:S01]  /*f0d0*/  ISETP.LT.OR P0, PT, R9, 0x41, P1 ;  /* 0x000000410900780c */ /* 0x000fe20000f01670 */
[----:B------:R-:W-:-:S12]  /*f0e0*/  IMAD R9, R5, UR5, R0 ;  /* 0x0000000505097c24 */ /* 0x000fd8000f8e0200 */
[----:B------:R0:W-:Y:S02]  /*f0f0*/  LDGSTS.E.BYPASS.LTC128B.128 [R6+0x9c00], desc[UR36][R2.64+0x180], !P0 ;  /* 0x09c0018002067fae */ /* 0x0001e4000c101d64 */
        /* <DEDUP_REMOVED lines=9> */
[C---:B------:R-:W-:Y:S01]  /*f190*/  IMAD R5, R19.reuse, UR5, R0 ;  /* 0x0000000513057c24 */ /* 0x040fe2000f8e0200 */
[----:B------:R-:W-:Y:S01]  /*f1a0*/  NOP ;  /* 0x0000000000007918 */ /* 0x000fe20000000000 */
[----:B------:R-:W-:Y:S01]  /*f1b0*/  IMAD.WIDE.U32 R2, R19, UR4, R2 ;  /* 0x0000000413027c25 */ /* 0x000fe2000f8e0002 */
[----:B------:R-:W-:-:S03]  /*f1c0*/  ULDC.64 UR4, c[0x0][0x318] ;  /* 0x0000c60000047ab9 */ /* 0x000fc60000000a00 */
[----:B------:R-:W-:Y:S01]  /*f1d0*/  IMAD.IADD R3, R5, 0x1, R3 ;  /* 0x0000000105037824 */ /* 0x000fe200078e0203 */
[----:B------:R-:W-:-:S04]  /*f1e0*/  LEA R17, P0, R2, UR4, 0x1 ;  /* 0x0000000402117c11 */ /* 0x000fc8000f8008ff */
[----:B------:R-:W-:Y:S02]  /*f1f0*/  LEA.HI.X R18, R2, UR5, R3, 0x1, P0 ;  /* 0x0000000502127c11 */ /* 0x000fe400080f0c03 */
[----:B------:R-:W-:-:S13]  /*f200*/  PLOP3.LUT P0, PT, PT, PT, PT, 0x80, 0x0 ;  /* 0x000000000000781c */ /* 0x000fda0003f0f070 */
.L_x_68:
        /* <DEDUP_REMOVED lines=10> */
.L_x_69:
[C---:B------:R-:W-:Y:S01]  /*f2b0*/  ISETP.GT.AND P0, PT, R8.reuse, RZ, PT ;  /* 0x000000ff0800720c */ /* 0x040fe20003f04270 */
[----:B------:R0:W-:Y:S01]  /*f2c0*/  SYNCS.ARRIVE.TRANS64.A1T0 RZ, [R7+URZ+0x38850], RZ ;  /* 0x038850ff07ff79a7 */ /* 0x0001e2000810003f */
[----:B------:R-:W-:Y:S01]  /*f2d0*/  IADD3 R0, R8, -0x1, RZ ;  /* 0xffffffff08007810 */ /* 0x000fe20007ffe0ff */
[----:B------:R-:W-:Y:S02]  /*f2e0*/  IMAD.MOV.U32 R10, RZ, RZ, R25 ;  /* 0x000000ffff0a7224 */ /* 0x000fe400078e0019 */
[----:B------:R-:W-:Y:S02]  /*f2f0*/  IMAD.MOV.U32 R6, RZ, RZ, R22 ;  /* 0x000000ffff067224 */ /* 0x000fe400078e0016 */
[----:B------:R-:W-:-:S06]  /*f300*/  IMAD.MOV.U32 R28, RZ, RZ, R8 ;  /* 0x000000ffff1c7224 */ /* 0x000fcc00078e0008 */
[----:B0-----:R-:W-:Y:S05]  /*f310*/  @P0 BRA `(.L_x_70) ;  /* 0xfffffff000300947 */ /* 0x001fea000383ffff */
[----:B------:R-:W-:Y:S05]  /*f320*/  BSYNC B0 ;  /* 0x0000000000007941 */ /* 0x000fea0003800000 */
.L_x_57:
[----:B------:R-:W-:-:S13]  /*f330*/  LOP3.LUT P0, RZ, R16, 0x100, RZ, 0xc0, !PT ;  /* 0x0000010010ff7812 */ /* 0x000fda000780c0ff */
[----:B------:R-:W-:Y:S05]  /*f340*/  @!P0 BRA `(.L_x_71) ;  /* 0x0000000000048947 */ /* 0x000fea0003800000 */
[----:B------:R-:W-:Y:S01]  /*f350*/  BPT.TRAP 0x1 ;  /* 0x000000040000795c */ /* 0x000fe20000300000 */
.L_x_71:
[----:B------:R-:W-:Y:S01]  /*f360*/  LEA R4, R22, UR39, 0x3 ;  /* 0x0000002716047c11 */ /* 0x000fe2000f8e18ff */
[----:B------:R-:W-:Y:S01]  /*f370*/  BSSY B0, `(.L_x_72) ;  /* 0x0000006000007945 */ /* 0x000fe20003800000 */
[----:B0-----:R-:W-:Y:S02]  /*f380*/  SHF.L.U32 R3, R25, 0x1f, RZ ;  /* 0x0000001f19037819 */ /* 0x001fe400000006ff */
[----:B------:R-:W-:Y:S02]  /*f390*/  MOV R5, 0xffffffb0 ;  /* 0xffffffb000057802 */ /* 0x000fe40000000f00 */
[----:B------:R-:W0:Y:S03]  /*f3a0*/  SYNCS.PHASECHK.TRANS64.TRYWAIT P0, [R4+URZ+0x38860], R3 ;  /* 0x03886003040075a7 */ /* 0x000e26000800017f */
[----:B------:R-:W-:Y:S01]  /*f3b0*/  IMAD R5, R8, R5, UR38 ;  /* 0x0000002608057e24 */ /* 0x000fe2000f8e0205 */
[----:B0-----:R-:W-:Y:S06]  /*f3c0*/  @!P0 BRA `(.L_x_73) ;  /* 0x0000002c00288947 */ /* 0x001fec0003800000 */
.L_x_152:
[----:B------:R-:W-:Y:S05]  /*f3d0*/  BSYNC B0 ;  /* 0x0000000000007941 */ /* 0x000fea0003800000 */
.L_x_72:
        /* <DEDUP_REMOVED lines=8> */
[----:B------:R-:W1:Y:S01]  /*f460*/  SHFL.IDX PT, R14, R17, RZ, 0x181f ;  /* 0x00181fff110e7589 */ /* 0x000e6200000e0000 */
[----:B------:R-:W-:-:S03]  /*f470*/  IMAD.SHL.U32 R6, R37, 0x2, RZ ;  /* 0x0000000225067824 */ /* 0x000fc600078e00ff */
[----:B------:R-:W0:Y:S02]  /*f480*/  SHFL.IDX PT, R0, R18, RZ, 0x181f ;  /* 0x00181fff12007589 */ /* 0x000e2400000e0000 */
[----:B-1----:R-:W-:Y:S02]  /*f490*/  IADD3 R2, P0, R14, R6, RZ ;  /* 0x000000060e027210 */ /* 0x002fe40007f1e0ff */
[----:B------:R-:W1:Y:S03]  /*f4a0*/  SHFL.IDX PT, R14, R17, 0x1, 0x181f ;  /* 0x00381f00110e7f89 */ /* 0x000e6600000e0000 */
[----:B0-----:R-:W-:Y:S01]  /*f4b0*/  IMAD.X R3, RZ, RZ, R0, P0 ;  /* 0x000000ffff037224 */ /* 0x001fe200000e0600 */
[----:B------:R-:W-:Y:S02]  /*f4c0*/  ISETP.LT.OR P0, PT, R5, 0x1, P4 ;  /* 0x000000010500780c */ /* 0x000fe40002701670 */
[----:B------:R-:W-:-:S02]  /*f4d0*/  LEA R0, R7, UR39, 0x1 ;  /* 0x0000002707007c11 */ /* 0x000fc4000f8e08ff */
[----:B------:R-:W0:Y:S09]  /*f4e0*/  SHFL.IDX PT, R7, R18, 0x1, 0x181f ;  /* 0x00381f0012077f89 */ /* 0x000e3200000e0000 */
[----:B------:R-:W-:Y:S01]  /*f4f0*/  LDGSTS.E.BYPASS.LTC128B.128 [R0+0x400], desc[UR36][R2.64], !P0 ;  /* 0x0040000002007fae */ /* 0x000fe2000c101d64 */
[----:B------:R-:W-:-:S13]  /*f500*/  ISETP.LT.OR P0, PT, R5, 0x1, P3 ;  /* 0x000000010500780c */ /* 0x000fda0001f01670 */
[----:B------:R-:W-:Y:S01]  /*f510*/  LDGSTS.E.BYPASS.LTC128B.128 [R0+0x2c00], desc[UR36][R2.64+0x80], !P0 ;  /* 0x02c0008002007fae */ /* 0x000fe2000c101d64 */
[----:B------:R-:W-:-:S13]  /*f520*/  ISETP.LT.OR P0, PT, R5, 0x1, P2 ;  /* 0x000000010500780c */ /* 0x000fda0001701670 */
[----:B------:R-:W-:Y:S01]  /*f530*/  LDGSTS.E.BYPASS.LTC128B.128 [R0+0x5400], desc[UR36][R2.64+0x100], !P0 ;  /* 0x0540010002007fae */ /* 0x000fe2000c101d64 */
[----:B------:R-:W-:-:S13]  /*f540*/  ISETP.LT.OR P0, PT, R5, 0x1, P1 ;  /* 0x000000010500780c */ /* 0x000fda0000f01670 */
[----:B------:R1:W-:Y:S02]  /*f550*/  LDGSTS.E.BYPASS.LTC128B.128 [R0+0x7c00], desc[UR36][R2.64+0x180], !P0 ;  /* 0x07c0018002007fae */ /* 0x0003e4000c101d64 */
[----:B-1----:R-:W-:Y:S02]  /*f560*/  IADD3 R2, P0, R14, R6, RZ ;  /* 0x000000060e027210 */ /* 0x002fe40007f1e0ff */
[----:B------:R-:W1:Y:S02]  /*f570*/  SHFL.IDX PT, R14, R17, 0x2, 0x181f ;  /* 0x00581f00110e7f89 */ /* 0x000e6400000e0000 */
[----:B0-----:R-:W-:Y:S02]  /*f580*/  IADD3.X R3, RZ, R7, RZ, P0, !PT ;  /* 0x00000007ff037210 */ /* 0x001fe400007fe4ff */
[----:B------:R-:W-:Y:S01]  /*f590*/  ISETP.LT.OR P0, PT, R5, 0x11, P4 ;  /* 0x000000110500780c */ /* 0x000fe20002701670 */
[----:B------:R-:W0:-:S12]  /*f5a0*/  SHFL.IDX PT, R7, R18, 0x2, 0x181f ;  /* 0x00581f0012077f89 */ /* 0x000e1800000e0000 */
        /* <DEDUP_REMOVED lines=8> */
[----:B------:R-:W1:Y:S03]  /*f630*/  SHFL.IDX PT, R14, R17, 0x3, 0x181f ;  /* 0x00781f00110e7f89 */ /* 0x000e6600000e0000 */
[----:B0-----:R-:W-:Y:S01]  /*f640*/  IMAD.X R3, RZ, RZ, R7, P0 ;  /* 0x000000ffff037224 */ /* 0x001fe200000e0607 */
[C---:B------:R-:W-:Y:S01]  /*f650*/  ISETP.LT.OR P0, PT, R5.reuse, 0x21, P4 ;  /* 0x000000210500780c */ /* 0x040fe20002701670 */
[----:B------:R-:W0:Y:S04]  /*f660*/  SHFL.IDX PT, R7, R18, 0x3, 0x181f ;  /* 0x00781f0012077f89 */ /* 0x000e2800000e0000 */
[----:B------:R-:W2:Y:S08]  /*f670*/  SHFL.IDX PT, R18, R18, 0x4, 0x181f ;  /* 0x00981f0012127f89 */ /* 0x000eb000000e0000 */
        /* <DEDUP_REMOVED lines=8> */
[----:B------:R1:W3:Y:S03]  /*f700*/  SHFL.IDX PT, R14, R17, 0x4, 0x181f ;  /* 0x00981f00110e7f89 */ /* 0x0002e600000e0000 */
[----:B0-----:R-:W-:Y:S01]  /*f710*/  IMAD.X R3, RZ, RZ, R7, P0 ;  /* 0x000000ffff037224 */ /* 0x001fe200000e0607 */
[----:B------:R-:W-:-:S13]  /*f720*/  ISETP.LT.OR P0, PT, R5, 0x31, P4 ;  /* 0x000000310500780c */ /* 0x000fda0002701670 */
[----:B------:R1:W-:Y:S01]  /*f730*/  LDGSTS.E.BYPASS.LTC128B.128 [R0+0x1c00], desc[UR36][R2.64], !P0 ;  /* 0x01c0000002007fae */ /* 0x0003e2000c101d64 */
[----:B------:R-:W-:-:S13]  /*f740*/  ISETP.LT.OR P0, PT, R5, 0x31, P3 ;  /* 0x000000310500780c */ /* 0x000fda0001f01670 */
[----:B------:R1:W-:Y:S01]  /*f750*/  LDGSTS.E.BYPASS.LTC128B.128 [R0+0x4400], desc[UR36][R2.64+0x80], !P0 ;  /* 0x0440008002007fae */ /* 0x0003e2000c101d64 */
[----:B------:R-:W-:-:S13]  /*f760*/  ISETP.LT.OR P0, PT, R5, 0x31, P2 ;  /* 0x000000310500780c */ /* 0x000fda0001701670 */
[----:B------:R1:W-:Y:S01]  /*f770*/  LDGSTS.E.BYPASS.LTC128B.128 [R0+0x6c00], desc[UR36][R2.64+0x100], !P0 ;  /* 0x06c0010002007fae */ /* 0x0003e2000c101d64 */
[----:B------:R-:W-:-:S13]  /*f780*/  ISETP.LT.OR P0, PT, R5, 0x31, P1 ;  /* 0x000000310500780c */ /* 0x000fda0000f01670 */
[----:B--23--:R1:W-:Y:S02]  /*f790*/  LDGSTS.E.BYPASS.LTC128B.128 [R0+0x9400], desc[UR36][R2.64+0x180], !P0 ;  /* 0x0940018002007fae */ /* 0x00c3e4000c101d64 */
.L_x_164:
[----:B01----:R-:W-:-:S05]  /*f7a0*/  IADD3 R2, P0, R14, R6, RZ ;  /* 0x000000060e027210 */ /* 0x003fca0007f1e0ff */
[----:B------:R-:W-:Y:S01]  /*f7b0*/  IMAD.X R3, RZ, RZ, R18, P0 ;  /* 0x000000ffff037224 */ /* 0x000fe200000e0612 */
[----:B------:R-:W-:-:S13]  /*f7c0*/  ISETP.LT.OR P0, PT, R5, 0x41, P4 ;  /* 0x000000410500780c */ /* 0x000fda0002701670 */
[----:B------:R-:W-:Y:S01]  /*f7d0*/  @!PT LDS RZ, [RZ] ;  /* 0x00000000fffff984 */ /* 0x000fe20000000800 */
[----:B------:R-:W-:Y:S01]  /*f7e0*/  @!PT LDS RZ, [RZ] ;  /* 0x00000000fffff984 */ /* 0x000fe20000000800 */
[----:B------:R-:W-:Y:S01]  /*f7f0*/  @!PT LDS RZ, [RZ] ;  /* 0x00000000fffff984 */ /* 0x000fe20000000800 */
[----:B------:R0:W-:Y:S01]  /*f800*/  LDGSTS.E.BYPASS.LTC128B.128 [R0+0x2400], desc[UR36][R2.64], !P0 ;  /* 0x0240000002007fae */ /* 0x0001e2000c101d64 */
[----:B------:R-:W-:-:S13]  /*f810*/  ISETP.LT.OR P0, PT, R5, 0x41, P3 ;  /* 0x000000410500780c */ /* 0x000fda0001f01670 */
[----:B------:R0:W-:Y:S01]  /*f820*/  LDGSTS.E.BYPASS.LTC128B.128 [R0+0x4c00], desc[UR36][R2.64+0x80], !P0 ;  /* 0x04c0008002007fae */ /* 0x0001e2000c101d64 */
[----:B------:R-:W-:-:S13]  /*f830*/  ISETP.LT.OR P0, PT, R5, 0x41, P2 ;  /* 0x000000410500780c */ /* 0x000fda0001701670 */
[----:B------:R0:W-:Y:S01]  /*f840*/  LDGSTS.E.BYPASS.LTC128B.128 [R0+0x7400], desc[UR36][R2.64+0x100], !P0 ;  /* 0x0740010002007fae */ /* 0x0001e2000c101d64 */
[----:B------:R-:W-:-:S13]  /*f850*/  ISETP.LT.OR P0, PT, R5, 0x41, P1 ;  /* 0x000000410500780c */ /* 0x000fda0000f01670 */
[----:B------:R0:W-:Y:S01]  /*f860*/  LDGSTS.E.BYPASS.LTC128B.128 [R0+0x9c00], desc[UR36][R2.64+0x180], !P0 ;  /* 0x09c0018002007fae */ /* 0x0001e2000c101d64 */
[----:B------:R-:W-:Y:S01]  /*f870*/  PLOP3.LUT P0, PT, PT, PT, PT, 0x80, 0x0 ;  /* 0x000000000000781c */ /* 0x000fe20003f0f070 */
[----:B------:R-:W-:-:S12]  /*f880*/  NOP ;  /* 0x0000000000007918 */ /* 0x000fd80000000000 */
.L_x_75:
        /* <DEDUP_REMOVED lines=10> */
.L_x_76:
[----:B0-----:R-:W2:Y:S01]  /*f930*/  LDL.LU R2, [R1] ;  /* 0x0000000001027983 */ /* 0x001ea20000300800 */
[----:B------:R-:W-:Y:S01]  /*f940*/  IADD3 R22, R22, 0x1, RZ ;  /* 0x0000000116167810 */ /* 0x000fe20007ffe0ff */
[----:B------:R-:W-:Y:S01]  /*f950*/  VIADD R36, R36, UR43 ;  /* 0x0000002b24247c36 */ /* 0x000fe20008000000 */
[----:B------:R-:W-:Y:S01]  /*f960*/  ULDC UR4, c[0x0][0xc34] ;  /* 0x00030d0000047ab9 */ /* 0x000fe20000000800 */
[----:B------:R0:W-:Y:S01]  /*f970*/  SYNCS.ARRIVE.TRANS64.A1T0 RZ, [R4+URZ+0x38850], RZ ;  /* 0x038850ff04ff79a7 */ /* 0x0001e2000810003f */
[----:B------:R-:W-:-:S04]  /*f980*/  ISETP.NE.AND P0, PT, R22, 0x2, PT ;  /* 0x000000021600780c */ /* 0x000fc80003f05270 */
[----:B------:R-:W-:Y:S02]  /*f990*/  SEL R22, R22, RZ, P0 ;  /* 0x000000ff16167207 */ /* 0x000fe40000000000 */
[----:B------:R-:W-:Y:S02]  /*f9a0*/  SEL R0, RZ, 0x1, P0 ;  /* 0x00000001ff007807 */ /* 0x000fe40000000000 */
[----:B------:R-:W-:Y:S02]  /*f9b0*/  ISETP.GE.AND P0, PT, R36, UR4, PT ;  /* 0x0000000424007c0c */ /* 0x000fe4000bf06270 */
[----:B------:R-:W-:Y:S01]  /*f9c0*/  LOP3.LUT R25, R25, R0, RZ, 0x3c, !PT ;  /* 0x0000000019197212 */ /* 0x000fe200078e3cff */
[----:B--2---:R-:W-:-:S05]  /*f9d0*/  VIADD R2, R2, 0x1 ;  /* 0x0000000102027836 */ /* 0x004fca0000000000 */
[----:B------:R0:W-:Y:S05]  /*f9e0*/  STL [R1], R2 ;  /* 0x0000000201007387 */ /* 0x0001ea0000100800 */
[----:B------:R-:W-:Y:S05]  /*f9f0*/  @!P0 BRA `(.L_x_77) ;  /* 0xffffffcc009c8947 */ /* 0x000fea000383ffff */
[----:B------:R-:W-:-:S07]  /*fa00*/  LOP3.LUT R0, R2, 0x1, RZ, 0xc, !PT ;  /* 0x0000000102007812 */ /* 0x000fce00078e0cff */
.L_x_40:
[----:B------:R-:W1:Y:S01]  /*fa10*/  S2R R3, SR_CgaCtaId ;  /* 0x0000000000037919 */ /* 0x000e620000008800 */
[----:B0-----:R-:W-:Y:S01]  /*fa20*/  MOV R2, 0x400 ;  /* 0x0000040000027802 */ /* 0x001fe20000000f00 */
[----:B------:R-:W-:Y:S01]  /*fa30*/  BSSY B0, `(.L_x_78) ;  /* 0x0000005000007945 */ /* 0x000fe20003800000 */
[----:B------:R-:W-:Y:S02]  /*fa40*/  SHF.L.U32 R0, R0, 0x1f, RZ ;  /* 0x0000001f00007819 */ /* 0x000fe400000006ff */
[----:B-1----:R-:W-:-:S04]  /*fa50*/  LEA R5, R3, R2, 0x18 ;  /* 0x0000000203057211 */ /* 0x002fc800078ec0ff */
[----:B------:R-:W0:Y:S02]  /*fa60*/  SYNCS.PHASECHK.TRANS64.TRYWAIT P0, [R5+URZ+0x38820], R0 ;  /* 0x03882000050075a7 */ /* 0x000e24000800017f */
[----:B0-----:R-:W-:Y:S05]  /*fa70*/  @!P0 BRA `(.L_x_79) ;  /* 0x0000002c00808947 */ /* 0x001fea0003800000 */
.L_x_165:
[----:B------:R-:W-:Y:S05]  /*fa80*/  BSYNC B0 ;  /* 0x0000000000007941 */ /* 0x000fea0003800000 */
.L_x_78:
[----:B------:R-:W-:-:S03]  /*fa90*/  UMOV UR4, 0xffffffff ;  /* 0xffffffff00047882 */ /* 0x000fc60000000000 */
[----:B------:R-:W-:Y:S05]  /*faa0*/  BRA.DIV UR4, `(.L_x_80) ;  /* 0x0000002e04887947 */ /* 0x000fea000b800000 */
[----:B0-----:R-:W0:Y:S02]  /*fab0*/  S2R R0, SR_TID.X ;  /* 0x0000000000007919 */ /* 0x001e240000002100 */
[----:B0-----:R-:W-:-:S04]  /*fac0*/  SHF.R.U32.HI R0, RZ, 0x5, R0 ;  /* 0x00000005ff007819 */ /* 0x001fc80000011600 */
[----:B------:R-:W-:-:S05]  /*fad0*/  LOP3.LUT R0, R0, 0x3, RZ, 0xc0, !PT ;  /* 0x0000000300007812 */ /* 0x000fca00078ec0ff */
[----:B------:R0:W1:Y:S02]  /*fae0*/  SHFL.IDX PT, R14, R0, RZ, 0x1f ;  /* 0x00001fff000e7589 */ /* 0x00006400000e0000 */
.L_x_168:
[----:B-1----:R-:W-:Y:S01]  /*faf0*/  ISETP.NE.AND P0, PT, R14, RZ, PT ;  /* 0x000000ff0e00720c */ /* 0x002fe20003f05270 */
[----:B------:R-:W-:-:S12]  /*fb00*/  BSSY B0, `(.L_x_81) ;  /* 0x0000026000007945 */ /* 0x000fd80003800000 */
[----:B------:R-:W-:Y:S05]  /*fb10*/  @P0 BRA `(.L_x_82) ;  /* 0x0000000000900947 */ /* 0x000fea0003800000 */
[----:B------:R-:W-:-:S03]  /*fb20*/  UMOV UR4, 0xffffffff ;  /* 0xffffffff00047882 */ /* 0x000fc60000000000 */
[----:B------:R-:W-:Y:S05]  /*fb30*/  BRA.DIV UR4, `(.L_x_83) ;  /* 0x0000002e04987947 */ /* 0x000fea000b800000 */
[----:B------:R-:W-:-:S13]  /*fb40*/  ELECT P6, URZ, PT ;  /* 0x00000000003f782f */ /* 0x000fda00038c0000 */
.L_x_171:
[----:B------:R-:W-:Y:S05]  /*fb50*/  @!P6 BRA `(.L_x_82) ;  /* 0x000000000080e947 */ /* 0x000fea0003800000 */
[----:B0-----:R-:W2:Y:S02]  /*fb60*/  LDL R0, [R1+0xc] ;  /* 0x00000c0001007983 */ /* 0x001ea40000100800 */
[----:B--2---:R-:W-:-:S13]  /*fb70*/  R2UR UR4, R0 ;  /* 0x00000000000472ca */ /* 0x004fda00000e0000 */
[----:B------:R-:W-:-:S06]  /*fb80*/  ULOP3.LUT UR4, UR4, 0x2, URZ, 0xfc, !UPT ;  /* 0x0000000204047892 */ /* 0x000fcc000f8efc3f */
[----:B------:R-:W-:-:S05]  /*fb90*/  IMAD.U32 R0, RZ, RZ, UR4 ;  /* 0x00000004ff007e24 */ /* 0x000fca000f8e00ff */
[----:B------:R-:W-:-:S13]  /*fba0*/  ISETP.NE.AND P0, PT, R0, 0x3, PT ;  /* 0x000000030000780c */ /* 0x000fda0003f05270 */
[----:B------:R-:W-:Y:S05]  /*fbb0*/  @!P0 BRA `(.L_x_84) ;  /* 0x0000000000048947 */ /* 0x000fea0003800000 */
[----:B------:R-:W-:Y:S01]  /*fbc0*/  BPT.TRAP 0x1 ;  /* 0x000000040000795c */ /* 0x000fe20000300000 */
.L_x_84:
[C---:B------:R-:W-:Y:S01]  /*fbd0*/  LEA R3, R22.reuse, R5, 0x3 ;  /* 0x0000000516037211 */ /* 0x040fe200078e18ff */
[----:B------:R-:W-:Y:S01]  /*fbe0*/  VIADD R22, R22, 0x1 ;  /* 0x0000000116167836 */ /* 0x000fe20000000000 */
[----:B------:R-:W-:-:S04]  /*fbf0*/  SHF.L.U32 R2, R25, 0x1f, RZ ;  /* 0x0000001f19027819 */ /* 0x000fc800000006ff */
[----:B------:R-:W0:Y:S01]  /*fc00*/  SYNCS.PHASECHK.TRANS64.TRYWAIT P1, [R3+URZ+0x38840], R2 ;  /* 0x03884002030075a7 */ /* 0x000e22000802017f */
[----:B------:R-:W-:-:S04]  /*fc10*/  ISETP.NE.AND P2, PT, R22, 0x2, PT ;  /* 0x000000021600780c */ /* 0x000fc80003f45270 */
[----:B------:R-:W-:Y:S01]  /*fc20*/  SEL R0, RZ, 0x1, P2 ;  /* 0x00000001ff007807 */ /* 0x000fe20001000000 */
[----:B0-----:R-:W-:Y:S08]  /*fc30*/  @!P1 BRA `(.L_x_85) ;  /* 0x0000002c00789947 */ /* 0x001ff00003800000 */
.L_x_172:
[----:B------:R-:W-:Y:S02]  /*fc40*/  SEL R22, R22, RZ, P2 ;  /* 0x000000ff16167207 */ /* 0x000fe40001000000 */
[----:B------:R-:W-:Y:S01]  /*fc50*/  LOP3.LUT R0, R25, R0, RZ, 0x3c, !PT ;  /* 0x0000000019007212 */ /* 0x000fe200078e3cff */
[----:B------:R-:W-:Y:S06]  /*fc60*/  @!P0 BRA `(.L_x_86) ;  /* 0x0000000000048947 */ /* 0x000fec0003800000 */
[----:B------:R-:W-:Y:S01]  /*fc70*/  BPT.TRAP 0x1 ;  /* 0x000000040000795c */ /* 0x000fe20000300000 */
.L_x_86:
[----:B------:R-:W-:Y:S01]  /*fc80*/  IMAD R5, R22, 0x8, R5 ;  /* 0x0000000816057824 */ /* 0x000fe200078e0205 */
[----:B------:R-:W-:-:S04]  /*fc90*/  SHF.L.U32 R0, R0, 0x1f, RZ ;  /* 0x0000001f00007819 */ /* 0x000fc800000006ff */
[----:B------:R-:W1:Y:S02]  /*fca0*/  SYNCS.PHASECHK.TRANS64.TRYWAIT P1, [R5+URZ+0x38840], R0 ;  /* 0x03884000050075a7 */ /* 0x000e64000802017f */
[----:B-1----:R-:W-:Y:S05]  /*fcb0*/  @!P1 BRA `(.L_x_87) ;  /* 0x0000002c006c9947 */ /* 0x002fea0003800000 */
.L_x_173:
[----:B------:R-:W-:Y:S05]  /*fcc0*/  @!P0 BRA `(.L_x_88) ;  /* 0x0000000000048947 */ /* 0x000fea0003800000 */
[----:B------:R-:W-:Y:S01]  /*fcd0*/  BPT.TRAP 0x1 ;  /* 0x000000040000795c */ /* 0x000fe20000300000 */
.L_x_88:
[----:B------:R-:W2:Y:S02]  /*fce0*/  SYNCS.PHASECHK.TRANS64.TRYWAIT P1, [R3+URZ+0x38860], R2 ;  /* 0x03886002030075a7 */ /* 0x000ea4000802017f */
[----:B--2---:R-:W-:Y:S05]  /*fcf0*/  @!P1 BRA `(.L_x_89) ;  /* 0x0000002c00709947 */ /* 0x004fea0003800000 */
.L_x_174:
[----:B------:R-:W-:Y:S05]  /*fd00*/  @!P0 BRA `(.L_x_90) ;  /* 0x0000000000048947 */ /* 0x000fea0003800000 */
[----:B------:R-:W-:Y:S01]  /*fd10*/  BPT.TRAP 0x1 ;  /* 0x000000040000795c */ /* 0x000fe20000300000 */
.L_x_90:
[----:B---3--:R3:W4:Y:S02]  /*fd20*/  SYNCS.PHASECHK.TRANS64.TRYWAIT P0, [R5+URZ+0x38860], R0 ;  /* 0x03886000050075a7 */ /* 0x008724000800017f */
[----:B----4-:R-:W-:Y:S05]  /*fd30*/  @!P0 NANOSLEEP.SYNCS 0x989680 ;  /* 0x009896800000895d */ /* 0x010fea0003900000 */
[----:B------:R-:W4:Y:S02]  /*fd40*/  @!P0 SYNCS.PHASECHK.TRANS64 P0, [R5+URZ+0x38860], R0 ;  /* 0x03886000050085a7 */ /* 0x000f24000800007f */
[----:B----4-:R-:W-:Y:S05]  /*fd50*/  @!P0 BRA `(.L_x_90) ;  /* 0xfffffffc00f08947 */ /* 0x010fea000383ffff */
.L_x_82:
[----:B------:R-:W-:Y:S05]  /*fd60*/  BSYNC B0 ;  /* 0x0000000000007941 */ /* 0x000fea0003800000 */
.L_x_81:
[----:B------:R-:W-:Y:S05]  /*fd70*/  EXIT ;  /* 0x000000000000794d */ /* 0x000fea0003800000 */
.L_x_8:
[----:B0-----:R-:W-:-:S04]  /*fd80*/  IMAD.U32 R3, RZ, RZ, UR40 ;  /* 0x00000028ff037e24 */ /* 0x001fc8000f8e00ff */
[----:B------:R0:W1:Y:S03]  /*fd90*/  SYNCS.PHASECHK.TRANS64.TRYWAIT P1, [R3+URZ+0x38800], R0 ;  /* 0x03880000030075a7 */ /* 0x000066000802017f */
[----:B-1----:R-:W-:Y:S05]  /*fda0*/  @!P1 NANOSLEEP.SYNCS 0x989680 ;  /* 0x009896800000995d */ /* 0x002fea0003900000 */
[----:B------:R-:W1:Y:S02]  /*fdb0*/  @!P1 SYNCS.PHASECHK.TRANS64 P1, [R3+URZ+0x38800], R0 ;  /* 0x03880000030095a7 */ /* 0x000e64000802007f */
[----:B-1----:R-:W-:Y:S05]  /*fdc0*/  @!P1 BRA `(.L_x_8) ;  /* 0xfffffffc00ec9947 */ /* 0x002fea000383ffff */
[----:B------:R-:W-:Y:S05]  /*fdd0*/  BRA `(.L_x_91) ;  /* 0xffffff1000ec7947 */ /* 0x000fea000383ffff */
.L_x_12:
[----:B-1----:R1:W2:Y:S02]  /*fde0*/  SYNCS.PHASECHK.TRANS64.TRYWAIT P1, [R0+URZ+0x38830], R3 ;  /* 0x03883003000075a7 */ /* 0x0022a4000802017f */
[----:B--2---:R-:W-:Y:S05]  /*fdf0*/  @!P1 NANOSLEEP.SYNCS 0x989680 ;  /* 0x009896800000995d */ /* 0x004fea0003900000 */
[----:B------:R-:W2:Y:S02]  /*fe00*/  @!P1 SYNCS.PHASECHK.TRANS64 P1, [R0+URZ+0x38830], R3 ;  /* 0x03883003000095a7 */ /* 0x000ea4000802007f */
[----:B--2---:R-:W-:Y:S05]  /*fe10*/  @!P1 BRA `(.L_x_12) ;  /* 0xfffffffc00f09947 */ /* 0x004fea000383ffff */
[----:B------:R-:W-:Y:S05]  /*fe20*/  BRA `(.L_x_11) ;  /* 0xffffff1400107947 */ /* 0x000fea000383ffff */
.L_x_18:
[----:B-1----:R-:W-:-:S04]  /*fe30*/  MOV R4, UR60 ;  /* 0x0000003c00047c02 */ /* 0x002fc80008000f00 */
[----:B------:R1:W2:Y:S03]  /*fe40*/  SYNCS.PHASECHK.TRANS64.TRYWAIT P1, [R4+URZ+0x38830], R3 ;  /* 0x03883003040075a7 */ /* 0x0002a6000802017f */
[----:B--2---:R-:W-:Y:S05]  /*fe50*/  @!P1 NANOSLEEP.SYNCS 0x989680 ;  /* 0x009896800000995d */ /* 0x004fea0003900000 */
[----:B------:R-:W2:Y:S02]  /*fe60*/  @!P1 SYNCS.PHASECHK.TRANS64 P1, [R4+URZ+0x38830], R3 ;  /* 0x03883003040095a7 */ /* 0x000ea4000802007f */
[----:B--2---:R-:W-:Y:S05]  /*fe70*/  @!P1 BRA `(.L_x_18) ;  /* 0xfffffffc00ec9947 */ /* 0x004fea000383ffff */
[----:B------:R-:W-:Y:S05]  /*fe80*/  BRA `(.L_x_17) ;  /* 0xffffff5400a07947 */ /* 0x000fea000383ffff */
.L_x_22:
[----:B01----:R-:W-:-:S04]  /*fe90*/  IMAD.U32 R3, RZ, RZ, UR4 ;  /* 0x00000004ff037e24 */ /* 0x003fc8000f8e00ff */
[----:B------:R0:W1:Y:S03]  /*fea0*/  SYNCS.PHASECHK.TRANS64.TRYWAIT P1, [R3+URZ+0x38850], R0 ;  /* 0x03885000030075a7 */ /* 0x000066000802017f */
[----:B-1----:R-:W-:Y:S05]  /*feb0*/  @!P1 NANOSLEEP.SYNCS 0x989680 ;  /* 0x009896800000995d */ /* 0x002fea0003900000 */
[----:B------:R-:W1:Y:S02]  /*fec0*/  @!P1 SYNCS.PHASECHK.TRANS64 P1, [R3+URZ+0x38850], R0 ;  /* 0x03885000030095a7 */ /* 0x000e64000802007f */
[----:B-1----:R-:W-:Y:S05]  /*fed0*/  @!P1 BRA `(.L_x_22) ;  /* 0xfffffffc00ec9947 */ /* 0x002fea000383ffff */
[----:B------:R-:W-:Y:S05]  /*fee0*/  BRA `(.L_x_21) ;  /* 0xffffff7c00ec7947 */ /* 0x000fea000383ffff */
.L_x_29:
[----:B-1----:R-:W-:-:S04]  /*fef0*/  IMAD.U32 R7, RZ, RZ, UR12 ;  /* 0x0000000cff077e24 */ /* 0x002fc8000f8e00ff */
[----:B------:R1:W2:Y:S03]  /*ff00*/  SYNCS.PHASECHK.TRANS64.TRYWAIT P1, [R7+URZ+0x38850], R0 ;  /* 0x03885000070075a7 */ /* 0x0002a6000802017f */
[----:B--2---:R-:W-:Y:S05]  /*ff10*/  @!P1 NANOSLEEP.SYNCS 0x989680 ;  /* 0x009896800000995d */ /* 0x004fea0003900000 */
[----:B------:R-:W2:Y:S02]  /*ff20*/  @!P1 SYNCS.PHASECHK.TRANS64 P1, [R7+URZ+0x38850], R0 ;  /* 0x03885000070095a7 */ /* 0x000ea4000802007f */
[----:B--2---:R-:W-:Y:S05]  /*ff30*/  @!P1 BRA `(.L_x_29) ;  /* 0xfffffffc00ec9947 */ /* 0x004fea000383ffff */
[----:B------:R-:W-:Y:S05]  /*ff40*/  BRA `(.L_x_28) ;  /* 0xffffff9800087947 */ /* 0x000fea000383ffff */
.L_x_44:
[----:B------:R-:W0:Y:S01]  /*ff50*/  S2R R17, SR_TID.X ;  /* 0x0000000000117919 */ /* 0x000e220000002100 */
[----:B------:R-:W-:Y:S01]  /*ff60*/  BSSY B0, `(.L_x_92) ;  /* 0x000000a000007945 */ /* 0x000fe20003800000 */
[----:B------:R-:W-:Y:S01]  /*ff70*/  MOV R12, RZ ;  /* 0x000000ff000c7202 */ /* 0x000fe20000000f00 */
[----:B------:R-:W-:Y:S02]  /*ff80*/  IMAD.MOV.U32 R11, RZ, RZ, 0x1f ;  /* 0x0000001fff0b7424 */ /* 0x000fe400078e00ff */
[----:B------:R-:W-:Y:S01]  /*ff90*/  IMAD.MOV.U32 R15, RZ, RZ, -0x1 ;  /* 0xffffffffff0f7424 */ /* 0x000fe200078e00ff */
[----:B0-----:R-:W-:-:S04]  /*ffa0*/  SHF.R.U32.HI R17, RZ, 0x5, R17 ;  /* 0x00000005ff117819 */ /* 0x001fc80000011611 */
[----:B------:R-:W-:-:S05]  /*ffb0*/  LOP3.LUT R17, R17, 0x3, RZ, 0xc0, !PT ;  /* 0x0000000311117812 */ /* 0x000fca00078ec0ff */
[----:B------:R-:W-:-:S07]  /*ffc0*/  IMAD.MOV.U32 R13, RZ, RZ, R17 ;  /* 0x000000ffff0d7224 */ /* 0x000fce00078e0011 */
[----:B-1---5:R-:W-:Y:S05]  /*ffd0*/  WARPSYNC.COLLECTIVE R15, `(.L_x_93) ;  /* 0x000000000f087348 */ /* 0x022fea0003c00000 */
[----:B------:R0:W2:Y:S02]  /*ffe0*/  SHFL.IDX P6, R14, R13, R12, R11 ;  /* 0x0000000c0d0e7389 */ /* 0x0000a400000c000b */
[----:B012--5:R-:W-:Y:S01]  /*fff0*/  ENDCOLLECTIVE ;  /* 0x000000000000791b */ /* 0x027fe20003800000 */
.L_x_93:
[----:B------:R-:W-:Y:S05]  /*10000*/  BSYNC B0 ;  /* 0x0000000000007941 */ /* 0x000fea0003800000 */
.L_x_92:
[----:B------:R-:W-:Y:S05]  /*10010*/  BRA `(.L_x_94) ;  /* 0xffffffcc00787947 */ /* 0x000fea000383ffff */
.L_x_47:
[----:B0-----:R0:W1:Y:S02]  /*10020*/  SYNCS.PHASECHK.TRANS64.TRYWAIT P0, [R0+URZ+0x38840], R3 ;  /* 0x03884003000075a7 */ /* 0x001064000800017f */
[----:B-1----:R-:W-:Y:S05]  /*10030*/  @!P0 NANOSLEEP.SYNCS 0x989680 ;  /* 0x009896800000895d */ /* 0x002fea0003900000 */
[----:B------:R-:W1:Y:S02]  /*10040*/  @!P0 SYNCS.PHASECHK.TRANS64 P0, [R0+URZ+0x38840], R3 ;  /* 0x03884003000085a7 */ /* 0x000e64000800007f */
[----:B-1----:R-:W-:Y:S05]  /*10050*/  @!P0 BRA `(.L_x_47) ;  /* 0xfffffffc00f08947 */ /* 0x002fea000383ffff */
[----:B------:R-:W-:Y:S05]  /*10060*/  BRA `(.L_x_95) ;  /* 0xffffffd0004c7947 */ /* 0x000fea000383ffff */
.L_x_48:
[----:B------:R-:W-:Y:S01]  /*10070*/  BSSY B0, `(.L_x_96) ;  /* 0x0000008000007945 */ /* 0x000fe20003800000 */
[----:B------:R-:W-:Y:S01]  /*10080*/  IMAD.MOV.U32 R13, RZ, RZ, R6 ;  /* 0x000000ffff0d7224 */ /* 0x000fe200078e0006 */
[----:B------:R-:W-:Y:S01]  /*10090*/  MOV R12, RZ ;  /* 0x000000ff000c7202 */ /* 0x000fe20000000f00 */
[----:B------:R-:W-:Y:S02]  /*100a0*/  IMAD.MOV.U32 R11, RZ, RZ, 0x181f ;  /* 0x0000181fff0b7424 */ /* 0x000fe400078e00ff */
[----:B------:R-:W-:-:S07]  /*100b0*/  IMAD.MOV.U32 R15, RZ, RZ, -0x1 ;  /* 0xffffffffff0f7424 */ /* 0x000fce00078e00ff */
[----:B------:R-:W-:Y:S05]  /*100c0*/  WARPSYNC.COLLECTIVE R15, `(.L_x_97) ;  /* 0x000000000f087348 */ /* 0x000fea0003c00000 */
[----:B------:R0:W1:Y:S02]  /*100d0*/  SHFL.IDX P6, R14, R13, R12, R11 ;  /* 0x0000000c0d0e7389 */ /* 0x00006400000c000b */
[----:B01----:R-:W-:Y:S01]  /*100e0*/  ENDCOLLECTIVE ;  /* 0x000000000000791b */ /* 0x003fe20003800000 */
.L_x_97:
[----:B------:R-:W-:Y:S05]  /*100f0*/  BSYNC B0 ;  /* 0x0000000000007941 */ /* 0x000fea0003800000 */
.L_x_96:
[----:B------:R-:W-:Y:S01]  /*10100*/  MOV R13, R4 ;  /* 0x00000004000d7202 */ /* 0x000fe20000000f00 */
[----:B------:R-:W-:Y:S01]  /*10110*/  IMAD.MOV.U32 R12, RZ, RZ, RZ ;  /* 0x000000ffff0c7224 */ /* 0x000fe200078e00ff */
[----:B------:R-:W-:Y:S01]  /*10120*/  ISETP.GE.AND P0, PT, R33, 0x1, PT ;  /* 0x000000012100780c */ /* 0x000fe20003f06270 */
[----:B------:R-:W-:Y:S01]  /*10130*/  IMAD.MOV.U32 R11, RZ, RZ, 0x181f ;  /* 0x0000181fff0b7424 */ /* 0x000fe200078e00ff */
[C---:B------:R-:W-:Y:S01]  /*10140*/  LOP3.LUT P5, RZ, R16.reuse, 0x8, RZ, 0xc0, !PT ;  /* 0x0000000810ff7812 */ /* 0x040fe200078ac0ff */
[----:B------:R-:W-:Y:S01]  /*10150*/  IMAD.MOV.U32 R15, RZ, RZ, -0x1 ;  /* 0xffffffffff0f7424 */ /* 0x000fe200078e00ff */
[C---:B------:R-:W-:Y:S01]  /*10160*/  LOP3.LUT P4, RZ, R16.reuse, 0x4, RZ, 0xc0, !PT ;  /* 0x0000000410ff7812 */ /* 0x040fe2000788c0ff */
[----:B------:R-:W-:Y:S01]  /*10170*/  IMAD.MOV.U32 R2, RZ, RZ, R14 ;  /* 0x000000ffff027224 */ /* 0x000fe200078e000e */
[----:B------:R-:W-:-:S13]  /*10180*/  LOP3.LUT P3, RZ, R16, 0x2, RZ, 0xc0, !PT ;  /* 0x0000000210ff7812 */ /* 0x000fda000786c0ff */
[----:B------:R-:W-:Y:S05]  /*10190*/  WARPSYNC.COLLECTIVE R15, `(.L_x_98) ;  /* 0x000000000f087348 */ /* 0x000fea0003c00000 */
[----:B------:R0:W1:Y:S02]  /*101a0*/  SHFL.IDX P6, R14, R13, R12, R11 ;  /* 0x0000000c0d0e7389 */ /* 0x00006400000c000b */
[----:B01----:R-:W-:Y:S01]  /*101b0*/  ENDCOLLECTIVE ;  /* 0x000000000000791b */ /* 0x003fe20003800000 */
.L_x_98:
[----:B------:R-:W-:Y:S02]  /*101c0*/  LOP3.LUT P2, RZ, R16, 0x1, RZ, 0xc0, !PT ;  /* 0x0000000110ff7812 */ /* 0x000fe4000784c0ff */
[----:B------:R-:W-:Y:S01]  /*101d0*/  @P0 LEA R7, R5, UR39, 0x1 ;  /* 0x0000002705070c11 */ /* 0x000fe2000f8e08ff */
[----:B------:R-:W-:Y:S02]  /*101e0*/  IMAD.MOV.U32 R13, RZ, RZ, R6 ;  /* 0x000000ffff0d7224 */ /* 0x000fe400078e0006 */
[----:B------:R-:W-:Y:S01]  /*101f0*/  IMAD.MOV.U32 R12, RZ, RZ, 0x1 ;  /* 0x00000001ff0c7424 */ /* 0x000fe200078e00ff */
[----:B------:R-:W-:-:S04]  /*10200*/  @P0 LEA R14, P1, R37, R14, 0x1 ;  /* 0x0000000e250e0211 */ /* 0x000fc800078208ff */
[----:B------:R-:W-:Y:S01]  /*10210*/  @P0 IADD3.X R3, RZ, R2, RZ, P1, !PT ;  /* 0x00000002ff030210 */ /* 0x000fe20000ffe4ff */
[----:B------:R-:W-:-:S08]  /*10220*/  @P0 IMAD.MOV.U32 R2, RZ, RZ, R14 ;  /* 0x000000ffff020224 */ /* 0x000fd000078e000e */
[----:B------:R-:W-:Y:S05]  /*10230*/  WARPSYNC.COLLECTIVE R15, `(.L_x_99) ;  /* 0x000000000f087348 */ /* 0x000fea0003c00000 */
[----:B------:R0:W1:Y:S02]  /*10240*/  SHFL.IDX P6, R14, R13, R12, R11 ;  /* 0x0000000c0d0e7389 */ /* 0x00006400000c000b */
[----:B01----:R-:W-:Y:S01]  /*10250*/  ENDCOLLECTIVE ;  /* 0x000000000000791b */ /* 0x003fe20003800000 */
.L_x_99:
[----:B------:R-:W-:Y:S01]  /*10260*/  @!PT LDS RZ, [RZ] ;  /* 0x00000000fffff984 */ /* 0x000fe20000000800 */
[----:B------:R-:W-:Y:S01]  /*10270*/  @!PT LDS RZ, [RZ] ;  /* 0x00000000fffff984 */ /* 0x000fe20000000800 */
[----:B------:R-:W-:Y:S01]  /*10280*/  @!PT LDS RZ, [RZ] ;  /* 0x00000000fffff984 */ /* 0x000fe20000000800 */
[----:B------:R0:W-:Y:S04]  /*10290*/  @P0 LDGSTS.E.BYPASS.LTC128B.128 [R7+0x24400], desc[UR36][R2.64], !P5 ;  /* 0x2440000002070fae */ /* 0x0001e8000e901d64 */
[----:B------:R0:W-:Y:S04]  /*102a0*/  @P0 LDGSTS.E.BYPASS.LTC128B.128 [R7+0x26c00], desc[UR36][R2.64+0x80], !P4 ;  /* 0x26c0008002070fae */ /* 0x0001e8000e101d64 */
[----:B------:R0:W-:Y:S01]  /*102b0*/  @P0 LDGSTS.E.BYPASS.LTC128B.128 [R7+0x29400], desc[UR36][R2.64+0x100], !P3 ;  /* 0x2940010002070fae */ /* 0x0001e2000d901d64 */
[----:B------:R-:W-:-:S03]  /*102c0*/  IMAD.MOV.U32 R13, RZ, RZ, R4 ;  /* 0x000000ffff0d7224 */ /* 0x000fc600078e0004 */
[----:B------:R0:W-:Y:S01]  /*102d0*/  @P0 LDGSTS.E.BYPASS.LTC128B.128 [R7+0x2bc00], desc[UR36][R2.64+0x180], !P2 ;  /* 0x2bc0018002070fae */ /* 0x0001e2000d101d64 */
[----:B------:R-:W-:Y:S02]  /*102e0*/  ISETP.GE.AND P0, PT, R33, 0x11, PT ;  /* 0x000000112100780c */ /* 0x000fe40003f06270 */
[----:B------:R-:W-:-:S11]  /*102f0*/  MOV R8, R14 ;  /* 0x0000000e00087202 */ /* 0x000fd60000000f00 */
[----:B0-----:R-:W-:Y:S05]  /*10300*/  WARPSYNC.COLLECTIVE R15, `(.L_x_100) ;  /* 0x000000000f087348 */ /* 0x001fea0003c00000 */
[----:B------:R1:W2:Y:S02]  /*10310*/  SHFL.IDX P6, R14, R13, R12, R11 ;  /* 0x0000000c0d0e7389 */ /* 0x0002a400000c000b */
[----:B012---:R-:W-:Y:S01]  /*10320*/  ENDCOLLECTIVE ;  /* 0x000000000000791b */ /* 0x007fe20003800000 */
.L_x_100:
[----:B------:R-:W-:Y:S01]  /*10330*/  @P0 LEA R21, R5, UR39, 0x1 ;  /* 0x0000002705150c11 */ /* 0x000fe2000f8e08ff */
[----:B------:R-:W-:Y:S02]  /*10340*/  IMAD.MOV.U32 R13, RZ, RZ, R6 ;  /* 0x000000ffff0d7224 */ /* 0x000fe400078e0006 */
[----:B------:R-:W-:Y:S01]  /*10350*/  IMAD.MOV.U32 R12, RZ, RZ, 0x2 ;  /* 0x00000002ff0c7424 */ /* 0x000fe200078e00ff */
[----:B------:R-:W-:-:S05]  /*10360*/  @P0 LEA R14, P1, R37, R14, 0x1 ;  /* 0x0000000e250e0211 */ /* 0x000fca00078208ff */
[----:B------:R-:W-:-:S08]  /*10370*/  @P0 IMAD.MOV.U32 R2, RZ, RZ, R14 ;  /* 0x000000ffff020224 */ /* 0x000fd000078e000e */
[----:B------:R-:W-:Y:S05]  /*10380*/  WARPSYNC.COLLECTIVE R15, `(.L_x_101) ;  /* 0x000000000f087348 */ /* 0x000fea0003c00000 */
[----:B------:R0:W1:Y:S02]  /*10390*/  SHFL.IDX P6, R14, R13, R12, R11 ;  /* 0x0000000c0d0e7389 */ /* 0x00006400000c000b */
[----:B01----:R-:W-:Y:S01]  /*103a0*/  ENDCOLLECTIVE ;  /* 0x000000000000791b */ /* 0x003fe20003800000 */
.L_x_101:
[----:B------:R-:W-:-:S05]  /*103b0*/  @P0 IMAD.X R9, RZ, RZ, R8, P1 ;  /* 0x000000ffff090224 */ /* 0x000fca00008e0608 */
[----:B------:R-:W-:-:S05]  /*103c0*/  @P0 MOV R3, R9 ;  /* 0x0000000900030202 */ /* 0x000fca0000000f00 */
[----:B------:R-:W-:Y:S01]  /*103d0*/  @!PT LDS RZ, [RZ] ;  /* 0x00000000fffff984 */ /* 0x000fe20000000800 */
[----:B------:R-:W-:Y:S01]  /*103e0*/  @!PT LDS RZ, [RZ] ;  /* 0x00000000fffff984 */ /* 0x000fe20000000800 */
[----:B------:R-:W-:Y:S01]  /*103f0*/  @!PT LDS RZ, [RZ] ;  /* 0x00000000fffff984 */ /* 0x000fe20000000800 */
[----:B------:R0:W-:Y:S01]  /*10400*/  @P0 LDGSTS.E.BYPASS.LTC128B.128 [R21+0x24c00], desc[UR36][R2.64], !P5 ;  /* 0x24c0000002150fae */ /* 0x0001e2000e901d64 */
[----:B------:R-:W-:-:S03]  /*10410*/  MOV R13, R4 ;  /* 0x00000004000d7202 */ /* 0x000fc60000000f00 */
[----:B------:R0:W-:Y:S04]  /*10420*/  @P0 LDGSTS.E.BYPASS.LTC128B.128 [R21+0x27400], desc[UR36][R2.64+0x80], !P4 ;  /* 0x2740008002150fae */ /* 0x0001e8000e101d64 */
[----:B------:R0:W-:Y:S04]  /*10430*/  @P0 LDGSTS.E.BYPASS.LTC128B.128 [R21+0x29c00], desc[UR36][R2.64+0x100], !P3 ;  /* 0x29c0010002150fae */ /* 0x0001e8000d901d64 */
[----:B------:R0:W-:Y:S01]  /*10440*/  @P0 LDGSTS.E.BYPASS.LTC128B.128 [R21+0x2c400], desc[UR36][R2.64+0x180], !P2 ;  /* 0x2c40018002150fae */ /* 0x0001e2000d101d64 */
[----:B------:R-:W-:Y:S01]  /*10450*/  IMAD.MOV.U32 R7, RZ, RZ, R14 ;  /* 0x000000ffff077224 */ /* 0x000fe200078e000e */
[----:B------:R-:W-:-:S13]  /*10460*/  ISETP.GE.AND P0, PT, R33, 0x21, PT ;  /* 0x000000212100780c */ /* 0x000fda0003f06270 */
[----:B0-----:R-:W-:Y:S05]  /*10470*/  WARPSYNC.COLLECTIVE R15, `(.L_x_102) ;  /* 0x000000000f087348 */ /* 0x001fea0003c00000 */
[----:B------:R1:W2:Y:S02]  /*10480*/  SHFL.IDX P6, R14, R13, R12, R11 ;  /* 0x0000000c0d0e7389 */ /* 0x0002a400000c000b */
[----:B012---:R-:W-:Y:S01]  /*10490*/  ENDCOLLECTIVE ;  /* 0x000000000000791b */ /* 0x007fe20003800000 */
.L_x_102:
[----:B------:R-:W-:Y:S02]  /*104a0*/  @P0 LEA R9, R5, UR39, 0x1 ;  /* 0x0000002705090c11 */ /* 0x000fe4000f8e08ff */
[----:B------:R-:W-:Y:S01]  /*104b0*/  MOV R13, R6 ;  /* 0x00000006000d7202 */ /* 0x000fe20000000f00 */
[----:B------:R-:W-:Y:S01]  /*104c0*/  IMAD.MOV.U32 R12, RZ, RZ, 0x3 ;  /* 0x00000003ff0c7424 */ /* 0x000fe200078e00ff */
[----:B------:R-:W-:-:S05]  /*104d0*/  @P0 LEA R14, P1, R37, R14, 0x1 ;  /* 0x0000000e250e0211 */ /* 0x000fca00078208ff */
[----:B------:R-:W-:-:S08]  /*104e0*/  @P0 IMAD.MOV.U32 R2, RZ, RZ, R14 ;  /* 0x000000ffff020224 */ /* 0x000fd000078e000e */
[----:B------:R-:W-:Y:S05]  /*104f0*/  WARPSYNC.COLLECTIVE R15, `(.L_x_103) ;  /* 0x000000000f087348 */ /* 0x000fea0003c00000 */
[----:B------:R0:W1:Y:S02]  /*10500*/  SHFL.IDX P6, R14, R13, R12, R11 ;  /* 0x0000000c0d0e7389 */ /* 0x00006400000c000b */
[----:B01----:R-:W-:Y:S01]  /*10510*/  ENDCOLLECTIVE ;  /* 0x000000000000791b */ /* 0x003fe20003800000 */
.L_x_103:
[----:B------:R-:W-:-:S04]  /*10520*/  @P0 IMAD.X R7, RZ, RZ, R7, P1 ;  /* 0x000000ffff070224 */ /* 0x000fc800008e0607 */
[----:B------:R-:W-:-:S05]  /*10530*/  @P0 IMAD.MOV.U32 R3, RZ, RZ, R7 ;  /* 0x000000ffff030224 */ /* 0x000fca00078e0007 */
[----:B------:R-:W-:Y:S01]  /*10540*/  @!PT LDS RZ, [RZ] ;  /* 0x00000000fffff984 */ /* 0x000fe20000000800 */
[----:B------:R-:W-:Y:S01]  /*10550*/  @!PT LDS RZ, [RZ] ;  /* 0x00000000fffff984 */ /* 0x000fe20000000800 */
[----:B------:R-:W-:Y:S01]  /*10560*/  @!PT LDS RZ, [RZ] ;  /* 0x00000000fffff984 */ /* 0x000fe20000000800 */
[----:B------:R0:W-:Y:S01]  /*10570*/  @P0 LDGSTS.E.BYPASS.LTC128B.128 [R9+0x25400], desc[UR36][R2.64], !P5 ;  /* 0x2540000002090fae */ /* 0x0001e2000e901d64 */
[----:B------:R-:W-:-:S03]  /*10580*/  IMAD.MOV.U32 R13, RZ, RZ, R4 ;  /* 0x000000ffff0d7224 */ /* 0x000fc600078e0004 */
        /* <DEDUP_REMOVED lines=8> */
.L_x_104:
[----:B------:R-:W-:Y:S01]  /*10610*/  @P0 LEA R21, R5, UR39, 0x1 ;  /* 0x0000002705150c11 */ /* 0x000fe2000f8e08ff */
[----:B------:R-:W-:Y:S01]  /*10620*/  IMAD.MOV.U32 R13, RZ, RZ, R6 ;  /* 0x000000ffff0d7224 */ /* 0x000fe200078e0006 */
[----:B------:R-:W-:Y:S02]  /*10630*/  MOV R12, 0x4 ;  /* 0x00000004000c7802 */ /* 0x000fe40000000f00 */
[----:B------:R-:W-:-:S04]  /*10640*/  @P0 LEA R14, P1, R37, R14, 0x1 ;  /* 0x0000000e250e0211 */ /* 0x000fc800078208ff */
[----:B------:R-:W-:Y:S01]  /*10650*/  @P0 IADD3.X R7, RZ, R7, RZ, P1, !PT ;  /* 0x00000007ff070210 */ /* 0x000fe20000ffe4ff */
[----:B------:R-:W-:-:S08]  /*10660*/  @P0 IMAD.MOV.U32 R2, RZ, RZ, R14 ;  /* 0x000000ffff020224 */ /* 0x000fd000078e000e */
[----:B------:R-:W-:Y:S05]  /*10670*/  WARPSYNC.COLLECTIVE R15, `(.L_x_105) ;  /* 0x000000000f087348 */ /* 0x000fea0003c00000 */
[----:B------:R0:W1:Y:S02]  /*10680*/  SHFL.IDX P6, R14, R13, R12, R11 ;  /* 0x0000000c0d0e7389 */ /* 0x00006400000c000b */
[----:B01----:R-:W-:Y:S01]  /*10690*/  ENDCOLLECTIVE ;  /* 0x000000000000791b */ /* 0x003fe20003800000 */
.L_x_105:
[----:B------:R-:W-:-:S05]  /*106a0*/  @P0 IMAD.MOV.U32 R3, RZ, RZ, R7 ;  /* 0x000000ffff030224 */ /* 0x000fca00078e0007 */
[----:B------:R-:W-:Y:S01]  /*106b0*/  @!PT LDS RZ, [RZ] ;  /* 0x00000000fffff984 */ /* 0x000fe20000000800 */
[----:B------:R-:W-:Y:S01]  /*106c0*/  @!PT LDS RZ, [RZ] ;  /* 0x00000000fffff984 */ /* 0x000fe20000000800 */
[----:B------:R-:W-:Y:S01]  /*106d0*/  @!PT LDS RZ, [RZ] ;  /* 0x00000000fffff984 */ /* 0x000fe20000000800 */
[----:B------:R0:W-:Y:S04]  /*106e0*/  @P0 LDGSTS.E.BYPASS.LTC128B.128 [R21+0x25c00], desc[UR36][R2.64], !P5 ;  /* 0x25c0000002150fae */ /* 0x0001e8000e901d64 */
[----:B------:R0:W-:Y:S01]  /*106f0*/  @P0 LDGSTS.E.BYPASS.LTC128B.128 [R21+0x28400], desc[UR36][R2.64+0x80], !P4 ;  /* 0x2840008002150fae */ /* 0x0001e2000e101d64 */
[----:B------:R-:W-:-:S03]  /*10700*/  IMAD.MOV.U32 R13, RZ, RZ, R4 ;  /* 0x000000ffff0d7224 */ /* 0x000fc600078e0004 */
[----:B------:R0:W-:Y:S04]  /*10710*/  @P0 LDGSTS.E.BYPASS.LTC128B.128 [R21+0x2ac00], desc[UR36][R2.64+0x100], !P3 ;  /* 0x2ac0010002150fae */ /* 0x0001e8000d901d64 */
[----:B------:R0:W-:Y:S01]  /*10720*/  @P0 LDGSTS.E.BYPASS.LTC128B.128 [R21+0x2d400], desc[UR36][R2.64+0x180], !P2 ;  /* 0x2d40018002150fae */ /* 0x0001e2000d101d64 */
[----:B------:R-:W-:-:S07]  /*10730*/  IMAD.MOV.U32 R7, RZ, RZ, R14 ;  /* 0x000000ffff077224 */ /* 0x000fce00078e000e */
[----:B0-----:R-:W-:Y:S05]  /*10740*/  WARPSYNC.COLLECTIVE R15, `(.L_x_106) ;  /* 0x000000000f087348 */ /* 0x001fea0003c00000 */
[----:B------:R1:W2:Y:S02]  /*10750*/  SHFL.IDX P6, R14, R13, R12, R11 ;  /* 0x0000000c0d0e7389 */ /* 0x0002a400000c000b */
[----:B012---:R-:W-:Y:S01]  /*10760*/  ENDCOLLECTIVE ;  /* 0x000000000000791b */ /* 0x007fe20003800000 */
.L_x_106:
[----:B------:R-:W-:Y:S05]  /*10770*/  BRA `(.L_x_107) ;  /* 0xffffffcc00b47947 */ /* 0x000fea000383ffff */
.L_x_54:
[----:B------:R-:W-:Y:S01]  /*10780*/  IMAD.MOV.U32 R13, RZ, RZ, R5 ;  /* 0x000000ffff0d7224 */ /* 0x000fe200078e0005 */
[----:B------:R-:W-:Y:S01]  /*10790*/  MOV R12, RZ ;  /* 0x000000ff000c7202 */ /* 0x000fe20000000f00 */
[----:B------:R-:W-:Y:S02]  /*107a0*/  IMAD.MOV.U32 R11, RZ, RZ, 0x181f ;  /* 0x0000181fff0b7424 */ /* 0x000fe400078e00ff */
[----:B------:R-:W-:Y:S02]  /*107b0*/  IMAD.MOV.U32 R15, RZ, RZ, -0x1 ;  /* 0xffffffffff0f7424 */ /* 0x000fe400078e00ff */
[----:B------:R-:W-:-:S07]  /*107c0*/  IMAD.IADD R4, R34, 0x1, R4 ;  /* 0x0000000122047824 */ /* 0x000fce00078e0204 */
[----:B-----5:R-:W-:Y:S05]  /*107d0*/  WARPSYNC.COLLECTIVE R15, `(.L_x_108) ;  /* 0x000000000f087348 */ /* 0x020fea0003c00000 */
[----:B------:R0:W1:Y:S02]  /*107e0*/  SHFL.IDX P6, R14, R13, R12, R11 ;  /* 0x0000000c0d0e7389 */ /* 0x00006400000c000b */
[----:B01---5:R-:W-:Y:S01]  /*107f0*/  ENDCOLLECTIVE ;  /* 0x000000000000791b */ /* 0x023fe20003800000 */
.L_x_108:
[C---:B------:R-:W-:Y:S02]  /*10800*/  ISETP.GE.AND P0, PT, R4.reuse, UR40, PT ;  /* 0x0000002804007c0c */ /* 0x040fe4000bf06270 */
[----:B------:R-:W-:Y:S02]  /*10810*/  IADD3 R6, R4, 0x10, RZ ;  /* 0x0000001004067810 */ /* 0x000fe40007ffe0ff */
[----:B------:R-:W-:Y:S01]  /*10820*/  MOV R13, R0 ;  /* 0x00000000000d7202 */ /* 0x000fe20000000f00 */
[----:B------:R-:W-:-:S08]  /*10830*/  IMAD.MOV.U32 R2, RZ, RZ, R14 ;  /* 0x000000ffff027224 */ /* 0x000fd000078e000e */
[----:B------:R-:W-:Y:S05]  /*10840*/  WARPSYNC.COLLECTIVE R15, `(.L_x_109) ;  /* 0x000000000f087348 */ /* 0x000fea0003c00000 */
[----:B------:R0:W1:Y:S02]  /*10850*/  SHFL.IDX P6, R14, R13, R12, R11 ;  /* 0x0000000c0d0e7389 */ /* 0x00006400000c000b */
[----:B01----:R-:W-:Y:S01]  /*10860*/  ENDCOLLECTIVE ;  /* 0x000000000000791b */ /* 0x003fe20003800000 */
.L_x_109:
[----:B------:R-:W-:Y:S02]  /*10870*/  IMAD.MOV.U32 R13, RZ, RZ, R5 ;  /* 0x000000ffff0d7224 */ /* 0x000fe400078e0005 */
[----:B------:R-:W-:Y:S01]  /*10880*/  IMAD.MOV.U32 R12, RZ, RZ, 0x1 ;  /* 0x00000001ff0c7424 */ /* 0x000fe200078e00ff */
[----:B------:R-:W-:-:S05]  /*10890*/  @!P0 LEA R14, P1, R37, R14, 0x1 ;  /* 0x0000000e250e8211 */ /* 0x000fca00078208ff */
[----:B------:R-:W-:Y:S02]  /*108a0*/  @!P0 IMAD.X R3, RZ, RZ, R2, P1 ;  /* 0x000000ffff038224 */ /* 0x000fe400008e0602 */
[----:B------:R-:W-:-:S07]  /*108b0*/  @!P0 IMAD.MOV.U32 R2, RZ, RZ, R14 ;  /* 0x000000ffff028224 */ /* 0x000fce00078e000e */
[----:B------:R-:W-:Y:S05]  /*108c0*/  WARPSYNC.COLLECTIVE R15, `(.L_x_110) ;  /* 0x000000000f087348 */ /* 0x000fea0003c00000 */
[----:B------:R0:W1:Y:S02]  /*108d0*/  SHFL.IDX P6, R14, R13, R12, R11 ;  /* 0x0000000c0d0e7389 */ /* 0x00006400000c000b */
[----:B01----:R-:W-:Y:S01]  /*108e0*/  ENDCOLLECTIVE ;  /* 0x000000000000791b */ /* 0x003fe20003800000 */
.L_x_110:
[----:B------:R-:W-:Y:S01]  /*108f0*/  @!PT LDS RZ, [RZ] ;  /* 0x00000000fffff984 */ /* 0x000fe20000000800 */
[----:B------:R-:W-:Y:S01]  /*10900*/  @!PT LDS RZ, [RZ] ;  /* 0x00000000fffff984 */ /* 0x000fe20000000800 */
[----:B------:R-:W-:Y:S01]  /*10910*/  @!PT LDS RZ, [RZ] ;  /* 0x00000000fffff984 */ /* 0x000fe20000000800 */
[----:B------:R0:W-:Y:S04]  /*10920*/  @!P0 LDGSTS.E.BYPASS.LTC128B.128 [R20+0x14400], desc[UR36][R2.64], !P2 ;  /* 0x1440000002148fae */ /* 0x0001e8000d101d64 */
[----:B------:R0:W-:Y:S04]  /*10930*/  @!P0 LDGSTS.E.BYPASS.LTC128B.128 [R20+0x18400], desc[UR36][R2.64+0x80], !P3 ;  /* 0x1840008002148fae */ /* 0x0001e8000d901d64 */
[----:B------:R0:W-:Y:S01]  /*10940*/  @!P0 LDGSTS.E.BYPASS.LTC128B.128 [R20+0x1c400], desc[UR36][R2.64+0x100], !P4 ;  /* 0x1c40010002148fae */ /* 0x0001e2000e101d64 */
[----:B------:R-:W-:-:S03]  /*10950*/  MOV R13, R0 ;  /* 0x00000000000d7202 */ /* 0x000fc60000000f00 */
[----:B------:R0:W-:Y:S01]  /*10960*/  @!P0 LDGSTS.E.BYPASS.LTC128B.128 [R20+0x20400], desc[UR36][R2.64+0x180], !P5 ;  /* 0x2040018002148fae */ /* 0x0001e2000e901d64 */
[----:B------:R-:W-:Y:S01]  /*10970*/  ISETP.GE.AND P0, PT, R6, UR40, PT ;  /* 0x0000002806007c0c */ /* 0x000fe2000bf06270 */
[----:B------:R-:W-:-:S12]  /*10980*/  IMAD.MOV.U32 R6, RZ, RZ, R14 ;  /* 0x000000ffff067224 */ /* 0x000fd800078e000e */
[----:B0-----:R-:W-:Y:S05]  /*10990*/  WARPSYNC.COLLECTIVE R15, `(.L_x_111) ;  /* 0x000000000f087348 */ /* 0x001fea0003c00000 */
[----:B------:R1:W2:Y:S02]  /*109a0*/  SHFL.IDX P6, R14, R13, R12, R11 ;  /* 0x0000000c0d0e7389 */ /* 0x0002a400000c000b */
[----:B012---:R-:W-:Y:S01]  /*109b0*/  ENDCOLLECTIVE ;  /* 0x000000000000791b */ /* 0x007fe20003800000 */
.L_x_111:
[----:B------:R-:W-:Y:S02]  /*109c0*/  IMAD.MOV.U32 R13, RZ, RZ, R5 ;  /* 0x000000ffff0d7224 */ /* 0x000fe400078e0005 */
[----:B------:R-:W-:Y:S01]  /*109d0*/  IMAD.MOV.U32 R12, RZ, RZ, 0x2 ;  /* 0x00000002ff0c7424 */ /* 0x000fe200078e00ff */
[----:B------:R-:W-:-:S05]  /*109e0*/  @!P0 LEA R14, P1, R37, R14, 0x1 ;  /* 0x0000000e250e8211 */ /* 0x000fca00078208ff */
[----:B------:R-:W-:-:S08]  /*109f0*/  @!P0 IMAD.MOV.U32 R2, RZ, RZ, R14 ;  /* 0x000000ffff028224 */ /* 0x000fd000078e000e */
[----:B------:R-:W-:Y:S05]  /*10a00*/  WARPSYNC.COLLECTIVE R15, `(.L_x_112) ;  /* 0x000000000f087348 */ /* 0x000fea0003c00000 */
[----:B------:R0:W1:Y:S02]  /*10a10*/  SHFL.IDX P6, R14, R13, R12, R11 ;  /* 0x0000000c0d0e7389 */ /* 0x00006400000c000b */
[----:B01----:R-:W-:Y:S01]  /*10a20*/  ENDCOLLECTIVE ;  /* 0x000000000000791b */ /* 0x003fe20003800000 */
.L_x_112:
[----:B------:R-:W-:Y:S01]  /*10a30*/  @!P0 IMAD.X R7, RZ, RZ, R6, P1 ;  /* 0x000000ffff078224 */ /* 0x000fe200008e0606 */
[----:B------:R-:W-:-:S03]  /*10a40*/  IADD3 R6, R4, 0x20, RZ ;  /* 0x0000002004067810 */ /* 0x000fc60007ffe0ff */
[----:B------:R-:W-:-:S05]  /*10a50*/  @!P0 IMAD.MOV.U32 R3, RZ, RZ, R7 ;  /* 0x000000ffff038224 */ /* 0x000fca00078e0007 */
[----:B------:R-:W-:Y:S01]  /*10a60*/  @!PT LDS RZ, [RZ] ;  /* 0x00000000fffff984 */ /* 0x000fe20000000800 */
[----:B------:R-:W-:Y:S01]  /*10a70*/  @!PT LDS RZ, [RZ] ;  /* 0x00000000fffff984 */ /* 0x000fe20000000800 */
[----:B------:R-:W-:Y:S01]  /*10a80*/  @!PT LDS RZ, [RZ] ;  /* 0x00000000fffff984 */ /* 0x000fe20000000800 */
[----:B------:R0:W-:Y:S04]  /*10a90*/  @!P0 LDGSTS.E.BYPASS.LTC128B.128 [R20+0x14c00], desc[UR36][R2.64], !P2 ;  /* 0x14c0000002148fae */ /* 0x0001e8000d101d64 */
[----:B------:R0:W-:Y:S01]  /*10aa0*/  @!P0 LDGSTS.E.BYPASS.LTC128B.128 [R20+0x18c00], desc[UR36][R2.64+0x80], !P3 ;  /* 0x18c0008002148fae */ /* 0x0001e2000d901d64 */
[----:B------:R-:W-:-:S03]  /*10ab0*/  MOV R13, R0 ;  /* 0x00000000000d7202 */ /* 0x000fc60000000f00 */
[----:B------:R0:W-:Y:S04]  /*10ac0*/  @!P0 LDGSTS.E.BYPASS.LTC128B.128 [R20+0x1cc00], desc[UR36][R2.64+0x100], !P4 ;  /* 0x1cc0010002148fae */ /* 0x0001e8000e101d64 */
[----:B------:R0:W-:Y:S01]  /*10ad0*/  @!P0 LDGSTS.E.BYPASS.LTC128B.128 [R20+0x20c00], desc[UR36][R2.64+0x180], !P5 ;  /* 0x20c0018002148fae */ /* 0x0001e2000e901d64 */
[----:B------:R-:W-:Y:S01]  /*10ae0*/  ISETP.GE.AND P0, PT, R6, UR40, PT ;  /* 0x0000002806007c0c */ /* 0x000fe2000bf06270 */
[----:B------:R-:W-:-:S12]  /*10af0*/  IMAD.MOV.U32 R6, RZ, RZ, R14 ;  /* 0x000000ffff067224 */ /* 0x000fd800078e000e */
[----:B0-----:R-:W-:Y:S05]  /*10b00*/  WARPSYNC.COLLECTIVE R15, `(.L_x_113) ;  /* 0x000000000f087348 */ /* 0x001fea0003c00000 */
[----:B------:R1:W2:Y:S02]  /*10b10*/  SHFL.IDX P6, R14, R13, R12, R11 ;  /* 0x0000000c0d0e7389 */ /* 0x0002a400000c000b */
[----:B012---:R-:W-:Y:S01]  /*10b20*/  ENDCOLLECTIVE ;  /* 0x000000000000791b */ /* 0x007fe20003800000 */
.L_x_113:
[----:B------:R-:W-:Y:S02]  /*10b30*/  IMAD.MOV.U32 R13, RZ, RZ, R5 ;  /* 0x000000ffff0d7224 */ /* 0x000fe400078e0005 */
[----:B------:R-:W-:Y:S01]  /*10b40*/  IMAD.MOV.U32 R12, RZ, RZ, 0x3 ;  /* 0x00000003ff0c7424 */ /* 0x000fe200078e00ff */
[----:B------:R-:W-:-:S05]  /*10b50*/  @!P0 LEA R14, P1, R37, R14, 0x1 ;  /* 0x0000000e250e8211 */ /* 0x000fca00078208ff */
[----:B------:R-:W-:-:S08]  /*10b60*/  @!P0 IMAD.MOV.U32 R2, RZ, RZ, R14 ;  /* 0x000000ffff028224 */ /* 0x000fd000078e000e */
[----:B------:R-:W-:Y:S05]  /*10b70*/  WARPSYNC.COLLECTIVE R15, `(.L_x_114) ;  /* 0x000000000f087348 */ /* 0x000fea0003c00000 */
[----:B------:R0:W1:Y:S02]  /*10b80*/  SHFL.IDX P6, R14, R13, R12, R11 ;  /* 0x0000000c0d0e7389 */ /* 0x00006400000c000b */
[----:B01----:R-:W-:Y:S01]  /*10b90*/  ENDCOLLECTIVE ;  /* 0x000000000000791b */ /* 0x003fe20003800000 */
.L_x_114:
        /* <DEDUP_REMOVED lines=16> */
.L_x_115:
[----:B------:R-:W-:Y:S02]  /*10ca0*/  IMAD.MOV.U32 R13, RZ, RZ, R5 ;  /* 0x000000ffff0d7224 */ /* 0x000fe400078e0005 */
[----:B------:R-:W-:Y:S01]  /*10cb0*/  IMAD.MOV.U32 R12, RZ, RZ, 0x4 ;  /* 0x00000004ff0c7424 */ /* 0x000fe200078e00ff */
[----:B------:R-:W-:-:S05]  /*10cc0*/  @!P0 LEA R14, P1, R37, R14, 0x1 ;  /* 0x0000000e250e8211 */ /* 0x000fca00078208ff */
[----:B------:R-:W-:-:S08]  /*10cd0*/  @!P0 IMAD.MOV.U32 R2, RZ, RZ, R14 ;  /* 0x000000ffff028224 */ /* 0x000fd000078e000e */
[----:B------:R-:W-:Y:S05]  /*10ce0*/  WARPSYNC.COLLECTIVE R15, `(.L_x_116) ;  /* 0x000000000f087348 */ /* 0x000fea0003c00000 */
[----:B------:R0:W1:Y:S02]  /*10cf0*/  SHFL.IDX P6, R14, R13, R12, R11 ;  /* 0x0000000c0d0e7389 */ /* 0x00006400000c000b */
[----:B01----:R-:W-:Y:S01]  /*10d00*/  ENDCOLLECTIVE ;  /* 0x000000000000791b */ /* 0x003fe20003800000 */
.L_x_116:
        /* <DEDUP_REMOVED lines=16> */
.L_x_117:
[----:B------:R-:W-:Y:S02]  /*10e10*/  IMAD.MOV.U32 R13, RZ, RZ, R5 ;  /* 0x000000ffff0d7224 */ /* 0x000fe400078e0005 */
[----:B------:R-:W-:Y:S01]  /*10e20*/  IMAD.MOV.U32 R12, RZ, RZ, 0x5 ;  /* 0x00000005ff0c7424 */ /* 0x000fe200078e00ff */
[----:B------:R-:W-:-:S05]  /*10e30*/  @!P0 LEA R14, P1, R37, R14, 0x1 ;  /* 0x0000000e250e8211 */ /* 0x000fca00078208ff */
[----:B------:R-:W-:-:S08]  /*10e40*/  @!P0 IMAD.MOV.U32 R2, RZ, RZ, R14 ;  /* 0x000000ffff028224 */ /* 0x000fd000078e000e */
[----:B------:R-:W-:Y:S05]  /*10e50*/  WARPSYNC.COLLECTIVE R15, `(.L_x_118) ;  /* 0x000000000f087348 */ /* 0x000fea0003c00000 */
[----:B------:R0:W1:Y:S02]  /*10e60*/  SHFL.IDX P6, R14, R13, R12, R11 ;  /* 0x0000000c0d0e7389 */ /* 0x00006400000c000b */
[----:B01----:R-:W-:Y:S01]  /*10e70*/  ENDCOLLECTIVE ;  /* 0x000000000000791b */ /* 0x003fe20003800000 */
.L_x_118:
        /* <DEDUP_REMOVED lines=16> */
.L_x_119:
[----:B------:R-:W-:Y:S02]  /*10f80*/  IMAD.MOV.U32 R13, RZ, RZ, R5 ;  /* 0x000000ffff0d7224 */ /* 0x000fe400078e0005 */
[----:B------:R-:W-:Y:S01]  /*10f90*/  IMAD.MOV.U32 R12, RZ, RZ, 0x6 ;  /* 0x00000006ff0c7424 */ /* 0x000fe200078e00ff */
[----:B------:R-:W-:-:S05]  /*10fa0*/  @!P0 LEA R14, P1, R37, R14, 0x1 ;  /* 0x0000000e250e8211 */ /* 0x000fca00078208ff */
[----:B------:R-:W-:-:S08]  /*10fb0*/  @!P0 IMAD.MOV.U32 R2, RZ, RZ, R14 ;  /* 0x000000ffff028224 */ /* 0x000fd000078e000e */
[----:B------:R-:W-:Y:S05]  /*10fc0*/  WARPSYNC.COLLECTIVE R15, `(.L_x_120) ;  /* 0x000000000f087348 */ /* 0x000fea0003c00000 */
[----:B------:R0:W1:Y:S02]  /*10fd0*/  SHFL.IDX P6, R14, R13, R12, R11 ;  /* 0x0000000c0d0e7389 */ /* 0x00006400000c000b */
[----:B01----:R-:W-:Y:S01]  /*10fe0*/  ENDCOLLECTIVE ;  /* 0x000000000000791b */ /* 0x003fe20003800000 */
.L_x_120:
        /* <DEDUP_REMOVED lines=16> */
.L_x_121:
[----:B------:R-:W-:Y:S01]  /*110f0*/  MOV R13, R5 ;  /* 0x00000005000d7202 */ /* 0x000fe20000000f00 */
[----:B------:R-:W-:Y:S01]  /*11100*/  IMAD.MOV.U32 R12, RZ, RZ, 0x7 ;  /* 0x00000007ff0c7424 */ /* 0x000fe200078e00ff */
[----:B------:R-:W-:-:S05]  /*11110*/  @!P0 LEA R14, P1, R37, R14, 0x1 ;  /* 0x0000000e250e8211 */ /* 0x000fca00078208ff */
[----:B------:R-:W-:-:S08]  /*11120*/  @!P0 IMAD.MOV.U32 R2, RZ, RZ, R14 ;  /* 0x000000ffff028224 */ /* 0x000fd000078e000e */
[----:B------:R-:W-:Y:S05]  /*11130*/  WARPSYNC.COLLECTIVE R15, `(.L_x_122) ;  /* 0x000000000f087348 */ /* 0x000fea0003c00000 */
[----:B------:R0:W1:Y:S02]  /*11140*/  SHFL.IDX P6, R14, R13, R12, R11 ;  /* 0x0000000c0d0e7389 */ /* 0x00006400000c000b */
[----:B01----:R-:W-:Y:S01]  /*11150*/  ENDCOLLECTIVE ;  /* 0x000000000000791b */ /* 0x003fe20003800000 */
.L_x_122:
[----:B------:R-:W-:-:S04]  /*11160*/  @!P0 IMAD.X R7, RZ, RZ, R6, P1 ;  /* 0x000000ffff078224 */ /* 0x000fc800008e0606 */
[----:B------:R-:W-:-:S05]  /*11170*/  @!P0 IMAD.MOV.U32 R3, RZ, RZ, R7 ;  /* 0x000000ffff038224 */ /* 0x000fca00078e0007 */
[----:B------:R-:W-:Y:S01]  /*11180*/  @!PT LDS RZ, [RZ] ;  /* 0x00000000fffff984 */ /* 0x000fe20000000800 */
[----:B------:R-:W-:Y:S01]  /*11190*/  @!PT LDS RZ, [RZ] ;  /* 0x00000000fffff984 */ /* 0x000fe20000000800 */
[----:B------:R-:W-:Y:S01]  /*111a0*/  @!PT LDS RZ, [RZ] ;  /* 0x00000000fffff984 */ /* 0x000fe20000000800 */
[----:B------:R0:W-:Y:S01]  /*111b0*/  @!P0 LDGSTS.E.BYPASS.LTC128B.128 [R20+0x17400], desc[UR36][R2.64], !P2 ;  /* 0x1740000002148fae */ /* 0x0001e2000d101d64 */
[----:B------:R-:W-:-:S03]  /*111c0*/  IMAD.MOV.U32 R13, RZ, RZ, R0 ;  /* 0x000000ffff0d7224 */ /* 0x000fc600078e0000 */
[----:B------:R0:W-:Y:S04]  /*111d0*/  @!P0 LDGSTS.E.BYPASS.LTC128B.128 [R20+0x1b400], desc[UR36][R2.64+0x80], !P3 ;  /* 0x1b40008002148fae */ /* 0x0001e8000d901d64 */
[----:B------:R0:W-:Y:S04]  /*111e0*/  @!P0 LDGSTS.E.BYPASS.LTC128B.128 [R20+0x1f400], desc[UR36][R2.64+0x100], !P4 ;  /* 0x1f40010002148fae */ /* 0x0001e8000e101d64 */
[----:B------:R0:W-:Y:S01]  /*111f0*/  @!P0 LDGSTS.E.BYPASS.LTC128B.128 [R20+0x23400], desc[UR36][R2.64+0x180], !P5 ;  /* 0x2340018002148fae */ /* 0x0001e2000e901d64 */
[----:B------:R-:W-:-:S07]  /*11200*/  IMAD.MOV.U32 R6, RZ, RZ, R14 ;  /* 0x000000ffff067224 */ /* 0x000fce00078e000e */
[----:B0-----:R-:W-:Y:S05]  /*11210*/  WARPSYNC.COLLECTIVE R15, `(.L_x_123) ;  /* 0x000000000f087348 */ /* 0x001fea0003c00000 */
[----:B------:R1:W2:Y:S02]  /*11220*/  SHFL.IDX P6, R14, R13, R12, R11 ;  /* 0x0000000c0d0e7389 */ /* 0x0002a400000c000b */
[----:B012---:R-:W-:Y:S01]  /*11230*/  ENDCOLLECTIVE ;  /* 0x000000000000791b */ /* 0x007fe20003800000 */
.L_x_123:
[----:B------:R-:W-:Y:S05]  /*11240*/  BRA `(.L_x_124) ;  /* 0xffffffcc00e47947 */ /* 0x000fea000383ffff */
.L_x_56:
[----:B0-----:R-:W-:-:S04]  /*11250*/  MOV R3, UR39 ;  /* 0x0000002700037c02 */ /* 0x001fc80008000f00 */
[----:B------:R0:W1:Y:S03]  /*11260*/  SYNCS.PHASECHK.TRANS64.TRYWAIT P0, [R3+URZ+0x38820], R0 ;  /* 0x03882000030075a7 */ /* 0x000066000800017f */
[----:B-1----:R-:W-:Y:S05]  /*11270*/  @!P0 NANOSLEEP.SYNCS 0x989680 ;  /* 0x009896800000895d */ /* 0x002fea0003900000 */
[----:B------:R-:W1:Y:S02]  /*11280*/  @!P0 SYNCS.PHASECHK.TRANS64 P0, [R3+URZ+0x38820], R0 ;  /* 0x03882000030085a7 */ /* 0x000e64000800007f */
[----:B-1----:R-:W-:Y:S05]  /*11290*/  @!P0 BRA `(.L_x_56) ;  /* 0xfffffffc00ec8947 */ /* 0x002fea000383ffff */
[----:B------:R-:W-:Y:S05]  /*112a0*/  BRA `(.L_x_125) ;  /* 0xffffffd000247947 */ /* 0x000fea000383ffff */
.L_x_60:
[----:B0-----:R0:W1:Y:S02]  /*112b0*/  SYNCS.PHASECHK.TRANS64.TRYWAIT P0, [R7+URZ+0x38840], R0 ;  /* 0x03884000070075a7 */ /* 0x001064000800017f */
[----:B-1----:R-:W-:Y:S05]  /*112c0*/  @!P0 NANOSLEEP.SYNCS 0x989680 ;  /* 0x009896800000895d */ /* 0x002fea0003900000 */
[----:B------:R-:W1:Y:S02]  /*112d0*/  @!P0 SYNCS.PHASECHK.TRANS64 P0, [R7+URZ+0x38840], R0 ;  /* 0x03884000070085a7 */ /* 0x000e64000800007f */
[----:B-1----:R-:W-:Y:S05]  /*112e0*/  @!P0 BRA `(.L_x_60) ;  /* 0xfffffffc00f08947 */ /* 0x002fea000383ffff */
[----:B------:R-:W-:Y:S05]  /*112f0*/  BRA `(.L_x_126) ;  /* 0xffffffd000d47947 */ /* 0x000fea000383ffff */
.L_x_61:
[----:B------:R-:W-:Y:S01]  /*11300*/  BSSY B1, `(.L_x_127) ;  /* 0x0000008000017945 */ /* 0x000fe20003800000 */
[----:B------:R-:W-:Y:S01]  /*11310*/  IMAD.MOV.U32 R13, RZ, RZ, R23 ;  /* 0x000000ffff0d7224 */ /* 0x000fe200078e0017 */
[----:B------:R-:W-:Y:S01]  /*11320*/  MOV R15, 0xffffffff ;  /* 0xffffffff000f7802 */ /* 0x000fe20000000f00 */
[----:B------:R-:W-:Y:S02]  /*11330*/  IMAD.MOV.U32 R12, RZ, RZ, RZ ;  /* 0x000000ffff0c7224 */ /* 0x000fe400078e00ff */
[----:B------:R-:W-:-:S07]  /*11340*/  IMAD.MOV.U32 R11, RZ, RZ, 0x181f ;  /* 0x0000181fff0b7424 */ /* 0x000fce00078e00ff */
[----:B------:R-:W-:Y:S05]  /*11350*/  WARPSYNC.COLLECTIVE R15, `(.L_x_128) ;  /* 0x000000000f087348 */ /* 0x000fea0003c00000 */
[----:B------:R0:W1:Y:S02]  /*11360*/  SHFL.IDX P6, R14, R13, R12, R11 ;  /* 0x0000000c0d0e7389 */ /* 0x00006400000c000b */
[----:B01----:R-:W-:Y:S01]  /*11370*/  ENDCOLLECTIVE ;  /* 0x000000000000791b */ /* 0x003fe20003800000 */
.L_x_128:
[----:B------:R-:W-:Y:S05]  /*11380*/  BSYNC B1 ;  /* 0x0000000000017941 */ /* 0x000fea0003800000 */
.L_x_127:
[----:B------:R-:W-:Y:S01]  /*11390*/  IMAD.MOV.U32 R13, RZ, RZ, R9 ;  /* 0x000000ffff0d7224 */ /* 0x000fe200078e0009 */
[----:B------:R-:W-:Y:S01]  /*113a0*/  MOV R11, 0x181f ;  /* 0x0000181f000b7802 */ /* 0x000fe20000000f00 */
[----:B------:R-:W-:Y:S01]  /*113b0*/  IMAD.MOV.U32 R12, RZ, RZ, RZ ;  /* 0x000000ffff0c7224 */ /* 0x000fe200078e00ff */
[----:B------:R-:W-:Y:S01]  /*113c0*/  LEA R20, R20, UR39, 0x1 ;  /* 0x0000002714147c11 */ /* 0x000fe2000f8e08ff */
[----:B------:R-:W-:Y:S02]  /*113d0*/  IMAD.MOV.U32 R15, RZ, RZ, -0x1 ;  /* 0xffffffffff0f7424 */ /* 0x000fe400078e00ff */
[----:B------:R-:W-:Y:S02]  /*113e0*/  IMAD.MOV.U32 R3, RZ, RZ, R14 ;  /* 0x000000ffff037224 */ /* 0x000fe400078e000e */
[----:B------:R-:W-:-:S07]  /*113f0*/  IMAD.SHL.U32 R0, R37, 0x2, RZ ;  /* 0x0000000225007824 */ /* 0x000fce00078e00ff */
[----:B------:R-:W-:Y:S05]  /*11400*/  WARPSYNC.COLLECTIVE R15, `(.L_x_129) ;  /* 0x000000000f087348 */ /* 0x000fea0003c00000 */
[----:B------:R0:W1:Y:S02]  /*11410*/  SHFL.IDX P6, R14, R13, R12, R11 ;  /* 0x0000000c0d0e7389 */ /* 0x00006400000c000b */
[----:B01----:R-:W-:Y:S01]  /*11420*/  ENDCOLLECTIVE ;  /* 0x000000000000791b */ /* 0x003fe20003800000 */
.L_x_129:
[----:B------:R-:W-:Y:S01]  /*11430*/  MOV R13, R23 ;  /* 0x00000017000d7202 */ /* 0x000fe20000000f00 */
[----:B------:R-:W-:Y:S01]  /*11440*/  IMAD.MOV.U32 R12, RZ, RZ, 0x1 ;  /* 0x00000001ff0c7424 */ /* 0x000fe200078e00ff */
[----:B------:R-:W-:-:S13]  /*11450*/  IADD3 R2, P0, R14, R0, RZ ;  /* 0x000000000e027210 */ /* 0x000fda0007f1e0ff */
[----:B------:R-:W-:Y:S05]  /*11460*/  WARPSYNC.COLLECTIVE R15, `(.L_x_130) ;  /* 0x000000000f087348 */ /* 0x000fea0003c00000 */
[----:B------:R0:W1:Y:S02]  /*11470*/  SHFL.IDX P6, R14, R13, R12, R11 ;  /* 0x0000000c0d0e7389 */ /* 0x00006400000c000b */
[----:B01----:R-:W-:Y:S01]  /*11480*/  ENDCOLLECTIVE ;  /* 0x000000000000791b */ /* 0x003fe20003800000 */
.L_x_130:
[----:B------:R-:W-:-:S05]  /*11490*/  IMAD.X R3, RZ, RZ, R3, P0 ;  /* 0x000000ffff037224 */ /* 0x000fca00000e0603 */
[----:B------:R-:W-:Y:S01]  /*114a0*/  @!PT LDS RZ, [RZ] ;  /* 0x00000000fffff984 */ /* 0x000fe20000000800 */
[----:B------:R-:W-:Y:S01]  /*114b0*/  @!PT LDS RZ, [RZ] ;  /* 0x00000000fffff984 */ /* 0x000fe20000000800 */
[----:B------:R-:W-:Y:S01]  /*114c0*/  @!PT LDS RZ, [RZ] ;  /* 0x00000000fffff984 */ /* 0x000fe20000000800 */
[----:B------:R0:W-:Y:S04]  /*114d0*/  LDGSTS.E.BYPASS.LTC128B.128 [R20+0x24400], desc[UR36][R2.64], !P4 ;  /* 0x2440000002147fae */ /* 0x0001e8000e101d64 */
[----:B------:R0:W-:Y:S01]  /*114e0*/  LDGSTS.E.BYPASS.LTC128B.128 [R20+0x26c00], desc[UR36][R2.64+0x80], !P3 ;  /* 0x26c0008002147fae */ /* 0x0001e2000d901d64 */
[----:B------:R-:W-:-:S03]  /*114f0*/  IMAD.MOV.U32 R13, RZ, RZ, R9 ;  /* 0x000000ffff0d7224 */ /* 0x000fc600078e0009 */
[----:B------:R0:W-:Y:S04]  /*11500*/  LDGSTS.E.BYPASS.LTC128B.128 [R20+0x29400], desc[UR36][R2.64+0x100], !P2 ;  /* 0x2940010002147fae */ /* 0x0001e8000d101d64 */
[----:B------:R0:W-:Y:S01]  /*11510*/  LDGSTS.E.BYPASS.LTC128B.128 [R20+0x2bc00], desc[UR36][R2.64+0x180], !P1 ;  /* 0x2bc0018002147fae */ /* 0x0001e2000c901d64 */
[----:B------:R-:W-:-:S07]  /*11520*/  IMAD.MOV.U32 R35, RZ, RZ, R14 ;  /* 0x000000ffff237224 */ /* 0x000fce00078e000e */
[----:B0-----:R-:W-:Y:S05]  /*11530*/  WARPSYNC.COLLECTIVE R15, `(.L_x_131) ;  /* 0x000000000f087348 */ /* 0x001fea0003c00000 */
[----:B------:R1:W2:Y:S02]  /*11540*/  SHFL.IDX P6, R14, R13, R12, R11 ;  /* 0x0000000c0d0e7389 */ /* 0x0002a400000c000b */
[----:B012---:R-:W-:Y:S01]  /*11550*/  ENDCOLLECTIVE ;  /* 0x000000000000791b */ /* 0x007fe20003800000 */
.L_x_131:
[----:B------:R-:W-:Y:S02]  /*11560*/  IMAD.MOV.U32 R13, RZ, RZ, R23 ;  /* 0x000000ffff0d7224 */ /* 0x000fe400078e0017 */
[----:B------:R-:W-:Y:S01]  /*11570*/  IMAD.MOV.U32 R12, RZ, RZ, 0x2 ;  /* 0x00000002ff0c7424 */ /* 0x000fe200078e00ff */
[----:B------:R-:W-:-:S13]  /*11580*/  IADD3 R2, P0, R14, R0, RZ ;  /* 0x000000000e027210 */ /* 0x000fda0007f1e0ff */
[----:B------:R-:W-:Y:S05]  /*11590*/  WARPSYNC.COLLECTIVE R15, `(.L_x_132) ;  /* 0x000000000f087348 */ /* 0x000fea0003c00000 */
[----:B------:R0:W1:Y:S02]  /*115a0*/  SHFL.IDX P6, R14, R13, R12, R11 ;  /* 0x0000000c0d0e7389 */ /* 0x00006400000c000b */
[----:B01----:R-:W-:Y:S01]  /*115b0*/  ENDCOLLECTIVE ;  /* 0x000000000000791b */ /* 0x003fe20003800000 */
.L_x_132:
[----:B------:R-:W-:-:S05]  /*115c0*/  IADD3.X R3, RZ, R35, RZ, P0, !PT ;  /* 0x00000023ff037210 */ /* 0x000fca00007fe4ff */
[----:B------:R-:W-:Y:S01]  /*115d0*/  @!PT LDS RZ, [RZ] ;  /* 0x00000000fffff984 */ /* 0x000fe20000000800 */
[----:B------:R-:W-:Y:S01]  /*115e0*/  @!PT LDS RZ, [RZ] ;  /* 0x00000000fffff984 */ /* 0x000fe20000000800 */
[----:B------:R-:W-:Y:S01]  /*115f0*/  @!PT LDS RZ, [RZ] ;  /* 0x00000000fffff984 */ /* 0x000fe20000000800 */
[----:B------:R0:W-:Y:S04]  /*11600*/  LDGSTS.E.BYPASS.LTC128B.128 [R20+0x24c00], desc[UR36][R2.64], !P4 ;  /* 0x24c0000002147fae */ /* 0x0001e8000e101d64 */
[----:B------:R0:W-:Y:S01]  /*11610*/  LDGSTS.E.BYPASS.LTC128B.128 [R20+0x27400], desc[UR36][R2.64+0x80], !P3 ;  /* 0x2740008002147fae */ /* 0x0001e2000d901d64 */
[----:B------:R-:W-:-:S03]  /*11620*/  MOV R13, R9 ;  /* 0x00000009000d7202 */ /* 0x000fc60000000f00 */
[----:B------:R0:W-:Y:S04]  /*11630*/  LDGSTS.E.BYPASS.LTC128B.128 [R20+0x29c00], desc[UR36][R2.64+0x100], !P2 ;  /* 0x29c0010002147fae */ /* 0x0001e8000d101d64 */
[----:B------:R0:W-:Y:S01]  /*11640*/  LDGSTS.E.BYPASS.LTC128B.128 [R20+0x2c400], desc[UR36][R2.64+0x180], !P1 ;  /* 0x2c40018002147fae */ /* 0x0001e2000c901d64 */
[----:B------:R-:W-:-:S07]  /*11650*/  IMAD.MOV.U32 R35, RZ, RZ, R14 ;  /* 0x000000ffff237224 */ /* 0x000fce00078e000e */
[----:B0-----:R-:W-:Y:S05]  /*11660*/  WARPSYNC.COLLECTIVE R15, `(.L_x_133) ;  /* 0x000000000f087348 */ /* 0x001fea0003c00000 */
[----:B------:R1:W2:Y:S02]  /*11670*/  SHFL.IDX P6, R14, R13, R12, R11 ;  /* 0x0000000c0d0e7389 */ /* 0x0002a400000c000b */
[----:B012---:R-:W-:Y:S01]  /*11680*/  ENDCOLLECTIVE ;  /* 0x000000000000791b */ /* 0x007fe20003800000 */
.L_x_133:
[----:B------:R-:W-:Y:S02]  /*11690*/  IMAD.MOV.U32 R13, RZ, RZ, R23 ;  /* 0x000000ffff0d7224 */ /* 0x000fe400078e0017 */
[----:B------:R-:W-:Y:S01]  /*116a0*/  IMAD.MOV.U32 R12, RZ, RZ, 0x3 ;  /* 0x00000003ff0c7424 */ /* 0x000fe200078e00ff */
[----:B------:R-:W-:-:S13]  /*116b0*/  IADD3 R2, P0, R14, R0, RZ ;  /* 0x000000000e027210 */ /* 0x000fda0007f1e0ff */
[----:B------:R-:W-:Y:S05]  /*116c0*/  WARPSYNC.COLLECTIVE R15, `(.L_x_134) ;  /* 0x000000000f087348 */ /* 0x000fea0003c00000 */
[----:B------:R0:W1:Y:S02]  /*116d0*/  SHFL.IDX P6, R14, R13, R12, R11 ;  /* 0x0000000c0d0e7389 */ /* 0x00006400000c000b */
[----:B01----:R-:W-:Y:S01]  /*116e0*/  ENDCOLLECTIVE ;  /* 0x000000000000791b */ /* 0x003fe20003800000 */
.L_x_134:
        /* <DEDUP_REMOVED lines=9> */
[----:B------:R-:W-:-:S07]  /*11780*/  MOV R35, R14 ;  /* 0x0000000e00237202 */ /* 0x000fce0000000f00 */
[----:B0-----:R-:W-:Y:S05]  /*11790*/  WARPSYNC.COLLECTIVE R15, `(.L_x_135) ;  /* 0x000000000f087348 */ /* 0x001fea0003c00000 */
[----:B------:R1:W2:Y:S02]  /*117a0*/  SHFL.IDX P6, R14, R13, R12, R11 ;  /* 0x0000000c0d0e7389 */ /* 0x0002a400000c000b */
[----:B012---:R-:W-:Y:S01]  /*117b0*/  ENDCOLLECTIVE ;  /* 0x000000000000791b */ /* 0x007fe20003800000 */
.L_x_135:
[----:B------:R-:W-:Y:S01]  /*117c0*/  IMAD.MOV.U32 R13, RZ, RZ, R23 ;  /* 0x000000ffff0d7224 */ /* 0x000fe200078e0017 */
[----:B------:R-:W-:Y:S02]  /*117d0*/  MOV R12, 0x4 ;  /* 0x00000004000c7802 */ /* 0x000fe40000000f00 */
[----:B------:R-:W-:-:S13]  /*117e0*/  IADD3 R2, P0, R14, R0, RZ ;  /* 0x000000000e027210 */ /* 0x000fda0007f1e0ff */
[----:B------:R-:W-:Y:S05]  /*117f0*/  WARPSYNC.COLLECTIVE R15, `(.L_x_136) ;  /* 0x000000000f087348 */ /* 0x000fea0003c00000 */
[----:B------:R0:W1:Y:S02]  /*11800*/  SHFL.IDX P6, R14, R13, R12, R11 ;  /* 0x0000000c0d0e7389 */ /* 0x00006400000c000b */
[----:B01----:R-:W-:Y:S01]  /*11810*/  ENDCOLLECTIVE ;  /* 0x000000000000791b */ /* 0x003fe20003800000 */
.L_x_136:
        /* <DEDUP_REMOVED lines=13> */
.L_x_137:
[----:B------:R-:W-:Y:S05]  /*118f0*/  BRA `(.L_x_138) ;  /* 0xffffffd000547947 */ /* 0x000fea000383ffff */
.L_x_66:
[----:B0-----:R0:W1:Y:S02]  /*11900*/  SYNCS.PHASECHK.TRANS64.TRYWAIT P0, [R7+URZ+0x38860], R2 ;  /* 0x03886002070075a7 */ /* 0x001064000800017f */
[----:B-1----:R-:W-:Y:S05]  /*11910*/  @!P0 NANOSLEEP.SYNCS 0x989680 ;  /* 0x009896800000895d */ /* 0x002fea0003900000 */
[----:B------:R-:W1:Y:S02]  /*11920*/  @!P0 SYNCS.PHASECHK.TRANS64 P0, [R7+URZ+0x38860], R2 ;  /* 0x03886002070085a7 */ /* 0x000e64000800007f */
[----:B-1----:R-:W-:Y:S05]  /*11930*/  @!P0 BRA `(.L_x_66) ;  /* 0xfffffffc00f08947 */ /* 0x002fea000383ffff */
[----:B------:R-:W-:Y:S05]  /*11940*/  BRA `(.L_x_139) ;  /* 0xffffffd000bc7947 */ /* 0x000fea000383ffff */
.L_x_67:
[----:B------:R-:W-:Y:S01]  /*11950*/  BSSY B1, `(.L_x_140) ;  /* 0x0000008000017945 */ /* 0x000fe20003800000 */
[----:B------:R-:W-:Y:S01]  /*11960*/  IMAD.MOV.U32 R13, RZ, RZ, R18 ;  /* 0x000000ffff0d7224 */ /* 0x000fe200078e0012 */
[----:B------:R-:W-:Y:S01]  /*11970*/  MOV R12, RZ ;  /* 0x000000ff000c7202 */ /* 0x000fe20000000f00 */
[----:B------:R-:W-:Y:S02]  /*11980*/  IMAD.MOV.U32 R11, RZ, RZ, 0x181f ;  /* 0x0000181fff0b7424 */ /* 0x000fe400078e00ff */
[----:B------:R-:W-:-:S07]  /*11990*/  IMAD.MOV.U32 R15, RZ, RZ, -0x1 ;  /* 0xffffffffff0f7424 */ /* 0x000fce00078e00ff */
[----:B0-----:R-:W-:Y:S05]  /*119a0*/  WARPSYNC.COLLECTIVE R15, `(.L_x_141) ;  /* 0x000000000f087348 */ /* 0x001fea0003c00000 */
[----:B------:R1:W2:Y:S02]  /*119b0*/  SHFL.IDX P6, R14, R13, R12, R11 ;  /* 0x0000000c0d0e7389 */ /* 0x0002a400000c000b */
[----:B012---:R-:W-:Y:S01]  /*119c0*/  ENDCOLLECTIVE ;  /* 0x000000000000791b */ /* 0x007fe20003800000 */
.L_x_141:
[----:B------:R-:W-:Y:S05]  /*119d0*/  BSYNC B1 ;  /* 0x0000000000017941 */ /* 0x000fea0003800000 */
.L_x_140:
[----:B------:R-:W-:Y:S01]  /*119e0*/  MOV R13, R17 ;  /* 0x00000011000d7202 */ /* 0x000fe20000000f00 */
[----:B------:R-:W-:Y:S01]  /*119f0*/  IMAD.MOV.U32 R12, RZ, RZ, RZ ;  /* 0x000000ffff0c7224 */ /* 0x000fe200078e00ff */
[----:B------:R-:W-:Y:S01]  /*11a00*/  LEA R6, R6, UR39, 0x1 ;  /* 0x0000002706067c11 */ /* 0x000fe2000f8e08ff */
[----:B------:R-:W-:Y:S02]  /*11a10*/  IMAD.MOV.U32 R11, RZ, RZ, 0x181f ;  /* 0x0000181fff0b7424 */ /* 0x000fe400078e00ff */
[----:B------:R-:W-:Y:S02]  /*11a20*/  IMAD.MOV.U32 R15, RZ, RZ, -0x1 ;  /* 0xffffffffff0f7424 */ /* 0x000fe400078e00ff */
[----:B------:R-:W-:-:S07]  /*11a30*/  IMAD.MOV.U32 R3, RZ, RZ, R14 ;  /* 0x000000ffff037224 */ /* 0x000fce00078e000e */
[----:B------:R-:W-:Y:S05]  /*11a40*/  WARPSYNC.COLLECTIVE R15, `(.L_x_142) ;  /* 0x000000000f087348 */ /* 0x000fea0003c00000 */
[----:B------:R0:W1:Y:S02]  /*11a50*/  SHFL.IDX P6, R14, R13, R12, R11 ;  /* 0x0000000c0d0e7389 */ /* 0x00006400000c000b */
[----:B01----:R-:W-:Y:S01]  /*11a60*/  ENDCOLLECTIVE ;  /* 0x000000000000791b */ /* 0x003fe20003800000 */
.L_x_142:
[----:B------:R-:W-:Y:S02]  /*11a70*/  IMAD.MOV.U32 R13, RZ, RZ, R18 ;  /* 0x000000ffff0d7224 */ /* 0x000fe400078e0012 */
[----:B------:R-:W-:Y:S01]  /*11a80*/  IMAD.MOV.U32 R12, RZ, RZ, 0x1 ;  /* 0x00000001ff0c7424 */ /* 0x000fe200078e00ff */
[----:B------:R-:W-:-:S13]  /*11a90*/  IADD3 R2, P0, R14, R0, RZ ;  /* 0x000000000e027210 */ /* 0x000fda0007f1e0ff */
[----:B------:R-:W-:Y:S05]  /*11aa0*/  WARPSYNC.COLLECTIVE R15, `(.L_x_143) ;  /* 0x000000000f087348 */ /* 0x000fea0003c00000 */
[----:B------:R0:W1:Y:S02]  /*11ab0*/  SHFL.IDX P6, R14, R13, R12, R11 ;  /* 0x0000000c0d0e7389 */ /* 0x00006400000c000b */
[----:B01----:R-:W-:Y:S01]  /*11ac0*/  ENDCOLLECTIVE ;  /* 0x000000000000791b */ /* 0x003fe20003800000 */
.L_x_143:
[----:B------:R-:W-:Y:S02]  /*11ad0*/  IADD3.X R3, RZ, R3, RZ, P0, !PT ;  /* 0x00000003ff037210 */ /* 0x000fe400007fe4ff */
[----:B------:R-:W-:Y:S02]  /*11ae0*/  ISETP.LT.OR P0, PT, R9, 0x1, P4 ;  /* 0x000000010900780c */ /* 0x000fe40002701670 */
[----:B------:R-:W-:-:S11]  /*11af0*/  MOV R13, R17 ;  /* 0x00000011000d7202 */ /* 0x000fd60000000f00 */
        /* <DEDUP_REMOVED lines=8> */
[----:B------:R-:W-:-:S13]  /*11b80*/  ISETP.LT.OR P0, PT, R9, 0x1, P1 ;  /* 0x000000010900780c */ /* 0x000fda0000f01670 */
[----:B------:R0:W-:Y:S02]  /*11b90*/  LDGSTS.E.BYPASS.LTC128B.128 [R6+0x7c00], desc[UR36][R2.64+0x180], !P0 ;  /* 0x07c0018002067fae */ /* 0x0001e4000c101d64 */
[----:B0-----:R-:W-:-:S07]  /*11ba0*/  IMAD.MOV.U32 R3, RZ, RZ, R14 ;  /* 0x000000ffff037224 */ /* 0x001fce00078e000e */
[----:B------:R-:W-:Y:S05]  /*11bb0*/  WARPSYNC.COLLECTIVE R15, `(.L_x_144) ;  /* 0x000000000f087348 */ /* 0x000fea0003c00000 */
[----:B------:R0:W1:Y:S02]  /*11bc0*/  SHFL.IDX P6, R14, R13, R12, R11 ;  /* 0x0000000c0d0e7389 */ /* 0x00006400000c000b */
[----:B01----:R-:W-:Y:S01]  /*11bd0*/  ENDCOLLECTIVE ;  /* 0x000000000000791b */ /* 0x003fe20003800000 */
.L_x_144:
[----:B------:R-:W-:Y:S02]  /*11be0*/  IMAD.MOV.U32 R13, RZ, RZ, R18 ;  /* 0x000000ffff0d7224 */ /* 0x000fe400078e0012 */
[----:B------:R-:W-:Y:S01]  /*11bf0*/  IMAD.MOV.U32 R12, RZ, RZ, 0x2 ;  /* 0x00000002ff0c7424 */ /* 0x000fe200078e00ff */
[----:B------:R-:W-:-:S13]  /*11c00*/  IADD3 R2, P0, R14, R0, RZ ;  /* 0x000000000e027210 */ /* 0x000fda0007f1e0ff */
[----:B------:R-:W-:Y:S05]  /*11c10*/  WARPSYNC.COLLECTIVE R15, `(.L_x_145) ;  /* 0x000000000f087348 */ /* 0x000fea0003c00000 */
[----:B------:R0:W1:Y:S02]  /*11c20*/  SHFL.IDX P6, R14, R13, R12, R11 ;  /* 0x0000000c0d0e7389 */ /* 0x00006400000c000b */
[----:B01----:R-:W-:Y:S01]  /*11c30*/  ENDCOLLECTIVE ;  /* 0x000000000000791b */ /* 0x003fe20003800000 */
.L_x_145:
[----:B------:R-:W-:Y:S01]  /*11c40*/  IMAD.X R3, RZ, RZ, R3, P0 ;  /* 0x000000ffff037224 */ /* 0x000fe200000e0603 */
[----:B------:R-:W-:Y:S01]  /*11c50*/  ISETP.LT.OR P0, PT, R9, 0x11, P4 ;  /* 0x000000110900780c */ /* 0x000fe20002701670 */
[----:B------:R-:W-:-:S12]  /*11c60*/  IMAD.MOV.U32 R13, RZ, RZ, R17 ;  /* 0x000000ffff0d7224 */ /* 0x000fd800078e0011 */
        /* <DEDUP_REMOVED lines=10> */
[----:B0-----:R-:W-:-:S07]  /*11d10*/  MOV R3, R14 ;  /* 0x0000000e00037202 */ /* 0x001fce0000000f00 */
[----:B------:R-:W-:Y:S05]  /*11d20*/  WARPSYNC.COLLECTIVE R15, `(.L_x_146) ;  /* 0x000000000f087348 */ /* 0x000fea0003c00000 */
[----:B------:R0:W1:Y:S02]  /*11d30*/  SHFL.IDX P6, R14, R13, R12, R11 ;  /* 0x0000000c0d0e7389 */ /* 0x00006400000c000b */
[----:B01----:R-:W-:Y:S01]  /*11d40*/  ENDCOLLECTIVE ;  /* 0x000000000000791b */ /* 0x003fe20003800000 */
.L_x_146:
[----:B------:R-:W-:Y:S01]  /*11d50*/  IMAD.MOV.U32 R13, RZ, RZ, R18 ;  /* 0x000000ffff0d7224 */ /* 0x000fe200078e0012 */
[----:B------:R-:W-:Y:S02]  /*11d60*/  MOV R12, 0x3 ;  /* 0x00000003000c7802 */ /* 0x000fe40000000f00 */
[----:B------:R-:W-:-:S13]  /*11d70*/  IADD3 R2, P0, R14, R0, RZ ;  /* 0x000000000e027210 */ /* 0x000fda0007f1e0ff */
[----:B------:R-:W-:Y:S05]  /*11d80*/  WARPSYNC.COLLECTIVE R15, `(.L_x_147) ;  /* 0x000000000f087348 */ /* 0x000fea0003c00000 */
[----:B------:R0:W1:Y:S02]  /*11d90*/  SHFL.IDX P6, R14, R13, R12, R11 ;  /* 0x0000000c0d0e7389 */ /* 0x00006400000c000b */
[----:B01----:R-:W-:Y:S01]  /*11da0*/  ENDCOLLECTIVE ;  /* 0x000000000000791b */ /* 0x003fe20003800000 */
.L_x_147:
        /* <DEDUP_REMOVED lines=17> */
.L_x_148:
[----:B------:R-:W-:Y:S01]  /*11ec0*/  MOV R13, R18 ;  /* 0x00000012000d7202 */ /* 0x000fe20000000f00 */
[----:B------:R-:W-:Y:S01]  /*11ed0*/  IMAD.MOV.U32 R12, RZ, RZ, 0x4 ;  /* 0x00000004ff0c7424 */ /* 0x000fe200078e00ff */
[----:B------:R-:W-:-:S13]  /*11ee0*/  IADD3 R2, P0, R14, R0, RZ ;  /* 0x000000000e027210 */ /* 0x000fda0007f1e0ff */
[----:B------:R-:W-:Y:S05]  /*11ef0*/  WARPSYNC.COLLECTIVE R15, `(.L_x_149) ;  /* 0x000000000f087348 */ /* 0x000fea0003c00000 */
[----:B------:R0:W1:Y:S02]  /*11f00*/  SHFL.IDX P6, R14, R13, R12, R11 ;  /* 0x0000000c0d0e7389 */ /* 0x00006400000c000b */
[----:B01----:R-:W-:Y:S01]  /*11f10*/  ENDCOLLECTIVE ;  /* 0x000000000000791b */ /* 0x003fe20003800000 */
.L_x_149:
[----:B------:R-:W-:Y:S01]  /*11f20*/  IMAD.X R3, RZ, RZ, R3, P0 ;  /* 0x000000ffff037224 */ /* 0x000fe200000e0603 */
[----:B------:R-:W-:Y:S01]  /*11f30*/  ISETP.LT.OR P0, PT, R9, 0x31, P4 ;  /* 0x000000310900780c */ /* 0x000fe20002701670 */
[----:B------:R-:W-:-:S12]  /*11f40*/  IMAD.MOV.U32 R13, RZ, RZ, R17 ;  /* 0x000000ffff0d7224 */ /* 0x000fd800078e0011 */
[----:B------:R-:W-:Y:S01]  /*11f50*/  @!PT LDS RZ, [RZ] ;  /* 0x00000000fffff984 */ /* 0x000fe20000000800 */
[----:B------:R-:W-:Y:S01]  /*11f60*/  @!PT LDS RZ, [RZ] ;  /* 0x00000000fffff984 */ /* 0x000fe20000000800 */
[----:B------:R-:W-:Y:S01]  /*11f70*/  @!PT LDS RZ, [RZ] ;  /* 0x00000000fffff984 */ /* 0x000fe20000000800 */
[----:B------:R0:W-:Y:S01]  /*11f80*/  LDGSTS.E.BYPASS.LTC128B.128 [R6+0x1c00], desc[UR36][R2.64], !P0 ;  /* 0x01c0000002067fae */ /* 0x0001e2000c101d64 */
[----:B------:R-:W-:Y:S01]  /*11f90*/  ISETP.LT.OR P0, PT, R9, 0x31, P3 ;  /* 0x000000310900780c */ /* 0x000fe20001f01670 */
[----:B------:R-:W-:-:S12]  /*11fa0*/  IMAD.MOV.U32 R18, RZ, RZ, R14 ;  /* 0x000000ffff127224 */ /* 0x000fd800078e000e */
[----:B0-----:R-:W-:Y:S05]  /*11fb0*/  WARPSYNC.COLLECTIVE R15, `(.L_x_150) ;  /* 0x000000000f087348 */ /* 0x001fea0003c00000 */
[----:B------:R1:W2:Y:S02]  /*11fc0*/  SHFL.IDX P6, R14, R13, R12, R11 ;  /* 0x0000000c0d0e7389 */ /* 0x0002a400000c000b */
[----:B012---:R-:W-:Y:S01]  /*11fd0*/  ENDCOLLECTIVE ;  /* 0x000000000000791b */ /* 0x007fe20003800000 */
.L_x_150:
        /* <DEDUP_REMOVED lines=8> */
[----:B------:R-:W-:Y:S05]  /*12060*/  BRA `(.L_x_151) ;  /* 0xffffffcc00e47947 */ /* 0x000fea000383ffff */
.L_x_73:
[----:B0-----:R0:W1:Y:S02]  /*12070*/  SYNCS.PHASECHK.TRANS64.TRYWAIT P0, [R4+URZ+0x38860], R3 ;  /* 0x03886003040075a7 */ /* 0x001064000800017f */
[----:B-1----:R-:W-:Y:S05]  /*12080*/  @!P0 NANOSLEEP.SYNCS 0x989680 ;  /* 0x009896800000895d */ /* 0x002fea0003900000 */
[----:B------:R-:W1:Y:S02]  /*12090*/  @!P0 SYNCS.PHASECHK.TRANS64 P0, [R4+URZ+0x38860], R3 ;  /* 0x03886003040085a7 */ /* 0x000e64000800007f */
[----:B-1----:R-:W-:Y:S05]  /*120a0*/  @!P0 BRA `(.L_x_73) ;  /* 0xfffffffc00f08947 */ /* 0x002fea000383ffff */
[----:B------:R-:W-:Y:S05]  /*120b0*/  BRA `(.L_x_152) ;  /* 0xffffffd000c47947 */ /* 0x000fea000383ffff */
.L_x_74:
[----:B------:R-:W-:Y:S01]  /*120c0*/  BSSY B0, `(.L_x_153) ;  /* 0x0000008000007945 */ /* 0x000fe20003800000 */
[----:B------:R-:W-:Y:S01]  /*120d0*/  MOV R13, R18 ;  /* 0x00000012000d7202 */ /* 0x000fe20000000f00 */
[----:B------:R-:W-:Y:S02]  /*120e0*/  IMAD.MOV.U32 R12, RZ, RZ, RZ ;  /* 0x000000ffff0c7224 */ /* 0x000fe400078e00ff */
[----:B------:R-:W-:Y:S02]  /*120f0*/  IMAD.MOV.U32 R11, RZ, RZ, 0x181f ;  /* 0x0000181fff0b7424 */ /* 0x000fe400078e00ff */
[----:B------:R-:W-:-:S07]  /*12100*/  IMAD.MOV.U32 R15, RZ, RZ, -0x1 ;  /* 0xffffffffff0f7424 */ /* 0x000fce00078e00ff */
[----:B0-----:R-:W-:Y:S05]  /*12110*/  WARPSYNC.COLLECTIVE R15, `(.L_x_154) ;  /* 0x000000000f087348 */ /* 0x001fea0003c00000 */
[----:B------:R1:W2:Y:S02]  /*12120*/  SHFL.IDX P6, R14, R13, R12, R11 ;  /* 0x0000000c0d0e7389 */ /* 0x0002a400000c000b */
[----:B012---:R-:W-:Y:S01]  /*12130*/  ENDCOLLECTIVE ;  /* 0x000000000000791b */ /* 0x007fe20003800000 */
.L_x_154:
[----:B------:R-:W-:Y:S05]  /*12140*/  BSYNC B0 ;  /* 0x0000000000007941 */ /* 0x000fea0003800000 */
.L_x_153:
[----:B------:R-:W-:Y:S01]  /*12150*/  IMAD.MOV.U32 R13, RZ, RZ, R17 ;  /* 0x000000ffff0d7224 */ /* 0x000fe200078e0011 */
[----:B------:R-:W-:Y:S01]  /*12160*/  MOV R15, 0xffffffff ;  /* 0xffffffff000f7802 */ /* 0x000fe20000000f00 */
[----:B------:R-:W-:Y:S01]  /*12170*/  IMAD.MOV.U32 R12, RZ, RZ, RZ ;  /* 0x000000ffff0c7224 */ /* 0x000fe200078e00ff */
[----:B------:R-:W-:Y:S01]  /*12180*/  MOV R0, R14 ;  /* 0x0000000e00007202 */ /* 0x000fe20000000f00 */
[----:B------:R-:W-:Y:S02]  /*12190*/  IMAD.MOV.U32 R11, RZ, RZ, 0x181f ;  /* 0x0000181fff0b7424 */ /* 0x000fe400078e00ff */
[----:B------:R-:W-:-:S07]  /*121a0*/  IMAD.SHL.U32 R6, R37, 0x2, RZ ;  /* 0x0000000225067824 */ /* 0x000fce00078e00ff */
[----:B------:R-:W-:Y:S05]  /*121b0*/  WARPSYNC.COLLECTIVE R15, `(.L_x_155) ;  /* 0x000000000f087348 */ /* 0x000fea0003c00000 */
[----:B------:R0:W1:Y:S02]  /*121c0*/  SHFL.IDX P6, R14, R13, R12, R11 ;  /* 0x0000000c0d0e7389 */ /* 0x00006400000c000b */
[----:B01----:R-:W-:Y:S01]  /*121d0*/  ENDCOLLECTIVE ;  /* 0x000000000000791b */ /* 0x003fe20003800000 */
.L_x_155:
[----:B------:R-:W-:Y:S01]  /*121e0*/  IMAD.MOV.U32 R13, RZ, RZ, R18 ;  /* 0x000000ffff0d7224 */ /* 0x000fe200078e0012 */
[----:B------:R-:W-:Y:S02]  /*121f0*/  MOV R12, 0x1 ;  /* 0x00000001000c7802 */ /* 0x000fe40000000f00 */
[----:B------:R-:W-:-:S13]  /*12200*/  IADD3 R2, P0, R14, R6, RZ ;  /* 0x000000060e027210 */ /* 0x000fda0007f1e0ff */
[----:B------:R-:W-:Y:S05]  /*12210*/  WARPSYNC.COLLECTIVE R15, `(.L_x_156) ;  /* 0x000000000f087348 */ /* 0x000fea0003c00000 */
[----:B------:R0:W1:Y:S02]  /*12220*/  SHFL.IDX P6, R14, R13, R12, R11 ;  /* 0x0000000c0d0e7389 */ /* 0x00006400000c000b */
[----:B01----:R-:W-:Y:S01]  /*12230*/  ENDCOLLECTIVE ;  /* 0x000000000000791b */ /* 0x003fe20003800000 */
.L_x_156:
[----:B------:R-:W-:Y:S01]  /*12240*/  IMAD.X R3, RZ, RZ, R0, P0 ;  /* 0x000000ffff037224 */ /* 0x000fe200000e0600 */
[----:B------:R-:W-:Y:S02]  /*12250*/  ISETP.LT.OR P0, PT, R5, 0x1, P4 ;  /* 0x000000010500780c */ /* 0x000fe40002701670 */
[----:B------:R-:W-:Y:S01]  /*12260*/  LEA R0, R7, UR39, 0x1 ;  /* 0x0000002707007c11 */ /* 0x000fe2000f8e08ff */
[----:B------:R-:W-:-:S10]  /*12270*/  IMAD.MOV.U32 R13, RZ, RZ, R17 ;  /* 0x000000ffff0d7224 */ /* 0x000fd400078e0011 */
        /* <DEDUP_REMOVED lines=9> */
.L_x_157:
[----:B------:R-:W-:Y:S01]  /*12310*/  @!PT LDS RZ, [RZ] ;  /* 0x00000000fffff984 */ /* 0x000fe20000000800 */
[----:B------:R-:W-:Y:S01]  /*12320*/  @!PT LDS RZ, [RZ] ;  /* 0x00000000fffff984 */ /* 0x000fe20000000800 */
[----:B------:R-:W-:Y:S01]  /*12330*/  @!PT LDS RZ, [RZ] ;  /* 0x00000000fffff984 */ /* 0x000fe20000000800 */
[----:B------:R-:W-:Y:S01]  /*12340*/  LDGSTS.E.BYPASS.LTC128B.128 [R0+0x2c00], desc[UR36][R2.64+0x80], !P0 ;  /* 0x02c0008002007fae */ /* 0x000fe2000c101d64 */
[----:B------:R-:W-:Y:S02]  /*12350*/  ISETP.LT.OR P0, PT, R5, 0x1, P2 ;  /* 0x000000010500780c */ /* 0x000fe40001701670 */
[----:B------:R-:W-:Y:S01]  /*12360*/  MOV R13, R18 ;  /* 0x00000012000d7202 */ /* 0x000fe20000000f00 */
[----:B------:R-:W-:-:S10]  /*12370*/  IMAD.MOV.U32 R12, RZ, RZ, 0x2 ;  /* 0x00000002ff0c7424 */ /* 0x000fd400078e00ff */
[----:B------:R-:W-:Y:S01]  /*12380*/  LDGSTS.E.BYPASS.LTC128B.128 [R0+0x5400], desc[UR36][R2.64+0x100], !P0 ;  /* 0x0540010002007fae */ /* 0x000fe2000c101d64 */
[----:B------:R-:W-:-:S13]  /*12390*/  ISETP.LT.OR P0, PT, R5, 0x1, P1 ;  /* 0x000000010500780c */ /* 0x000fda0000f01670 */
[----:B------:R0:W-:Y:S02]  /*123a0*/  LDGSTS.E.BYPASS.LTC128B.128 [R0+0x7c00], desc[UR36][R2.64+0x180], !P0 ;  /* 0x07c0018002007fae */ /* 0x0001e4000c101d64 */
[----:B0-----:R-:W-:-:S13]  /*123b0*/  IADD3 R2, P0, R14, R6, RZ ;  /* 0x000000060e027210 */ /* 0x001fda0007f1e0ff */
[----:B------:R-:W-:Y:S05]  /*123c0*/  WARPSYNC.COLLECTIVE R15, `(.L_x_158) ;  /* 0x000000000f087348 */ /* 0x000fea0003c00000 */
[----:B------:R0:W1:Y:S02]  /*123d0*/  SHFL.IDX P6, R14, R13, R12, R11 ;  /* 0x0000000c0d0e7389 */ /* 0x00006400000c000b */
[----:B01----:R-:W-:Y:S01]  /*123e0*/  ENDCOLLECTIVE ;  /* 0x000000000000791b */ /* 0x003fe20003800000 */
.L_x_158:
        /* <DEDUP_REMOVED lines=12> */
.L_x_159:
[----:B------:R-:W-:Y:S01]  /*124b0*/  @!PT LDS RZ, [RZ] ;  /* 0x00000000fffff984 */ /* 0x000fe20000000800 */
[----:B------:R-:W-:Y:S01]  /*124c0*/  @!PT LDS RZ, [RZ] ;  /* 0x00000000fffff984 */ /* 0x000fe20000000800 */
[----:B------:R-:W-:Y:S01]  /*124d0*/  @!PT LDS RZ, [RZ] ;  /* 0x00000000fffff984 */ /* 0x000fe20000000800 */
[----:B------:R-:W-:Y:S01]  /*124e0*/  LDGSTS.E.BYPASS.LTC128B.128 [R0+0x3400], desc[UR36][R2.64+0x80], !P0 ;  /* 0x0340008002007fae */ /* 0x000fe2000c101d64 */
[----:B------:R-:W-:Y:S01]  /*124f0*/  ISETP.LT.OR P0, PT, R5, 0x11, P2 ;  /* 0x000000110500780c */ /* 0x000fe20001701670 */
[----:B------:R-:W-:Y:S02]  /*12500*/  IMAD.MOV.U32 R13, RZ, RZ, R18 ;  /* 0x000000ffff0d7224 */ /* 0x000fe400078e0012 */
        /* <DEDUP_REMOVED lines=8> */
.L_x_160:
[----:B------:R-:W-:Y:S02]  /*12590*/  IADD3.X R3, RZ, R7, RZ, P0, !PT ;  /* 0x00000007ff037210 */ /* 0x000fe400007fe4ff */
[----:B------:R-:W-:Y:S02]  /*125a0*/  ISETP.LT.OR P0, PT, R5, 0x21, P4 ;  /* 0x000000210500780c */ /* 0x000fe40002701670 */
[----:B------:R-:W-:-:S11]  /*125b0*/  MOV R13, R17 ;  /* 0x00000011000d7202 */ /* 0x000fd60000000f00 */
        /* <DEDUP_REMOVED lines=9> */
.L_x_161:
        /* <DEDUP_REMOVED lines=14> */
.L_x_162:
[----:B------:R-:W-:Y:S01]  /*12730*/  IMAD.X R3, RZ, RZ, R7, P0 ;  /* 0x000000ffff037224 */ /* 0x000fe200000e0607 */
[----:B------:R-:W-:Y:S01]  /*12740*/  ISETP.LT.OR P0, PT, R5, 0x31, P4 ;  /* 0x000000310500780c */ /* 0x000fe20002701670 */
[----:B------:R-:W-:-:S12]  /*12750*/  IMAD.MOV.U32 R13, RZ, RZ, R17 ;  /* 0x000000ffff0d7224 */ /* 0x000fd800078e0011 */
[----:B------:R-:W-:Y:S01]  /*12760*/  @!PT LDS RZ, [RZ] ;  /* 0x00000000fffff984 */ /* 0x000fe20000000800 */
[----:B------:R-:W-:Y:S01]  /*12770*/  @!PT LDS RZ, [RZ] ;  /* 0x00000000fffff984 */ /* 0x000fe20000000800 */
[----:B------:R-:W-:Y:S01]  /*12780*/  @!PT LDS RZ, [RZ] ;  /* 0x00000000fffff984 */ /* 0x000fe20000000800 */
[----:B------:R0:W-:Y:S01]  /*12790*/  LDGSTS.E.BYPASS.LTC128B.128 [R0+0x1c00], desc[UR36][R2.64], !P0 ;  /* 0x01c0000002007fae */ /* 0x0001e2000c101d64 */
[----:B------:R-:W-:Y:S02]  /*127a0*/  ISETP.LT.OR P0, PT, R5, 0x31, P3 ;  /* 0x000000310500780c */ /* 0x000fe40001f01670 */
[----:B------:R-:W-:-:S11]  /*127b0*/  MOV R18, R14 ;  /* 0x0000000e00127202 */ /* 0x000fd60000000f00 */
[----:B0-----:R-:W-:Y:S05]  /*127c0*/  WARPSYNC.COLLECTIVE R15, `(.L_x_163) ;  /* 0x000000000f087348 */ /* 0x001fea0003c00000 */
[----:B------:R1:W2:Y:S02]  /*127d0*/  SHFL.IDX P6, R14, R13, R12, R11 ;  /* 0x0000000c0d0e7389 */ /* 0x0002a400000c000b */
[----:B012---:R-:W-:Y:S01]  /*127e0*/  ENDCOLLECTIVE ;  /* 0x000000000000791b */ /* 0x007fe20003800000 */
.L_x_163:
        /* <DEDUP_REMOVED lines=9> */
.L_x_79:
[----:B0-----:R0:W1:Y:S02]  /*12880*/  SYNCS.PHASECHK.TRANS64.TRYWAIT P0, [R5+URZ+0x38820], R0 ;  /* 0x03882000050075a7 */ /* 0x001064000800017f */
[----:B-1----:R-:W-:Y:S05]  /*12890*/  @!P0 NANOSLEEP.SYNCS 0x989680 ;  /* 0x009896800000895d */ /* 0x002fea0003900000 */
[----:B------:R-:W1:Y:S02]  /*128a0*/  @!P0 SYNCS.PHASECHK.TRANS64 P0, [R5+URZ+0x38820], R0 ;  /* 0x03882000050085a7 */ /* 0x000e64000800007f */
[----:B-1----:R-:W-:Y:S05]  /*128b0*/  @!P0 BRA `(.L_x_79) ;  /* 0xfffffffc00f08947 */ /* 0x002fea000383ffff */
[----:B------:R-:W-:Y:S05]  /*128c0*/  BRA `(.L_x_165) ;  /* 0xffffffd0006c7947 */ /* 0x000fea000383ffff */
.L_x_80:
[----:B------:R-:W1:Y:S01]  /*128d0*/  S2R R2, SR_TID.X ;  /* 0x0000000000027919 */ /* 0x000e620000002100 */
[----:B------:R-:W-:Y:S01]  /*128e0*/  BSSY B0, `(.L_x_166) ;  /* 0x000000a000007945 */ /* 0x000fe20003800000 */
[----:B------:R-:W-:Y:S01]  /*128f0*/  IMAD.MOV.U32 R12, RZ, RZ, RZ ;  /* 0x000000ffff0c7224 */ /* 0x000fe200078e00ff */
[----:B------:R-:W-:Y:S01]  /*12900*/  MOV R11, 0x1f ;  /* 0x0000001f000b7802 */ /* 0x000fe20000000f00 */
[----:B------:R-:W-:Y:S01]  /*12910*/  IMAD.MOV.U32 R15, RZ, RZ, -0x1 ;  /* 0xffffffffff0f7424 */ /* 0x000fe200078e00ff */
[----:B-1----:R-:W-:-:S04]  /*12920*/  SHF.R.U32.HI R2, RZ, 0x5, R2 ;  /* 0x00000005ff027819 */ /* 0x002fc80000011602 */
[----:B------:R-:W-:-:S05]  /*12930*/  LOP3.LUT R2, R2, 0x3, RZ, 0xc0, !PT ;  /* 0x0000000302027812 */ /* 0x000fca00078ec0ff */
[----:B------:R-:W-:-:S07]  /*12940*/  IMAD.MOV.U32 R13, RZ, RZ, R2 ;  /* 0x000000ffff0d7224 */ /* 0x000fce00078e0002 */
[----:B0-----:R-:W-:Y:S05]  /*12950*/  WARPSYNC.COLLECTIVE R15, `(.L_x_167) ;  /* 0x000000000f087348 */ /* 0x001fea0003c00000 */
[----:B------:R1:W2:Y:S02]  /*12960*/  SHFL.IDX P6, R14, R13, R12, R11 ;  /* 0x0000000c0d0e7389 */ /* 0x0002a400000c000b */
[----:B012---:R-:W-:Y:S01]  /*12970*/  ENDCOLLECTIVE ;  /* 0x000000000000791b */ /* 0x007fe20003800000 */
.L_x_167:
[----:B------:R-:W-:Y:S05]  /*12980*/  BSYNC B0 ;  /* 0x0000000000007941 */ /* 0x000fea0003800000 */
.L_x_166:
[----:B------:R-:W-:Y:S05]  /*12990*/  BRA `(.L_x_168) ;  /* 0xffffffd000547947 */ /* 0x000fea000383ffff */
.L_x_83:
[----:B------:R-:W-:Y:S01]  /*129a0*/  BSSY B1, `(.L_x_169) ;  /* 0x0000006000017945 */ /* 0x000fe20003800000 */
[----:B------:R-:W-:-:S07]  /*129b0*/  IMAD.MOV.U32 R15, RZ, RZ, -0x1 ;  /* 0xffffffffff0f7424 */ /* 0x000fce00078e00ff */
[----:B0-----:R-:W-:Y:S05]  /*129c0*/  WARPSYNC.COLLECTIVE R15, `(.L_x_170) ;  /* 0x000000000f0c7348 */ /* 0x001fea0003c00000 */
[----:B------:R-:W-:Y:S02]  /*129d0*/  ELECT P6, UR62, PT ;  /* 0x00000000003e782f */ /* 0x000fe400038c0000 */
[----:B------:R-:W-:Y:S01]  /*129e0*/  MOV R14, UR62 ;  /* 0x0000003e000e7c02 */ /* 0x000fe20008000f00 */
[----:B0-----:R-:W-:Y:S10]  /*129f0*/  ENDCOLLECTIVE ;  /* 0x000000000000791b */ /* 0x001ff40003800000 */
.L_x_170:
[----:B------:R-:W-:Y:S05]  /*12a00*/  BSYNC B1 ;  /* 0x0000000000017941 */ /* 0x000fea0003800000 */
.L_x_169:
[----:B------:R-:W-:Y:S05]  /*12a10*/  BRA `(.L_x_171) ;  /* 0xffffffd0004c7947 */ /* 0x000fea000383ffff */
.L_x_85:
[----:B0-----:R0:W1:Y:S02]  /*12a20*/  SYNCS.PHASECHK.TRANS64.TRYWAIT P1, [R3+URZ+0x38840], R2 ;  /* 0x03884002030075a7 */ /* 0x001064000802017f */
[----:B-1----:R-:W-:Y:S05]  /*12a30*/  @!P1 NANOSLEEP.SYNCS 0x989680 ;  /* 0x009896800000995d */ /* 0x002fea0003900000 */
[----:B------:R-:W1:Y:S02]  /*12a40*/  @!P1 SYNCS.PHASECHK.TRANS64 P1, [R3+URZ+0x38840], R2 ;  /* 0x03884002030095a7 */ /* 0x000e64000802007f */
[----:B-1----:R-:W-:Y:S05]  /*12a50*/  @!P1 BRA `(.L_x_85) ;  /* 0xfffffffc00f09947 */ /* 0x002fea000383ffff */
[----:B------:R-:W-:Y:S05]  /*12a60*/  BRA `(.L_x_172) ;  /* 0xffffffd000747947 */ /* 0x000fea000383ffff */
.L_x_87:
[----:B-1----:R1:W2:Y:S02]  /*12a70*/  SYNCS.PHASECHK.TRANS64.TRYWAIT P1, [R5+URZ+0x38840], R0 ;  /* 0x03884000050075a7 */ /* 0x0022a4000802017f */
[----:B--2---:R-:W-:Y:S05]  /*12a80*/  @!P1 NANOSLEEP.SYNCS 0x989680 ;  /* 0x009896800000995d */ /* 0x004fea0003900000 */
[----:B------:R-:W2:Y:S02]  /*12a90*/  @!P1 SYNCS.PHASECHK.TRANS64 P1, [R5+URZ+0x38840], R0 ;  /* 0x03884000050095a7 */ /* 0x000ea4000802007f */
[----:B--2---:R-:W-:Y:S05]  /*12aa0*/  @!P1 BRA `(.L_x_87) ;  /* 0xfffffffc00f09947 */ /* 0x004fea000383ffff */
[----:B------:R-:W-:Y:S05]  /*12ab0*/  BRA `(.L_x_173) ;  /* 0xffffffd000807947 */ /* 0x000fea000383ffff */
.L_x_89:
[----:B--2---:R2:W3:Y:S02]  /*12ac0*/  SYNCS.PHASECHK.TRANS64.TRYWAIT P1, [R3+URZ+0x38860], R2 ;  /* 0x03886002030075a7 */ /* 0x0044e4000802017f */
[----:B---3--:R-:W-:Y:S05]  /*12ad0*/  @!P1 NANOSLEEP.SYNCS 0x989680 ;  /* 0x009896800000995d */ /* 0x008fea0003900000 */
[----:B------:R-:W3:Y:S02]  /*12ae0*/  @!P1 SYNCS.PHASECHK.TRANS64 P1, [R3+URZ+0x38860], R2 ;  /* 0x03886002030095a7 */ /* 0x000ee4000802007f */
[----:B---3--:R-:W-:Y:S05]  /*12af0*/  @!P1 BRA `(.L_x_89) ;  /* 0xfffffffc00f09947 */ /* 0x008fea000383ffff */
[----:B------:R-:W-:Y:S05]  /*12b00*/  BRA `(.L_x_174) ;  /* 0xffffffd0007c7947 */ /* 0x000fea000383ffff */
.L_x_175:
[----:B------:R-:W-:-:S00]  /*12b10*/  BRA `(.L_x_175) ;  /* 0xfffffffc00fc7947 */ /* 0x000fc0000383ffff */
[----:B------:R-:W-:-:S00]  /*12b20*/  NOP ;  /* 0x0000000000007918 */ /* 0x000fc00000000000 */
        /* <DEDUP_REMOVED lines=13> */
.L_x_3293:


//--------------------- .text._ZN7cutlass13device_kernelIN5flash11enable_sm90INS1_16FlashAttnFwdSm90INS1_25CollectiveMainloopFwdSm90ILi2EN4cute5tupleIJNS5_1CILi1EEES8_S8_EEENS6_IJNS7_ILi128EEENS7_ILi80EEENS7_ILi256EEEEEELi256ENS_6half_tEfNS_4arch4Sm90ELb0ELb0ELb0ELb1ELb1ELb0ELb0ELb1ELb1ELb1ELb0ELb0EEENS1_21CollectiveEpilogueFwdINS6_IJSA_SC_SB_EEES9_SE_SG_Li256ELb1ELb1ELb0ELb0EEENS1_36VarlenDynamicPersistentTileSchedulerILi128ELi80ELi256ELi128ELb0ELb1ELb1ELb0ELb1ELb1EEEEEEEEEvNT_6ParamsE --------------------------
	.section	.text._ZN7cutlass13device_kernelIN5flash11enable_sm90INS1_16FlashAttnFwdSm90INS1_25CollectiveMainloopFwdSm90ILi2EN4cute5tupleIJNS5_1CILi1EEES8_S8_EEENS6_IJNS7_ILi128EEENS7_ILi80EEENS7_ILi256EEEEEELi256ENS_6half_tEfNS_4arch4Sm90ELb0ELb0ELb0ELb1ELb1ELb0ELb0ELb1ELb1ELb1ELb0ELb0EEENS1_21CollectiveEpilogueFwdINS6_IJSA_SC_SB_EEES9_SE_SG_Li256ELb1ELb1ELb0ELb0EEENS1_36VarlenDynamicPersistentTileSchedulerILi128ELi80ELi256ELi128ELb0ELb1ELb1ELb0ELb1ELb1EEEEEEEEEvNT_6ParamsE,"ax",@progbits
	.align	128
.text._ZN7cutlass13device_kernelIN5flash11enable_sm90INS1_16FlashAttnFwdSm90INS1_25CollectiveMainloopFwdSm90ILi2EN4cute5tupleIJNS5_1CILi1EEES8_S8_EEENS6_IJNS7_ILi128EEENS7_ILi80EEENS7_ILi256EEEEEELi256ENS_6half_tEfNS_4arch4Sm90ELb0ELb0ELb0ELb1ELb1ELb0ELb0ELb1ELb1ELb1ELb0ELb0EEENS1_21CollectiveEpilogueFwdINS6_IJSA_SC_SB_EEES9_SE_SG_Li256ELb1ELb1ELb0ELb0EEENS1_36VarlenDynamicPersistentTileSchedulerILi128ELi80ELi256ELi128ELb0ELb1ELb1ELb0ELb1ELb1EEEEEEEEEvNT_6ParamsE:
        .type           _ZN7cutlass13device_kernelIN5flash11enable_sm90INS1_16FlashAttnFwdSm90INS1_25CollectiveMainloopFwdSm90ILi2EN4cute5tupleIJNS5_1CILi1EEES8_S8_EEENS6_IJNS7_ILi128EEENS7_ILi80EEENS7_ILi256EEEEEELi256ENS_6half_tEfNS_4arch4Sm90ELb0ELb0ELb0ELb1ELb1ELb0ELb0ELb1ELb1ELb1ELb0ELb0EEENS1_21CollectiveEpilogueFwdINS6_IJSA_SC_SB_EEES9_SE_SG_Li256ELb1ELb1ELb0ELb0EEENS1_36VarlenDynamicPersistentTileSchedulerILi128ELi80ELi256ELi128ELb0ELb1ELb1ELb0ELb1ELb1EEEEEEEEEvNT_6ParamsE,@function
        .size           _ZN7cutlass13device_kernelIN5flash11enable_sm90INS1_16FlashAttnFwdSm90INS1_25CollectiveMainloopFwdSm90ILi2EN4cute5tupleIJNS5_1CILi1EEES8_S8_EEENS6_IJNS7_ILi128EEENS7_ILi80EEENS7_ILi256EEEEEELi256ENS_6half_tEfNS_4arch4Sm90ELb0ELb0ELb0ELb1ELb1ELb0ELb0ELb1ELb1ELb1ELb0ELb0EEENS1_21CollectiveEpilogueFwdINS6_IJSA_SC_SB_EEES9_SE_SG_Li256ELb1ELb1ELb0ELb0EEENS1_36VarlenDynamicPersistentTileSchedulerILi128ELi80ELi256ELi128ELb0ELb1ELb1ELb0ELb1ELb1EEEEEEEEEvNT_6ParamsE,(.L_x_3294 - _ZN7cutlass13device_kernelIN5flash11enable_sm90INS1_16FlashAttnFwdSm90INS1_25CollectiveMainloopFwdSm90ILi2EN4cute5tupleIJNS5_1CILi1EEES8_S8_EEENS6_IJNS7_ILi128EEENS7_ILi80EEENS7_ILi256EEEEEELi256ENS_6half_tEfNS_4arch4Sm90ELb0ELb0ELb0ELb1ELb1ELb0ELb0ELb1ELb1ELb1ELb0ELb0EEENS1_21CollectiveEpilogueFwdINS6_IJSA_SC_SB_EEES9_SE_SG_Li256ELb1ELb1ELb0ELb0EEENS1_36VarlenDynamicPersistentTileSchedulerILi128ELi80ELi256ELi128ELb0ELb1ELb1ELb0ELb1ELb1EEEEEEEEEvNT_6ParamsE)
        .other          _ZN7cutlass13device_kernelIN5flash11enable_sm90INS1_16FlashAttnFwdSm90INS1_25CollectiveMainloopFwdSm90ILi2EN4cute5tupleIJNS5_1CILi1EEES8_S8_EEENS6_IJNS7_ILi128EEENS7_ILi80EEENS7_ILi256EEEEEELi256ENS_6half_tEfNS_4arch4Sm90ELb0ELb0ELb0ELb1ELb1ELb0ELb0ELb1ELb1ELb1ELb0ELb0EEENS1_21CollectiveEpilogueFwdINS6_IJSA_SC_SB_EEES9_SE_SG_Li256ELb1ELb1ELb0ELb0EEENS1_36VarlenDynamicPersistentTileSchedulerILi128ELi80ELi256ELi128ELb0ELb1ELb1ELb0ELb1ELb1EEEEEEEEEvNT_6ParamsE,@"STO_CUDA_ENTRY STV_DEFAULT"
_ZN7cutlass13device_kernelIN5flash11enable_sm90INS1_16FlashAttnFwdSm90INS1_25CollectiveMainloopFwdSm90ILi2EN4cute5tupleIJNS5_1CILi1EEES8_S8_EEENS6_IJNS7_ILi128EEENS7_ILi80EEENS7_ILi256EEEEEELi256ENS_6half_tEfNS_4arch4Sm90ELb0ELb0ELb0ELb1ELb1ELb0ELb0ELb1ELb1ELb1ELb0ELb0EEENS1_21CollectiveEpilogueFwdINS6_IJSA_SC_SB_EEES9_SE_SG_Li256ELb1ELb1ELb0ELb0EEENS1_36VarlenDynamicPersistentTileSchedulerILi128ELi80ELi256ELi128ELb0ELb1ELb1ELb0ELb1ELb1EEEEEEEEEvNT_6ParamsE:
        /* <DEDUP_REMOVED lines=45> */
.L_x_176:
        /* <DEDUP_REMOVED lines=22> */
.L_x_177:
        /* <DEDUP_REMOVED lines=18> */
.L_x_178:
        /* <DEDUP_REMOVED lines=22> */
.L_x_179:
        /* <DEDUP_REMOVED lines=23> */
.L_x_180:
        /* <DEDUP_REMOVED lines=10> */
.L_x_182:
[----:B------:R-:W-:-:S08]  /*08c0*/  NOP ;  /* 0x0000000000007918 */ /* 0x000fd00000000000 */
[----:B------:R-:W1:Y:S02]  /*08d0*/  USETMAXREG.TRY_ALLOC.CTAPOOL UP0, 0xe8 ;  /* 0x000000e8000079c8 */ /* 0x000e640008000600 */
[----:B-1----:R-:W-:-:S13]  /*08e0*/  PLOP3.LUT P0, PT, PT, PT, UP0, 0x80, 0x0 ;  /* 0x000000000000781c */ /* 0x002fda0003f0f008 */
[----:B------:R-:W-:Y:S05]  /*08f0*/  @!P0 BRA `(.L_x_182) ;  /* 0xfffffffc00f08947 */ /* 0x000fea000383ffff */
[----:B------:R-:W1:Y:S08]  /*0900*/  S2UR UR5, SR_CgaCtaId ;  /* 0x00000000000579c3 */ /* 0x000e700000008800 */
[----:B------:R-:W-:Y:S06]  /*0910*/  BAR.ARV 0x8, 0x180 ;  /* 0x0206000000007b1d */ /* 0x000fec0000002000 */
[----:B------:R-:W-:-:S02]  /*0920*/  UMOV UR4, 0x400 ;  /* 0x0000040000047882 */ /* 0x000fc40000000000 */
[----:B------:R-:W-:Y:S01]  /*0930*/  BAR.SYNC.DEFER_BLOCKING 0x5, 0x180 ;  /* 0x0146000000007b1d */ /* 0x000fe20000010000 */
[----:B-1----:R-:W-:-:S09]  /*0940*/  ULEA UR4, UR5, UR4, 0x18 ;  /* 0x0000000405047291 */ /* 0x002fd2000f8ec03f */
[----:B------:R-:W1:Y:S01]  /*0950*/  LDS.128 R12, [UR4+0x388d0] ;  /* 0x0388d004ff0c7984 */ /* 0x000e620008000c00 */
[----:B------:R-:W-:Y:S01]  /*0960*/  ULDC UR4, c[0x0][0xc3c] ;  /* 0x00030f0000047ab9 */ /* 0x000fe20000000800 */
[----:B------:R-:W-:Y:S06]  /*0970*/  BAR.ARV 0x4, 0x180 ;  /* 0x0106000000007b1d */ /* 0x000fec0000002000 */
[----:B-1----:R-:W-:-:S13]  /*0980*/  ISETP.GE.AND P0, PT, R15, UR4, PT ;  /* 0x000000040f007c0c */ /* 0x002fda000bf06270 */
[----:B------:R-:W-:Y:S05]  /*0990*/  @P0 EXIT ;  /* 0x000000000000094d */ /* 0x000fea0003800000 */
[----:B0-----:R-:W2:Y:S01]  /*09a0*/  LDL R2, [R1+0x24] ;  /* 0x0000240001027983 */ /* 0x001ea20000100800 */
[----:B------:R-:W-:Y:S01]  /*09b0*/  R2UR UR5, R13 ;  /* 0x000000000d0572ca */ /* 0x000fe200000e0000 */
[----:B------:R-:W-:Y:S01]  /*09c0*/  UMOV UR38, URZ ;  /* 0x0000003f00267c82 */ /* 0x000fe20008000000 */
[----:B------:R-:W-:Y:S01]  /*09d0*/  R2UR UR6, R14 ;  /* 0x000000000e0672ca */ /* 0x000fe200000e0000 */
[----:B------:R-:W0:Y:S01]  /*09e0*/  S2R R0, SR_TID.X ;  /* 0x0000000000007919 */ /* 0x000e220000002100 */
[----:B------:R-:W-:Y:S01]  /*09f0*/  R2UR UR7, R15 ;  /* 0x000000000f0772ca */ /* 0x000fe200000e0000 */
[----:B0-----:R-:W-:-:S05]  /*0a00*/  VIADD R11, R0, 0xffffff80 ;  /* 0xffffff80000b7836 */ /* 0x001fca0000000000 */
[----:B------:R-:W-:-:S04]  /*0a10*/  SHF.R.S32.HI R0, RZ, 0x1f, R11 ;  /* 0x0000001fff007819 */ /* 0x000fc8000001140b */
[CC--:B------:R-:W-:Y:S02]  /*0a20*/  LEA.HI R4, R0.reuse, R11.reuse, RZ, 0x5 ;  /* 0x0000000b00047211 */ /* 0x0c0fe400078f28ff */
[----:B------:R-:W-:-:S03]  /*0a30*/  LEA.HI R3, R0, R11, RZ, 0x4 ;  /* 0x0000000b00037211 */ /* 0x000fc600078f20ff */
[----:B------:R-:W-:Y:S01]  /*0a40*/  IMAD.SHL.U32 R5, R4, 0x20, RZ ;  /* 0x0000002004057824 */ /* 0x000fe200078e00ff */
[----:B------:R-:W-:Y:S02]  /*0a50*/  LOP3.LUT R4, R3, 0x3fffff0, RZ, 0xc0, !PT ;  /* 0x03fffff003047812 */ /* 0x000fe400078ec0ff */
[----:B------:R-:W-:Y:S02]  /*0a60*/  SHF.R.S32.HI R6, RZ, 0x4, R3 ;  /* 0x00000004ff067819 */ /* 0x000fe40000011403 */
[----:B------:R-:W-:Y:S01]  /*0a70*/  LOP3.LUT R5, R5, 0xfffffc00, RZ, 0xc0, !PT ;  /* 0xfffffc0005057812 */ /* 0x000fe200078ec0ff */
[----:B------:R-:W-:Y:S01]  /*0a80*/  IMAD.IADD R4, R11, 0x1, -R4 ;  /* 0x000000010b047824 */ /* 0x000fe200078e0a04 */
[----:B------:R-:W-:-:S03]  /*0a90*/  LEA.HI R3, R3, R6, RZ, 0x1 ;  /* 0x0000000603037211 */ /* 0x000fc600078f08ff */
[----:B------:R-:W-:Y:S01]  /*0aa0*/  IMAD R4, R4, 0x40, R5 ;  /* 0x0000004004047824 */ /* 0x000fe200078e0205 */
[----:B------:R-:W-:Y:S02]  /*0ab0*/  LEA.HI R5, R0, R11, RZ, 0x2 ;  /* 0x0000000b00057211 */ /* 0x000fe400078f10ff */
[----:B------:R-:W-:Y:S02]  /*0ac0*/  LOP3.LUT R3, R3, 0x1ffffffe, RZ, 0xc0, !PT ;  /* 0x1ffffffe03037812 */ /* 0x000fe400078ec0ff */
[----:B------:R-:W-:Y:S02]  /*0ad0*/  LOP3.LUT R5, R5, 0xfffffffc, RZ, 0xc0, !PT ;  /* 0xfffffffc05057812 */ /* 0x000fe400078ec0ff */
[----:B------:R-:W-:Y:S01]  /*0ae0*/  IADD3 R3, R6, -R3, RZ ;  /* 0x8000000306037210 */ /* 0x000fe20007ffe0ff */
[----:B------:R-:W-:Y:S02]  /*0af0*/  IMAD.MOV.U32 R6, RZ, RZ, -0x2 ;  /* 0xfffffffeff067424 */ /* 0x000fe400078e00ff */
[----:B------:R-:W-:-:S02]  /*0b00*/  IMAD.IADD R5, R11, 0x1, -R5 ;  /* 0x000000010b057824 */ /* 0x000fc400078e0a05 */
[----:B------:R-:W-:-:S03]  /*0b10*/  IMAD R225, R3, 0x8, R4 ;  /* 0x0000000803e17824 */ /* 0x000fc600078e0204 */
[----:B------:R-:W-:-:S04]  /*0b20*/  LEA.HI R3, R5, R5, RZ, 0x1 ;  /* 0x0000000505037211 */ /* 0x000fc800078f08ff */
[----:B------:R-:W-:-:S05]  /*0b30*/  LOP3.LUT R4, R3, 0x1ffffffe, RZ, 0xc0, !PT ;  /* 0x1ffffffe03047812 */ /* 0x000fca00078ec0ff */
[----:B------:R-:W-:Y:S01]  /*0b40*/  IMAD.IADD R5, R5, 0x1, -R4 ;  /* 0x0000000105057824 */ /* 0x000fe200078e0a04 */
[----:B--2---:R-:W-:Y:S02]  /*0b50*/  R2UR UR4, R2 ;  /* 0x00000000020472ca */ /* 0x004fe400000e0000 */
[CC--:B------:R-:W-:Y:S02]  /*0b60*/  LEA.HI R2, R0.reuse, R11.reuse, RZ, 0x7 ;  /* 0x0000000b00027211 */ /* 0x0c0fe400078f38ff */
[----:B------:R-:W-:Y:S02]  /*0b70*/  LEA.HI R0, R0, R11, RZ, 0x3 ;  /* 0x0000000b00007211 */ /* 0x000fe400078f18ff */
[----:B------:R-:W-:Y:S02]  /*0b80*/  LOP3.LUT R220, R2, 0xffffff80, RZ, 0xc0, !PT ;  /* 0xffffff8002dc7812 */ /* 0x000fe400078ec0ff */
[----:B------:R-:W-:Y:S02]  /*0b90*/  SHF.R.S32.HI R221, RZ, 0x7, R2 ;  /* 0x00000007ffdd7819 */ /* 0x000fe40000011402 */
[----:B------:R-:W-:Y:S01]  /*0ba0*/  LOP3.LUT R213, R0, 0xfffffff8, RZ, 0xc0, !PT ;  /* 0xfffffff800d57812 */ /* 0x000fe200078ec0ff */
[C---:B------:R-:W-:Y:S01]  /*0bb0*/  IMAD.IADD R220, R11.reuse, 0x1, -R220 ;  /* 0x000000010bdc7824 */ /* 0x040fe200078e0adc */
[----:B------:R-:W-:Y:S01]  /*0bc0*/  LEA.HI R2, R2, R221, RZ, 0x1 ;  /* 0x000000dd02027211 */ /* 0x000fe200078f08ff */
[----:B------:R-:W-:Y:S01]  /*0bd0*/  ULOP3.LUT UR8, UR4, 0x1, URZ, 0xfc, !UPT ;  /* 0x0000000104087892 */ /* 0x000fe2000f8efc3f */
[----:B------:R-:W-:-:S02]  /*0be0*/  IADD3 R213, R11, -R213, RZ ;  /* 0x800000d50bd57210 */ /* 0x000fc40007ffe0ff */
[----:B------:R-:W-:Y:S01]  /*0bf0*/  SHF.R.S32.HI R7, RZ, 0x1f, R220 ;  /* 0x0000001fff077819 */ /* 0x000fe200000114dc */
[----:B------:R-:W-:Y:S01]  /*0c00*/  UMOV UR4, URZ ;  /* 0x0000003f00047c82 */ /* 0x000fe20008000000 */
[----:B------:R-:W-:Y:S01]  /*0c10*/  LOP3.LUT R2, R2, 0x3fffffe, RZ, 0xc0, !PT ;  /* 0x03fffffe02027812 */ /* 0x000fe200078ec0ff */
[----:B------:R-:W-:Y:S01]  /*0c20*/  IMAD.SHL.U32 R17, R213, 0x8, RZ ;  /* 0x00000008d5117824 */ /* 0x000fe200078e00ff */
[CC--:B------:R-:W-:Y:S01]  /*0c30*/  LEA.HI R8, R7.reuse, R220.reuse, RZ, 0x2 ;  /* 0x000000dc07087211 */ /* 0x0c0fe200078f10ff */
[----:B------:R-:W-:Y:S01]  /*0c40*/  IMAD.U32 R226, RZ, RZ, UR8 ;  /* 0x00000008ffe27e24 */ /* 0x000fe2000f8e00ff */
[----:B------:R-:W-:Y:S01]  /*0c50*/  LEA.HI R7, R7, R220, RZ, 0x5 ;  /* 0x000000dc07077211 */ /* 0x000fe200078f28ff */
[----:B------:R-:W-:Y:S01]  /*0c60*/  IMAD.IADD R2, R221, 0x1, -R2 ;  /* 0x00000001dd027824 */ /* 0x000fe200078e0a02 */
[--C-:B------:R-:W-:Y:S01]  /*0c70*/  SHF.R.S32.HI R9, RZ, 0x2, R8.reuse ;  /* 0x00000002ff097819 */ /* 0x100fe20000011408 */
[C---:B------:R-:W-:Y:S01]  /*0c80*/  VIADD R23, R17.reuse, 0x40 ;  /* 0x0000004011177836 */ /* 0x040fe20000000000 */
[----:B------:R-:W-:Y:S01]  /*0c90*/  SHF.R.S32.HI R10, RZ, 0x1f, R8 ;  /* 0x0000001fff0a7819 */ /* 0x000fe20000011408 */
[C---:B------:R-:W-:Y:S01]  /*0ca0*/  VIADD R22, R17.reuse, 0x80 ;  /* 0x0000008011167836 */ /* 0x040fe20000000000 */
[----:B------:R-:W-:Y:S01]  /*0cb0*/  SHF.R.S32.HI R7, RZ, 0x5, R7 ;  /* 0x00000005ff077819 */ /* 0x000fe20000011407 */
[----:B------:R-:W-:Y:S01]  /*0cc0*/  IMAD.U32 R219, RZ, RZ, UR4 ;  /* 0x00000004ffdb7e24 */ /* 0x000fe2000f8e00ff */
[----:B------:R-:W-:Y:S01]  /*0cd0*/  LEA.HI R10, R10, R9, RZ, 0x3 ;  /* 0x000000090a0a7211 */ /* 0x000fe200078f18ff */
[----:B------:R-:W-:Y:S01]  /*0ce0*/  IMAD.U32 R16, RZ, RZ, UR4 ;  /* 0x00000004ff107e24 */ /* 0x000fe2000f8e00ff */
[----:B------:R-:W-:-:S02]  /*0cf0*/  IADD3 R212, R17, 0xc0, RZ ;  /* 0x000000c011d47810 */ /* 0x000fc40007ffe0ff */
[----:B------:R-:W-:Y:S02]  /*0d00*/  LOP3.LUT R10, R10, 0xfffffff8, RZ, 0xc0, !PT ;  /* 0xfffffff80a0a7812 */ /* 0x000fe400078ec0ff */
[----:B------:R-:W-:Y:S02]  /*0d10*/  SHF.R.S32.HI R217, RZ, 0x3, R0 ;  /* 0x00000003ffd97819 */ /* 0x000fe40000011400 */
[----:B------:R-:W-:Y:S01]  /*0d20*/  SHF.R.S32.HI R3, RZ, 0x1f, R17 ;  /* 0x0000001fff037819 */ /* 0x000fe20000011411 */
[----:B------:R-:W-:Y:S01]  /*0d30*/  IMAD.IADD R10, R9, 0x1, -R10 ;  /* 0x00000001090a7824 */ /* 0x000fe200078e0a0a */
[----:B------:R-:W-:Y:S02]  /*0d40*/  LOP3.LUT R9, R8, 0x7ffffffc, RZ, 0xc0, !PT ;  /* 0x7ffffffc08097812 */ /* 0x000fe400078ec0ff */
[----:B------:R-:W-:Y:S01]  /*0d50*/  SHF.R.S32.HI R0, RZ, 0x1f, R22 ;  /* 0x0000001fff007819 */ /* 0x000fe20000011416 */
[----:B------:R-:W-:Y:S01]  /*0d60*/  IMAD R7, R7, 0x10, R10 ;  /* 0x0000001007077824 */ /* 0x000fe200078e020a */
[----:B------:R-:W-:Y:S01]  /*0d70*/  SHF.R.S32.HI R227, RZ, 0x1f, R212 ;  /* 0x0000001fffe37819 */ /* 0x000fe200000114d4 */
[----:B------:R-:W-:-:S02]  /*0d80*/  IMAD.IADD R9, R220, 0x1, -R9 ;  /* 0x00000001dc097824 */ /* 0x000fc400078e0a09 */
[----:B------:R-:W-:Y:S01]  /*0d90*/  IMAD R222, R2, 0x40, R7 ;  /* 0x0000004002de7824 */ /* 0x000fe200078e0207 */
[----:B------:R-:W-:Y:S01]  /*0da0*/  SHF.R.S32.HI R2, RZ, 0x1f, R23 ;  /* 0x0000001fff027819 */ /* 0x000fe20000011417 */
[----:B------:R-:W-:Y:S02]  /*0db0*/  IMAD R223, R9, R6, 0x50 ;  /* 0x0000005009df7424 */ /* 0x000fe400078e0206 */
[----:B------:R-:W-:-:S07]  /*0dc0*/  IMAD R224, R5, 0x8, R222 ;  /* 0x0000000805e07824 */ /* 0x000fce00078e02de */
.L_x_228:
[----:B------:R-:W-:Y:S01]  /*0dd0*/  ULDC.64 UR8, c[0x0][0xc88] ;  /* 0x0003220000087ab9 */ /* 0x000fe20000000a00 */
[----:B------:R-:W-:Y:S01]  /*0de0*/  ULDC.64 UR10, c[0x0][0xa20] ;  /* 0x00028800000a7ab9 */ /* 0x000fe20000000a00 */
[----:B------:R-:W-:-:S06]  /*0df0*/  UIMAD.WIDE UR8, UR7, 0x4, UR8 ;  /* 0x00000004070878a5 */ /* 0x000fcc000f8e0208 */
[----:B01----:R-:W-:Y:S02]  /*0e00*/  IMAD.U32 R2, RZ, RZ, UR8 ;  /* 0x00000008ff027e24 */ /* 0x003fe4000f8e00ff */
[----:B------:R-:W-:Y:S01]  /*0e10*/  IMAD.U32 R3, RZ, RZ, UR9 ;  /* 0x00000009ff037e24 */ /* 0x000fe2000f8e00ff */
[----:B------:R-:W-:-:S04]  /*0e20*/  ULDC.64 UR8, c[0x0][0xa28] ;  /* 0x00028a0000087ab9 */ /* 0x000fc80000000a00 */
[----:B--2---:R-:W2:Y:S01]  /*0e30*/  LDG.E R2, desc[UR36][R2.64] ;  /* 0x0000002402027981 */ /* 0x004ea2000c1e1900 */
[----:B------:R-:W-:Y:S02]  /*0e40*/  UISETP.NE.U32.AND UP0, UPT, UR8, URZ, UPT ;  /* 0x0000003f0800728c */ /* 0x000fe4000bf05070 */
[----:B------:R-:W-:Y:S02]  /*0e50*/  UISETP.NE.U32.AND UP1, UPT, UR10, URZ, UPT ;  /* 0x0000003f0a00728c */ /* 0x000fe4000bf25070 */
[----:B------:R-:W-:Y:S02]  /*0e60*/  UISETP.NE.AND.EX UP0, UPT, UR9, URZ, UPT, UP0 ;  /* 0x0000003f0900728c */ /* 0x000fe4000bf05300 */
[----:B------:R-:W-:-:S04]  /*0e70*/  UISETP.NE.AND.EX UP1, UPT, UR11, URZ, UPT, UP1 ;  /* 0x0000003f0b00728c */ /* 0x000fc8000bf25310 */
[----:B------:R-:W-:Y:S02]  /*0e80*/  PLOP3.LUT P0, PT, PT, PT, UP0, 0x80, 0x0 ;  /* 0x000000000000781c */ /* 0x000fe40003f0f008 */
[----:B------:R-:W-:Y:S02]  /*0e90*/  PLOP3.LUT P1, PT, PT, PT, UP1, 0x80, 0x0 ;  /* 0x000000000000781c */ /* 0x000fe40003f2f018 */
[----:B--2---:R-:W-:-:S13]  /*0ea0*/  R2UR UR4, R2 ;  /* 0x00000000020472ca */ /* 0x004fda00000e0000 */
[----:B------:R-:W-:Y:S02]  /*0eb0*/  USHF.R.S32.HI UR12, URZ, 0x1f, UR4 ;  /* 0x0000001f3f0c7899 */ /* 0x000fe40008011404 */
[----:B------:R-:W-:Y:S01]  /*0ec0*/  IMAD.U32 R215, RZ, RZ, UR4 ;  /* 0x00000004ffd77e24 */ /* 0x000fe2000f8e00ff */
[----:B------:R-:W-:Y:S02]  /*0ed0*/  @UP0 ULEA UR8, UP2, UR4, UR8, 0x2 ;  /* 0x0000000804080291 */ /* 0x000fe4000f84103f */
[----:B------:R-:W-:Y:S02]  /*0ee0*/  @UP1 ULEA UR10, UP3, UR4, UR10, 0x2 ;  /* 0x0000000a040a1291 */ /* 0x000fe4000f86103f */
[----:B------:R-:W-:Y:S01]  /*0ef0*/  @UP0 ULEA.HI.X UR9, UR4, UR9, UR12, 0x2, UP2 ;  /* 0x0000000904090291 */ /* 0x000fe200090f140c */
[----:B------:R-:W-:Y:S01]  /*0f00*/  IMAD.U32 R216, RZ, RZ, UR5 ;  /* 0x00000005ffd87e24 */ /* 0x000fe2000f8e00ff */
[----:B------:R-:W-:Y:S01]  /*0f10*/  @UP1 ULEA.HI.X UR11, UR4, UR11, UR12, 0x2, UP3 ;  /* 0x0000000b040b1291 */ /* 0x000fe200098f140c */
[----:B------:R-:W-:Y:S01]  /*0f20*/  IMAD.U32 R2, RZ, RZ, UR8 ;  /* 0x00000008ff027e24 */ /* 0x000fe2000f8e00ff */
[----:B------:R-:W-:Y:S01]  /*0f30*/  ULDC UR5, c[0x0][0x2f0] ;  /* 0x0000bc0000057ab9 */ /* 0x000fe20000000800 */
[----:B----4-:R-:W-:Y:S01]  /*0f40*/  IMAD.U32 R4, RZ, RZ, UR10 ;  /* 0x0000000aff047e24 */ /* 0x010fe2000f8e00ff */
[----:B------:R-:W-:Y:S01]  /*0f50*/  MOV R3, UR9 ;  /* 0x0000000900037c02 */ /* 0x000fe20008000f00 */
[----:B------:R-:W-:Y:S01]  /*0f60*/  ULDC.64 UR8, c[0x0][0x418] ;  /* 0x0001060000087ab9 */ /* 0x000fe20000000a00 */
[----:B------:R-:W-:Y:S01]  /*0f70*/  IMAD.U32 R5, RZ, RZ, UR11 ;  /* 0x0000000bff057e24 */ /* 0x000fe2000f8e00ff */
[----:B------:R-:W-:Y:S01]  /*0f80*/  ULDC UR4, c[0x0][0x424] ;  /* 0x0001090000047ab9 */ /* 0x000fe20000000800 */
[----:B------:R-:W-:Y:S01]  /*0f90*/  UMOV UR39, URZ ;  /* 0x0000003f00277c82 */ /* 0x000fe20008000000 */
[----:B------:R-:W2:Y:S01]  /*0fa0*/  @P0 LDG.E R2, desc[UR36][R2.64] ;  /* 0x0000002402020981 */ /* 0x000ea2000c1e1900 */
[----:B------:R-:W-:-:S03]  /*0fb0*/  IMAD.U32 R218, RZ, RZ, UR12 ;  /* 0x0000000cffda7e24 */ /* 0x000fc6000f8e00ff */
[----:B---3--:R-:W3:Y:S01]  /*0fc0*/  @P1 LDG.E R4, desc[UR36][R4.64] ;  /* 0x0000002404041981 */ /* 0x008ee2000c1e1900 */
[----:B------:R-:W-:-:S04]  /*0fd0*/  UISETP.NE.U32.AND UP0, UPT, UR8, URZ, UPT ;  /* 0x0000003f0800728c */ /* 0x000fc8000bf05070 */
[----:B------:R-:W-:-:S04]  /*0fe0*/  UISETP.NE.AND.EX UP0, UPT, UR9, URZ, UPT, UP0 ;  /* 0x0000003f0900728c */ /* 0x000fc8000bf05300 */
[----:B------:R-:W-:-:S04]  /*0ff0*/  USEL UR4, UR4, 0x1, UP0 ;  /* 0x0000000104047887 */ /* 0x000fc80008000000 */
[----:B------:R-:W-:Y:S01]  /*1000*/  UIMAD UR4, UR4, UR5, URZ ;  /* 0x00000005040472a4 */ /* 0x000fe2000f8e023f */
[----:B------:R-:W-:Y:S01]  /*1010*/  IMAD.MOV.U32 R0, RZ, RZ, RZ ;  /* 0x000000ffff007224 */ /* 0x000fe200078e00ff */
        /* <DEDUP_REMOVED lines=28> */
[----:B------:R-:W-:Y:S01]  /*11e0*/  IMAD.MOV.U32 R166, RZ, RZ, RZ ;  /* 0x000000ffffa67224 */ /* 0x000fe200078e00ff */
        /* <DEDUP_REMOVED lines=26> */
[----:B------:R-:W-:Y:S02]  /*1390*/  IMAD.MOV.U32 R41, RZ, RZ, RZ ;  /* 0x000000ffff297224 */ /* 0x000fe400078e00ff */
[----:B------:R-:W-:Y:S01]  /*13a0*/  IMAD.U32 R214, RZ, RZ, UR6 ;  /* 0x00000006ffd67e24 */ /* 0x000fe2000f8e00ff */
[----:B--2---:R-:W-:Y:S02]  /*13b0*/  @P0 R2UR UR39, R2 ;  /* 0x00000000022702ca */ /* 0x004fe400000e0000 */
[----:B------:R-:W-:Y:S02]  /*13c0*/  CS2R R2, SRZ ;  /* 0x0000000000027805 */ /* 0x000fe4000001ff00 */
[----:B---3--:R-:W-:Y:S02]  /*13d0*/  @P1 R2UR UR4, R4 ;  /* 0x00000000040412ca */ /* 0x008fe400000e0000 */
[----:B------:R-:W-:Y:S01]  /*13e0*/  PLOP3.LUT P0, PT, PT, PT, PT, 0x80, 0x0 ;  /* 0x000000000000781c */ /* 0x000fe20003f0f070 */
[----:B------:R-:W-:-:S12]  /*13f0*/  @P1 BRA `(.L_x_183) ;  /* 0x0000000000381947 */ /* 0x000fd80003800000 */
[----:B------:R-:W-:Y:S02]  /*1400*/  ULDC.64 UR6, c[0x0][0xa08] ;  /* 0x0002820000067ab9 */ /* 0x000fe40000000a00 */
[----:B------:R-:W-:-:S04]  /*1410*/  ISETP.NE.U32.AND P1, PT, RZ, UR6, PT ;  /* 0x00000006ff007c0c */ /* 0x000fc8000bf25070 */
[----:B------:R-:W-:-:S13]  /*1420*/  ISETP.NE.AND.EX P1, PT, RZ, UR7, PT, P1 ;  /* 0x00000007ff007c0c */ /* 0x000fda000bf25310 */
[----:B------:R-:W-:Y:S05]  /*1430*/  @!P1 BRA `(.L_x_183) ;  /* 0x0000000000289947 */ /* 0x000fea0003800000 */
[----:B------:R-:W-:Y:S01]  /*1440*/  R2UR UR6, R215 ;  /* 0x00000000d70672ca */ /* 0x000fe200000e0000 */
[----:B------:R-:W-:-:S12]  /*1450*/  ULDC.64 UR4, c[0x0][0xa08] ;  /* 0x0002820000047ab9 */ /* 0x000fd80000000a00 */
[----:B------:R-:W-:-:S06]  /*1460*/  UIMAD.WIDE UR4, UR6, 0x4, UR4 ;  /* 0x00000004060478a5 */ /* 0x000fcc000f8e0204 */
[----:B------:R-:W-:Y:S01]  /*1470*/  MOV R4, UR4 ;  /* 0x0000000400047c02 */ /* 0x000fe20008000f00 */
[----:B------:R-:W-:-:S05]  /*1480*/  IMAD.U32 R5, RZ, RZ, UR5 ;  /* 0x00000005ff057e24 */ /* 0x000fca000f8e00ff */
[----:B------:R-:W2:Y:S04]  /*1490*/  LDG.E R7, desc[UR36][R4.64] ;  /* 0x0000002404077981 */ /* 0x000ea8000c1e1900 */
[----:B------:R-:W3:Y:S01]  /*14a0*/  LDG.E R6, desc[UR36][R4.64+0x4] ;  /* 0x0000042404067981 */ /* 0x000ee2000c1e1900 */
[----:B--2---:R-:W-:Y:S02]  /*14b0*/  R2UR UR4, R7 ;  /* 0x00000000070472ca */ /* 0x004fe400000e0000 */
[----:B---3--:R-:W-:-:S13]  /*14c0*/  R2UR UR5, R6 ;  /* 0x00000000060572ca */ /* 0x008fda00000e0000 */
[----:B------:R-:W-:-:S12]  /*14d0*/  UIADD3 UR4, -UR4, UR5, URZ ;  /* 0x0000000504047290 */ /* 0x000fd8000fffe13f */
.L_x_183:
[----:B------:R-:W-:Y:S01]  /*14e0*/  UIADD3 UR39, -UR39, UR4, URZ ;  /* 0x0000000427277290 */ /* 0x000fe2000fffe13f */
[----:B------:R-:W-:Y:S01]  /*14f0*/  IMAD.MOV.U32 R40, RZ, RZ, RZ ;  /* 0x000000ffff287224 */ /* 0x000fe200078e00ff */
[----:B------:R-:W-:Y:S02]  /*1500*/  CS2R R162, SRZ ;  /* 0x0000000000a27805 */ /* 0x000fe4000001ff00 */
[----:B------:R-:W-:Y:S01]  /*1510*/  CS2R R34, SRZ ;  /* 0x0000000000227805 */ /* 0x000fe2000001ff00 */
[----:B------:R-:W-:Y:S01]  /*1520*/  UISETP.GE.AND UP0, UPT, UR39, 0x1, UPT ;  /* 0x000000012700788c */ /* 0x000fe2000bf06270 */
[----:B------:R-:W-:Y:S01]  /*1530*/  CS2R R36, SRZ ;  /* 0x0000000000247805 */ /* 0x000fe2000001ff00 */
[----:B------:R-:W-:Y:S01]  /*1540*/  UIADD3 UR4, UR39, 0x4f, URZ ;  /* 0x0000004f27047890 */ /* 0x000fe2000fffe03f */
[----:B------:R-:W-:Y:S02]  /*1550*/  CS2R R32, SRZ ;  /* 0x0000000000207805 */ /* 0x000fe4000001ff00 */
[----:B------:R-:W-:-:S02]  /*1560*/  CS2R R164, SRZ ;  /* 0x0000000000a47805 */ /* 0x000fc4000001ff00 */
[----:B------:R-:W-:Y:S02]  /*1570*/  CS2R R26, SRZ ;  /* 0x00000000001a7805 */ /* 0x000fe4000001ff00 */
[----:B------:R-:W-:Y:S01]  /*1580*/  PLOP3.LUT P1, PT, PT, PT, UP0, 0x80, 0x0 ;  /* 0x000000000000781c */ /* 0x000fe20003f2f008 */
[----:B------:R-:W-:Y:S01]  /*1590*/  UIMAD.WIDE UR4, UR4, 0x66666667, URZ ;  /* 0x66666667040478a5 */ /* 0x000fe2000f8e023f */
[----:B------:R-:W-:Y:S02]  /*15a0*/  CS2R R28, SRZ ;  /* 0x00000000001c7805 */ /* 0x000fe4000001ff00 */
[----:B------:R-:W-:Y:S01]  /*15b0*/  CS2R R24, SRZ ;  /* 0x0000000000187805 */ /* 0x000fe2000001ff00 */
[----:B------:R-:W-:-:S04]  /*15c0*/  USHF.R.U32.HI UR60, URZ, 0x1f, UR5 ;  /* 0x0000001f3f3c7899 */ /* 0x000fc80008011605 */
[----:B------:R-:W-:-:S04]  /*15d0*/  ULEA.HI.SX32 UR60, UR5, UR60, 0x1b ;  /* 0x0000003c053c7291 */ /* 0x000fc8000f8fda3f */
[----:B------:R-:W-:Y:S08]  /*15e0*/  @!P1 BRA `(.L_x_184) ;  /* 0x00000094005c9947 */ /* 0x000ff00003800000 */
[----:B------:R-:W0:Y:S01]  /*15f0*/  SHFL.IDX PT, R0, R221, RZ, 0x1f ;  /* 0x00001fffdd007589 */ /* 0x000e2200000e0000 */
[----:B------:R-:W1:Y:S01]  /*1600*/  S2UR UR61, SR_CgaCtaId ;  /* 0x00000000003d79c3 */ /* 0x000e620000008800 */
[----:B------:R-:W-:Y:S01]  /*1610*/  UMOV UR40, 0x400 ;  /* 0x0000040000287882 */ /* 0x000fe20000000000 */
[----:B0-----:R-:W-:Y:S01]  /*1620*/  R2UR UR4, R0 ;  /* 0x00000000000472ca */ /* 0x001fe200000e0000 */
[----:B-1----:R-:W-:-:S04]  /*1630*/  ULEA UR40, UR61, UR40, 0x18 ;  /* 0x000000283d287291 */ /* 0x002fc8000f8ec03f */
[----:B------:R-:W-:-:S04]  /*1640*/  UIADD3 UR6, UR40, 0x14400, URZ ;  /* 0x0001440028067890 */ /* 0x000fc8000fffe03f */
[----:B------:R-:W-:-:S04]  /*1650*/  ULOP3.LUT UP0, URZ, UR6, 0x9f, URZ, 0xc0, !UPT ;  /* 0x0000009f063f7892 */ /* 0x000fc8000f80c03f */
[----:B------:R-:W-:Y:S02]  /*1660*/  ULEA.HI UR5, UR4, UR4, URZ, 0x1 ;  /* 0x0000000404057291 */ /* 0x000fe4000f8f083f */
[----:B------:R-:W-:Y:S02]  /*1670*/  PLOP3.LUT P0, PT, PT, PT, UP0, 0x80, 0x0 ;  /* 0x000000000000781c */ /* 0x000fe40003f0f008 */
[----:B------:R-:W-:-:S04]  /*1680*/  ULOP3.LUT UR5, UR5, 0x1e, URZ, 0xc0, !UPT ;  /* 0x0000001e05057892 */ /* 0x000fc8000f8ec03f */
[----:B------:R-:W-:-:S04]  /*1690*/  UIADD3 UR5, UR4, -UR5, URZ ;  /* 0x8000000504057290 */ /* 0x000fc8000fffe03f */
[----:B------:R-:W-:-:S04]  /*16a0*/  ULEA UR5, UR5, UR6, 0xd ;  /* 0x0000000605057291 */ /* 0x000fc8000f8e683f */
[----:B------:R-:W-:-:S04]  /*16b0*/  USHF.R.U32.HI UR5, URZ, 0x4, UR5 ;  /* 0x000000043f057899 */ /* 0x000fc80008011605 */
[----:B------:R-:W-:Y:S01]  /*16c0*/  ULOP3.LUT UR41, UR5, 0x3fff, URZ, 0xc0, !UPT ;  /* 0x00003fff05297892 */ /* 0x000fe2000f8ec03f */
[----:B------:R-:W-:Y:S11]  /*16d0*/  @!P0 BRA `(.L_x_185) ;  /* 0x0000000000408947 */ /* 0x000ff60003800000 */
[----:B------:R-:W-:Y:S01]  /*16e0*/  MOV R0, 0x0 ;  /* 0x0000000000007802 */ /* 0x000fe20000000f00 */
[----:B------:R-:W-:Y:S01]  /*16f0*/  ULDC.64 UR4, c[0x4][0xa8] ;  /* 0x01002a0000047ab9 */ /* 0x000fe20000000a00 */
[----:B------:R-:W-:Y:S01]  /*1700*/  ULDC.64 UR6, c[0x4][0x28] ;  /* 0x01000a0000067ab9 */ /* 0x000fe20000000a00 */
[----:B------:R-:W-:Y:S01]  /*1710*/  IMAD.U32 R4, RZ, RZ, UR4 ;  /* 0x00000004ff047e24 */ /* 0x000fe2000f8e00ff */
[----:B------:R0:W1:Y:S01]  /*1720*/  LDC.64 R2, c[0x4][R0] ;  /* 0x0100000000027b82 */ /* 0x0000620000000a00 */
[----:B------:R-:W-:Y:S01]  /*1730*/  IMAD.U32 R5, RZ, RZ, UR5 ;  /* 0x00000005ff057e24 */ /* 0x000fe2000f8e00ff */
[----:B------:R-:W-:Y:S01]  /*1740*/  ULDC.64 UR4, c[0x4][0xb0] ;  /* 0x01002c0000047ab9 */ /* 0x000fe20000000a00 */
[----:B------:R-:W-:Y:S01]  /*1750*/  IMAD.U32 R10, RZ, RZ, UR6 ;  /* 0x00000006ff0a7e24 */ /* 0x000fe2000f8e00ff */
[----:B------:R-:W-:Y:S01]  /*1760*/  MOV R11, UR7 ;  /* 0x00000007000b7c02 */ /* 0x000fe20008000f00 */
[----:B------:R-:W-:Y:S02]  /*1770*/  IMAD.U32 R6, RZ, RZ, UR4 ;  /* 0x00000004ff067e24 */ /* 0x000fe4000f8e00ff */
[----:B------:R-:W-:-:S02]  /*1780*/  IMAD.U32 R7, RZ, RZ, UR5 ;  /* 0x00000005ff077e24 */ /* 0x000fc4000f8e00ff */
[----:B------:R-:W-:Y:S02]  /*1790*/  IMAD.MOV.U32 R8, RZ, RZ, 0x70 ;  /* 0x00000070ff087424 */ /* 0x000fe400078e00ff */
[----:B------:R-:W-:Y:S02]  /*17a0*/  IMAD.MOV.U32 R12, RZ, RZ, 0x1 ;  /* 0x00000001ff0c7424 */ /* 0x000fe400078e00ff */
[----:B0-----:R-:W-:-:S07]  /*17b0*/  IMAD.MOV.U32 R13, RZ, RZ, RZ ;  /* 0x000000ffff0d7224 */ /* 0x001fce00078e00ff */
[----:B------:R-:W-:-:S07]  /*17c0*/  LEPC R20, `(.L_x_185) ;  /* 0x000000001014794e */ /* 0x000fce0000000000 */
[----:B-1----:R-:W-:Y:S05]  /*17d0*/  CALL.ABS.NOINC R2 ;  /* 0x0000000002007343 */ /* 0x002fea0003c00000 */
.L_x_185:
[----:B------:R-:W-:Y:S02]  /*17e0*/  R2UR UR6, R219 ;  /* 0x00000000db0672ca */ /* 0x000fe400000e0000 */
[----:B------:R-:W-:-:S11]  /*17f0*/  R2UR UR5, R226 ;  /* 0x00000000e20572ca */ /* 0x000fd600000e0000 */
[----:B------:R-:W-:Y:S02]  /*1800*/  ULEA.HI UR4, UR6, UR6, URZ, 0x1 ;  /* 0x0000000606047291 */ /* 0x000fe4000f8f083f */
[----:B------:R-:W-:Y:S02]  /*1810*/  IMAD.U32 R2, RZ, RZ, UR5 ;  /* 0x00000005ff027e24 */ /* 0x000fe4000f8e00ff */
[----:B------:R-:W-:-:S03]  /*1820*/  ULOP3.LUT UR4, UR4, 0xfffffffe, URZ, 0xc0, !UPT ;  /* 0xfffffffe04047892 */ /* 0x000fc6000f8ec03f */
[----:B------:R-:W-:Y:S01]  /*1830*/  ISETP.NE.AND P0, PT, R2, 0x3, PT ;  /* 0x000000030200780c */ /* 0x000fe20003f05270 */
[----:B------:R-:W-:-:S06]  /*1840*/  UIADD3 UR4, UR6, -UR4, URZ ;  /* 0x8000000406047290 */ /* 0x000fcc000fffe03f */
[----:B------:R-:W-:-:S05]  /*1850*/  IMAD.U32 R0, RZ, RZ, UR4 ;  /* 0x00000004ff007e24 */ /* 0x000fca000f8e00ff */
[----:B------:R-:W-:-:S04]  /*1860*/  SHF.L.U32 R0, R0, 0x1f, RZ ;  /* 0x0000001f00007819 */ /* 0x000fc800000006ff */
[----:B------:R-:W0:Y:S02]  /*1870*/  SYNCS.PHASECHK.TRANS64.TRYWAIT P1, [UR40+0x38800], R0 ;  /* 0x03880000ff0075a7 */ /* 0x000e240008020168 */
[----:B0-----:R-:W-:Y:S05]  /*1880*/  @!P1 BRA `(.L_x_186) ;  /* 0x0000011800009947 */ /* 0x001fea0003800000 */
.L_x_317:
[----:B------:R-:W-:Y:S05]  /*1890*/  @!P0 BRA `(.L_x_187) ;  /* 0x0000000000048947 */ /* 0x000fea0003800000 */
[----:B------:R-:W-:Y:S01]  /*18a0*/  BPT.TRAP 0x1 ;  /* 0x000000040000795c */ /* 0x000fe20000300000 */
.L_x_187:
        /* <DEDUP_REMOVED lines=8> */
.L_x_188:
[----:B------:R-:W-:Y:S01]  /*1930*/  MOV R151, RZ ;  /* 0x000000ff00977202 */ /* 0x000fe20000000f00 */
[----:B-1----:R-:W-:Y:S06]  /*1940*/  @P1 BRA `(.L_x_189) ;  /* 0x0000000000081947 */ /* 0x002fec0003800000 */
[----:B------:R-:W1:Y:S02]  /*1950*/  SYNCS.PHASECHK.TRANS64.TRYWAIT P1, [R0+URZ+0x38830], R3 ;  /* 0x03883003000075a7 */ /* 0x000e64000802017f */
[----:B-1----:R-:W-:Y:S05]  /*1960*/  @!P1 BRA `(.L_x_190) ;  /* 0x0000011400e09947 */ /* 0x002fea0003800000 */
.L_x_189:
        /* <DEDUP_REMOVED lines=19> */
[----:B------:R-:W-:Y:S01]  /*1aa0*/  IMAD.U32 R19, RZ, RZ, UR4 ;  /* 0x00000004ff137e24 */ /* 0x000fe2000f8e00ff */
        /* <DEDUP_REMOVED lines=250> */
[----:B------:R-:W-:Y:S01]  /*2a50*/  IMAD.U32 R7, RZ, RZ, UR13 ;  /* 0x0000000dff077e24 */ /* 0x000fe2000f8e00ff */
        /* <DEDUP_REMOVED lines=308> */
.L_x_191:
        /* <DEDUP_REMOVED lines=161> */
[----:B------:R-:W-:Y:S01]  /*47b0*/  FSEL R26, R26, -INF , P4 ;  /* 0xff8000001a1a7808 */ /* 0x000fe20002000000 */
[----:B------:R-:W0:Y:S01]  /*47c0*/  SHFL.BFLY PT, R2, R5, 0x2, 0x1f ;  /* 0x0c401f0005027f89 */ /* 0x000e2200000e0000 */
[----:B------:R-:W-:Y:S01]  /*47d0*/  FSEL R27, R27, -INF , P3 ;  /* 0xff8000001b1b7808 */ /* 0x000fe20001800000 */
[--C-:B------:R-:W-:Y:S01]  /*47e0*/  IMAD.MOV.U32 R65, RZ, RZ, R151.reuse ;  /* 0x000000ffff417224 */ /* 0x100fe200078e0097 */
[----:B------:R-:W-:Y:S01]  /*47f0*/  FSEL R30, R30, -INF , P2 ;  /* 0xff8000001e1e7808 */ /* 0x000fe20001000000 */
[----:B------:R-:W-:Y:S01]  /*4800*/  IMAD.MOV.U32 R64, RZ, RZ, R151 ;  /* 0x000000ffff407224 */ /* 0x000fe200078e0097 */
[----:B------:R-:W-:-:S02]  /*4810*/  FSEL R31, R31, -INF , P1 ;  /* 0xff8000001f1f7808 */ /* 0x000fc40000800000 */
[-C--:B------:R-:W-:Y:S02]  /*4820*/  MOV R134, R151.reuse ;  /* 0x0000009700867202 */ /* 0x080fe40000000f00 */
[-C--:B------:R-:W-:Y:S02]  /*4830*/  MOV R126, R151.reuse ;  /* 0x00000097007e7202 */ /* 0x080fe40000000f00 */
[-C--:B------:R-:W-:Y:S02]  /*4840*/  MOV R118, R151.reuse ;  /* 0x0000009700767202 */ /* 0x080fe40000000f00 */
[-C--:B------:R-:W-:Y:S02]  /*4850*/  MOV R110, R151.reuse ;  /* 0x00000097006e7202 */ /* 0x080fe40000000f00 */
[-C--:B------:R-:W-:Y:S02]  /*4860*/  MOV R102, R151.reuse ;  /* 0x0000009700667202 */ /* 0x080fe40000000f00 */
[----:B------:R-:W-:-:S02]  /*4870*/  MOV R94, R151 ;  /* 0x00000097005e7202 */ /* 0x000fc40000000f00 */
[-C--:B------:R-:W-:Y:S02]  /*4880*/  MOV R86, R151.reuse ;  /* 0x0000009700567202 */ /* 0x080fe40000000f00 */
[-C--:B------:R-:W-:Y:S02]  /*4890*/  MOV R78, R151.reuse ;  /* 0x00000097004e7202 */ /* 0x080fe40000000f00 */
[----:B------:R-:W-:Y:S02]  /*48a0*/  MOV R70, R151 ;  /* 0x0000009700467202 */ /* 0x000fe40000000f00 */
[----:B0-----:R-:W-:-:S05]  /*48b0*/  FMNMX.FTZ R18, R5, R2, !PT ;  /* 0x0000000205127209 */ /* 0x001fca0007810000 */
[----:B------:R-:W0:Y:S02]  /*48c0*/  SHFL.BFLY PT, R3, R18, 0x1, 0x1f ;  /* 0x0c201f0012037f89 */ /* 0x000e2400000e0000 */
[----:B0-----:R-:W-:Y:S02]  /*48d0*/  FMNMX.FTZ R4, R18, R3, !PT ;  /* 0x0000000312047209 */ /* 0x001fe40007810000 */
[----:B------:R-:W-:Y:S02]  /*48e0*/  FMNMX.FTZ R3, R58, R59, !PT ;  /* 0x0000003b3a037209 */ /* 0x000fe40007810000 */
        /* <DEDUP_REMOVED lines=28> */
[--C-:B------:R-:W-:Y:S01]  /*4ab0*/  FFMA.FTZ R36, R36, UR5, -R20.reuse ;  /* 0x0000000524247c23 */ /* 0x100fe20008010814 */
[--C-:B------:R-:W-:Y:S01]  /*4ac0*/  FFMA.FTZ R37, R37, UR5, -R20.reuse ;  /* 0x0000000525257c23 */ /* 0x100fe20008010814 */
[----:B------:R-:W-:Y:S01]  /*4ad0*/  FMNMX.FTZ R3, R43, R2, !PT ;  /* 0x000000022b037209 */ /* 0x000fe20007810000 */
[--C-:B------:R-:W-:Y:S01]  /*4ae0*/  FFMA.FTZ R24, R24, UR5, -R20.reuse ;  /* 0x0000000518187c23 */ /* 0x100fe20008010814 */
[--C-:B------:R-:W-:Y:S01]  /*4af0*/  FFMA.FTZ R25, R25, UR5, -R20.reuse ;  /* 0x0000000519197c23 */ /* 0x100fe20008010814 */
[--C-:B------:R-:W-:Y:S01]  /*4b00*/  FFMA.FTZ R28, R28, UR5, -R20.reuse ;  /* 0x000000051c1c7c23 */ /* 0x100fe20008010814 */
[----:B------:R-:W-:Y:S01]  /*4b10*/  FMNMX.FTZ R2, R46, R3, !PT ;  /* 0x000000032e027209 */ /* 0x000fe20007810000 */
[----:B------:R-:W2:Y:S01]  /*4b20*/  MUFU.EX2 R61, R61 ;  /* 0x0000003d003d7308 */ /* 0x000ea20000000800 */
[----:B0-----:R-:W-:Y:S01]  /*4b30*/  FADD.FTZ R21, R56, R57 ;  /* 0x0000003938157221 */ /* 0x001fe20000010000 */
[----:B------:R-:W-:Y:S01]  /*4b40*/  FFMA.FTZ R20, R29, UR5, -R20 ;  /* 0x000000051d147c23 */ /* 0x000fe20008010814 */
[----:B------:R-:W-:-:S02]  /*4b50*/  FMNMX.FTZ R3, R47, R2, !PT ;  /* 0x000000022f037209 */ /* 0x000fc40007810000 */
[----:B------:R-:W-:Y:S01]  /*4b60*/  F2FP.F16.F32.PACK_AB R208, R57, R56 ;  /* 0x0000003839d0723e */ /* 0x000fe200000000ff */
[----:B------:R-:W-:Y:S01]  /*4b70*/  IMAD.MOV.U32 R57, RZ, RZ, R151 ;  /* 0x000000ffff397224 */ /* 0x000fe200078e0097 */
[----:B------:R-:W-:Y:S01]  /*4b80*/  FMNMX.FTZ R2, R34, R3, !PT ;  /* 0x0000000322027209 */ /* 0x000fe20007810000 */
[----:B------:R-:W0:Y:S01]  /*4b90*/  MUFU.EX2 R48, R48 ;  /* 0x0000003000307308 */ /* 0x000e220000000800 */
[----:B-1----:R-:W-:Y:S01]  /*4ba0*/  FADD.FTZ R18, R60, R21 ;  /* 0x000000153c127221 */ /* 0x002fe20000010000 */
[----:B------:R-:W-:Y:S01]  /*4bb0*/  IMAD.MOV.U32 R56, RZ, RZ, R151 ;  /* 0x000000ffff387224 */ /* 0x000fe200078e0097 */
[----:B------:R-:W-:-:S04]  /*4bc0*/  FMNMX.FTZ R3, R35, R2, !PT ;  /* 0x0000000223037209 */ /* 0x000fc80007810000 */
[----:B------:R-:W-:Y:S01]  /*4bd0*/  FMNMX.FTZ R2, R38, R3, !PT ;  /* 0x0000000326027209 */ /* 0x000fe20007810000 */
[----:B------:R-:W1:Y:S01]  /*4be0*/  MUFU.EX2 R49, R49 ;  /* 0x0000003100317308 */ /* 0x000e620000000800 */
[C---:B--2---:R-:W-:Y:S01]  /*4bf0*/  FADD.FTZ R21, R61.reuse, R18 ;  /* 0x000000123d157221 */ /* 0x044fe20000010000 */
[----:B------:R-:W-:Y:S01]  /*4c00*/  F2FP.F16.F32.PACK_AB R210, R61, R60 ;  /* 0x0000003c3dd2723e */ /* 0x000fe200000000ff */
[--C-:B------:R-:W-:Y:S01]  /*4c10*/  IMAD.MOV.U32 R61, RZ, RZ, R151.reuse ;  /* 0x000000ffff3d7224 */ /* 0x100fe200078e0097 */
[----:B------:R-:W-:Y:S01]  /*4c20*/  FMNMX.FTZ R3, R39, R2, !PT ;  /* 0x0000000227037209 */ /* 0x000fe20007810000 */
[----:B------:R-:W-:-:S03]  /*4c30*/  IMAD.MOV.U32 R60, RZ, RZ, R151 ;  /* 0x000000ffff3c7224 */ /* 0x000fc600078e0097 */
[----:B------:R-:W-:Y:S01]  /*4c40*/  FMNMX.FTZ R2, R26, R3, !PT ;  /* 0x000000031a027209 */ /* 0x000fe20007810000 */
[----:B------:R-:W-:Y:S01]  /*4c50*/  MUFU.EX2 R52, R52 ;  /* 0x0000003400347308 */ /* 0x000fe20000000800 */
[----:B0-----:R-:W-:Y:S02]  /*4c60*/  FADD.FTZ R18, R48, R21 ;  /* 0x0000001530127221 */ /* 0x001fe40000010000 */
[----:B------:R-:W-:-:S04]  /*4c70*/  FMNMX.FTZ R3, R27, R2, !PT ;  /* 0x000000021b037209 */ /* 0x000fc80007810000 */
[----:B------:R-:W-:Y:S01]  /*4c80*/  FMNMX.FTZ R2, R30, R3, !PT ;  /* 0x000000031e027209 */ /* 0x000fe20007810000 */
[----:B------:R-:W0:Y:S01]  /*4c90*/  MUFU.EX2 R53, R53 ;  /* 0x0000003500357308 */ /* 0x000e220000000800 */
[C---:B-1----:R-:W-:Y:S01]  /*4ca0*/  FADD.FTZ R29, R49.reuse, R18 ;  /* 0x00000012311d7221 */ /* 0x042fe20000010000 */
[----:B------:R-:W-:Y:S01]  /*4cb0*/  F2FP.F16.F32.PACK_AB R204, R49, R48 ;  /* 0x0000003031cc723e */ /* 0x000fe200000000ff */
[--C-:B------:R-:W-:Y:S01]  /*4cc0*/  IMAD.MOV.U32 R49, RZ, RZ, R151.reuse ;  /* 0x000000ffff317224 */ /* 0x100fe200078e0097 */
[----:B------:R-:W-:Y:S01]  /*4cd0*/  FMNMX.FTZ R2, R31, R2, !PT ;  /* 0x000000021f027209 */ /* 0x000fe20007810000 */
[----:B------:R-:W-:-:S03]  /*4ce0*/  IMAD.MOV.U32 R48, RZ, RZ, R151 ;  /* 0x000000ffff307224 */ /* 0x000fc600078e0097 */
[----:B------:R-:W-:Y:S01]  /*4cf0*/  MUFU.EX2 R40, R40 ;  /* 0x0000002800287308 */ /* 0x000fe20000000800 */
[----:B------:R-:W1:Y:S07]  /*4d00*/  SHFL.BFLY PT, R3, R2, 0x2, 0x1f ;  /* 0x0c401f0002037f89 */ /* 0x000e6e00000e0000 */
[----:B------:R-:W2:Y:S01]  /*4d10*/  MUFU.EX2 R41, R41 ;  /* 0x0000002900297308 */ /* 0x000ea20000000800 */
[----:B0-----:R-:W-:-:S07]  /*4d20*/  F2FP.F16.F32.PACK_AB R206, R53, R52 ;  /* 0x0000003435ce723e */ /* 0x001fce00000000ff */
[----:B------:R-:W-:Y:S08]  /*4d30*/  MUFU.EX2 R44, R44 ;  /* 0x0000002c002c7308 */ /* 0x000ff00000000800 */
[----:B------:R-:W0:Y:S01]  /*4d40*/  MUFU.EX2 R45, R45 ;  /* 0x0000002d002d7308 */ /* 0x000e220000000800 */
[----:B-1----:R-:W-:Y:S02]  /*4d50*/  FMNMX.FTZ R5, R2, R3, !PT ;  /* 0x0000000302057209 */ /* 0x002fe40007810000 */
[----:B--2---:R-:W-:-:S03]  /*4d60*/  F2FP.F16.F32.PACK_AB R200, R41, R40 ;  /* 0x0000002829c8723e */ /* 0x004fc600000000ff */
[----:B------:R-:W1:Y:S02]  /*4d70*/  SHFL.BFLY PT, R2, R5, 0x1, 0x1f ;  /* 0x0c201f0005027f89 */ /* 0x000e6400000e0000 */
[----:B------:R-:W-:Y:S08]  /*4d80*/  MUFU.EX2 R32, R32 ;  /* 0x0000002000207308 */ /* 0x000ff00000000800 */
[----:B------:R-:W2:Y:S01]  /*4d90*/  MUFU.EX2 R33, R33 ;  /* 0x0000002100217308 */ /* 0x000ea20000000800 */
[----:B0-----:R-:W-:-:S07]  /*4da0*/  F2FP.F16.F32.PACK_AB R202, R45, R44 ;  /* 0x0000002c2dca723e */ /* 0x001fce00000000ff */
[----:B------:R-:W-:Y:S01]  /*4db0*/  MUFU.EX2 R36, R36 ;  /* 0x0000002400247308 */ /* 0x000fe20000000800 */
[----:B-1----:R-:W-:-:S07]  /*4dc0*/  FMNMX.FTZ R3, R5, R2, !PT ;  /* 0x0000000205037209 */ /* 0x002fce0007810000 */
[----:B------:R0:W-:Y:S01]  /*4dd0*/  MUFU.EX2 R5, R20 ;  /* 0x0000001400057308 */ /* 0x0001e20000000800 */
[----:B--2---:R-:W-:Y:S01]  /*4de0*/  F2FP.F16.F32.PACK_AB R196, R33, R32 ;  /* 0x0000002021c4723e */ /* 0x004fe200000000ff */
[C---:B------:R-:W-:Y:S01]  /*4df0*/  FMUL.FTZ R2, R3.reuse, UR5 ;  /* 0x0000000503027c20 */ /* 0x040fe20008410000 */
[----:B------:R-:W-:-:S04]  /*4e00*/  FSETP.NEU.FTZ.AND P1, PT, R3, -INF , PT ;  /* 0xff8000000300780b */ /* 0x000fc80003f3d000 */
[----:B------:R-:W-:Y:S01]  /*4e10*/  FSEL R2, R2, RZ, P1 ;  /* 0x000000ff02027208 */ /* 0x000fe20000800000 */
[----:B0-----:R-:W-:Y:S01]  /*4e20*/  FADD.FTZ R20, R52, R29 ;  /* 0x0000001d34147221 */ /* 0x001fe20000010000 */
[----:B------:R-:W0:Y:S01]  /*4e30*/  MUFU.EX2 R37, R37 ;  /* 0x0000002500257308 */ /* 0x000e220000000800 */
[----:B------:R-:W-:Y:S01]  /*4e40*/  PLOP3.LUT P1, PT, PT, PT, UP0, 0x80, 0x0 ;  /* 0x000000000000781c */ /* 0x000fe20003f2f008 */
[----:B------:R-:W-:Y:S02]  /*4e50*/  IMAD.MOV.U32 R52, RZ, RZ, R151 ;  /* 0x000000ffff347224 */ /* 0x000fe400078e0097 */
[--C-:B------:R-:W-:Y:S01]  /*4e60*/  FFMA.FTZ R58, R58, UR5, -R2.reuse ;  /* 0x000000053a3a7c23 */ /* 0x100fe20008010802 */
        /* <DEDUP_REMOVED lines=9> */
[----:B------:R-:W-:Y:S01]  /*4f00*/  FFMA.FTZ R43, R43, UR5, -R2 ;  /* 0x000000052b2b7c23 */ /* 0x000fe20008010802 */
[----:B------:R-:W-:Y:S01]  /*4f10*/  FADD.FTZ R29, R53, R20 ;  /* 0x00000014351d7221 */ /* 0x000fe20000010000 */
[--C-:B------:R-:W-:Y:S01]  /*4f20*/  FFMA.FTZ R46, R46, UR5, -R2.reuse ;  /* 0x000000052e2e7c23 */ /* 0x100fe20008010802 */
[--C-:B------:R-:W-:Y:S01]  /*4f30*/  FFMA.FTZ R47, R47, UR5, -R2.reuse ;  /* 0x000000052f2f7c23 */ /* 0x100fe20008010802 */
[----:B------:R-:W1:Y:S01]  /*4f40*/  MUFU.EX2 R59, R59 ;  /* 0x0000003b003b7308 */ /* 0x000e620000000800 */
[----:B------:R-:W-:Y:S01]  /*4f50*/  FADD.FTZ R20, R40, R29 ;  /* 0x0000001d28147221 */ /* 0x000fe20000010000 */
[--C-:B------:R-:W-:Y:S01]  /*4f60*/  FFMA.FTZ R34, R34, UR5, -R2.reuse ;  /* 0x0000000522227c23 */ /* 0x100fe20008010802 */
[--C-:B------:R-:W-:Y:S01]  /*4f70*/  FFMA.FTZ R35, R35, UR5, -R2.reuse ;  /* 0x0000000523237c23 */ /* 0x100fe20008010802 */
[----:B------:R-:W-:Y:S01]  /*4f80*/  FFMA.FTZ R38, R38, UR5, -R2 ;  /* 0x0000000526267c23 */ /* 0x000fe20008010802 */
[----:B------:R-:W-:Y:S01]  /*4f90*/  FADD.FTZ R29, R41, R20 ;  /* 0x00000014291d7221 */ /* 0x000fe20000010000 */
[--C-:B------:R-:W-:Y:S01]  /*4fa0*/  FFMA.FTZ R39, R39, UR5, -R2.reuse ;  /* 0x0000000527277c23 */ /* 0x100fe20008010802 */
[--C-:B------:R-:W-:Y:S01]  /*4fb0*/  FFMA.FTZ R26, R26, UR5, -R2.reuse ;  /* 0x000000051a1a7c23 */ /* 0x100fe20008010802 */
[----:B------:R-:W2:Y:S01]  /*4fc0*/  MUFU.EX2 R62, R62 ;  /* 0x0000003e003e7308 */ /* 0x000ea20000000800 */
[----:B------:R-:W-:Y:S01]  /*4fd0*/  FADD.FTZ R0, R44, R29 ;  /* 0x0000001d2c007221 */ /* 0x000fe20000010000 */
[--C-:B------:R-:W-:Y:S01]  /*4fe0*/  FFMA.FTZ R27, R27, UR5, -R2.reuse ;  /* 0x000000051b1b7c23 */ /* 0x100fe20008010802 */
[--C-:B------:R-:W-:Y:S01]  /*4ff0*/  FFMA.FTZ R30, R30, UR5, -R2.reuse ;  /* 0x000000051e1e7c23 */ /* 0x100fe20008010802 */
[----:B------:R-:W-:Y:S01]  /*5000*/  FFMA.FTZ R2, R31, UR5, -R2 ;  /* 0x000000051f027c23 */ /* 0x000fe20008010802 */
[----:B------:R-:W-:Y:S01]  /*5010*/  FADD.FTZ R29, R45, R0 ;  /* 0x000000002d1d7221 */ /* 0x000fe20000010000 */
[----:B0-----:R-:W-:Y:S01]  /*5020*/  F2FP.F16.F32.PACK_AB R198, R37, R36 ;  /* 0x0000002425c6723e */ /* 0x001fe200000000ff */
[----:B------:R-:W-:Y:S01]  /*5030*/  IMAD.MOV.U32 R53, RZ, RZ, R151 ;  /* 0x000000ffff357224 */ /* 0x000fe200078e0097 */
[----:B------:R-:W0:Y:S01]  /*5040*/  MUFU.EX2 R63, R63 ;  /* 0x0000003f003f7308 */ /* 0x000e220000000800 */
[----:B-1----:R-:W-:Y:S01]  /*5050*/  FADD.FTZ R21, R58, R59 ;  /* 0x0000003b3a157221 */ /* 0x002fe20000010000 */
[----:B------:R-:W-:Y:S01]  /*5060*/  F2FP.F16.F32.PACK_AB R209, R59, R58 ;  /* 0x0000003a3bd1723e */ /* 0x000fe200000000ff */
[----:B------:R-:W-:-:S02]  /*5070*/  IMAD.MOV.U32 R59, RZ, RZ, R151 ;  /* 0x000000ffff3b7224 */ /* 0x000fc400078e0097 */
[--C-:B------:R-:W-:Y:S02]  /*5080*/  IMAD.MOV.U32 R58, RZ, RZ, R151.reuse ;  /* 0x000000ffff3a7224 */ /* 0x100fe400078e0097 */
[----:B------:R-:W-:Y:S01]  /*5090*/  IMAD.MOV.U32 R45, RZ, RZ, R151 ;  /* 0x000000ffff2d7224 */ /* 0x000fe200078e0097 */
[----:B------:R-:W1:Y:S01]  /*50a0*/  MUFU.EX2 R50, R50 ;  /* 0x0000003200327308 */ /* 0x000e620000000800 */
[----:B--2---:R-:W-:Y:S01]  /*50b0*/  FADD.FTZ R18, R62, R21 ;  /* 0x000000153e127221 */ /* 0x004fe20000010000 */
[--C-:B------:R-:W-:Y:S02]  /*50c0*/  IMAD.MOV.U32 R44, RZ, RZ, R151.reuse ;  /* 0x000000ffff2c7224 */ /* 0x100fe400078e0097 */
[--C-:B------:R-:W-:Y:S02]  /*50d0*/  IMAD.MOV.U32 R41, RZ, RZ, R151.reuse ;  /* 0x000000ffff297224 */ /* 0x100fe400078e0097 */
[--C-:B------:R-:W-:Y:S02]  /*50e0*/  IMAD.MOV.U32 R40, RZ, RZ, R151.reuse ;  /* 0x000000ffff287224 */ /* 0x100fe400078e0097 */
[----:B------:R-:W2:Y:S01]  /*50f0*/  MUFU.EX2 R51, R51 ;  /* 0x0000003300337308 */ /* 0x000ea20000000800 */
[C---:B0-----:R-:W-:Y:S01]  /*5100*/  FADD.FTZ R21, R63.reuse, R18 ;  /* 0x000000123f157221 */ /* 0x041fe20000010000 */
[----:B------:R-:W-:Y:S01]  /*5110*/  F2FP.F16.F32.PACK_AB R211, R63, R62 ;  /* 0x0000003e3fd3723e */ /* 0x000fe200000000ff */
[--C-:B------:R-:W-:Y:S01]  /*5120*/  IMAD.MOV.U32 R63, RZ, RZ, R151.reuse ;  /* 0x000000ffff3f7224 */ /* 0x100fe200078e0097 */
[----:B------:R-:W-:Y:S01]  /*5130*/  MOV R62, R151 ;  /* 0x00000097003e7202 */ /* 0x000fe20000000f00 */
[----:B------:R-:W-:-:S03]  /*5140*/  IMAD.MOV.U32 R31, RZ, RZ, R151 ;  /* 0x000000ffff1f7224 */ /* 0x000fc600078e0097 */
[----:B------:R-:W0:Y:S01]  /*5150*/  MUFU.EX2 R54, R54 ;  /* 0x0000003600367308 */ /* 0x000e220000000800 */
[----:B-1----:R-:W-:-:S07]  /*5160*/  FADD.FTZ R18, R50, R21 ;  /* 0x0000001532127221 */ /* 0x002fce0000010000 */
[----:B------:R-:W1:Y:S01]  /*5170*/  MUFU.EX2 R55, R55 ;  /* 0x0000003700377308 */ /* 0x000e620000000800 */
[C---:B--2---:R-:W-:Y:S01]  /*5180*/  FADD.FTZ R21, R51.reuse, R18 ;  /* 0x0000001233157221 */ /* 0x044fe20000010000 */
[----:B------:R-:W-:Y:S01]  /*5190*/  F2FP.F16.F32.PACK_AB R205, R51, R50 ;  /* 0x0000003233cd723e */ /* 0x000fe200000000ff */
[--C-:B------:R-:W-:Y:S02]  /*51a0*/  IMAD.MOV.U32 R51, RZ, RZ, R151.reuse ;  /* 0x000000ffff337224 */ /* 0x100fe400078e0097 */
[----:B------:R-:W-:-:S03]  /*51b0*/  IMAD.MOV.U32 R50, RZ, RZ, R151 ;  /* 0x000000ffff327224 */ /* 0x000fc600078e0097 */
[----:B------:R-:W2:Y:S01]  /*51c0*/  MUFU.EX2 R42, R42 ;  /* 0x0000002a002a7308 */ /* 0x000ea20000000800 */
[----:B0-----:R-:W-:-:S07]  /*51d0*/  FADD.FTZ R18, R54, R21 ;  /* 0x0000001536127221 */ /* 0x001fce0000010000 */
[----:B------:R-:W0:Y:S01]  /*51e0*/  MUFU.EX2 R43, R43 ;  /* 0x0000002b002b7308 */ /* 0x000e220000000800 */
[C---:B-1----:R-:W-:Y:S01]  /*51f0*/  FADD.FTZ R21, R55.reuse, R18 ;  /* 0x0000001237157221 */ /* 0x042fe20000010000 */
[----:B------:R-:W-:Y:S01]  /*5200*/  FADD.FTZ R18, R32, R29 ;  /* 0x0000001d20127221 */ /* 0x000fe20000010000 */
[----:B------:R-:W-:Y:S01]  /*5210*/  F2FP.F16.F32.PACK_AB R207, R55, R54 ;  /* 0x0000003637cf723e */ /* 0x000fe200000000ff */
[--C-:B------:R-:W-:Y:S01]  /*5220*/  IMAD.MOV.U32 R55, RZ, RZ, R151.reuse ;  /* 0x000000ffff377224 */ /* 0x100fe200078e0097 */
[----:B------:R-:W-:Y:S01]  /*5230*/  MOV R54, R151 ;  /* 0x0000009700367202 */ /* 0x000fe20000000f00 */
[----:B------:R-:W-:Y:S01]  /*5240*/  FADD.FTZ R29, R33, R18 ;  /* 0x00000012211d7221 */ /* 0x000fe20000010000 */
[----:B------:R-:W-:Y:S01]  /*5250*/  IMAD.MOV.U32 R33, RZ, RZ, R151 ;  /* 0x000000ffff217224 */ /* 0x000fe200078e0097 */
[----:B------:R-:W1:Y:S01]  /*5260*/  MUFU.EX2 R46, R46 ;  /* 0x0000002e002e7308 */ /* 0x000e620000000800 */
[----:B--2---:R-:W-:Y:S01]  /*5270*/  FADD.FTZ R0, R42, R21 ;  /* 0x000000152a007221 */ /* 0x004fe20000010000 */
[----:B------:R-:W-:Y:S01]  /*5280*/  FADD.FTZ R18, R36, R29 ;  /* 0x0000001d24127221 */ /* 0x000fe20000010000 */
[----:B------:R-:W-:-:S02]  /*5290*/  IMAD.MOV.U32 R36, RZ, RZ, R151 ;  /* 0x000000ffff247224 */ /* 0x000fc400078e0097 */
[--C-:B------:R-:W-:Y:S02]  /*52a0*/  IMAD.MOV.U32 R32, RZ, RZ, R151.reuse ;  /* 0x000000ffff207224 */ /* 0x100fe400078e0097 */
[----:B------:R-:W-:Y:S01]  /*52b0*/  FADD.FTZ R29, R37, R18 ;  /* 0x00000012251d7221 */ /* 0x000fe20000010000 */
[--C-:B------:R-:W-:Y:S01]  /*52c0*/  IMAD.MOV.U32 R37, RZ, RZ, R151.reuse ;  /* 0x000000ffff257224 */ /* 0x100fe200078e0097 */
[----:B------:R-:W2:Y:S01]  /*52d0*/  MUFU.EX2 R47, R47 ;  /* 0x0000002f002f7308 */ /* 0x000ea20000000800 */
[C---:B0-----:R-:W-:Y:S01]  /*52e0*/  FADD.FTZ R21, R43.reuse, R0 ;  /* 0x000000002b157221 */ /* 0x041fe20000010000 */
[----:B------:R-:W-:Y:S01]  /*52f0*/  F2FP.F16.F32.PACK_AB R201, R43, R42 ;  /* 0x0000002a2bc9723e */ /* 0x000fe200000000ff */
[--C-:B------:R-:W-:Y:S02]  /*5300*/  IMAD.MOV.U32 R43, RZ, RZ, R151.reuse ;  /* 0x000000ffff2b7224 */ /* 0x100fe400078e0097 */
[----:B------:R-:W-:-:S03]  /*5310*/  IMAD.MOV.U32 R42, RZ, RZ, R151 ;  /* 0x000000ffff2a7224 */ /* 0x000fc600078e0097 */
[----:B------:R-:W0:Y:S01]  /*5320*/  MUFU.EX2 R34, R34 ;  /* 0x0000002200227308 */ /* 0x000e220000000800 */
[----:B-1----:R-:W-:-:S07]  /*5330*/  FADD.FTZ R0, R46, R21 ;  /* 0x000000152e007221 */ /* 0x002fce0000010000 */
[----:B------:R-:W1:Y:S01]  /*5340*/  MUFU.EX2 R35, R35 ;  /* 0x0000002300237308 */ /* 0x000e620000000800 */
[C---:B--2---:R-:W-:Y:S01]  /*5350*/  FADD.FTZ R21, R47.reuse, R0 ;  /* 0x000000002f157221 */ /* 0x044fe20000010000 */
[----:B------:R-:W-:Y:S01]  /*5360*/  F2FP.F16.F32.PACK_AB R203, R47, R46 ;  /* 0x0000002e2fcb723e */ /* 0x000fe200000000ff */
[----:B------:R-:W-:Y:S01]  /*5370*/  IMAD.MOV.U32 R47, RZ, RZ, R151 ;  /* 0x000000ffff2f7224 */ /* 0x000fe200078e0097 */
[----:B------:R-:W-:-:S04]  /*5380*/  MOV R46, R151 ;  /* 0x00000097002e7202 */ /* 0x000fc80000000f00 */
[----:B------:R-:W2:Y:S01]  /*5390*/  MUFU.EX2 R24, R24 ;  /* 0x0000001800187308 */ /* 0x000ea20000000800 */
[----:B0-----:R-:W-:-:S07]  /*53a0*/  FADD.FTZ R0, R34, R21 ;  /* 0x0000001522007221 */ /* 0x001fce0000010000 */
[----:B------:R-:W0:Y:S01]  /*53b0*/  MUFU.EX2 R38, R38 ;  /* 0x0000002600267308 */ /* 0x000e220000000800 */
[C---:B-1----:R-:W-:Y:S01]  /*53c0*/  FADD.FTZ R21, R35.reuse, R0 ;  /* 0x0000000023157221 */ /* 0x042fe20000010000 */
[----:B------:R-:W-:Y:S01]  /*53d0*/  F2FP.F16.F32.PACK_AB R197, R35, R34 ;  /* 0x0000002223c5723e */ /* 0x000fe200000000ff */
[--C-:B------:R-:W-:Y:S02]  /*53e0*/  IMAD.MOV.U32 R35, RZ, RZ, R151.reuse ;  /* 0x000000ffff237224 */ /* 0x100fe400078e0097 */
[----:B------:R-:W-:-:S03]  /*53f0*/  IMAD.MOV.U32 R34, RZ, RZ, R151 ;  /* 0x000000ffff227224 */ /* 0x000fc600078e0097 */
[----:B------:R-:W1:Y:S01]  /*5400*/  MUFU.EX2 R25, R25 ;  /* 0x0000001900197308 */ /* 0x000e620000000800 */
[----:B--2---:R-:W-:-:S07]  /*5410*/  FADD.FTZ R18, R24, R29 ;  /* 0x0000001d18127221 */ /* 0x004fce0000010000 */
        /* <DEDUP_REMOVED lines=8> */
[C---:B--2---:R-:W-:Y:S01]  /*54a0*/  FADD.FTZ R21, R39.reuse, R0 ;  /* 0x0000000027157221 */ /* 0x044fe20000010000 */
[----:B------:R-:W-:Y:S01]  /*54b0*/  F2FP.F16.F32.PACK_AB R199, R39, R38 ;  /* 0x0000002627c7723e */ /* 0x000fe200000000ff */
[----:B------:R-:W-:Y:S01]  /*54c0*/  IMAD.MOV.U32 R39, RZ, RZ, R151 ;  /* 0x000000ffff277224 */ /* 0x000fe200078e0097 */
[----:B------:R-:W-:-:S04]  /*54d0*/  MOV R38, R151 ;  /* 0x0000009700267202 */ /* 0x000fc80000000f00 */
[----:B------:R-:W2:Y:S01]  /*54e0*/  MUFU.EX2 R27, R27 ;  /* 0x0000001b001b7308 */ /* 0x000ea20000000800 */
[----:B0-----:R-:W-:Y:S01]  /*54f0*/  FADD.FTZ R18, R28, R29 ;  /* 0x0000001d1c127221 */ /* 0x001fe20000010000 */
[C---:B------:R-:W-:Y:S01]  /*5500*/  F2FP.F16.F32.PACK_AB R194, R5.reuse, R28 ;  /* 0x0000001c05c2723e */ /* 0x040fe200000000ff */
[--C-:B------:R-:W-:Y:S02]  /*5510*/  IMAD.MOV.U32 R29, RZ, RZ, R151.reuse ;  /* 0x000000ffff1d7224 */ /* 0x100fe400078e0097 */
[----:B------:R-:W-:Y:S01]  /*5520*/  FADD.FTZ R18, R5, R18 ;  /* 0x0000001205127221 */ /* 0x000fe20000010000 */
[----:B------:R-:W-:Y:S02]  /*5530*/  IMAD.MOV.U32 R28, RZ, RZ, R151 ;  /* 0x000000ffff1c7224 */ /* 0x000fe400078e0097 */
[----:B------:R-:W0:Y:S01]  /*5540*/  MUFU.EX2 R30, R30 ;  /* 0x0000001e001e7308 */ /* 0x000e220000000800 */
[----:B-1----:R-:W-:-:S07]  /*5550*/  FADD.FTZ R0, R26, R21 ;  /* 0x000000151a007221 */ /* 0x002fce0000010000 */
[----:B------:R1:W3:Y:S01]  /*5560*/  MUFU.EX2 R195, R2 ;  /* 0x0000000200c37308 */ /* 0x0002e20000000800 */
[C---:B--2---:R-:W-:Y:S01]  /*5570*/  FADD.FTZ R5, R27.reuse, R0 ;  /* 0x000000001b057221 */ /* 0x044fe20000010000 */
[----:B------:R-:W-:Y:S01]  /*5580*/  F2FP.F16.F32.PACK_AB R193, R27, R26 ;  /* 0x0000001a1bc1723e */ /* 0x000fe200000000ff */
[--C-:B------:R-:W-:Y:S02]  /*5590*/  IMAD.MOV.U32 R27, RZ, RZ, R151.reuse ;  /* 0x000000ffff1b7224 */ /* 0x100fe400078e0097 */
[----:B------:R-:W-:Y:S02]  /*55a0*/  IMAD.MOV.U32 R26, RZ, RZ, R151 ;  /* 0x000000ffff1a7224 */ /* 0x000fe400078e0097 */
[----:B0-----:R-:W-:Y:S01]  /*55b0*/  FADD.FTZ R0, R30, R5 ;  /* 0x000000051e007221 */ /* 0x001fe20000010000 */
[----:B-1----:R-:W-:-:S03]  /*55c0*/  IMAD.MOV.U32 R2, RZ, RZ, 0x3f800000 ;  /* 0x3f800000ff027424 */ /* 0x002fc600078e00ff */
        /* <DEDUP_REMOVED lines=77> */
.L_x_203:
[----:B------:R-:W-:Y:S01]  /*5aa0*/  R2UR UR5, R229 ;  /* 0x00000000e50572ca */ /* 0x000fe200000e0000 */
[----:B------:R-:W-:-:S04]  /*5ab0*/  UISETP.NE.AND UP0, UPT, UR39, 0x1, UPT ;  /* 0x000000012700788c */ /* 0x000fc8000bf05270 */
[----:B------:R-:W-:-:S08]  /*5ac0*/  USEL UR4, URZ, 0x1, UP0 ;  /* 0x000000013f047887 */ /* 0x000fd00008000000 */
[----:B------:R-:W-:-:S06]  /*5ad0*/  ULOP3.LUT UR4, UR5, UR4, URZ, 0x3c, !UPT ;  /* 0x0000000405047292 */ /* 0x000fcc000f8e3c3f */
[----:B------:R-:W-:Y:S01]  /*5ae0*/  IMAD.U32 R16, RZ, RZ, UR4 ;  /* 0x00000004ff107e24 */ /* 0x000fe2000f8e00ff */
[----:B------:R-:W-:Y:S06]  /*5af0*/  @!P0 BRA `(.L_x_193) ;  /* 0x0000000000048947 */ /* 0x000fec0003800000 */
[----:B------:R-:W-:Y:S01]  /*5b00*/  BPT.TRAP 0x1 ;  /* 0x000000040000795c */ /* 0x000fe20000300000 */
.L_x_193:
        /* <DEDUP_REMOVED lines=13> */
.L_x_194:
[----:B-1----:R-:W-:Y:S05]  /*5be0*/  @P1 BRA `(.L_x_195) ;  /* 0x0000000000081947 */ /* 0x002fea0003800000 */
[----:B------:R-:W1:Y:S02]  /*5bf0*/  SYNCS.PHASECHK.TRANS64.TRYWAIT P1, [UR60+0x38830], R3 ;  /* 0x03883003ff0075a7 */ /* 0x000e64000802017c */
[----:B-1----:R-:W-:Y:S05]  /*5c00*/  @!P1 BRA `(.L_x_196) ;  /* 0x000000d4004c9947 */ /* 0x002fea0003800000 */
.L_x_195:
        /* <DEDUP_REMOVED lines=655> */
.L_x_197:
[----:B------:R-:W-:Y:S01]  /*8500*/  R2UR UR5, R229 ;  /* 0x00000000e50572ca */ /* 0x000fe200000e0000 */
[----:B------:R-:W-:-:S12]  /*8510*/  ULEA UR4, UR39, UR61, 0x3 ;  /* 0x0000003d27047291 */ /* 0x000fd8000f8e183f */
[----:B------:R-:W-:-:S05]  /*8520*/  IMAD.U32 R0, RZ, RZ, UR5 ;  /* 0x00000005ff007e24 */ /* 0x000fca000f8e00ff */
[----:B------:R-:W-:-:S04]  /*8530*/  SHF.L.U32 R0, R0, 0x1f, RZ ;  /* 0x0000001f00007819 */ /* 0x000fc800000006ff */
[----:B------:R2:W3:Y:S01]  /*8540*/  SYNCS.PHASECHK.TRANS64.TRYWAIT P1, [UR4+0x38850], R0 ;  /* 0x03885000ff0075a7 */ /* 0x0004e20008020144 */
[----:B------:R-:W-:Y:S05]  /*8550*/  @!P0 BRA `(.L_x_198) ;  /* 0x0000000000048947 */ /* 0x000fea0003800000 */
[----:B------:R-:W-:Y:S01]  /*8560*/  BPT.TRAP 0x1 ;  /* 0x000000040000795c */ /* 0x000fe20000300000 */
.L_x_198:
[----:B---3--:R-:W-:Y:S05]  /*8570*/  @P1 BRA `(.L_x_199) ;  /* 0x0000000000081947 */ /* 0x008fea0003800000 */
[----:B------:R-:W3:Y:S02]  /*8580*/  SYNCS.PHASECHK.TRANS64.TRYWAIT P1, [UR4+0x38850], R0 ;  /* 0x03885000ff0075a7 */ /* 0x000ee40008020144 */
[----:B---3--:R-:W-:Y:S05]  /*8590*/  @!P1 BRA `(.L_x_200) ;  /* 0x000000ac00009947 */ /* 0x008fea0003800000 */
.L_x_199:
        /* <DEDUP_REMOVED lines=36> */
.L_x_201:
[----:B--23--:R-:W-:Y:S01]  /*87e0*/  FMNMX.FTZ R0, R184, R21, !PT ;  /* 0x00000015b8007209 */ /* 0x00cfe20007810000 */
[----:B------:R-:W-:Y:S01]  /*87f0*/  ULDC UR5, c[0x0][0x988] ;  /* 0x0002620000057ab9 */ /* 0x000fe20000000800 */
[----:B------:R-:W-:Y:S01]  /*8800*/  FMNMX.FTZ R2, R186, R20, !PT ;  /* 0x00000014ba027209 */ /* 0x000fe20007810000 */
[----:B------:R-:W2:Y:S01]  /*8810*/  S2UR UR6, SR_CgaCtaId ;  /* 0x00000000000679c3 */ /* 0x000ea20000008800 */
[----:B01----:R-:W-:Y:S01]  /*8820*/  FMNMX.FTZ R3, R185, R0, !PT ;  /* 0x00000000b9037209 */ /* 0x003fe20007810000 */
        /* <DEDUP_REMOVED lines=12> */
[----:B--2---:R-:W-:Y:S01]  /*88f0*/  UPRMT UR60, UR6, 0x654, UR60 ;  /* 0x00000654063c7896 */ /* 0x004fe2000800003c */
        /* <DEDUP_REMOVED lines=40> */
[----:B------:R-:W-:Y:S03]  /*8b80*/  MUFU.EX2 R0, R21 ;  /* 0x0000001500007308 */ /* 0x000fe60000000800 */
[--C-:B------:R-:W-:Y:S01]  /*8b90*/  FFMA.FTZ R192, R152, UR5, -R20.reuse ;  /* 0x0000000598c07c23 */ /* 0x100fe20008010814 */
[----:B------:R-:W-:Y:S01]  /*8ba0*/  FMUL.FTZ R152, R3, UR5 ;  /* 0x0000000503987c20 */ /* 0x000fe20008410000 */
[--C-:B------:R-:W-:Y:S01]  /*8bb0*/  FFMA.FTZ R208, R184, UR5, -R20.reuse ;  /* 0x00000005b8d07c23 */ /* 0x100fe20008010814 */
[--C-:B------:R-:W-:Y:S01]  /*8bc0*/  FFMA.FTZ R204, R176, UR5, -R20.reuse ;  /* 0x00000005b0cc7c23 */ /* 0x100fe20008010814 */
[----:B------:R-:W-:Y:S01]  /*8bd0*/  FFMA.FTZ R185, R185, UR5, -R20 ;  /* 0x00000005b9b97c23 */ /* 0x000fe20008010814 */
[----:B------:R-:W-:Y:S01]  /*8be0*/  FFMA.FTZ R209, R186, UR5, -R152 ;  /* 0x00000005bad17c23 */ /* 0x000fe20008010898 */
[----:B------:R-:W-:Y:S01]  /*8bf0*/  FFMA.FTZ R176, R181, UR5, -R20 ;  /* 0x00000005b5b07c23 */ /* 0x000fe20008010814 */
[----:B------:R-:W-:Y:S01]  /*8c00*/  FFMA.FTZ R181, R187, UR5, -R152 ;  /* 0x00000005bbb57c23 */ /* 0x000fe20008010898 */
[----:B------:R-:W0:Y:S01]  /*8c10*/  MUFU.EX2 R208, R208 ;  /* 0x000000d000d07308 */ /* 0x000e220000000800 */
[----:B------:R-:W-:Y:S01]  /*8c20*/  FFMA.FTZ R210, R188, UR5, -R20 ;  /* 0x00000005bcd27c23 */ /* 0x000fe20008010814 */
[----:B------:R-:W-:Y:S01]  /*8c30*/  FFMA.FTZ R211, R190, UR5, -R152 ;  /* 0x00000005bed37c23 */ /* 0x000fe20008010898 */
[--C-:B------:R-:W-:Y:S01]  /*8c40*/  FFMA.FTZ R184, R189, UR5, -R20.reuse ;  /* 0x00000005bdb87c23 */ /* 0x100fe20008010814 */
[----:B------:R-:W-:Y:S01]  /*8c50*/  FFMA.FTZ R206, R180, UR5, -R20 ;  /* 0x00000005b4ce7c23 */ /* 0x000fe20008010814 */
[--C-:B------:R-:W-:Y:S01]  /*8c60*/  FFMA.FTZ R180, R191, UR5, -R152.reuse ;  /* 0x00000005bfb47c23 */ /* 0x100fe20008010898 */
[----:B------:R-:W-:Y:S01]  /*8c70*/  FFMA.FTZ R205, R178, UR5, -R152 ;  /* 0x00000005b2cd7c23 */ /* 0x000fe20008010898 */
[--C-:B------:R-:W-:Y:S01]  /*8c80*/  FFMA.FTZ R200, R168, UR5, -R20.reuse ;  /* 0x00000005a8c87c23 */ /* 0x100fe20008010814 */
[----:B------:R-:W-:Y:S01]  /*8c90*/  MUFU.EX2 R2, R2 ;  /* 0x0000000200027308 */ /* 0x000fe20000000800 */
[--C-:B------:R-:W-:Y:S01]  /*8ca0*/  FFMA.FTZ R177, R177, UR5, -R20.reuse ;  /* 0x00000005b1b17c23 */ /* 0x100fe20008010814 */
[----:B------:R-:W-:Y:S01]  /*8cb0*/  FFMA.FTZ R168, R173, UR5, -R20 ;  /* 0x00000005ada87c23 */ /* 0x000fe20008010814 */
[----:B------:R-:W-:Y:S01]  /*8cc0*/  FFMA.FTZ R173, R179, UR5, -R152 ;  /* 0x00000005b3ad7c23 */ /* 0x000fe20008010898 */
[----:B------:R-:W-:Y:S01]  /*8cd0*/  FFMA.FTZ R194, R156, UR5, -R20 ;  /* 0x000000059cc27c23 */ /* 0x000fe20008010814 */
[----:B------:R-:W-:Y:S01]  /*8ce0*/  FFMA.FTZ R207, R182, UR5, -R152 ;  /* 0x00000005b6cf7c23 */ /* 0x000fe20008010898 */
[----:B------:R-:W-:Y:S01]  /*8cf0*/  FFMA.FTZ R202, R172, UR5, -R20 ;  /* 0x00000005acca7c23 */ /* 0x000fe20008010814 */
[----:B------:R-:W-:Y:S01]  /*8d00*/  FFMA.FTZ R172, R183, UR5, -R152 ;  /* 0x00000005b7ac7c23 */ /* 0x000fe20008010898 */
[----:B------:R-:W1:Y:S01]  /*8d10*/  MUFU.EX2 R209, R209 ;  /* 0x000000d100d17308 */ /* 0x000e620000000800 */
[----:B0-----:R-:W-:Y:S01]  /*8d20*/  FFMA.FTZ R18, R0, R18, R208 ;  /* 0x0000001200127223 */ /* 0x001fe200000100d0 */
[----:B------:R-:W-:Y:S01]  /*8d30*/  FFMA.FTZ R21, R153, UR5, -R20 ;  /* 0x0000000599157c23 */ /* 0x000fe20008010814 */
[----:B------:R-:W-:Y:S01]  /*8d40*/  FFMA.FTZ R201, R170, UR5, -R152 ;  /* 0x00000005aac97c23 */ /* 0x000fe20008010898 */
[--C-:B------:R-:W-:Y:S01]  /*8d50*/  FFMA.FTZ R196, R160, UR5, -R20.reuse ;  /* 0x00000005a0c47c23 */ /* 0x100fe20008010814 */
[--C-:B------:R-:W-:Y:S01]  /*8d60*/  FFMA.FTZ R169, R169, UR5, -R20.reuse ;  /* 0x00000005a9a97c23 */ /* 0x100fe20008010814 */
[----:B------:R-:W-:Y:S01]  /*8d70*/  FFMA.FTZ R160, R165, UR5, -R20 ;  /* 0x00000005a5a07c23 */ /* 0x000fe20008010814 */
[--C-:B------:R-:W-:Y:S01]  /*8d80*/  FFMA.FTZ R165, R171, UR5, -R152.reuse ;  /* 0x00000005aba57c23 */ /* 0x100fe20008010898 */
        /* <DEDUP_REMOVED lines=8> */
[----:B------:R-:W2:Y:S01]  /*8e10*/  MUFU.EX2 R181, R181 ;  /* 0x000000b500b57308 */ /* 0x000ea20000000800 */
[----:B-1----:R-:W-:Y:S01]  /*8e20*/  FFMA.FTZ R156, R2, R5, R209 ;  /* 0x00000005029c7223 */ /* 0x002fe200000100d1 */
[--C-:B------:R-:W-:Y:S01]  /*8e30*/  FFMA.FTZ R193, R154, UR5, -R152.reuse ;  /* 0x000000059ac17c23 */ /* 0x100fe20008010898 */
[--C-:B------:R-:W-:Y:S01]  /*8e40*/  FFMA.FTZ R199, R166, UR5, -R152.reuse ;  /* 0x00000005a6c77c23 */ /* 0x100fe20008010898 */
[----:B------:R-:W-:-:S04]  /*8e50*/  FFMA.FTZ R195, R158, UR5, -R152 ;  /* 0x000000059ec37c23 */ /* 0x000fc80008010898 */
        /* <DEDUP_REMOVED lines=79> */
.L_x_202:
        /* <DEDUP_REMOVED lines=34> */
.L_x_192:
        /* <DEDUP_REMOVED lines=131> */
.L_x_204:
        /* <DEDUP_REMOVED lines=10> */
.L_x_205:
[----:B-1----:R-:W-:Y:S05]  /*9e40*/  @P1 BRA `(.L_x_206) ;  /* 0x0000000000081947 */ /* 0x002fea0003800000 */
[----:B------:R-:W1:Y:S02]  /*9e50*/  SYNCS.PHASECHK.TRANS64.TRYWAIT P1, [UR7+0x38850], R0 ;  /* 0x03885000ff0075a7 */ /* 0x000e640008020147 */
[----:B-1----:R-:W-:Y:S05]  /*9e60*/  @!P1 BRA `(.L_x_207) ;  /* 0x0000009000e49947 */ /* 0x002fea0003800000 */
.L_x_206:
[----:B------:R-:W-:Y:S01]  /*9e70*/  UIADD3 UR4, UR4, 0x400, URZ ;  /* 0x0000040004047890 */ /* 0x000fe2000fffe03f */
[----:B------:R-:W-:Y:S01]  /*9e80*/  WARPGROUP.ARRIVE ;  /* 0x00000000000079c5 */ /* 0x000fe20000000000 */
[----:B------:R-:W-:Y:S01]  /*9e90*/  UMOV UR11, 0x40000040 ;  /* 0x40000040000b7882 */ /* 0x000fe20000000000 */
[----:B-1----:R-:W1:Y:S01]  /*9ea0*/  SHFL.BFLY PT, R7, R18, 0x2, 0x1f ;  /* 0x0c401f0012077f89 */ /* 0x002e6200000e0000 */
[----:B------:R-:W-:Y:S01]  /*9eb0*/  USHF.R.U32.HI UR4, URZ, 0x4, UR4 ;  /* 0x000000043f047899 */ /* 0x000fe20008011604 */
[----:B------:R-:W-:Y:S02]  /*9ec0*/  IMAD.MOV.U32 R6, RZ, RZ, RZ ;  /* 0x000000ffff067224 */ /* 0x000fe400078e00ff */
[----:B0-----:R-:W0:Y:S01]  /*9ed0*/  SHFL.BFLY PT, R0, R5, 0x2, 0x1f ;  /* 0x0c401f0005007f89 */ /* 0x001e2200000e0000 */
[----:B------:R-:W-:Y:S01]  /*9ee0*/  ULOP3.LUT UR4, UR4, 0x3fff, URZ, 0xc0, !UPT ;  /* 0x00003fff04047892 */ /* 0x000fe2000f8ec03f */
[----:B------:R-:W-:-:S03]  /*9ef0*/  IMAD.U32 R13, RZ, RZ, UR5 ;  /* 0x00000005ff0d7e24 */ /* 0x000fc6000f8e00ff */
[----:B------:R-:W-:-:S04]  /*9f00*/  ULOP3.LUT UR4, UR4, 0x2800000, URZ, 0xfc, !UPT ;  /* 0x0280000004047892 */ /* 0x000fc8000f8efc3f */
[----:B------:R-:W-:-:S04]  /*9f10*/  UIMAD UR4, UR38, 0xa00, UR4 ;  /* 0x00000a00260478a4 */ /* 0x000fc8000f8e0204 */
[----:B------:R-:W-:-:S03]  /*9f20*/  UIADD3 UR6, UR4, 0x80, URZ ;  /* 0x0000008004067890 */ /* 0x000fc6000fffe03f */
[----:B------:R-:W-:Y:S02]  /*9f30*/  UMOV UR10, UR4 ;  /* 0x00000004000a7c82 */ /* 0x000fe40008000000 */
[----:B------:R-:W-:Y:S01]  /*9f40*/  HGMMA.64x256x16.F32 R24, R208, gdesc[UR8].tnspB, R24, gsb0 ;  /* 0x43e00008d0187df0 */ /* 0x000fe20008000818 */
[----:B------:R-:W-:Y:S01]  /*9f50*/  UMOV UR11, 0x40000040 ;  /* 0x40000040000b7882 */ /* 0x000fe20000000000 */
[----:B------:R-:W-:Y:S01]  /*9f60*/  UMOV UR10, UR6 ;  /* 0x00000006000a7c82 */ /* 0x000fe20008000000 */
[----:B------:R-:W-:Y:S01]  /*9f70*/  UIADD3 UR6, UR4, 0x100, URZ ;  /* 0x0000010004067890 */ /* 0x000fe2000fffe03f */
[----:B-1----:R-:W-:Y:S01]  /*9f80*/  FADD.FTZ R7, R7, R18 ;  /* 0x0000001207077221 */ /* 0x002fe20000010000 */
[----:B0-----:R-:W-:Y:S01]  /*9f90*/  FADD.FTZ R2, R0, R5 ;  /* 0x0000000500027221 */ /* 0x001fe20000010000 */
[----:B------:R-:W-:-:S03]  /*9fa0*/  IMAD.MOV.U32 R5, RZ, RZ, RZ ;  /* 0x000000ffff057224 */ /* 0x000fc600078e00ff */
[----:B------:R-:W0:Y:S04]  /*9fb0*/  SHFL.BFLY PT, R0, R7, 0x1, 0x1f ;  /* 0x0c201f0007007f89 */ /* 0x000e2800000e0000 */
[----:B------:R-:W1:Y:S01]  /*9fc0*/  SHFL.BFLY PT, R9, R2, 0x1, 0x1f ;  /* 0x0c201f0002097f89 */ /* 0x000e6200000e0000 */
[----:B0-----:R-:W-:Y:S01]  /*9fd0*/  FADD.FTZ R11, R7, R0 ;  /* 0x00000000070b7221 */ /* 0x001fe20000010000 */
[----:B------:R-:W-:Y:S01]  /*9fe0*/  IMAD.U32 R7, RZ, RZ, UR5 ;  /* 0x00000005ff077e24 */ /* 0x000fe2000f8e00ff */
[----:B------:R-:W-:Y:S01]  /*9ff0*/  MOV R0, 0xff800000 ;  /* 0xff80000000007802 */ /* 0x000fe20000000f00 */
[----:B-1----:R-:W-:Y:S02]  /*a000*/  FADD.FTZ R12, R2, R9 ;  /* 0x00000009020c7221 */ /* 0x002fe40000010000 */
[----:B------:R-:W-:Y:S01]  /*a010*/  FSETP.NE.FTZ.AND P1, PT, R11, RZ, PT ;  /* 0x000000ff0b00720b */ /* 0x000fe20003f35000 */
[----:B------:R-:W-:-:S02]  /*a020*/  IMAD.MOV.U32 R2, RZ, RZ, -0x800000 ;  /* 0xff800000ff027424 */ /* 0x000fc400078e00ff */
[----:B------:R-:W-:-:S10]  /*a030*/  FSETP.NE.FTZ.AND P2, PT, R12, RZ, PT ;  /* 0x000000ff0c00720b */ /* 0x000fd40003f55000 */
[----:B------:R-:W0:Y:S01]  /*a040*/  @P1 MUFU.LG2 R8, R11 ;  /* 0x0000000b00081308 */ /* 0x000e220000000c00 */
[----:B------:R-:W-:Y:S02]  /*a050*/  @P1 FMUL.FTZ R7, R7, 0.69314718246459960938 ;  /* 0x3f31721807071820 */ /* 0x000fe40000410000 */
[----:B------:R-:W-:-:S05]  /*a060*/  @P2 FMUL.FTZ R13, R13, 0.69314718246459960938 ;  /* 0x3f3172180d0d2820 */ /* 0x000fca0000410000 */
        /* <DEDUP_REMOVED lines=31> */
[----:B0-23--:R-:W-:Y:S05]  /*a260*/  @!P0 BRA `(.L_x_208) ;  /* 0x0000000000048947 */ /* 0x00dfea0003800000 */
[----:B------:R-:W-:Y:S01]  /*a270*/  BPT.TRAP 0x1 ;  /* 0x000000040000795c */ /* 0x000fe20000300000 */
.L_x_208:
[----:B------:R-:W-:Y:S01]  /*a280*/  UIADD3 UR4, UR7, 0x38860, URZ ;  /* 0x0003886007047890 */ /* 0x000fe2000fffe03f */
[----:B------:R-:W-:Y:S01]  /*a290*/  R2UR UR6, R219 ;  /* 0x00000000db0672ca */ /* 0x000fe200000e0000 */
[----:B------:R-:W-:Y:S01]  /*a2a0*/  UIADD3 UR38, UR38, 0x1, URZ ;  /* 0x0000000126267890 */ /* 0x000fe2000fffe03f */
[----:B------:R-:W-:Y:S01]  /*a2b0*/  R2UR UR5, R16 ;  /* 0x00000000100572ca */ /* 0x000fe200000e0000 */
[----:B------:R-:W-:Y:S01]  /*a2c0*/  UPRMT UR4, UR8, 0x654, UR4 ;  /* 0x0000065408047896 */ /* 0x000fe20008000004 */
[-C--:B------:R-:W-:Y:S01]  /*a2d0*/  FMUL.FTZ R3, R83, R5.reuse ;  /* 0x0000000553037220 */ /* 0x080fe20000410000 */
[----:B------:R-:W-:Y:S01]  /*a2e0*/  UISETP.NE.AND UP0, UPT, UR38, 0x2, UPT ;  /* 0x000000022600788c */ /* 0x000fe2000bf05270 */
[-C--:B------:R-:W-:Y:S01]  /*a2f0*/  FMUL.FTZ R165, R27, R5.reuse ;  /* 0x000000051ba57220 */ /* 0x080fe20000410000 */
[-C--:B------:R-:W-:Y:S01]  /*a300*/  FMUL.FTZ R163, R35, R5.reuse ;  /* 0x0000000523a37220 */ /* 0x080fe20000410000 */
[-C--:B------:R-:W-:Y:S01]  /*a310*/  FMUL.FTZ R161, R43, R5.reuse ;  /* 0x000000052ba17220 */ /* 0x080fe20000410000 */
[-C--:B------:R-:W-:Y:S01]  /*a320*/  FMUL.FTZ R159, R51, R5.reuse ;  /* 0x00000005339f7220 */ /* 0x080fe20000410000 */
[-C--:B------:R-:W-:Y:S01]  /*a330*/  FMUL.FTZ R157, R59, R5.reuse ;  /* 0x000000053b9d7220 */ /* 0x080fe20000410000 */
[-C--:B------:R-:W-:Y:S01]  /*a340*/  FMUL.FTZ R155, R67, R5.reuse ;  /* 0x00000005439b7220 */ /* 0x080fe20000410000 */
[----:B------:R-:W-:Y:S01]  /*a350*/  SYNCS.ARRIVE.TRANS64.RED.A1T0 RZ, [UR4], RZ ;  /* 0x000000ffffff79a7 */ /* 0x000fe20008100404 */
[----:B------:R-:W-:Y:S01]  /*a360*/  USEL UR4, URZ, 0x1, UP0 ;  /* 0x000000013f047887 */ /* 0x000fe20008000000 */
[-C--:B------:R-:W-:Y:S01]  /*a370*/  FMUL.FTZ R153, R75, R5.reuse ;  /* 0x000000054b997220 */ /* 0x080fe20000410000 */
[----:B------:R-:W-:Y:S01]  /*a380*/  UIADD3 UR6, UR6, 0x1, URZ ;  /* 0x0000000106067890 */ /* 0x000fe2000fffe03f */
[-C--:B------:R-:W-:Y:S01]  /*a390*/  FMUL.FTZ R83, R87, R5.reuse ;  /* 0x0000000557537220 */ /* 0x080fe20000410000 */
[----:B------:R-:W-:Y:S01]  /*a3a0*/  ULOP3.LUT UR5, UR5, UR4, URZ, 0x3c, !UPT ;  /* 0x0000000405057292 */ /* 0x000fe2000f8e3c3f */
        /* <DEDUP_REMOVED lines=114> */
[----:B------:R-:W-:Y:S01]  /*aad0*/  IMAD.U32 R219, RZ, RZ, UR6 ;  /* 0x00000006ffdb7e24 */ /* 0x000fe2000f8e00ff */
[----:B------:R-:W-:Y:S01]  /*aae0*/  PLOP3.LUT P0, PT, PT, PT, PT, 0x8, 0x0 ;  /* 0x000000000000781c */ /* 0x000fe20003f0e170 */
[-C--:B------:R-:W-:Y:S01]  /*aaf0*/  FMUL.FTZ R143, R143, R5.reuse ;  /* 0x000000058f8f7220 */ /* 0x080fe20000410000 */
[-C--:B------:R-:W-:Y:S01]  /*ab00*/  FMUL.FTZ R146, R146, R5.reuse ;  /* 0x0000000592927220 */ /* 0x080fe20000410000 */
[----:B------:R-:W-:Y:S01]  /*ab10*/  FMUL.FTZ R147, R147, R5 ;  /* 0x0000000593937220 */ /* 0x000fe20000410000 */
[----:B------:R-:W-:-:S02]  /*ab20*/  IMAD.U32 R16, RZ, RZ, UR5 ;  /* 0x00000005ff107e24 */ /* 0x000fc4000f8e00ff */
[-C--:B------:R-:W-:Y:S01]  /*ab30*/  FMUL.FTZ R150, R150, R5.reuse ;  /* 0x0000000596967220 */ /* 0x080fe20000410000 */
[----:B------:R-:W-:Y:S01]  /*ab40*/  FMUL.FTZ R151, R151, R5 ;  /* 0x0000000597977220 */ /* 0x000fe20000410000 */
[----:B------:R-:W-:-:S12]  /*ab50*/  USEL UR38, UR38, URZ, UP0 ;  /* 0x0000003f26267287 */ /* 0x000fd80008000000 */
.L_x_184:
[----:B------:R-:W0:Y:S08]  /*ab60*/  S2UR UR4, SR_CgaCtaId ;  /* 0x00000000000479c3 */ /* 0x000e300000008800 */
[----:B------:R-:W-:Y:S06]  /*ab70*/  BAR.SYNC.DEFER_BLOCKING 0x5, 0x180 ;  /* 0x0146000000007b1d */ /* 0x000fec0000010000 */
[----:B------:R-:W-:Y:S01]  /*ab80*/  UMOV UR10, 0x400 ;  /* 0x00000400000a7882 */ /* 0x000fe20000000000 */
[----:B------:R-:W-:Y:S01]  /*ab90*/  BSSY B0, `(.L_x_209) ;  /* 0x00002f3000007945 */ /* 0x000fe20003800000 */
[----:B0-----:R-:W-:-:S09]  /*aba0*/  ULEA UR10, UR4, UR10, 0x18 ;  /* 0x0000000a040a7291 */ /* 0x001fd2000f8ec03f */
[----:B------:R-:W0:Y:S02]  /*abb0*/  LDS.128 R4, [UR10+0x388d0] ;  /* 0x0388d00aff047984 */ /* 0x000e240008000c00 */
[----:B0-----:R-:W-:Y:S02]  /*abc0*/  R2UR UR5, R5 ;  /* 0x00000000050572ca */ /* 0x001fe400000e0000 */
[----:B------:R-:W-:Y:S02]  /*abd0*/  R2UR UR6, R6 ;  /* 0x00000000060672ca */ /* 0x000fe400000e0000 */
[----:B------:R-:W-:Y:S01]  /*abe0*/  R2UR UR7, R7 ;  /* 0x00000000070772ca */ /* 0x000fe200000e0000 */
[----:B------:R-:W-:Y:S06]  /*abf0*/  BAR.ARV 0x4, 0x180 ;  /* 0x0106000000007b1d */ /* 0x000fec0000002000 */
[----:B------:R-:W-:Y:S08]  /*ac00*/  @P0 BRA `(.L_x_210) ;  /* 0x0000002000100947 */ /* 0x000ff00003800000 */
[----:B------:R-:W0:Y:S01]  /*ac10*/  S2UR UR4, SR_SWINHI ;  /* 0x00000000000479c3 */ /* 0x000e220000002f00 */
[----:B------:R-:W-:-:S07]  /*ac20*/  IMAD.MOV.U32 R94, RZ, RZ, 0x2 ;  /* 0x00000002ff5e7424 */ /* 0x000fce00078e00ff */
[----:B------:R-:W-:Y:S01]  /*ac30*/  BAR.SYNC.DEFER_BLOCKING 0x1, 0x100 ;  /* 0x0044000000007b1d */ /* 0x000fe20000010000 */
[----:B------:R-:W-:Y:S02]  /*ac40*/  F2FP.F16.F32.PACK_AB R24, R25, R24 ;  /* 0x000000181918723e */ /* 0x000fe400000000ff */
[----:B------:R-:W-:Y:S02]  /*ac50*/  F2FP.F16.F32.PACK_AB R25, R165, R26 ;  /* 0x0000001aa519723e */ /* 0x000fe400000000ff */
[----:B------:R-:W-:Y:S02]  /*ac60*/  F2FP.F16.F32.PACK_AB R32, R33, R32 ;  /* 0x000000202120723e */ /* 0x000fe400000000ff */
[----:B------:R-:W-:Y:S02]  /*ac70*/  F2FP.F16.F32.PACK_AB R26, R29, R28 ;  /* 0x0000001c1d1a723e */ /* 0x000fe400000000ff */
[----:B------:R-:W-:Y:S02]  /*ac80*/  F2FP.F16.F32.PACK_AB R27, R164, R27 ;  /* 0x0000001ba41b723e */ /* 0x000fe400000000ff */
[----:B------:R-:W-:-:S02]  /*ac90*/  F2FP.F16.F32.PACK_AB R33, R163, R34 ;  /* 0x00000022a321723e */ /* 0x000fc400000000ff */
[----:B------:R-:W-:Y:S02]  /*aca0*/  F2FP.F16.F32.PACK_AB R40, R41, R40 ;  /* 0x000000282928723e */ /* 0x000fe400000000ff */
[----:B------:R-:W-:Y:S02]  /*acb0*/  F2FP.F16.F32.PACK_AB R34, R37, R36 ;  /* 0x000000242522723e */ /* 0x000fe400000000ff */
[----:B------:R-:W-:Y:S02]  /*acc0*/  F2FP.F16.F32.PACK_AB R35, R162, R35 ;  /* 0x00000023a223723e */ /* 0x000fe400000000ff */
[----:B------:R-:W-:Y:S02]  /*acd0*/  F2FP.F16.F32.PACK_AB R41, R161, R42 ;  /* 0x0000002aa129723e */ /* 0x000fe400000000ff */
[----:B------:R-:W-:Y:S01]  /*ace0*/  F2FP.F16.F32.PACK_AB R48, R49, R48 ;  /* 0x000000303130723e */ /* 0x000fe200000000ff */
[----:B------:R-:W-:Y:S01]  /*acf0*/  UMOV UR8, UR10 ;  /* 0x0000000a00087c82 */ /* 0x000fe20008000000 */
[----:B0-----:R-:W-:Y:S01]  /*ad00*/  UMOV UR9, UR4 ;  /* 0x0000000400097c82 */ /* 0x001fe20008000000 */
[----:B------:R-:W-:Y:S01]  /*ad10*/  F2FP.F16.F32.PACK_AB R42, R45, R44 ;  /* 0x0000002c2d2a723e */ /* 0x000fe200000000ff */
[----:B------:R-:W-:Y:S01]  /*ad20*/  IMAD.WIDE R94, R225, R94, UR8 ;  /* 0x00000008e15e7e25 */ /* 0x000fe2000f8e025e */
[----:B------:R-:W-:-:S02]  /*ad30*/  F2FP.F16.F32.PACK_AB R43, R160, R43 ;  /* 0x0000002ba02b723e */ /* 0x000fc400000000ff */
[----:B------:R-:W-:Y:S02]  /*ad40*/  F2FP.F16.F32.PACK_AB R49, R159, R50 ;  /* 0x000000329f31723e */ /* 0x000fe400000000ff */
[C---:B------:R-:W-:Y:S02]  /*ad50*/  IADD3 R169, P1, R94.reuse, 0x20, RZ ;  /* 0x000000205ea97810 */ /* 0x040fe40007f3e0ff */
[C---:B------:R-:W-:Y:S02]  /*ad60*/  IADD3 R171, P0, R94.reuse, 0x40, RZ ;  /* 0x000000405eab7810 */ /* 0x040fe40007f1e0ff */
[C---:B------:R-:W-:Y:S01]  /*ad70*/  IADD3 R173, P4, R94.reuse, 0x60, RZ ;  /* 0x000000605ead7810 */ /* 0x040fe20007f9e0ff */
[--C-:B------:R-:W-:Y:S01]  /*ad80*/  IMAD.X R7, RZ, RZ, R95.reuse, P1 ;  /* 0x000000ffff077224 */ /* 0x100fe200008e065f */
[C---:B------:R-:W-:Y:S01]  /*ad90*/  IADD3 R175, P3, R94.reuse, 0x4000, RZ ;  /* 0x000040005eaf7810 */ /* 0x040fe20007f7e0ff */
[--C-:B------:R-:W-:Y:S01]  /*ada0*/  IMAD.X R9, RZ, RZ, R95.reuse, P0 ;  /* 0x000000ffff097224 */ /* 0x100fe200000e065f */
[----:B------:R-:W-:Y:S01]  /*adb0*/  LOP3.LUT R5, R94, 0x380, RZ, 0xc0, !PT ;  /* 0x000003805e057812 */ /* 0x000fe200078ec0ff */
[----:B------:R-:W-:Y:S01]  /*adc0*/  IMAD.X R11, RZ, RZ, R95, P4 ;  /* 0x000000ffff0b7224 */ /* 0x000fe200020e065f */
[----:B------:R-:W-:-:S02]  /*add0*/  LOP3.LUT R6, R169, 0x380, RZ, 0xc0, !PT ;  /* 0x00000380a9067812 */ /* 0x000fc400078ec0ff */
[C---:B------:R-:W-:Y:S02]  /*ade0*/  IADD3 R177, P6, R94.reuse, 0x4020, RZ ;  /* 0x000040205eb17810 */ /* 0x040fe40007fde0ff */
[C---:B------:R-:W-:Y:S02]  /*adf0*/  IADD3 R179, P5, R94.reuse, 0x4040, RZ ;  /* 0x000040405eb37810 */ /* 0x040fe40007fbe0ff */
[C---:B------:R-:W-:Y:S01]  /*ae00*/  IADD3 R181, P2, R94.reuse, 0x4060, RZ ;  /* 0x000040605eb57810 */ /* 0x040fe20007f5e0ff */
[--C-:B------:R-:W-:Y:S01]  /*ae10*/  IMAD.X R15, RZ, RZ, R95.reuse, P6 ;  /* 0x000000ffff0f7224 */ /* 0x100fe200030e065f */
[----:B------:R-:W-:Y:S01]  /*ae20*/  IADD3 R183, P1, R94, 0x8000, RZ ;  /* 0x000080005eb77810 */ /* 0x000fe20007f3e0ff */
[--C-:B------:R-:W-:Y:S01]  /*ae30*/  IMAD.X R19, RZ, RZ, R95.reuse, P5 ;  /* 0x000000ffff137224 */ /* 0x100fe200028e065f */
[----:B------:R-:W-:Y:S01]  /*ae40*/  LOP3.LUT R8, R171, 0x380, RZ, 0xc0, !PT ;  /* 0x00000380ab087812 */ /* 0x000fe200078ec0ff */
[--C-:B------:R-:W-:Y:S01]  /*ae50*/  IMAD.X R21, RZ, RZ, R95.reuse, P2 ;  /* 0x000000ffff157224 */ /* 0x100fe200010e065f */
[----:B------:R-:W-:Y:S01]  /*ae60*/  LOP3.LUT R10, R173, 0x380, RZ, 0xc0, !PT ;  /* 0x00000380ad0a7812 */ /* 0x000fe200078ec0ff */
[----:B------:R-:W-:Y:S01]  /*ae70*/  IMAD.X R31, RZ, RZ, R95, P1 ;  /* 0x000000ffff1f7224 */ /* 0x000fe200008e065f */
[----:B------:R-:W-:-:S02]  /*ae80*/  LOP3.LUT R12, R175, 0x380, RZ, 0xc0, !PT ;  /* 0x00000380af0c7812 */ /* 0x000fc400078ec0ff */
[----:B------:R-:W-:Y:S02]  /*ae90*/  SHF.R.U64 R5, R5, 0x3, RZ ;  /* 0x0000000305057819 */ /* 0x000fe400000012ff */
[----:B------:R-:W-:Y:S02]  /*aea0*/  SHF.R.U64 R6, R6, 0x3, RZ ;  /* 0x0000000306067819 */ /* 0x000fe400000012ff */
[----:B------:R-:W-:Y:S02]  /*aeb0*/  IADD3 R38, P0, R94, 0x8020, RZ ;  /* 0x000080205e267810 */ /* 0x000fe40007f1e0ff */
[----:B------:R-:W-:Y:S02]  /*aec0*/  SHF.R.U64 R8, R8, 0x3, RZ ;  /* 0x0000000308087819 */ /* 0x000fe400000012ff */
[----:B------:R-:W-:Y:S01]  /*aed0*/  LOP3.LUT R14, R177, 0x380, RZ, 0xc0, !PT ;  /* 0x00000380b10e7812 */ /* 0x000fe200078ec0ff */
[----:B------:R-:W-:Y:S01]  /*aee0*/  IMAD.X R39, RZ, RZ, R95, P0 ;  /* 0x000000ffff277224 */ /* 0x000fe200000e065f */
[----:B------:R-:W-:-:S02]  /*aef0*/  IADD3 R46, P4, R94, 0x8040, RZ ;  /* 0x000080405e2e7810 */ /* 0x000fc40007f9e0ff */
[----:B------:R-:W-:Y:S02]  /*af00*/  IADD3.X R13, RZ, R95, RZ, P3, !PT ;  /* 0x0000005fff0d7210 */ /* 0x000fe40001ffe4ff */
[----:B------:R-:W-:Y:S01]  /*af10*/  SHF.R.U64 R10, R10, 0x3, RZ ;  /* 0x000000030a0a7819 */ /* 0x000fe200000012ff */
[--C-:B------:R-:W-:Y:S01]  /*af20*/  IMAD.X R47, RZ, RZ, R95.reuse, P4 ;  /* 0x000000ffff2f7224 */ /* 0x100fe200020e065f */
[----:B------:R-:W-:Y:S02]  /*af30*/  LOP3.LUT R18, R179, 0x380, RZ, 0xc0, !PT ;  /* 0x00000380b3127812 */ /* 0x000fe400078ec0ff */
[C---:B------:R-:W-:Y:S02]  /*af40*/  IADD3 R54, P3, R94.reuse, 0x8060, RZ ;  /* 0x000080605e367810 */ /* 0x040fe40007f7e0ff */
[C---:B------:R-:W-:Y:S02]  /*af50*/  IADD3 R62, P6, R94.reuse, 0xc000, RZ ;  /* 0x0000c0005e3e7810 */ /* 0x040fe40007fde0ff */
[C---:B------:R-:W-:Y:S01]  /*af60*/  IADD3 R4, P5, R94.reuse, 0xc020, RZ ;  /* 0x0000c0205e047810 */ /* 0x040fe20007fbe0ff */
[----:B------:R-:W-:Y:S01]  /*af70*/  IMAD.X R55, RZ, RZ, R95, P3 ;  /* 0x000000ffff377224 */ /* 0x000fe200018e065f */
[----:B------:R-:W-:-:S02]  /*af80*/  IADD3 R78, P2, R94, 0xc040, RZ ;  /* 0x0000c0405e4e7810 */ /* 0x000fc40007f5e0ff */
[----:B------:R-:W-:Y:S01]  /*af90*/  IADD3 R167, P1, R94, 0xc060, RZ ;  /* 0x0000c0605ea77810 */ /* 0x000fe20007f3e0ff */
[--C-:B------:R-:W-:Y:S01]  /*afa0*/  IMAD.X R71, RZ, RZ, R95.reuse, P5 ;  /* 0x000000ffff477224 */ /* 0x100fe200028e065f */
[----:B------:R-:W-:Y:S01]  /*afb0*/  SHF.R.U64 R12, R12, 0x3, RZ ;  /* 0x000000030c0c7819 */ /* 0x000fe200000012ff */
[--C-:B------:R-:W-:Y:S01]  /*afc0*/  IMAD.X R79, RZ, RZ, R95.reuse, P2 ;  /* 0x000000ffff4f7224 */ /* 0x100fe200010e065f */
[----:B------:R-:W-:Y:S02]  /*afd0*/  LOP3.LUT R20, R181, 0x380, RZ, 0xc0, !PT ;  /* 0x00000380b5147812 */ /* 0x000fe400078ec0ff */
[----:B------:R-:W-:Y:S01]  /*afe0*/  LOP3.LUT R94, R5, R94, RZ, 0x3c, !PT ;  /* 0x0000005e055e7212 */ /* 0x000fe200078e3cff */
[----:B------:R-:W-:Y:S01]  /*aff0*/  IMAD.X R5, RZ, RZ, R95, P1 ;  /* 0x000000ffff057224 */ /* 0x000fe200008e065f */
[----:B------:R-:W-:Y:S02]  /*b000*/  LOP3.LUT R6, R6, R169, RZ, 0x3c, !PT ;  /* 0x000000a906067212 */ /* 0x000fe400078e3cff */
[----:B------:R-:W-:-:S02]  /*b010*/  LOP3.LUT R30, R183, 0x380, RZ, 0xc0, !PT ;  /* 0x00000380b71e7812 */ /* 0x000fc400078ec0ff */
[----:B------:R-:W-:Y:S02]  /*b020*/  LOP3.LUT R8, R8, R171, RZ, 0x3c, !PT ;  /* 0x000000ab08087212 */ /* 0x000fe400078e3cff */
[----:B------:R-:W-:Y:S02]  /*b030*/  SHF.R.U64 R14, R14, 0x3, RZ ;  /* 0x000000030e0e7819 */ /* 0x000fe400000012ff */
[----:B------:R-:W-:Y:S02]  /*b040*/  LOP3.LUT R169, R38, 0x380, RZ, 0xc0, !PT ;  /* 0x0000038026a97812 */ /* 0x000fe400078ec0ff */
[----:B------:R-:W-:Y:S02]  /*b050*/  LOP3.LUT R10, R10, R173, RZ, 0x3c, !PT ;  /* 0x000000ad0a0a7212 */ /* 0x000fe400078e3cff */
[----:B------:R-:W-:Y:S02]  /*b060*/  SHF.R.U64 R18, R18, 0x3, RZ ;  /* 0x0000000312127819 */ /* 0x000fe400000012ff */
[----:B------:R-:W-:-:S02]  /*b070*/  LOP3.LUT R171, R46, 0x380, RZ, 0xc0, !PT ;  /* 0x000003802eab7812 */ /* 0x000fc400078ec0ff */
[----:B------:R-:W-:Y:S02]  /*b080*/  LOP3.LUT R12, R12, R175, RZ, 0x3c, !PT ;  /* 0x000000af0c0c7212 */ /* 0x000fe400078e3cff */
[----:B------:R-:W-:Y:S02]  /*b090*/  SHF.R.U64 R20, R20, 0x3, RZ ;  /* 0x0000000314147819 */ /* 0x000fe400000012ff */
[----:B------:R-:W-:Y:S02]  /*b0a0*/  LOP3.LUT R173, R54, 0x380, RZ, 0xc0, !PT ;  /* 0x0000038036ad7812 */ /* 0x000fe400078ec0ff */
[----:B------:R-:W-:Y:S02]  /*b0b0*/  SHF.R.U64 R30, R30, 0x3, RZ ;  /* 0x000000031e1e7819 */ /* 0x000fe400000012ff */
[----:B------:R-:W-:Y:S02]  /*b0c0*/  LOP3.LUT R175, R62, 0x380, RZ, 0xc0, !PT ;  /* 0x000003803eaf7812 */ /* 0x000fe400078ec0ff */
[----:B------:R-:W-:-:S02]  /*b0d0*/  MOV R94, R94 ;  /* 0x0000005e005e7202 */ /* 0x000fc40000000f00 */
[----:B------:R-:W-:Y:S02]  /*b0e0*/  IADD3.X R63, RZ, R95, RZ, P6, !PT ;  /* 0x0000005fff3f7210 */ /* 0x000fe400037fe4ff */
[----:B------:R-:W-:Y:S01]  /*b0f0*/  LOP3.LUT R14, R14, R177, RZ, 0x3c, !PT ;  /* 0x000000b10e0e7212 */ /* 0x000fe200078e3cff */
[----:B------:R-:W-:Y:S01]  /*b100*/  STSM.16.M88.4 [R94], R24 ;  /* 0x000000185e007844 */ /* 0x000fe20000000200 */
[----:B------:R-:W-:Y:S02]  /*b110*/  SHF.R.U64 R169, R169, 0x3, RZ ;  /* 0x00000003a9a97819 */ /* 0x000fe400000012ff */
[----:B------:R-:W-:Y:S02]  /*b120*/  LOP3.LUT R70, R4, 0x380, RZ, 0xc0, !PT ;  /* 0x0000038004467812 */ /* 0x000fe400078ec0ff */
[----:B------:R-:W-:Y:S02]  /*b130*/  MOV R7, R6 ;  /* 0x0000000600077202 */ /* 0x000fe40000000f00 */
[----:B------:R-:W-:-:S02]  /*b140*/  LOP3.LUT R18, R18, R179, RZ, 0x3c, !PT ;  /* 0x000000b312127212 */ /* 0x000fc400078e3cff */
[----:B------:R-:W-:Y:S01]  /*b150*/  SHF.R.U64 R171, R171, 0x3, RZ ;  /* 0x00000003abab7819 */ /* 0x000fe200000012ff */
[----:B------:R0:W-:Y:S01]  /*b160*/  STSM.16.M88.4 [R7], R32 ;  /* 0x0000002007007844 */ /* 0x0001e20000000200 */
[----:B------:R-:W-:Y:S02]  /*b170*/  LOP3.LUT R95, R78, 0x380, RZ, 0xc0, !PT ;  /* 0x000003804e5f7812 */ /* 0x000fe400078ec0ff */
[----:B------:R-:W-:Y:S02]  /*b180*/  MOV R8, R8 ;  /* 0x0000000800087202 */ /* 0x000fe40000000f00 */
[----:B------:R-:W-:Y:S02]  /*b190*/  F2FP.F16.F32.PACK_AB R56, R57, R56 ;  /* 0x000000383938723e */ /* 0x000fe400000000ff */
[----:B------:R-:W-:Y:S01]  /*b1a0*/  LOP3.LUT R20, R20, R181, RZ, 0x3c, !PT ;  /* 0x000000b514147212 */ /* 0x000fe200078e3cff */
[----:B------:R-:W-:Y:S01]  /*b1b0*/  STSM.16.M88.4 [R8], R40 ;  /* 0x0000002808007844 */ /* 0x000fe20000000200 */
[----:B------:R-:W-:-:S02]  /*b1c0*/  SHF.R.U64 R173, R173, 0x3, RZ ;  /* 0x00000003adad7819 */ /* 0x000fc400000012ff */
[----:B------:R-:W-:Y:S02]  /*b1d0*/  LOP3.LUT R165, R167, 0x380, RZ, 0xc0, !PT ;  /* 0x00000380a7a57812 */ /* 0x000fe400078ec0ff */
[----:B------:R-:W-:Y:S02]  /*b1e0*/  MOV R10, R10 ;  /* 0x0000000a000a7202 */ /* 0x000fe40000000f00 */
[----:B------:R-:W-:Y:S02]  /*b1f0*/  F2FP.F16.F32.PACK_AB R50, R53, R52 ;  /* 0x000000343532723e */ /* 0x000fe400000000ff */
[----:B------:R-:W-:Y:S02]  /*b200*/  F2FP.F16.F32.PACK_AB R51, R158, R51 ;  /* 0x000000339e33723e */ /* 0x000fe400000000ff */
[----:B------:R-:W-:Y:S02]  /*b210*/  F2FP.F16.F32.PACK_AB R57, R157, R58 ;  /* 0x0000003a9d39723e */ /* 0x000fe400000000ff */
[----:B------:R-:W-:Y:S01]  /*b220*/  F2FP.F16.F32.PACK_AB R64, R65, R64 ;  /* 0x000000404140723e */ /* 0x000fe200000000ff */
[----:B------:R1:W-:Y:S01]  /*b230*/  STSM.16.M88.4 [R10], R48 ;  /* 0x000000300a007844 */ /* 0x0003e20000000200 */
[----:B------:R-:W-:-:S02]  /*b240*/  LOP3.LUT R30, R30, R183, RZ, 0x3c, !PT ;  /* 0x000000b71e1e7212 */ /* 0x000fc400078e3cff */
[----:B------:R-:W-:Y:S02]  /*b250*/  SHF.R.U64 R175, R175, 0x3, RZ ;  /* 0x00000003afaf7819 */ /* 0x000fe400000012ff */
        /* <DEDUP_REMOVED lines=14> */
[----:B------:R-:W-:-:S02]  /*b340*/  R2UR UR12, R218 ;  /* 0x00000000da0c72ca */ /* 0x000fc400000e0000 */
[----:B------:R-:W-:Y:S02]  /*b350*/  R2UR UR11, R215 ;  /* 0x00000000d70b72ca */ /* 0x000fe400000e0000 */
[----:B------:R-:W-:Y:S02]  /*b360*/  LOP3.LUT R46, R171, R46, RZ, 0x3c, !PT ;  /* 0x0000002eab2e7212 */ /* 0x000fe400078e3cff */
[----:B------:R-:W-:Y:S02]  /*b370*/  SHF.R.U64 R95, R95, 0x3, RZ ;  /* 0x000000035f5f7819 */ /* 0x000fe400000012ff */
[----:B------:R-:W-:Y:S02]  /*b380*/  MOV R18, R18 ;  /* 0x0000001200127202 */ /* 0x000fe40000000f00 */
[----:B------:R-:W-:Y:S02]  /*b390*/  F2FP.F16.F32.PACK_AB R74, R77, R76 ;  /* 0x0000004c4d4a723e */ /* 0x000fe400000000ff */
[----:B------:R-:W-:Y:S01]  /*b3a0*/  F2FP.F16.F32.PACK_AB R75, R152, R75 ;  /* 0x0000004b984b723e */ /* 0x000fe200000000ff */
[----:B------:R-:W3:Y:S01]  /*b3b0*/  LDC R76, c[0x0][0xbe8] ;  /* 0x0002fa00ff4c7b82 */ /* 0x000ee20000000800 */
[----:B------:R-:W-:Y:S01]  /*b3c0*/  F2FP.F16.F32.PACK_AB R81, R3, R82 ;  /* 0x000000520351723e */ /* 0x000fe200000000ff */
[----:B------:R-:W-:Y:S01]  /*b3d0*/  USHF.L.U64.HI UR15, UR11, 0x2, UR12 ;  /* 0x000000020b0f7899 */ /* 0x000fe2000801020c */
[----:B------:R-:W-:Y:S01]  /*b3e0*/  LOP3.LUT R54, R173, R54, RZ, 0x3c, !PT ;  /* 0x00000036ad367212 */ /* 0x000fe200078e3cff */
[----:B------:R2:W-:Y:S01]  /*b3f0*/  STSM.16.M88.4 [R18], R72 ;  /* 0x0000004812007844 */ /* 0x0005e20000000200 */
[----:B------:R-:W-:Y:S01]  /*b400*/  SHF.R.U64 R28, R165, 0x3, RZ ;  /* 0x00000003a51c7819 */ /* 0x000fe200000012ff */
[----:B------:R-:W-:Y:S01]  /*b410*/  ULDC.64 UR12, c[0x0][0xc00] ;  /* 0x00030000000c7ab9 */ /* 0x000fe20000000a00 */
[----:B------:R-:W-:Y:S01]  /*b420*/  MOV R20, R20 ;  /* 0x0000001400147202 */ /* 0x000fe20000000f00 */
[----:B------:R-:W-:Y:S01]  /*b430*/  UISETP.NE.U32.AND UP0, UPT, UR12, URZ, UPT ;  /* 0x0000003f0c00728c */ /* 0x000fe2000bf05070 */
[----:B------:R-:W-:Y:S01]  /*b440*/  F2FP.F16.F32.PACK_AB R82, R85, R84 ;  /* 0x000000545552723e */ /* 0x000fe200000000ff */
[----:B------:R-:W-:Y:S01]  /*b450*/  USHF.L.U32 UR14, UR11, 0x2, URZ ;  /* 0x000000020b0e7899 */ /* 0x000fe2000800063f */
[----:B------:R-:W-:Y:S01]  /*b460*/  F2FP.F16.F32.PACK_AB R83, R83, R86 ;  /* 0x000000565353723e */ /* 0x000fe200000000ff */
[----:B------:R-:W-:Y:S01]  /*b470*/  UISETP.NE.AND.EX UP0, UPT, UR13, URZ, UPT, UP0 ;  /* 0x0000003f0d00728c */ /* 0x000fe2000bf05300 */
[----:B------:R-:W-:Y:S01]  /*b480*/  F2FP.F16.F32.PACK_AB R96, R97, R96 ;  /* 0x000000606160723e */ /* 0x000fe200000000ff */
[----:B------:R-:W-:Y:S01]  /*b490*/  UIADD3 UR4, UP1, UR14, UR12, URZ ;  /* 0x0000000c0e047290 */ /* 0x000fe2000ff3e03f */
[----:B------:R-:W-:Y:S01]  /*b4a0*/  LOP3.LUT R62, R175, R62, RZ, 0x3c, !PT ;  /* 0x0000003eaf3e7212 */ /* 0x000fe200078e3cff */
[----:B------:R2:W-:Y:S01]  /*b4b0*/  STSM.16.M88.4 [R20], R80 ;  /* 0x0000005014007844 */ /* 0x0005e20000000200 */
[----:B------:R-:W-:Y:S01]  /*b4c0*/  MOV R30, R30 ;  /* 0x0000001e001e7202 */ /* 0x000fe20000000f00 */
[----:B------:R-:W-:Y:S01]  /*b4d0*/  UIADD3.X UR11, UR15, UR13, URZ, UP1, !UPT ;  /* 0x0000000d0f0b7290 */ /* 0x000fe20008ffe43f */
[----:B------:R-:W-:-:S02]  /*b4e0*/  F2FP.F16.F32.PACK_AB R84, R89, R88 ;  /* 0x000000585954723e */ /* 0x000fc400000000ff */
[----:B------:R-:W-:Y:S01]  /*b4f0*/  F2FP.F16.F32.PACK_AB R85, R91, R90 ;  /* 0x0000005a5b55723e */ /* 0x000fe200000000ff */
[----:B------:R-:W-:Y:S01]  /*b500*/  ULDC.64 UR12, c[0x0][0xc08] ;  /* 0x00030200000c7ab9 */ /* 0x000fe20000000a00 */
[----:B------:R-:W-:Y:S02]  /*b510*/  F2FP.F16.F32.PACK_AB R86, R93, R92 ;  /* 0x0000005c5d56723e */ /* 0x000fe400000000ff */
[----:B------:R-:W-:Y:S02]  /*b520*/  F2FP.F16.F32.PACK_AB R87, R166, R87 ;  /* 0x00000057a657723e */ /* 0x000fe400000000ff */
[----:B------:R-:W-:Y:S02]  /*b530*/  F2FP.F16.F32.PACK_AB R97, R99, R98 ;  /* 0x000000626361723e */ /* 0x000fe400000000ff */
[----:B------:R-:W-:Y:S01]  /*b540*/  F2FP.F16.F32.PACK_AB R104, R105, R104 ;  /* 0x000000686968723e */ /* 0x000fe200000000ff */
[----:B------:R2:W-:Y:S01]  /*b550*/  STSM.16.M88.4 [R30], R84 ;  /* 0x000000541e007844 */ /* 0x0005e20000000200 */
[----:B------:R-:W-:-:S02]  /*b560*/  LOP3.LUT R70, R29, R4, RZ, 0x3c, !PT ;  /* 0x000000041d467212 */ /* 0x000fc400078e3cff */
[----:B------:R-:W-:Y:S02]  /*b570*/  MOV R38, R38 ;  /* 0x0000002600267202 */ /* 0x000fe40000000f00 */
        /* <DEDUP_REMOVED lines=19> */
[----:B------:R-:W-:-:S02]  /*b6b0*/  MOV R62, R62 ;  /* 0x0000003e003e7202 */ /* 0x000fc40000000f00 */
[----:B------:R-:W-:Y:S02]  /*b6c0*/  F2FP.F16.F32.PACK_AB R122, R125, R124 ;  /* 0x0000007c7d7a723e */ /* 0x000fe400000000ff */
[----:B------:R-:W-:Y:S02]  /*b6d0*/  F2FP.F16.F32.PACK_AB R123, R127, R126 ;  /* 0x0000007e7f7b723e */ /* 0x000fe400000000ff */
[----:B------:R-:W-:Y:S02]  /*b6e0*/  F2FP.F16.F32.PACK_AB R129, R131, R130 ;  /* 0x000000828381723e */ /* 0x000fe400000000ff */
[----:B------:R-:W-:Y:S01]  /*b6f0*/  F2FP.F16.F32.PACK_AB R136, R137, R136 ;  /* 0x000000888988723e */ /* 0x000fe200000000ff */
[----:B------:R2:W-:Y:S01]  /*b700*/  STSM.16.M88.4 [R62], R120 ;  /* 0x000000783e007844 */ /* 0x0005e20000000200 */
[----:B------:R-:W-:Y:S02]  /*b710*/  MOV R70, R70 ;  /* 0x0000004600467202 */ /* 0x000fe40000000f00 */
[----:B------:R-:W-:-:S02]  /*b720*/  F2FP.F16.F32.PACK_AB R130, R133, R132 ;  /* 0x000000848582723e */ /* 0x000fc400000000ff */
[----:B------:R-:W-:Y:S02]  /*b730*/  F2FP.F16.F32.PACK_AB R131, R135, R134 ;  /* 0x000000868783723e */ /* 0x000fe400000000ff */
[----:B------:R-:W-:Y:S02]  /*b740*/  F2FP.F16.F32.PACK_AB R137, R139, R138 ;  /* 0x0000008a8b89723e */ /* 0x000fe400000000ff */
[----:B------:R-:W-:Y:S01]  /*b750*/  F2FP.F16.F32.PACK_AB R144, R145, R144 ;  /* 0x000000909190723e */ /* 0x000fe200000000ff */
[----:B------:R2:W-:Y:S01]  /*b760*/  STSM.16.M88.4 [R70], R128 ;  /* 0x0000008046007844 */ /* 0x0005e20000000200 */
[----:B------:R-:W-:Y:S02]  /*b770*/  MOV R78, R78 ;  /* 0x0000004e004e7202 */ /* 0x000fe40000000f00 */
[----:B------:R-:W-:Y:S02]  /*b780*/  F2FP.F16.F32.PACK_AB R138, R141, R140 ;  /* 0x0000008c8d8a723e */ /* 0x000fe400000000ff */
[----:B------:R-:W-:-:S02]  /*b790*/  F2FP.F16.F32.PACK_AB R139, R143, R142 ;  /* 0x0000008e8f8b723e */ /* 0x000fc400000000ff */
[----:B------:R-:W-:Y:S02]  /*b7a0*/  F2FP.F16.F32.PACK_AB R145, R147, R146 ;  /* 0x000000929391723e */ /* 0x000fe400000000ff */
[----:B------:R-:W-:Y:S01]  /*b7b0*/  MOV R6, R4 ;  /* 0x0000000400067202 */ /* 0x000fe20000000f00 */
[----:B------:R2:W-:Y:S01]  /*b7c0*/  STSM.16.M88.4 [R78], R136 ;  /* 0x000000884e007844 */ /* 0x0005e20000000200 */
[----:B------:R-:W-:Y:S01]  /*b7d0*/  F2FP.F16.F32.PACK_AB R146, R149, R148 ;  /* 0x000000949592723e */ /* 0x000fe200000000ff */
[----:B------:R-:W-:Y:S01]  /*b7e0*/  IMAD.U32 R4, RZ, RZ, UR4 ;  /* 0x00000004ff047e24 */ /* 0x000fe2000f8e00ff */
[----:B------:R-:W-:Y:S01]  /*b7f0*/  F2FP.F16.F32.PACK_AB R147, R151, R150 ;  /* 0x000000969793723e */ /* 0x000fe200000000ff */
[----:B------:R-:W-:Y:S01]  /*b800*/  IMAD.U32 R5, RZ, RZ, UR11 ;  /* 0x0000000bff057e24 */ /* 0x000fe2000f8e00ff */
[----:B------:R-:W-:-:S03]  /*b810*/  PLOP3.LUT P0, PT, PT, PT, UP0, 0x80, 0x0 ;  /* 0x000000000000781c */ /* 0x000fc60003f0f008 */
[----:B------:R2:W-:Y:S01]  /*b820*/  STSM.16.M88.4 [R6], R144 ;  /* 0x0000009006007844 */ /* 0x0005e20000000200 */
[----:B------:R-:W-:Y:S09]  /*b830*/  BAR.SYNC.DEFER_BLOCKING 0x1, 0x100 ;  /* 0x0044000000007b1d */ /* 0x000ff20000010000 */
[----:B------:R-:W4:Y:S01]  /*b840*/  @P0 LDG.E R3, desc[UR36][R4.64] ;  /* 0x0000002404030981 */ /* 0x000f22000c1e1900 */
[----:B------:R-:W-:Y:S01]  /*b850*/  UISETP.NE.U32.AND UP1, UPT, UR12, URZ, UPT ;  /* 0x0000003f0c00728c */ /* 0x000fe2000bf25070 */
[----:B---3--:R-:W-:Y:S01]  /*b860*/  ISETP.NE.AND P1, PT, R76, 0x1, PT ;  /* 0x000000014c00780c */ /* 0x008fe20003f25270 */
[----:B------:R-:W-:Y:S01]  /*b870*/  ULDC UR11, c[0x0][0xa88] ;  /* 0x0002a200000b7ab9 */ /* 0x000fe20000000800 */
[----:B------:R-:W-:Y:S01]  /*b880*/  UMOV UR4, URZ ;  /* 0x0000003f00047c82 */ /* 0x000fe20008000000 */
[----:B------:R-:W-:-:S06]  /*b890*/  UISETP.NE.AND.EX UP1, UPT, UR13, URZ, UPT, UP1 ;  /* 0x0000003f0d00728c */ /* 0x000fcc000bf25310 */
[----:B------:R-:W-:-:S04]  /*b8a0*/  PLOP3.LUT P2, PT, PT, PT, UP1, 0x80, 0x0 ;  /* 0x000000000000781c */ /* 0x000fc80003f4f018 */
[----:B0-----:R-:W0:Y:S01]  /*b8b0*/  @P1 LDC R7, c[0x0][0xbec] ;  /* 0x0002fb00ff071b82 */ /* 0x001e220000000800 */
[----:B------:R-:W-:-:S04]  /*b8c0*/  @UP1 UIADD3 UR12, UP2, UR14, UR12, URZ ;  /* 0x0000000c0e0c1290 */ /* 0x000fc8000ff5e03f */
[----:B------:R-:W-:Y:S02]  /*b8d0*/  @UP1 UIADD3.X UR13, UR15, UR13, URZ, UP2, !UPT ;  /* 0x0000000d0f0d1290 */ /* 0x000fe400097fe43f */
[----:B-1----:R-:W-:Y:S01]  /*b8e0*/  IMAD.U32 R10, RZ, RZ, UR12 ;  /* 0x0000000cff0a7e24 */ /* 0x002fe2000f8e00ff */
[----:B------:R-:W1:Y:S03]  /*b8f0*/  @P1 LDC R9, c[0x0][0xbf0] ;  /* 0x0002fc00ff091b82 */ /* 0x000e660000000800 */
[----:B------:R-:W-:Y:S02]  /*b900*/  MOV R11, UR13 ;  /* 0x0000000d000b7c02 */ /* 0x000fe40008000f00 */
[----:B----4-:R-:W-:Y:S01]  /*b910*/  @P0 R2UR UR4, R3 ;  /* 0x00000000030402ca */ /* 0x010fe200000e0000 */
[----:B------:R-:W-:-:S06]  /*b920*/  IMAD.U32 R3, RZ, RZ, UR11 ;  /* 0x0000000bff037e24 */ /* 0x000fcc000f8e00ff */
[----:B------:R2:W5:Y:S01]  /*b930*/  @P2 LDG.E R3, desc[UR36][R10.64] ;  /* 0x000000240a032981 */ /* 0x000562000c1e1900 */
[----:B01----:R-:W-:Y:S07]  /*b940*/  @P2 BRA `(.L_x_211) ;  /* 0x0000000000102947 */ /* 0x003fee0003800000 */
[----:B------:R-:W-:Y:S05]  /*b950*/  @!P0 BRA `(.L_x_211) ;  /* 0x00000000000c8947 */ /* 0x000fea0003800000 */
[----:B--2---:R-:W2:Y:S04]  /*b960*/  LDG.E R6, desc[UR36][R4.64] ;  /* 0x0000002404067981 */ /* 0x004ea8000c1e1900 */
[----:B-----5:R-:W2:Y:S02]  /*b970*/  LDG.E R3, desc[UR36][R4.64+0x4] ;  /* 0x0000042404037981 */ /* 0x020ea4000c1e1900 */
[----:B--2---:R-:W-:-:S07]  /*b980*/  IMAD.IADD R3, R3, 0x1, -R6 ;  /* 0x0000000103037824 */ /* 0x004fce00078e0a06 */
.L_x_211:
[----:B------:R-:W-:Y:S01]  /*b990*/  R2UR UR22, R214 ;  /* 0x00000000d61672ca */ /* 0x000fe200000e0000 */
[----:B------:R-:W-:Y:S01]  /*b9a0*/  ULDC.64 UR16, c[0x0][0xb90] ;  /* 0x0002e40000107ab9 */ /* 0x000fe20000000a00 */
[----:B------:R-:W-:Y:S01]  /*b9b0*/  R2UR UR21, R216 ;  /* 0x00000000d81572ca */ /* 0x000fe200000e0000 */
[----:B------:R-:W-:Y:S01]  /*b9c0*/  USHF.R.S32.HI UR13, URZ, 0x1f, UR4 ;  /* 0x0000001f3f0d7899 */ /* 0x000fe20008011404 */
[----:B------:R-:W-:Y:S01]  /*b9d0*/  R2UR UR20, R218 ;  /* 0x00000000da1472ca */ /* 0x000fe200000e0000 */
[----:B------:R-:W-:Y:S01]  /*b9e0*/  UMOV UR12, UR4 ;  /* 0x00000004000c7c82 */ /* 0x000fe20008000000 */
[----:B------:R-:W-:Y:S01]  /*b9f0*/  R2UR UR19, R215 ;  /* 0x00000000d71372ca */ /* 0x000fe200000e0000 */
[----:B-----5:R-:W-:-:S06]  /*ba00*/  IMAD R79, R3, R76, RZ ;  /* 0x0000004c034f7224 */ /* 0x020fcc00078e02ff */
[----:B------:R-:W-:Y:S02]  /*ba10*/  USHF.R.S32.HI UR18, URZ, 0x1f, UR22 ;  /* 0x0000001f3f127899 */ /* 0x000fe40008011416 */
[----:B------:R-:W-:Y:S01]  /*ba20*/  IMAD.U32 R5, RZ, RZ, UR21 ;  /* 0x00000015ff057e24 */ /* 0x000fe2000f8e00ff */
[----:B------:R-:W-:Y:S02]  /*ba30*/  UIMAD.WIDE.U32 UR14, UR22, UR16, UR12 ;  /* 0x00000010160e72a5 */ /* 0x000fe4000f8e000c */
[----:B------:R-:W-:Y:S01]  /*ba40*/  UIMAD UR11, UR18, UR16, URZ ;  /* 0x00000010120b72a4 */ /* 0x000fe2000f8e023f */
[----:B------:R-:W-:Y:S01]  /*ba50*/  IMAD R8, R5, 0x80, R224 ;  /* 0x0000008005087824 */ /* 0x000fe200078e02e0 */
[----:B------:R-:W-:Y:S01]  /*ba60*/  USEL UR20, UR20, URZ, !UP0 ;  /* 0x0000003f14147287 */ /* 0x000fe2000c000000 */
[----:B------:R-:W-:Y:S01]  /*ba70*/  IMAD.MOV.U32 R5, RZ, RZ, 0x2 ;  /* 0x00000002ff057424 */ /* 0x000fe200078e00ff */
[----:B------:R-:W-:Y:S01]  /*ba80*/  UIMAD UR11, UR22, UR17, UR11 ;  /* 0x00000011160b72a4 */ /* 0x000fe2000f8e020b */
[----:B------:R-:W-:Y:S01]  /*ba90*/  @P1 IMAD.HI.U32 R4, R8, R7, RZ ;  /* 0x0000000708041227 */ /* 0x000fe200078e00ff */
[----:B------:R-:W-:Y:S01]  /*baa0*/  USEL UR19, UR19, URZ, !UP0 ;  /* 0x0000003f13137287 */ /* 0x000fe2000c000000 */
[----:B------:R-:W-:-:S02]  /*bab0*/  ULDC.64 UR16, c[0x0][0xb98] ;  /* 0x0002e60000107ab9 */ /* 0x000fc40000000a00 */
[----:B--2---:R-:W-:Y:S01]  /*bac0*/  IMAD.MOV.U32 R6, RZ, RZ, R8 ;  /* 0x000000ffff067224 */ /* 0x004fe200078e0008 */
[----:B------:R-:W-:Y:S01]  /*bad0*/  UIADD3 UR15, UR15, UR11, URZ ;  /* 0x0000000b0f0f7290 */ /* 0x000fe2000fffe03f */
[----:B------:R-:W-:Y:S01]  /*bae0*/  @P1 SHF.R.U32.HI R6, RZ, R9, R4 ;  /* 0x00000009ff061219 */ /* 0x000fe20000011604 */
[----:B------:R-:W-:Y:S01]  /*baf0*/  UIMAD UR11, UR20, UR16, URZ ;  /* 0x00000010140b72a4 */ /* 0x000fe2000f8e023f */
[----:B------:R-:W-:Y:S01]  /*bb00*/  IMAD R4, R217, 0x40, R17 ;  /* 0x00000040d9047824 */ /* 0x000fe200078e0211 */
[----:B------:R-:W-:Y:S01]  /*bb10*/  UIMAD.WIDE.U32 UR14, UR19, UR16, UR14 ;  /* 0x00000010130e72a5 */ /* 0x000fe2000f8e000e */
[--C-:B------:R-:W-:Y:S01]  /*bb20*/  SHF.R.S32.HI R7, RZ, 0x1f, R6.reuse ;  /* 0x0000001fff077819 */ /* 0x100fe20000011406 */
[----:B------:R-:W-:Y:S01]  /*bb30*/  UIMAD UR11, UR19, UR17, UR11 ;  /* 0x00000011130b72a4 */ /* 0x000fe2000f8e020b */
[----:B------:R-:W-:Y:S02]  /*bb40*/  IMAD.MOV R9, RZ, RZ, -R6 ;  /* 0x000000ffff097224 */ /* 0x000fe400078e0a06 */
[----:B------:R-:W-:Y:S01]  /*bb50*/  IMAD.WIDE R4, R4, R5, UR8 ;  /* 0x0000000804047e25 */ /* 0x000fe2000f8e0205 */
[----:B------:R-:W-:Y:S01]  /*bb60*/  IADD3 R6, P0, R6, UR14, RZ ;  /* 0x0000000e06067c10 */ /* 0x000fe2000ff1e0ff */
[----:B------:R-:W-:-:S02]  /*bb70*/  ULDC.64 UR8, c[0x0][0xb88] ;  /* 0x0002e20000087ab9 */ /* 0x000fc40000000a00 */
[----:B------:R-:W-:Y:S01]  /*bb80*/  IMAD R9, R76, R9, R8 ;  /* 0x000000094c097224 */ /* 0x000fe200078e0208 */
[----:B------:R-:W-:Y:S02]  /*bb90*/  MOV R8, UR11 ;  /* 0x0000000b00087c02 */ /* 0x000fe40008000f00 */
[C---:B------:R-:W-:Y:S02]  /*bba0*/  IADD3 R11, P5, R4.reuse, 0x1000, RZ ;  /* 0x00001000040b7810 */ /* 0x040fe40007fbe0ff */
[----:B------:R-:W-:Y:S01]  /*bbb0*/  IADD3.X R7, R7, UR15, R8, P0, !PT ;  /* 0x0000000f07077c10 */ /* 0x000fe200087fe408 */
[----:B------:R-:W-:Y:S01]  /*bbc0*/  ULDC.64 UR14, c[0x0][0xaa0] ;  /* 0x0002a800000e7ab9 */ /* 0x000fe20000000a00 */
[----:B------:R-:W-:Y:S02]  /*bbd0*/  LOP3.LUT R10, R11, 0x380, RZ, 0xc0, !PT ;  /* 0x000003800b0a7812 */ /* 0x000fe400078ec0ff */
[----:B------:R-:W-:Y:S01]  /*bbe0*/  SHF.R.S32.HI R8, RZ, 0x1f, R9 ;  /* 0x0000001fff087819 */ /* 0x000fe20000011409 */
[----:B------:R-:W-:Y:S01]  /*bbf0*/  IMAD.WIDE.U32 R6, R9, UR8, R6 ;  /* 0x0000000809067c25 */ /* 0x000fe2000f8e0006 */
[----:B------:R-:W-:-:S02]  /*bc00*/  IADD3 R25, P0, R4, 0x3000, RZ ;  /* 0x0000300004197810 */ /* 0x000fc40007f1e0ff */
[----:B------:R-:W-:Y:S01]  /*bc10*/  IADD3 R29, P3, R4, 0x4000, RZ ;  /* 0x00004000041d7810 */ /* 0x000fe20007f7e0ff */
[----:B------:R-:W-:Y:S01]  /*bc20*/  IMAD R14, R8, UR8, RZ ;  /* 0x00000008080e7c24 */ /* 0x000fe2000f8e02ff */
[----:B------:R-:W-:Y:S02]  /*bc30*/  SHF.R.U64 R10, R10, 0x3, RZ ;  /* 0x000000030a0a7819 */ /* 0x000fe400000012ff */
[----:B------:R-:W-:Y:S02]  /*bc40*/  LOP3.LUT R24, R25, 0x380, RZ, 0xc0, !PT ;  /* 0x0000038019187812 */ /* 0x000fe400078ec0ff */
[----:B------:R-:W-:Y:S02]  /*bc50*/  IADD3 R33, P2, R4, 0x5000, RZ ;  /* 0x0000500004217810 */ /* 0x000fe40007f5e0ff */
[----:B------:R-:W-:Y:S02]  /*bc60*/  LOP3.LUT R28, R29, 0x380, RZ, 0xc0, !PT ;  /* 0x000003801d1c7812 */ /* 0x000fe400078ec0ff */
[----:B------:R-:W-:Y:S01]  /*bc70*/  LOP3.LUT R8, R10, R11, RZ, 0x3c, !PT ;  /* 0x0000000b0a087212 */ /* 0x000fe200078e3cff */
[----:B------:R-:W-:Y:S01]  /*bc80*/  IMAD R11, R9, UR9, R14 ;  /* 0x00000009090b7c24 */ /* 0x000fe2000f8e020e */
[----:B------:R-:W-:Y:S01]  /*bc90*/  SHF.R.U64 R24, R24, 0x3, RZ ;  /* 0x0000000318187819 */ /* 0x000fe200000012ff */
[----:B------:R-:W-:Y:S01]  /*bca0*/  ULDC.64 UR8, c[0x0][0xb50] ;  /* 0x0002d40000087ab9 */ /* 0x000fe20000000a00 */
[----:B------:R-:W-:Y:S01]  /*bcb0*/  LOP3.LUT R32, R33, 0x380, RZ, 0xc0, !PT ;  /* 0x0000038021207812 */ /* 0x000fe200078ec0ff */
[----:B------:R-:W-:Y:S01]  /*bcc0*/  IMAD.IADD R7, R7, 0x1, R11 ;  /* 0x0000000107077824 */ /* 0x000fe200078e020b */
[----:B------:R-:W-:Y:S01]  /*bcd0*/  SHF.R.U64 R28, R28, 0x3, RZ ;  /* 0x000000031c1c7819 */ /* 0x000fe200000012ff */
[----:B------:R-:W-:Y:S01]  /*bce0*/  IMAD.X R9, RZ, RZ, R5, P5 ;  /* 0x000000ffff097224 */ /* 0x000fe200028e0605 */
[----:B------:R-:W-:-:S02]  /*bcf0*/  LEA R11, P6, R6, UR8, 0x2 ;  /* 0x00000008060b7c11 */ /* 0x000fc4000f8c10ff */
[----:B------:R-:W-:Y:S01]  /*bd00*/  LOP3.LUT R24, R24, R25, RZ, 0x3c, !PT ;  /* 0x0000001918187212 */ /* 0x000fe200078e3cff */
[--C-:B------:R-:W-:Y:S01]  /*bd10*/  IMAD.X R25, RZ, RZ, R5.reuse, P0 ;  /* 0x000000ffff197224 */ /* 0x100fe200000e0605 */
[----:B------:R-:W-:Y:S01]  /*bd20*/  SHF.R.U64 R32, R32, 0x3, RZ ;  /* 0x0000000320207819 */ /* 0x000fe200000012ff */
[----:B------:R-:W-:Y:S01]  /*bd30*/  SHFL.IDX PT, R18, R11, RZ, 0x1c1f ;  /* 0x001c1fff0b127589 */ /* 0x000fe200000e0000 */
[----:B------:R-:W-:Y:S01]  /*bd40*/  LOP3.LUT R28, R28, R29, RZ, 0x3c, !PT ;  /* 0x0000001d1c1c7212 */ /* 0x000fe200078e3cff */
[----:B------:R-:W-:Y:S01]  /*bd50*/  IMAD.X R29, RZ, RZ, R5, P3 ;  /* 0x000000ffff1d7224 */ /* 0x000fe200018e0605 */
[C---:B------:R-:W-:Y:S01]  /*bd60*/  IADD3 R57, P0, R4.reuse, 0x9000, RZ ;  /* 0x0000900004397810 */ /* 0x040fe20007f1e0ff */
[----:B------:R-:W-:Y:S01]  /*bd70*/  SHFL.IDX PT, R20, R11, 0x1, 0x1c1f ;  /* 0x003c1f000b147f89 */ /* 0x000fe200000e0000 */
[----:B------:R-:W-:Y:S02]  /*bd80*/  IADD3 R45, P3, R4, 0xa000, RZ ;  /* 0x0000a000042d7810 */ /* 0x000fe40007f7e0ff */
[----:B------:R-:W-:Y:S01]  /*bd90*/  LEA.HI.X R14, R6, UR9, R7, 0x2, P6 ;  /* 0x00000009060e7c11 */ /* 0x000fe2000b0f1407 */
[----:B------:R-:W-:Y:S01]  /*bda0*/  IMAD.U32 R7, RZ, RZ, UR21 ;  /* 0x00000015ff077e24 */ /* 0x000fe2000f8e00ff */
[----:B------:R-:W-:Y:S01]  /*bdb0*/  LOP3.LUT R32, R32, R33, RZ, 0x3c, !PT ;  /* 0x0000002120207212 */ /* 0x000fe200078e3cff */
[----:B------:R-:W-:Y:S01]  /*bdc0*/  IMAD.X R33, RZ, RZ, R5, P2 ;  /* 0x000000ffff217224 */ /* 0x000fe200010e0605 */
[----:B------:R-:W-:Y:S01]  /*bdd0*/  LOP3.LUT R56, R57, 0x380, RZ, 0xc0, !PT ;  /* 0x0000038039387812 */ /* 0x000fe200078ec0ff */
[----:B------:R-:W0:Y:S01]  /*bde0*/  SHFL.IDX PT, R19, R14, RZ, 0x1c1f ;  /* 0x001c1fff0e137589 */ /* 0x000e2200000e0000 */
[----:B------:R-:W-:Y:S01]  /*bdf0*/  IADD3 R49, P2, R4, 0xb000, RZ ;  /* 0x0000b00004317810 */ /* 0x000fe20007f5e0ff */
[----:B------:R-:W-:Y:S01]  /*be00*/  IMAD R26, R7, 0x80, R222 ;  /* 0x00000080071a7824 */ /* 0x000fe200078e02de */
[----:B------:R-:W-:Y:S01]  /*be10*/  LOP3.LUT R44, R45, 0x380, RZ, 0xc0, !PT ;  /* 0x000003802d2c7812 */ /* 0x000fe200078ec0ff */
[----:B------:R-:W1:Y:S01]  /*be20*/  SHFL.IDX PT, R21, R14, 0x1, 0x1c1f ;  /* 0x003c1f000e157f89 */ /* 0x000e6200000e0000 */
[----:B------:R-:W-:Y:S01]  /*be30*/  SHF.R.U64 R56, R56, 0x3, RZ ;  /* 0x0000000338387819 */ /* 0x000fe200000012ff */
[----:B------:R-:W-:Y:S01]  /*be40*/  VIADD R6, R26, 0x8 ;  /* 0x000000081a067836 */ /* 0x000fe20000000000 */
[----:B------:R-:W-:-:S02]  /*be50*/  LOP3.LUT R48, R49, 0x380, RZ, 0xc0, !PT ;  /* 0x0000038031307812 */ /* 0x000fc400078ec0ff */
[----:B------:R-:W-:Y:S02]  /*be60*/  SHF.R.U64 R44, R44, 0x3, RZ ;  /* 0x000000032c2c7819 */ /* 0x000fe400000012ff */
[----:B------:R-:W-:Y:S01]  /*be70*/  LOP3.LUT R56, R56, R57, RZ, 0x3c, !PT ;  /* 0x0000003938387212 */ /* 0x000fe200078e3cff */
[--C-:B------:R-:W-:Y:S01]  /*be80*/  IMAD.X R57, RZ, RZ, R5.reuse, P0 ;  /* 0x000000ffff397224 */ /* 0x100fe200000e0605 */
[----:B------:R-:W-:Y:S02]  /*be90*/  SHF.R.U64 R48, R48, 0x3, RZ ;  /* 0x0000000330307819 */ /* 0x000fe400000012ff */
[----:B------:R-:W-:Y:S01]  /*bea0*/  LOP3.LUT R44, R44, R45, RZ, 0x3c, !PT ;  /* 0x0000002d2c2c7212 */ /* 0x000fe200078e3cff */
[----:B------:R-:W-:Y:S01]  /*beb0*/  IMAD.X R45, RZ, RZ, R5, P3 ;  /* 0x000000ffff2d7224 */ /* 0x000fe200018e0605 */
[----:B------:R-:W-:Y:S02]  /*bec0*/  LOP3.LUT P0, RZ, R220, 0x3, RZ, 0xc0, !PT ;  /* 0x00000003dcff7812 */ /* 0x000fe4000780c0ff */
[----:B------:R-:W-:-:S02]  /*bed0*/  IADD3 R10, P3, R4, 0xf000, RZ ;  /* 0x0000f000040a7810 */ /* 0x000fc40007f7e0ff */
[----:B------:R-:W-:Y:S01]  /*bee0*/  LOP3.LUT R48, R48, R49, RZ, 0x3c, !PT ;  /* 0x0000003130307212 */ /* 0x000fe200078e3cff */
[--C-:B------:R-:W-:Y:S01]  /*bef0*/  IMAD.X R49, RZ, RZ, R5.reuse, P2 ;  /* 0x000000ffff317224 */ /* 0x100fe200010e0605 */
[-C--:B------:R-:W-:Y:S02]  /*bf00*/  ISETP.GE.OR P2, PT, R26, R79.reuse, P0 ;  /* 0x0000004f1a00720c */ /* 0x080fe40000746670 */
[----:B------:R-:W-:Y:S01]  /*bf10*/  IADD3 R13, P4, R4, 0x2000, RZ ;  /* 0x00002000040d7810 */ /* 0x000fe20007f9e0ff */
[----:B------:R-:W-:Y:S01]  /*bf20*/  UIMAD UR11, UR13, UR14, URZ ;  /* 0x0000000e0d0b72a4 */ /* 0x000fe2000f8e023f */
[----:B------:R-:W-:Y:S02]  /*bf30*/  LOP3.LUT R3, R10, 0x380, RZ, 0xc0, !PT ;  /* 0x000003800a037812 */ /* 0x000fe400078ec0ff */
[----:B------:R-:W-:Y:S01]  /*bf40*/  IADD3 R41, P5, R4, 0x7000, RZ ;  /* 0x0000700004297810 */ /* 0x000fe20007fbe0ff */
[----:B------:R-:W-:Y:S01]  /*bf50*/  UIMAD.WIDE.U32 UR8, UR4, UR14, URZ ;  /* 0x0000000e040872a5 */ /* 0x000fe2000f8e003f */
[----:B------:R-:W-:Y:S01]  /*bf60*/  ISETP.GE.OR P0, PT, R6, R79, P0 ;  /* 0x0000004f0600720c */ /* 0x000fe20000706670 */
[----:B------:R-:W-:Y:S01]  /*bf70*/  ULDC.64 UR12, c[0x0][0xae8] ;  /* 0x0002ba00000c7ab9 */ /* 0x000fe20000000a00 */
[----:B------:R-:W-:Y:S01]  /*bf80*/  SHF.R.U64 R3, R3, 0x3, RZ ;  /* 0x0000000303037819 */ /* 0x000fe200000012ff */
[----:B------:R-:W-:Y:S01]  /*bf90*/  IMAD.X R53, RZ, RZ, R5, P3 ;  /* 0x000000ffff357224 */ /* 0x000fe200018e0605 */
[----:B------:R-:W-:Y:S01]  /*bfa0*/  LOP3.LUT R12, R13, 0x380, RZ, 0xc0, !PT ;  /* 0x000003800d0c7812 */ /* 0x000fe200078ec0ff */
[----:B0-----:R0:W-:Y:S01]  /*bfb0*/  @!P2 ST.E desc[UR36][R18.64], R0 ;  /* 0x000000001200a985 */ /* 0x0011e2000c101924 */
[----:B------:R-:W-:-:S02]  /*bfc0*/  LOP3.LUT R52, R3, R10, RZ, 0x3c, !PT ;  /* 0x0000000a03347212 */ /* 0x000fc400078e3cff */
[----:B------:R-:W2:Y:S01]  /*bfd0*/  @P1 LDC R3, c[0x0][0xbec] ;  /* 0x0002fb00ff031b82 */ /* 0x000ea20000000800 */
[----:B------:R-:W-:Y:S02]  /*bfe0*/  SHF.R.U64 R12, R12, 0x3, RZ ;  /* 0x000000030c0c7819 */ /* 0x000fe400000012ff */
[----:B------:R-:W-:Y:S02]  /*bff0*/  IADD3 R37, P6, R4, 0x6000, RZ ;  /* 0x0000600004257810 */ /* 0x000fe40007fde0ff */
[----:B-1----:R1:W-:Y:S01]  /*c000*/  @!P0 ST.E desc[UR36][R20.64], R2 ;  /* 0x0000000214008985 */ /* 0x0023e2000c101924 */
[----:B------:R-:W-:Y:S01]  /*c010*/  LOP3.LUT R12, R12, R13, RZ, 0x3c, !PT ;  /* 0x0000000d0c0c7212 */ /* 0x000fe200078e3cff */
[----:B------:R-:W-:Y:S01]  /*c020*/  IMAD.X R13, RZ, RZ, R5, P4 ;  /* 0x000000ffff0d7224 */ /* 0x000fe200020e0605 */
[----:B------:R-:W-:Y:S01]  /*c030*/  IADD3 R65, P4, R4, 0x8000, RZ ;  /* 0x0000800004417810 */ /* 0x000fe20007f9e0ff */
[----:B------:R-:W-:Y:S01]  /*c040*/  UIMAD UR11, UR4, UR15, UR11 ;  /* 0x0000000f040b72a4 */ /* 0x000fe2000f8e020b */
[----:B------:R-:W-:-:S02]  /*c050*/  LOP3.LUT R36, R37, 0x380, RZ, 0xc0, !PT ;  /* 0x0000038025247812 */ /* 0x000fc400078ec0ff */
[----:B------:R-:W-:Y:S01]  /*c060*/  LOP3.LUT R40, R41, 0x380, RZ, 0xc0, !PT ;  /* 0x0000038029287812 */ /* 0x000fe200078ec0ff */
[----:B0-----:R-:W-:Y:S01]  /*c070*/  IMAD R0, R213, 0x20, R217 ;  /* 0x00000020d5007824 */ /* 0x001fe200078e02d9 */
[----:B------:R-:W-:Y:S02]  /*c080*/  LOP3.LUT R64, R65, 0x380, RZ, 0xc0, !PT ;  /* 0x0000038041407812 */ /* 0x000fe400078ec0ff */
[----:B------:R-:W-:Y:S01]  /*c090*/  LOP3.LUT R7, R4, 0x380, RZ, 0xc0, !PT ;  /* 0x0000038004077812 */ /* 0x000fe200078ec0ff */
[----:B-1----:R-:W0:Y:S01]  /*c0a0*/  @P1 LDC R21, c[0x0][0xbf0] ;  /* 0x0002fc00ff151b82 */ /* 0x002e220000000800 */
[----:B------:R-:W-:Y:S01]  /*c0b0*/  SHF.R.U64 R36, R36, 0x3, RZ ;  /* 0x0000000324247819 */ /* 0x000fe200000012ff */
[----:B------:R-:W-:Y:S01]  /*c0c0*/  IMAD.U32 R19, RZ, RZ, UR21 ;  /* 0x00000015ff137e24 */ /* 0x000fe2000f8e00ff */
[----:B------:R-:W-:Y:S01]  /*c0d0*/  SHF.R.U64 R40, R40, 0x3, RZ ;  /* 0x0000000328287819 */ /* 0x000fe200000012ff */
[----:B------:R-:W-:Y:S01]  /*c0e0*/  UIADD3 UR9, UR9, UR11, URZ ;  /* 0x0000000b09097290 */ /* 0x000fe2000fffe03f */
[----:B------:R-:W-:Y:S01]  /*c0f0*/  SHF.R.U64 R64, R64, 0x3, RZ ;  /* 0x0000000340407819 */ /* 0x000fe200000012ff */
[----:B------:R-:W-:Y:S01]  /*c100*/  UIMAD UR4, UR18, UR12, URZ ;  /* 0x0000000c120472a4 */ /* 0x000fe2000f8e023f */
[----:B------:R-:W-:Y:S01]  /*c110*/  LOP3.LUT R36, R36, R37, RZ, 0x3c, !PT ;  /* 0x0000002524247212 */ /* 0x000fe200078e3cff */
[----:B------:R-:W-:Y:S01]  /*c120*/  IMAD R18, R19, 0x80, R0 ;  /* 0x0000008013127824 */ /* 0x000fe200078e0200 */
[----:B------:R-:W-:Y:S01]  /*c130*/  LOP3.LUT R40, R40, R41, RZ, 0x3c, !PT ;  /* 0x0000002928287212 */ /* 0x000fe200078e3cff */
[--C-:B------:R-:W-:Y:S01]  /*c140*/  IMAD.X R37, RZ, RZ, R5.reuse, P6 ;  /* 0x000000ffff257224 */ /* 0x100fe200030e0605 */
[----:B------:R-:W-:Y:S01]  /*c150*/  LOP3.LUT R64, R64, R65, RZ, 0x3c, !PT ;  /* 0x0000004140407212 */ /* 0x000fe200078e3cff */
[----:B------:R-:W-:Y:S01]  /*c160*/  IMAD.X R65, RZ, RZ, R5, P4 ;  /* 0x000000ffff417224 */ /* 0x000fe200020e0605 */
[----:B------:R-:W-:Y:S01]  /*c170*/  IADD3.X R41, RZ, R5, RZ, P5, !PT ;  /* 0x00000005ff297210 */ /* 0x000fe20002ffe4ff */
[----:B------:R-:W-:Y:S01]  /*c180*/  UIMAD UR4, UR22, UR13, UR4 ;  /* 0x0000000d160472a4 */ /* 0x000fe2000f8e0204 */
[C---:B------:R-:W-:Y:S01]  /*c190*/  IADD3 R73, P6, R4.reuse, 0xc000, RZ ;  /* 0x0000c00004497810 */ /* 0x040fe20007fde0ff */
[----:B------:R-:W-:Y:S01]  /*c1a0*/  UIMAD.WIDE.U32 UR8, UR22, UR12, UR8 ;  /* 0x0000000c160872a5 */ /* 0x000fe2000f8e0008 */
[----:B------:R-:W-:Y:S01]  /*c1b0*/  IADD3 R69, P5, R4, 0xd000, RZ ;  /* 0x0000d00004457810 */ /* 0x000fe20007fbe0ff */
[----:B--2---:R-:W-:Y:S01]  /*c1c0*/  @P1 IMAD.HI.U32 R0, R18, R3, RZ ;  /* 0x0000000312001227 */ /* 0x004fe200078e00ff */
[----:B------:R-:W-:Y:S01]  /*c1d0*/  IADD3 R61, P4, R4, 0xe000, RZ ;  /* 0x0000e000043d7810 */ /* 0x000fe20007f9e0ff */
[----:B------:R-:W-:Y:S01]  /*c1e0*/  ULDC.64 UR12, c[0x0][0xaf0] ;  /* 0x0002bc00000c7ab9 */ /* 0x000fe20000000a00 */
[----:B------:R-:W-:Y:S01]  /*c1f0*/  UIADD3 UR9, UR9, UR4, URZ ;  /* 0x0000000409097290 */ /* 0x000fe2000fffe03f */
[----:B------:R-:W-:Y:S01]  /*c200*/  LOP3.LUT R72, R73, 0x380, RZ, 0xc0, !PT ;  /* 0x0000038049487812 */ /* 0x000fe200078ec0ff */
[----:B------:R-:W-:Y:S01]  /*c210*/  UIMAD UR4, UR20, UR12, URZ ;  /* 0x0000000c140472a4 */ /* 0x000fe2000f8e023f */
[----:B------:R-:W-:Y:S01]  /*c220*/  LOP3.LUT R68, R69, 0x380, RZ, 0xc0, !PT ;  /* 0x0000038045447812 */ /* 0x000fe200078ec0ff */
[----:B------:R-:W-:Y:S01]  /*c230*/  IMAD.MOV.U32 R19, RZ, RZ, R18 ;  /* 0x000000ffff137224 */ /* 0x000fe200078e0012 */
[----:B------:R-:W-:Y:S01]  /*c240*/  LOP3.LUT R60, R61, 0x380, RZ, 0xc0, !PT ;  /* 0x000003803d3c7812 */ /* 0x000fe200078ec0ff */
[----:B------:R-:W-:Y:S01]  /*c250*/  UIMAD.WIDE.U32 UR8, UR19, UR12, UR8 ;  /* 0x0000000c130872a5 */ /* 0x000fe2000f8e0008 */
[----:B0-----:R-:W-:Y:S01]  /*c260*/  @P1 SHF.R.U32.HI R19, RZ, R21, R0 ;  /* 0x00000015ff131219 */ /* 0x001fe20000011600 */
[----:B------:R-:W-:Y:S01]  /*c270*/  UIMAD UR4, UR19, UR13, UR4 ;  /* 0x0000000d130472a4 */ /* 0x000fe2000f8e0204 */
[----:B------:R-:W-:Y:S01]  /*c280*/  SHF.R.U64 R72, R72, 0x3, RZ ;  /* 0x0000000348487819 */ /* 0x000fe200000012ff */
[----:B------:R-:W5:Y:S01]  /*c290*/  LD.E.128 R8, desc[UR36][R8.64] ;  /* 0x0000002408087980 */ /* 0x000f62000c101d00 */
[----:B------:R-:W-:-:S02]  /*c2a0*/  SHF.R.U64 R68, R68, 0x3, RZ ;  /* 0x0000000344447819 */ /* 0x000fc400000012ff */
[----:B------:R-:W-:Y:S01]  /*c2b0*/  SHF.R.U64 R60, R60, 0x3, RZ ;  /* 0x000000033c3c7819 */ /* 0x000fe200000012ff */
[----:B------:R-:W5:Y:S01]  /*c2c0*/  LD.E.128 R12, desc[UR36][R12.64] ;  /* 0x000000240c0c7980 */ /* 0x000f62000c101d00 */
[----:B------:R-:W-:Y:S01]  /*c2d0*/  SHF.R.U64 R7, R7, 0x3, RZ ;  /* 0x0000000307077819 */ /* 0x000fe200000012ff */
[----:B------:R-:W-:Y:S01]  /*c2e0*/  UIADD3 UR4, UR9, UR4, URZ ;  /* 0x0000000409047290 */ /* 0x000fe2000fffe03f */
[--C-:B------:R-:W-:Y:S01]  /*c2f0*/  SHF.R.S32.HI R0, RZ, 0x1f, R19.reuse ;  /* 0x0000001fff007819 */ /* 0x100fe20000011413 */
[----:B------:R-:W-:Y:S01]  /*c300*/  IMAD.MOV R21, RZ, RZ, -R19 ;  /* 0x000000ffff157224 */ /* 0x000fe200078e0a13 */
[----:B------:R-:W-:Y:S01]  /*c310*/  LOP3.LUT R72, R72, R73, RZ, 0x3c, !PT ;  /* 0x0000004948487212 */ /* 0x000fe200078e3cff */
[----:B------:R-:W-:Y:S01]  /*c320*/  IMAD.U32 R3, RZ, RZ, UR9 ;  /* 0x00000009ff037e24 */ /* 0x000fe2000f8e00ff */
[----:B------:R-:W-:Y:S01]  /*c330*/  LOP3.LUT R68, R68, R69, RZ, 0x3c, !PT ;  /* 0x0000004544447212 */ /* 0x000fe200078e3cff */
[--C-:B------:R-:W-:Y:S01]  /*c340*/  IMAD.X R69, RZ, RZ, R5.reuse, P5 ;  /* 0x000000ffff457224 */ /* 0x100fe200028e0605 */
[----:B------:R-:W-:Y:S01]  /*c350*/  LOP3.LUT R60, R60, R61, RZ, 0x3c, !PT ;  /* 0x0000003d3c3c7212 */ /* 0x000fe200078e3cff */
[----:B------:R-:W-:Y:S01]  /*c360*/  IMAD.X R61, RZ, RZ, R5, P4 ;  /* 0x000000ffff3d7224 */ /* 0x000fe200020e0605 */
[----:B------:R-:W-:Y:S01]  /*c370*/  IADD3.X R73, RZ, R5, RZ, P6, !PT ;  /* 0x00000005ff497210 */ /* 0x000fe200037fe4ff */
[----:B------:R-:W5:Y:S01]  /*c380*/  LD.E.128 R24, desc[UR36][R24.64] ;  /* 0x0000002418187980 */ /* 0x000f62000c101d00 */
[----:B------:R-:W-:-:S02]  /*c390*/  LOP3.LUT R4, R7, R4, RZ, 0x3c, !PT ;  /* 0x0000000407047212 */ /* 0x000fc400078e3cff */
[----:B------:R-:W-:Y:S01]  /*c3a0*/  MOV R2, UR8 ;  /* 0x0000000800027c02 */ /* 0x000fe20008000f00 */
[----:B------:R-:W-:Y:S01]  /*c3b0*/  ULDC.64 UR8, c[0x0][0xae0] ;  /* 0x0002b80000087ab9 */ /* 0x000fe20000000a00 */
[----:B------:R-:W-:Y:S01]  /*c3c0*/  IMAD R21, R76, R21, R18 ;  /* 0x000000154c157224 */ /* 0x000fe200078e0212 */
[----:B------:R-:W5:Y:S01]  /*c3d0*/  LD.E.128 R28, desc[UR36][R28.64] ;  /* 0x000000241c1c7980 */ /* 0x000f62000c101d00 */
[----:B------:R-:W-:Y:S02]  /*c3e0*/  IMAD R0, R0, UR8, RZ ;  /* 0x0000000800007c24 */ /* 0x000fe4000f8e02ff */
[----:B------:R-:W-:Y:S01]  /*c3f0*/  IMAD.U32 R3, RZ, RZ, UR4 ;  /* 0x00000004ff037e24 */ /* 0x000fe2000f8e00ff */
[----:B------:R-:W5:Y:S01]  /*c400*/  LD.E.128 R4, desc[UR36][R4.64] ;  /* 0x0000002404047980 */ /* 0x000f62000c101d00 */
[C---:B------:R-:W-:Y:S01]  /*c410*/  IMAD R77, R19.reuse, UR9, R0 ;  /* 0x00000009134d7c24 */ /* 0x040fe2000f8e0200 */
[----:B------:R-:W-:Y:S02]  /*c420*/  SHF.R.S32.HI R0, RZ, 0x1f, R21 ;  /* 0x0000001fff007819 */ /* 0x000fe40000011415 */
[----:B------:R-:W5:Y:S01]  /*c430*/  LD.E.128 R32, desc[UR36][R32.64] ;  /* 0x0000002420207980 */ /* 0x000f62000c101d00 */
[----:B------:R-:W-:Y:S01]  /*c440*/  IMAD.WIDE.U32 R2, R19, UR8, R2 ;  /* 0x0000000813027c25 */ /* 0x000fe2000f8e0002 */
[----:B------:R-:W-:-:S02]  /*c450*/  ULDC.64 UR8, c[0x0][0xad8] ;  /* 0x0002b60000087ab9 */ /* 0x000fc40000000a00 */
[----:B------:R-:W5:Y:S04]  /*c460*/  LD.E.128 R36, desc[UR36][R36.64] ;  /* 0x0000002424247980 */ /* 0x000f68000c101d00 */
        /* <DEDUP_REMOVED lines=8> */
[----:B------:R-:W5:Y:S01]  /*c4f0*/  LD.E.128 R52, desc[UR36][R52.64] ;  /* 0x0000002434347980 */ /* 0x000f62000c101d00 */
[----:B------:R-:W-:Y:S01]  /*c500*/  IMAD.U32 R82, RZ, RZ, UR21 ;  /* 0x00000015ff527e24 */ /* 0x000fe2000f8e00ff */
[----:B------:R-:W-:Y:S01]  /*c510*/  @!PT LDS RZ, [RZ] ;  /* 0x00000000fffff984 */ /* 0x000fe20000000800 */
[----:B------:R-:W-:Y:S01]  /*c520*/  @!PT LDS RZ, [RZ] ;  /* 0x00000000fffff984 */ /* 0x000fe20000000800 */
[----:B------:R-:W-:Y:S01]  /*c530*/  @!PT LDS RZ, [RZ] ;  /* 0x00000000fffff984 */ /* 0x000fe20000000800 */
[----:B------:R-:W-:Y:S01]  /*c540*/  @!PT LDS RZ, [RZ] ;  /* 0x00000000fffff984 */ /* 0x000fe20000000800 */
[----:B------:R0:W-:Y:S06]  /*c550*/  MEMBAR.ALL.CTA ;  /* 0x0000000000007992 */ /* 0x0001ec0000008000 */
[----:B0-----:R-:W0:Y:S01]  /*c560*/  FENCE.VIEW.ASYNC.S ;  /* 0x00000000000073c6 */ /* 0x001e220000000000 */
[----:B------:R-:W-:-:S02]  /*c570*/  IMAD.IADD R3, R3, 0x1, R77 ;  /* 0x0000000103037824 */ /* 0x000fc400078e024d */
[----:B------:R-:W-:Y:S02]  /*c580*/  IMAD R18, R0, UR8, RZ ;  /* 0x0000000800127c24 */ /* 0x000fe4000f8e02ff */
[----:B------:R-:W-:Y:S01]  /*c590*/  IMAD R82, R82, 0x80, R217 ;  /* 0x0000008052527824 */ /* 0x000fe200078e02d9 */
[----:B------:R-:W-:Y:S01]  /*c5a0*/  UIADD3 UR10, UR10, 0x38820, URZ ;  /* 0x000388200a0a7890 */ /* 0x000fe2000fffe03f */
[C---:B------:R-:W-:Y:S02]  /*c5b0*/  IMAD R19, R21.reuse, UR9, R18 ;  /* 0x0000000915137c24 */ /* 0x040fe4000f8e0212 */
[----:B------:R-:W-:Y:S01]  /*c5c0*/  IMAD.WIDE.U32 R2, R21, UR8, R2 ;  /* 0x0000000815027c25 */ /* 0x000fe2000f8e0002 */
[C---:B------:R-:W-:Y:S01]  /*c5d0*/  ISETP.GE.AND P2, PT, R82.reuse, R79, PT ;  /* 0x0000004f5200720c */ /* 0x040fe20003f46270 */
[----:B------:R-:W-:Y:S02]  /*c5e0*/  ULDC.64 UR8, c[0x0][0xa80] ;  /* 0x0002a00000087ab9 */ /* 0x000fe40000000a00 */
[----:B------:R-:W-:Y:S01]  /*c5f0*/  VIADD R0, R82, 0x20 ;  /* 0x0000002052007836 */ /* 0x000fe20000000000 */
[----:B------:R-:W-:Y:S01]  /*c600*/  LEA R78, P3, R2, UR8, 0x1 ;  /* 0x00000008024e7c11 */ /* 0x000fe2000f8608ff */
[----:B------:R-:W-:Y:S01]  /*c610*/  IMAD.IADD R3, R3, 0x1, R19 ;  /* 0x0000000103037824 */ /* 0x000fe200078e0213 */
[----:B------:R-:W-:-:S02]  /*c620*/  UPRMT UR10, URZ, 0x654, UR10 ;  /* 0x000006543f0a7896 */ /* 0x000fc4000800000a */
[-C--:B------:R-:W-:Y:S02]  /*c630*/  ISETP.GE.AND P1, PT, R0, R79.reuse, PT ;  /* 0x0000004f0000720c */ /* 0x080fe40003f26270 */
[----:B------:R-:W-:Y:S02]  /*c640*/  IADD3 R0, R82, 0x40, RZ ;  /* 0x0000004052007810 */ /* 0x000fe40007ffe0ff */
[----:B------:R-:W-:Y:S01]  /*c650*/  LEA.HI.X R80, R2, UR9, R3, 0x1, P3 ;  /* 0x0000000902507c11 */ /* 0x000fe200098f0c03 */
[----:B0-----:R0:W1:Y:S01]  /*c660*/  SHFL.IDX PT, R76, R78, RZ, 0x181f ;  /* 0x00181fff4e4c7589 */ /* 0x00106200000e0000 */
[----:B------:R-:W-:Y:S01]  /*c670*/  ISETP.GE.AND P0, PT, R0, R79, PT ;  /* 0x0000004f0000720c */ /* 0x000fe20003f06270 */
[----:B------:R-:W-:Y:S01]  /*c680*/  SYNCS.ARRIVE.TRANS64.RED.A1T0 RZ, [UR10], RZ ;  /* 0x000000ffffff79a7 */ /* 0x000fe2000810040a */
[----:B------:R-:W-:Y:S01]  /*c690*/  BSSY B1, `(.L_x_212) ;  /* 0x0000017000017945 */ /* 0x000fe20003800000 */
[----:B------:R0:W2:Y:S01]  /*c6a0*/  SHFL.IDX PT, R0, R80, RZ, 0x181f ;  /* 0x00181fff50007589 */ /* 0x0000a200000e0000 */
[----:B------:R-:W-:-:S02]  /*c6b0*/  SHF.R.S32.HI R81, RZ, 0x1f, R22 ;  /* 0x0000001fff517819 */ /* 0x000fc40000011416 */
[----:B------:R-:W-:Y:S02]  /*c6c0*/  SHF.R.S32.HI R83, RZ, 0x1f, R23 ;  /* 0x0000001fff537819 */ /* 0x000fe40000011417 */
[----:B------:R-:W-:Y:S01]  /*c6d0*/  SHF.R.S32.HI R84, RZ, 0x1f, R17 ;  /* 0x0000001fff547819 */ /* 0x000fe20000011411 */
[----:B------:R-:W-:Y:S06]  /*c6e0*/  @P2 BRA `(.L_x_213) ;  /* 0x0000000000442947 */ /* 0x000fec0003800000 */
[----:B------:R-:W-:Y:S02]  /*c6f0*/  ULDC UR4, c[0x0][0xac8] ;  /* 0x0002b20000047ab9 */ /* 0x000fe40000000800 */
[----:B------:R-:W-:Y:S02]  /*c700*/  ISETP.GE.AND P5, PT, R17, UR4, PT ;  /* 0x0000000411007c0c */ /* 0x000fe4000bfa6270 */
[----:B------:R-:W-:Y:S02]  /*c710*/  ISETP.GE.AND P4, PT, R23, UR4, PT ;  /* 0x0000000417007c0c */ /* 0x000fe4000bf86270 */
[----:B------:R-:W-:Y:S02]  /*c720*/  ISETP.GE.AND P3, PT, R22, UR4, PT ;  /* 0x0000000416007c0c */ /* 0x000fe4000bf66270 */
[----:B------:R-:W-:-:S07]  /*c730*/  ISETP.GE.AND P2, PT, R212, UR4, PT ;  /* 0x00000004d4007c0c */ /* 0x000fce000bf46270 */
[----:B-1----:R-:W-:-:S04]  /*c740*/  @!P5 LEA R2, P6, R17, R76, 0x1 ;  /* 0x0000004c1102d211 */ /* 0x002fc800078c08ff */
[----:B--2---:R-:W-:Y:S02]  /*c750*/  @!P5 LEA.HI.X R3, R17, R0, R84, 0x1, P6 ;  /* 0x000000001103d211 */ /* 0x004fe400030f0c54 */
[----:B------:R-:W-:-:S03]  /*c760*/  @!P4 LEA R18, P6, R23, R76, 0x1 ;  /* 0x0000004c1712c211 */ /* 0x000fc600078c08ff */
[----:B-----5:R3:W-:Y:S01]  /*c770*/  @!P5 ST.E.128 desc[UR36][R2.64], R4 ;  /* 0x000000040200d985 */ /* 0x0207e2000c101d24 */
[----:B------:R-:W-:Y:S02]  /*c780*/  @!P4 LEA.HI.X R19, R23, R0, R83, 0x1, P6 ;  /* 0x000000001713c211 */ /* 0x000fe400030f0c53 */
[----:B------:R-:W-:-:S03]  /*c790*/  @!P3 LEA R20, P6, R22, R76, 0x1 ;  /* 0x0000004c1614b211 */ /* 0x000fc600078c08ff */
[----:B------:R3:W-:Y:S01]  /*c7a0*/  @!P4 ST.E.128 desc[UR36][R18.64], R28 ;  /* 0x0000001c1200c985 */ /* 0x0007e2000c101d24 */
[----:B------:R-:W-:Y:S02]  /*c7b0*/  @!P3 LEA.HI.X R21, R22, R0, R81, 0x1, P6 ;  /* 0x000000001615b211 */ /* 0x000fe400030f0c51 */
[----:B------:R-:W-:-:S03]  /*c7c0*/  @!P2 LEA R76, P6, R212, R76, 0x1 ;  /* 0x0000004cd44ca211 */ /* 0x000fc600078c08ff */
[----:B------:R3:W-:Y:S01]  /*c7d0*/  @!P3 ST.E.128 desc[UR36][R20.64], R64 ;  /* 0x000000401400b985 */ /* 0x0007e2000c101d24 */
[----:B------:R-:W-:-:S05]  /*c7e0*/  @!P2 LEA.HI.X R77, R212, R0, R227, 0x1, P6 ;  /* 0x00000000d44da211 */ /* 0x000fca00030f0ce3 */
[----:B------:R3:W-:Y:S04]  /*c7f0*/  @!P2 ST.E.128 desc[UR36][R76.64], R72 ;  /* 0x000000484c00a985 */ /* 0x0007e8000c101d24 */
.L_x_213:
[----:B------:R-:W-:Y:S05]  /*c800*/  BSYNC B1 ;  /* 0x0000000000017941 */ /* 0x000fea0003800000 */
.L_x_212:
[----:B--2---:R2:W4:Y:S01]  /*c810*/  SHFL.IDX PT, R0, R80, 0x1, 0x181f ;  /* 0x00381f0050007f89 */ /* 0x00452200000e0000 */
[----:B------:R-:W-:Y:S03]  /*c820*/  BSSY B1, `(.L_x_214) ;  /* 0x0000014000017945 */ /* 0x000fe60003800000 */
[----:B---3--:R2:W3:Y:S01]  /*c830*/  SHFL.IDX PT, R18, R78, 0x1, 0x181f ;  /* 0x00381f004e127f89 */ /* 0x0084e200000e0000 */
[----:B------:R-:W-:Y:S05]  /*c840*/  @P1 BRA `(.L_x_215) ;  /* 0x0000000000441947 */ /* 0x000fea0003800000 */
[----:B------:R-:W-:Y:S02]  /*c850*/  ULDC UR4, c[0x0][0xac8] ;  /* 0x0002b20000047ab9 */ /* 0x000fe40000000800 */
[----:B------:R-:W-:Y:S02]  /*c860*/  ISETP.GE.AND P4, PT, R17, UR4, PT ;  /* 0x0000000411007c0c */ /* 0x000fe4000bf86270 */
[----:B------:R-:W-:Y:S02]  /*c870*/  ISETP.GE.AND P3, PT, R23, UR4, PT ;  /* 0x0000000417007c0c */ /* 0x000fe4000bf66270 */
[----:B------:R-:W-:Y:S02]  /*c880*/  ISETP.GE.AND P2, PT, R22, UR4, PT ;  /* 0x0000000416007c0c */ /* 0x000fe4000bf46270 */
[----:B------:R-:W-:-:S07]  /*c890*/  ISETP.GE.AND P1, PT, R212, UR4, PT ;  /* 0x00000004d4007c0c */ /* 0x000fce000bf26270 */
[-C--:B---3--:R-:W-:Y:S02]  /*c8a0*/  @!P4 LEA R2, P6, R17, R18.reuse, 0x1 ;  /* 0x000000121102c211 */ /* 0x088fe400078c08ff */
[----:B-----5:R-:W-:Y:S02]  /*c8b0*/  @!P3 LEA R4, P5, R23, R18, 0x1 ;  /* 0x000000121704b211 */ /* 0x020fe400078a08ff */
[----:B----4-:R-:W-:Y:S02]  /*c8c0*/  @!P4 LEA.HI.X R3, R17, R0, R84, 0x1, P6 ;  /* 0x000000001103c211 */ /* 0x010fe400030f0c54 */
[----:B------:R-:W-:Y:S02]  /*c8d0*/  @!P2 LEA R6, P6, R22, R18, 0x1 ;  /* 0x000000121606a211 */ /* 0x000fe400078c08ff */
[----:B------:R-:W-:Y:S01]  /*c8e0*/  @!P3 LEA.HI.X R5, R23, R0, R83, 0x1, P5 ;  /* 0x000000001705b211 */ /* 0x000fe200028f0c53 */
[----:B------:R3:W-:Y:S01]  /*c8f0*/  @!P4 ST.E.128 desc[UR36][R2.64], R8 ;  /* 0x000000080200c985 */ /* 0x0007e2000c101d24 */
[----:B------:R-:W-:-:S02]  /*c900*/  @!P1 LEA R18, P5, R212, R18, 0x1 ;  /* 0x00000012d4129211 */ /* 0x000fc400078a08ff */
[-C--:B------:R-:W-:Y:S01]  /*c910*/  @!P2 LEA.HI.X R7, R22, R0.reuse, R81, 0x1, P6 ;  /* 0x000000001607a211 */ /* 0x080fe200030f0c51 */
[----:B------:R3:W-:Y:S01]  /*c920*/  @!P3 ST.E.128 desc[UR36][R4.64], R32 ;  /* 0x000000200400b985 */ /* 0x0007e2000c101d24 */
[----:B------:R-:W-:-:S03]  /*c930*/  @!P1 LEA.HI.X R19, R212, R0, R227, 0x1, P5 ;  /* 0x00000000d4139211 */ /* 0x000fc600028f0ce3 */
[----:B------:R3:W-:Y:S04]  /*c940*/  @!P2 ST.E.128 desc[UR36][R6.64], R56 ;  /* 0x000000380600a985 */ /* 0x0007e8000c101d24 */
[----:B------:R3:W-:Y:S02]  /*c950*/  @!P1 ST.E.128 desc[UR36][R18.64], R68 ;  /* 0x0000004412009985 */ /* 0x0007e4000c101d24 */
.L_x_215:
[----:B------:R-:W-:Y:S05]  /*c960*/  BSYNC B1 ;  /* 0x0000000000017941 */ /* 0x000fea0003800000 */
.L_x_214:
[----:B----4-:R4:W0:Y:S01]  /*c970*/  SHFL.IDX PT, R0, R80, 0x2, 0x181f ;  /* 0x00581f0050007f89 */ /* 0x01082200000e0000 */
[----:B------:R-:W-:Y:S03]  /*c980*/  BSSY B1, `(.L_x_216) ;  /* 0x0000014000017945 */ /* 0x000fe60003800000 */
[----:B---3-5:R4:W3:Y:S01]  /*c990*/  SHFL.IDX PT, R8, R78, 0x2, 0x181f ;  /* 0x00581f004e087f89 */ /* 0x0288e200000e0000 */
[----:B------:R-:W-:Y:S05]  /*c9a0*/  @P0 BRA `(.L_x_217) ;  /* 0x0000000000440947 */ /* 0x000fea0003800000 */
[----:B------:R-:W-:Y:S02]  /*c9b0*/  ULDC UR4, c[0x0][0xac8] ;  /* 0x0002b20000047ab9 */ /* 0x000fe40000000800 */
[----:B------:R-:W-:Y:S02]  /*c9c0*/  ISETP.GE.AND P3, PT, R17, UR4, PT ;  /* 0x0000000411007c0c */ /* 0x000fe4000bf66270 */
[----:B------:R-:W-:Y:S02]  /*c9d0*/  ISETP.GE.AND P2, PT, R23, UR4, PT ;  /* 0x0000000417007c0c */ /* 0x000fe4000bf46270 */
[----:B------:R-:W-:Y:S02]  /*c9e0*/  ISETP.GE.AND P1, PT, R22, UR4, PT ;  /* 0x0000000416007c0c */ /* 0x000fe4000bf26270 */
[----:B------:R-:W-:-:S07]  /*c9f0*/  ISETP.GE.AND P0, PT, R212, UR4, PT ;  /* 0x00000004d4007c0c */ /* 0x000fce000bf06270 */
[-C--:B---3--:R-:W-:Y:S02]  /*ca00*/  @!P3 LEA R2, P6, R17, R8.reuse, 0x1 ;  /* 0x000000081102b211 */ /* 0x088fe400078c08ff */
[-C--:B------:R-:W-:Y:S02]  /*ca10*/  @!P2 LEA R4, P5, R23, R8.reuse, 0x1 ;  /* 0x000000081704a211 */ /* 0x080fe400078a08ff */
[----:B------:R-:W-:Y:S02]  /*ca20*/  @!P1 LEA R6, P4, R22, R8, 0x1 ;  /* 0x0000000816069211 */ /* 0x000fe400078808ff */
[----:B0-----:R-:W-:Y:S02]  /*ca30*/  @!P3 LEA.HI.X R3, R17, R0, R84, 0x1, P6 ;  /* 0x000000001103b211 */ /* 0x001fe400030f0c54 */
[----:B------:R-:W-:Y:S02]  /*ca40*/  @!P0 LEA R8, P6, R212, R8, 0x1 ;  /* 0x00000008d4088211 */ /* 0x000fe400078c08ff */
[-C--:B------:R-:W-:Y:S01]  /*ca50*/  @!P2 LEA.HI.X R5, R23, R0.reuse, R83, 0x1, P5 ;  /* 0x000000001705a211 */ /* 0x080fe200028f0c53 */
[----:B------:R0:W-:Y:S01]  /*ca60*/  @!P3 ST.E.128 desc[UR36][R2.64], R12 ;  /* 0x0000000c0200b985 */ /* 0x0001e2000c101d24 */
[----:B------:R-:W-:-:S02]  /*ca70*/  @!P1 LEA.HI.X R7, R22, R0, R81, 0x1, P4 ;  /* 0x0000000016079211 */ /* 0x000fc400020f0c51 */
[----:B------:R-:W-:Y:S01]  /*ca80*/  @!P0 LEA.HI.X R9, R212, R0, R227, 0x1, P6 ;  /* 0x00000000d4098211 */ /* 0x000fe200030f0ce3 */
[----:B------:R0:W-:Y:S04]  /*ca90*/  @!P2 ST.E.128 desc[UR36][R4.64], R36 ;  /* 0x000000240400a985 */ /* 0x0001e8000c101d24 */
[----:B------:R0:W-:Y:S04]  /*caa0*/  @!P1 ST.E.128 desc[UR36][R6.64], R44 ;  /* 0x0000002c06009985 */ /* 0x0001e8000c101d24 */
[----:B------:R0:W-:Y:S02]  /*cab0*/  @!P0 ST.E.128 desc[UR36][R8.64], R60 ;  /* 0x0000003c08008985 */ /* 0x0001e4000c101d24 */
.L_x_217:
[----:B------:R-:W-:Y:S05]  /*cac0*/  BSYNC B1 ;  /* 0x0000000000017941 */ /* 0x000fea0003800000 */
.L_x_216:
[----:B0-----:R-:W-:Y:S01]  /*cad0*/  VIADD R0, R82, 0x60 ;  /* 0x0000006052007836 */ /* 0x001fe20000000000 */
[----:B--2-4-:R-:W0:Y:S04]  /*cae0*/  SHFL.IDX PT, R80, R80, 0x3, 0x181f ;  /* 0x00781f0050507f89 */ /* 0x014e2800000e0000 */
[----:B------:R-:W-:Y:S01]  /*caf0*/  ISETP.GE.AND P0, PT, R0, R79, PT ;  /* 0x0000004f0000720c */ /* 0x000fe20003f06270 */
[----:B------:R-:W2:-:S12]  /*cb00*/  SHFL.IDX PT, R78, R78, 0x3, 0x181f ;  /* 0x00781f004e4e7f89 */ /* 0x000e9800000e0000 */
[----:B------:R-:W-:Y:S05]  /*cb10*/  @P0 BRA `(.L_x_218) ;  /* 0x0000000c00e80947 */ /* 0x000fea0003800000 */
[----:B------:R-:W-:Y:S02]  /*cb20*/  ULDC UR4, c[0x0][0xac8] ;  /* 0x0002b20000047ab9 */ /* 0x000fe40000000800 */
[----:B------:R-:W-:Y:S02]  /*cb30*/  ISETP.GE.AND P3, PT, R17, UR4, PT ;  /* 0x0000000411007c0c */ /* 0x000fe4000bf66270 */
[----:B------:R-:W-:Y:S02]  /*cb40*/  ISETP.GE.AND P4, PT, R23, UR4, PT ;  /* 0x0000000417007c0c */ /* 0x000fe4000bf86270 */
[----:B------:R-:W-:-:S09]  /*cb50*/  ISETP.GE.AND P5, PT, R22, UR4, PT ;  /* 0x0000000416007c0c */ /* 0x000fd2000bfa6270 */
[-C--:B--2---:R-:W-:Y:S02]  /*cb60*/  @!P3 LEA R2, P0, R17, R78.reuse, 0x1 ;  /* 0x0000004e1102b211 */ /* 0x084fe400078008ff */
[-C--:B------:R-:W-:Y:S02]  /*cb70*/  @!P4 LEA R4, P1, R23, R78.reuse, 0x1 ;  /* 0x0000004e1704c211 */ /* 0x080fe400078208ff */
[C---:B------:R-:W-:Y:S02]  /*cb80*/  @!P5 LEA R6, P2, R22.reuse, R78, 0x1 ;  /* 0x0000004e1606d211 */ /* 0x040fe400078408ff */
[-C--:B0-----:R-:W-:Y:S02]  /*cb90*/  @!P3 LEA.HI.X R3, R17, R80.reuse, R84, 0x1, P0 ;  /* 0x000000501103b211 */ /* 0x081fe400000f0c54 */
[-C--:B------:R-:W-:Y:S02]  /*cba0*/  @!P4 LEA.HI.X R5, R23, R80.reuse, R83, 0x1, P1 ;  /* 0x000000501705c211 */ /* 0x080fe400008f0c53 */
[----:B------:R-:W-:Y:S01]  /*cbb0*/  @!P5 LEA.HI.X R7, R22, R80, R81, 0x1, P2 ;  /* 0x000000501607d211 */ /* 0x000fe200010f0c51 */
[----:B------:R0:W-:Y:S01]  /*cbc0*/  @!P3 ST.E.128 desc[UR36][R2.64], R24 ;  /* 0x000000180200b985 */ /* 0x0001e2000c101d24 */
[----:B------:R-:W-:-:S03]  /*cbd0*/  ISETP.GE.AND P0, PT, R212, UR4, PT ;  /* 0x00000004d4007c0c */ /* 0x000fc6000bf06270 */
[----:B------:R0:W-:Y:S04]  /*cbe0*/  @!P4 ST.E.128 desc[UR36][R4.64], R40 ;  /* 0x000000280400c985 */ /* 0x0001e8000c101d24 */
[----:B------:R0:W-:Y:S06]  /*cbf0*/  @!P5 ST.E.128 desc[UR36][R6.64], R48 ;  /* 0x000000300600d985 */ /* 0x0001ec000c101d24 */
[----:B------:R-:W-:Y:S05]  /*cc00*/  @P0 BRA `(.L_x_218) ;  /* 0x0000000c00ac0947 */ /* 0x000fea0003800000 */
[----:B0-----:R-:W-:-:S04]  /*cc10*/  LEA R2, P0, R212, R78, 0x1 ;  /* 0x0000004ed4027211 */ /* 0x001fc800078008ff */
[----:B------:R-:W-:-:S05]  /*cc20*/  LEA.HI.X R3, R212, R80, R227, 0x1, P0 ;  /* 0x00000050d4037211 */ /* 0x000fca00000f0ce3 */
[----:B------:R0:W-:Y:S01]  /*cc30*/  ST.E.128 desc[UR36][R2.64], R52 ;  /* 0x0000003402007985 */ /* 0x0001e2000c101d24 */
[----:B------:R-:W-:Y:S05]  /*cc40*/  BRA `(.L_x_218) ;  /* 0x0000000c009c7947 */ /* 0x000fea0003800000 */
.L_x_210:
[----:B------:R-:W-:Y:S01]  /*cc50*/  R2UR UR4, R215 ;  /* 0x00000000d70472ca */ /* 0x000fe200000e0000 */
[----:B------:R-:W-:Y:S01]  /*cc60*/  ULDC.64 UR8, c[0x0][0xc00] ;  /* 0x0003000000087ab9 */ /* 0x000fe20000000a00 */
[----:B------:R-:W0:Y:S01]  /*cc70*/  LDC R11, c[0x0][0xbe8] ;  /* 0x0002fa00ff0b7b82 */ /* 0x000e220000000800 */
[----:B------:R-:W-:Y:S01]  /*cc80*/  UISETP.NE.U32.AND UP0, UPT, UR8, URZ, UPT ;  /* 0x0000003f0800728c */ /* 0x000fe2000bf05070 */
[----:B------:R-:W-:-:S03]  /*cc90*/  R2UR UR10, R214 ;  /* 0x00000000d60a72ca */ /* 0x000fc600000e0000 */
[----:B------:R-:W-:-:S03]  /*cca0*/  UISETP.NE.AND.EX UP0, UPT, UR9, URZ, UPT, UP0 ;  /* 0x0000003f0900728c */ /* 0x000fc6000bf05300 */
[----:B------:R-:W-:-:S03]  /*ccb0*/  ULDC.64 UR8, c[0x0][0xc00] ;  /* 0x0003000000087ab9 */ /* 0x000fc60000000a00 */
[----:B------:R-:W-:Y:S01]  /*ccc0*/  UIMAD.WIDE UR8, UR4, 0x4, UR8 ;  /* 0x00000004040878a5 */ /* 0x000fe2000f8e0208 */
[----:B------:R-:W-:-:S05]  /*ccd0*/  PLOP3.LUT P2, PT, PT, PT, UP0, 0x80, 0x0 ;  /* 0x000000000000781c */ /* 0x000fca0003f4f008 */
[----:B------:R-:W-:Y:S02]  /*cce0*/  IMAD.U32 R2, RZ, RZ, UR8 ;  /* 0x00000008ff027e24 */ /* 0x000fe4000f8e00ff */
[----:B------:R-:W-:Y:S01]  /*ccf0*/  IMAD.U32 R3, RZ, RZ, UR9 ;  /* 0x00000009ff037e24 */ /* 0x000fe2000f8e00ff */
[----:B------:R-:W-:Y:S02]  /*cd00*/  ULDC.64 UR8, c[0x0][0xc08] ;  /* 0x0003020000087ab9 */ /* 0x000fe40000000a00 */
[----:B------:R-:W-:-:S03]  /*cd10*/  UISETP.NE.U32.AND UP1, UPT, UR8, URZ, UPT ;  /* 0x0000003f0800728c */ /* 0x000fc6000bf25070 */
[----:B------:R-:W2:Y:S01]  /*cd20*/  @P2 LDG.E R6, desc[UR36][R2.64] ;  /* 0x0000002402062981 */ /* 0x000ea2000c1e1900 */
[----:B------:R-:W-:-:S06]  /*cd30*/  UISETP.NE.AND.EX UP1, UPT, UR9, URZ, UPT, UP1 ;  /* 0x0000003f0900728c */ /* 0x000fcc000bf25310 */
[----:B------:R-:W-:-:S05]  /*cd40*/  PLOP3.LUT P3, PT, PT, PT, UP1, 0x80, 0x0 ;  /* 0x000000000000781c */ /* 0x000fca0003f6f018 */
[----:B------:R-:W-:Y:S02]  /*cd50*/  @UP1 ULDC.64 UR8, c[0x0][0xc08] ;  /* 0x0003020000081ab9 */ /* 0x000fe40000000a00 */
[----:B------:R-:W-:-:S03]  /*cd60*/  @UP1 UIMAD.WIDE UR8, UR4, 0x4, UR8 ;  /* 0x00000004040818a5 */ /* 0x000fc6000f8e0208 */
[----:B------:R-:W-:Y:S02]  /*cd70*/  ULDC UR4, c[0x0][0xa88] ;  /* 0x0002a20000047ab9 */ /* 0x000fe40000000800 */
[----:B------:R-:W-:Y:S02]  /*cd80*/  IMAD.U32 R0, RZ, RZ, UR4 ;  /* 0x00000004ff007e24 */ /* 0x000fe4000f8e00ff */
[----:B------:R-:W-:Y:S02]  /*cd90*/  IMAD.U32 R4, RZ, RZ, UR8 ;  /* 0x00000008ff047e24 */ /* 0x000fe4000f8e00ff */
[----:B------:R-:W-:-:S05]  /*cda0*/  IMAD.U32 R5, RZ, RZ, UR9 ;  /* 0x00000009ff057e24 */ /* 0x000fca000f8e00ff */
[----:B------:R1:W5:Y:S01]  /*cdb0*/  @P3 LDG.E R0, desc[UR36][R4.64] ;  /* 0x0000002404003981 */ /* 0x000362000c1e1900 */
[----:B0-----:R-:W-:Y:S01]  /*cdc0*/  ISETP.NE.AND P0, PT, R11, 0x1, PT ;  /* 0x000000010b00780c */ /* 0x001fe20003f05270 */
[----:B------:R-:W-:Y:S01]  /*cdd0*/  UMOV UR4, URZ ;  /* 0x0000003f00047c82 */ /* 0x000fe20008000000 */
[----:B------:R-:W-:Y:S01]  /*cde0*/  USHF.R.S32.HI UR12, URZ, 0x1f, UR10 ;  /* 0x0000001f3f0c7899 */ /* 0x000fe2000801140a */
[----:B------:R-:W0:Y:S10]  /*cdf0*/  S2R R7, SR_TID.X ;  /* 0x0000000000077919 */ /* 0x000e340000002100 */
[----:B------:R-:W3:Y:S01]  /*ce00*/  @P0 LDC R9, c[0x0][0xbec] ;  /* 0x0002fb00ff090b82 */ /* 0x000ee20000000800 */
[----:B0-----:R-:W-:-:S04]  /*ce10*/  IADD3 R7, R7, -0x80, RZ ;  /* 0xffffff8007077810 */ /* 0x001fc80007ffe0ff */
[----:B------:R-:W-:Y:S02]  /*ce20*/  ISETP.GE.AND P1, PT, R7, 0x80, PT ;  /* 0x000000800700780c */ /* 0x000fe40003f26270 */
[----:B--2---:R-:W-:-:S13]  /*ce30*/  @P2 R2UR UR4, R6 ;  /* 0x00000000060422ca */ /* 0x004fda00000e0000 */
[----:B------:R-:W-:Y:S01]  /*ce40*/  USHF.R.S32.HI UR11, URZ, 0x1f, UR4 ;  /* 0x0000001f3f0b7899 */ /* 0x000fe20008011404 */
[----:B-1-3--:R-:W-:Y:S11]  /*ce50*/  @P3 BRA `(.L_x_219) ;  /* 0x0000000000103947 */ /* 0x00aff60003800000 */
[----:B------:R-:W-:Y:S05]  /*ce60*/  @!P2 BRA `(.L_x_219) ;  /* 0x00000000000ca947 */ /* 0x000fea0003800000 */
[----:B------:R-:W2:Y:S04]  /*ce70*/  LDG.E R5, desc[UR36][R2.64] ;  /* 0x0000002402057981 */ /* 0x000ea8000c1e1900 */
[----:B-----5:R-:W2:Y:S02]  /*ce80*/  LDG.E R0, desc[UR36][R2.64+0x4] ;  /* 0x0000042402007981 */ /* 0x020ea4000c1e1900 */
[----:B--2---:R-:W-:-:S07]  /*ce90*/  IMAD.IADD R0, R0, 0x1, -R5 ;  /* 0x0000000100007824 */ /* 0x004fce00078e0a05 */
.L_x_219:
[----:B------:R-:W-:Y:S01]  /*cea0*/  R2UR UR9, R215 ;  /* 0x00000000d70972ca */ /* 0x000fe200000e0000 */
[----:B------:R-:W-:Y:S01]  /*ceb0*/  BSSY B1, `(.L_x_220) ;  /* 0x0000031000017945 */ /* 0x000fe20003800000 */
[----:B------:R-:W-:-:S11]  /*cec0*/  R2UR UR8, R218 ;  /* 0x00000000da0872ca */ /* 0x000fd600000e0000 */
[----:B------:R-:W-:Y:S02]  /*ced0*/  USEL UR13, UR9, URZ, !UP0 ;  /* 0x0000003f090d7287 */ /* 0x000fe4000c000000 */
[----:B------:R-:W-:Y:S01]  /*cee0*/  USEL UR14, UR8, URZ, !UP0 ;  /* 0x0000003f080e7287 */ /* 0x000fe2000c000000 */
[----:B------:R-:W-:Y:S11]  /*cef0*/  @P1 BRA `(.L_x_221) ;  /* 0x0000000000b01947 */ /* 0x000ff60003800000 */
[----:B------:R-:W0:Y:S01]  /*cf00*/  S2R R3, SR_TID.X ;  /* 0x0000000000037919 */ /* 0x000e220000002100 */
[----:B------:R-:W1:Y:S01]  /*cf10*/  LDC R7, c[0x0][0xbe8] ;  /* 0x0002fa00ff077b82 */ /* 0x000e620000000800 */
[----:B------:R-:W-:-:S13]  /*cf20*/  R2UR UR8, R216 ;  /* 0x00000000d80872ca */ /* 0x000fda00000e0000 */
[----:B------:R-:W-:-:S04]  /*cf30*/  IMAD.U32 R2, RZ, RZ, UR8 ;  /* 0x00000008ff027e24 */ /* 0x000fc8000f8e00ff */
[----:B0-----:R-:W-:Y:S02]  /*cf40*/  IMAD R2, R2, 0x80, R3 ;  /* 0x0000008002027824 */ /* 0x001fe400078e0203 */
[----:B-1---5:R-:W-:Y:S02]  /*cf50*/  IMAD R3, R0, R7, RZ ;  /* 0x0000000700037224 */ /* 0x022fe400078e02ff */
[----:B------:R-:W-:-:S05]  /*cf60*/  VIADD R4, R2, 0xffffff80 ;  /* 0xffffff8002047836 */ /* 0x000fca0000000000 */
[----:B------:R-:W-:-:S13]  /*cf70*/  ISETP.GE.AND P1, PT, R4, R3, PT ;  /* 0x000000030400720c */ /* 0x000fda0003f26270 */
[----:B------:R-:W-:Y:S05]  /*cf80*/  @P1 BRA `(.L_x_221) ;  /* 0x00000000008c1947 */ /* 0x000fea0003800000 */
[----:B------:R-:W-:Y:S01]  /*cf90*/  ISETP.NE.AND P1, PT, R7, 0x1, PT ;  /* 0x000000010700780c */ /* 0x000fe20003f25270 */
[----:B------:R-:W-:Y:S01]  /*cfa0*/  ULDC.64 UR16, c[0x0][0xb90] ;  /* 0x0002e40000107ab9 */ /* 0x000fe20000000a00 */
[----:B------:R-:W-:Y:S01]  /*cfb0*/  R2UR UR15, R214 ;  /* 0x00000000d60f72ca */ /* 0x000fe200000e0000 */
[----:B------:R-:W-:Y:S01]  /*cfc0*/  UIMAD UR10, UR12, UR16, URZ ;  /* 0x000000100c0a72a4 */ /* 0x000fe2000f8e023f */
[----:B------:R-:W-:Y:S01]  /*cfd0*/  IMAD.MOV.U32 R2, RZ, RZ, R4 ;  /* 0x000000ffff027224 */ /* 0x000fe200078e0004 */
[----:B------:R-:W-:Y:S01]  /*cfe0*/  UMOV UR8, UR4 ;  /* 0x0000000400087c82 */ /* 0x000fe20008000000 */
[----:B------:R-:W-:-:S07]  /*cff0*/  UMOV UR9, UR11 ;  /* 0x0000000b00097c82 */ /* 0x000fce0008000000 */
[----:B------:R-:W0:Y:S02]  /*d000*/  @P1 LDC R3, c[0x0][0xbec] ;  /* 0x0002fb00ff031b82 */ /* 0x000e240000000800 */
[----:B------:R-:W-:Y:S02]  /*d010*/  UIMAD.WIDE.U32 UR8, UR15, UR16, UR8 ;  /* 0x000000100f0872a5 */ /* 0x000fe4000f8e0008 */
[----:B------:R-:W-:-:S03]  /*d020*/  UIMAD UR10, UR15, UR17, UR10 ;  /* 0x000000110f0a72a4 */ /* 0x000fc6000f8e020a */
[----:B------:R-:W-:Y:S01]  /*d030*/  ULDC.64 UR16, c[0x0][0xb98] ;  /* 0x0002e60000107ab9 */ /* 0x000fe20000000a00 */
[----:B------:R-:W1:Y:S01]  /*d040*/  @P1 LDC R6, c[0x0][0xbf0] ;  /* 0x0002fc00ff061b82 */ /* 0x000e620000000800 */
[----:B------:R-:W-:Y:S02]  /*d050*/  UIADD3 UR9, UR9, UR10, URZ ;  /* 0x0000000a09097290 */ /* 0x000fe4000fffe03f */
[----:B------:R-:W-:Y:S02]  /*d060*/  UIMAD UR10, UR14, UR16, URZ ;  /* 0x000000100e0a72a4 */ /* 0x000fe4000f8e023f */
[----:B------:R-:W-:Y:S02]  /*d070*/  UIMAD.WIDE.U32 UR8, UR13, UR16, UR8 ;  /* 0x000000100d0872a5 */ /* 0x000fe4000f8e0008 */
[----:B------:R-:W-:-:S03]  /*d080*/  UIMAD UR10, UR13, UR17, UR10 ;  /* 0x000000110d0a72a4 */ /* 0x000fc6000f8e020a */
[----:B------:R-:W-:Y:S01]  /*d090*/  ULDC.64 UR16, c[0x0][0xb88] ;  /* 0x0002e20000107ab9 */ /* 0x000fe20000000a00 */
[----:B0-----:R-:W-:-:S05]  /*d0a0*/  @P1 IMAD.HI.U32 R3, R4, R3, RZ ;  /* 0x0000000304031227 */ /* 0x001fca00078e00ff */
[----:B-1----:R-:W-:Y:S01]  /*d0b0*/  @P1 SHF.R.U32.HI R2, RZ, R6, R3 ;  /* 0x00000006ff021219 */ /* 0x002fe20000011603 */
[----:B------:R-:W-:-:S03]  /*d0c0*/  IMAD.U32 R6, RZ, RZ, UR10 ;  /* 0x0000000aff067e24 */ /* 0x000fc6000f8e00ff */
[--C-:B------:R-:W-:Y:S01]  /*d0d0*/  SHF.R.S32.HI R3, RZ, 0x1f, R2.reuse ;  /* 0x0000001fff037819 */ /* 0x100fe20000011402 */
[----:B------:R-:W-:Y:S01]  /*d0e0*/  IMAD.MOV R5, RZ, RZ, -R2 ;  /* 0x000000ffff057224 */ /* 0x000fe200078e0a02 */
[----:B------:R-:W-:-:S03]  /*d0f0*/  IADD3 R2, P1, R2, UR8, RZ ;  /* 0x0000000802027c10 */ /* 0x000fc6000ff3e0ff */
[----:B------:R-:W-:Y:S01]  /*d100*/  IMAD R5, R7, R5, R4 ;  /* 0x0000000507057224 */ /* 0x000fe200078e0204 */
[----:B------:R-:W-:Y:S01]  /*d110*/  IADD3.X R3, R3, UR9, R6, P1, !PT ;  /* 0x0000000903037c10 */ /* 0x000fe20008ffe406 */
[----:B------:R-:W-:-:S03]  /*d120*/  ULDC.64 UR8, c[0x0][0xb50] ;  /* 0x0002d40000087ab9 */ /* 0x000fc60000000a00 */
[----:B------:R-:W-:Y:S01]  /*d130*/  SHF.R.S32.HI R4, RZ, 0x1f, R5 ;  /* 0x0000001fff047819 */ /* 0x000fe20000011405 */
[----:B------:R-:W-:-:S04]  /*d140*/  IMAD.WIDE.U32 R2, R5, UR16, R2 ;  /* 0x0000001005027c25 */ /* 0x000fc8000f8e0002 */
[----:B------:R-:W-:-:S04]  /*d150*/  IMAD R4, R4, UR16, RZ ;  /* 0x0000001004047c24 */ /* 0x000fc8000f8e02ff */
[----:B------:R-:W-:Y:S01]  /*d160*/  IMAD R7, R5, UR17, R4 ;  /* 0x0000001105077c24 */ /* 0x000fe2000f8e0204 */
[----:B------:R-:W-:-:S04]  /*d170*/  LEA R4, P1, R2, UR8, 0x2 ;  /* 0x0000000802047c11 */ /* 0x000fc8000f8210ff */
[----:B------:R-:W-:-:S04]  /*d180*/  IADD3 R3, R3, R7, RZ ;  /* 0x0000000703037210 */ /* 0x000fc80007ffe0ff */
[----:B------:R-:W-:Y:S01]  /*d190*/  LEA.HI.X R5, R2, UR9, R3, 0x2, P1 ;  /* 0x0000000902057c11 */ /* 0x000fe200088f1403 */
[----:B------:R-:W-:-:S05]  /*d1a0*/  IMAD.MOV.U32 R3, RZ, RZ, -0x800000 ;  /* 0xff800000ff037424 */ /* 0x000fca00078e00ff */
[----:B------:R0:W-:Y:S02]  /*d1b0*/  STG.E desc[UR36][R4.64], R3 ;  /* 0x0000000304007986 */ /* 0x0001e4000c101924 */
.L_x_221:
[----:B------:R-:W-:Y:S05]  /*d1c0*/  BSYNC B1 ;  /* 0x0000000000017941 */ /* 0x000fea0003800000 */
.L_x_220:
[----:B------:R-:W-:Y:S01]  /*d1d0*/  R2UR UR15, R216 ;  /* 0x00000000d80f72ca */ /* 0x000fe200000e0000 */
[----:B0-----:R-:W0:Y:S01]  /*d1e0*/  @P0 LDC R3, c[0x0][0xbf0] ;  /* 0x0002fc00ff030b82 */ /* 0x001e220000000800 */
[----:B------:R-:W-:Y:S01]  /*d1f0*/  ULDC.64 UR16, c[0x0][0xaa0] ;  /* 0x0002a80000107ab9 */ /* 0x000fe20000000a00 */
[----:B------:R-:W-:Y:S01]  /*d200*/  R2UR UR18, R214 ;  /* 0x00000000d61272ca */ /* 0x000fe200000e0000 */
[----:B------:R-:W-:Y:S01]  /*d210*/  UIMAD UR10, UR11, UR16, URZ ;  /* 0x000000100b0a72a4 */ /* 0x000fe2000f8e023f */
[--C-:B------:R-:W-:Y:S01]  /*d220*/  IMAD R2, R213, 0x20, R217.reuse ;  /* 0x00000020d5027824 */ /* 0x100fe200078e02d9 */
[----:B------:R-:W-:Y:S01]  /*d230*/  UIMAD.WIDE.U32 UR8, UR4, UR16, URZ ;  /* 0x00000010040872a5 */ /* 0x000fe2000f8e003f */
[----:B------:R-:W-:Y:S01]  /*d240*/  BSSY B1, `(.L_x_222) ;  /* 0x0000045000017945 */ /* 0x000fe20003800000 */
[----:B------:R-:W-:Y:S01]  /*d250*/  UIMAD UR10, UR4, UR17, UR10 ;  /* 0x00000011040a72a4 */ /* 0x000fe2000f8e020a */
[----:B------:R-:W-:Y:S02]  /*d260*/  SHF.R.S32.HI R18, RZ, 0x1f, R22 ;  /* 0x0000001fff127819 */ /* 0x000fe40000011416 */
[----:B------:R-:W-:Y:S01]  /*d270*/  ULDC.64 UR16, c[0x0][0xae8] ;  /* 0x0002ba0000107ab9 */ /* 0x000fe20000000a00 */
[----:B------:R-:W-:Y:S01]  /*d280*/  UIADD3 UR9, UR9, UR10, URZ ;  /* 0x0000000a09097290 */ /* 0x000fe2000fffe03f */
[----:B------:R-:W-:Y:S01]  /*d290*/  IMAD.U32 R5, RZ, RZ, UR15 ;  /* 0x0000000fff057e24 */ /* 0x000fe2000f8e00ff */
[----:B------:R-:W-:Y:S01]  /*d2a0*/  UIMAD UR4, UR12, UR16, URZ ;  /* 0x000000100c0472a4 */ /* 0x000fe2000f8e023f */
[----:B------:R-:W-:Y:S01]  /*d2b0*/  IMAD.U32 R8, RZ, RZ, UR15 ;  /* 0x0000000fff087e24 */ /* 0x000fe2000f8e00ff */
[----:B------:R-:W-:Y:S01]  /*d2c0*/  UIMAD.WIDE.U32 UR8, UR18, UR16, UR8 ;  /* 0x00000010120872a5 */ /* 0x000fe2000f8e0008 */
[----:B------:R-:W-:Y:S01]  /*d2d0*/  IMAD R6, R5, 0x80, R2 ;  /* 0x0000008005067824 */ /* 0x000fe200078e0202 */
[----:B------:R-:W-:Y:S01]  /*d2e0*/  UIMAD UR4, UR18, UR17, UR4 ;  /* 0x00000011120472a4 */ /* 0x000fe2000f8e0204 */
[----:B------:R-:W-:Y:S01]  /*d2f0*/  IMAD R8, R8, 0x80, R217 ;  /* 0x0000008008087824 */ /* 0x000fe200078e02d9 */
[----:B------:R-:W-:Y:S01]  /*d300*/  ULDC.64 UR10, c[0x0][0xaf0] ;  /* 0x0002bc00000a7ab9 */ /* 0x000fe20000000a00 */
[----:B------:R-:W-:Y:S01]  /*d310*/  @P0 IMAD.HI.U32 R2, R6, R9, RZ ;  /* 0x0000000906020227 */ /* 0x000fe200078e00ff */
[----:B------:R-:W-:Y:S01]  /*d320*/  UIADD3 UR9, UR9, UR4, URZ ;  /* 0x0000000409097290 */ /* 0x000fe2000fffe03f */
[----:B------:R-:W-:Y:S01]  /*d330*/  SHF.R.S32.HI R19, RZ, 0x1f, R23 ;  /* 0x0000001fff137819 */ /* 0x000fe20000011417 */
[----:B------:R-:W-:Y:S01]  /*d340*/  UIMAD UR4, UR14, UR10, URZ ;  /* 0x0000000a0e0472a4 */ /* 0x000fe2000f8e023f */
[----:B------:R-:W-:Y:S01]  /*d350*/  IMAD.MOV.U32 R5, RZ, RZ, R6 ;  /* 0x000000ffff057224 */ /* 0x000fe200078e0006 */
[----:B0-----:R-:W-:Y:S01]  /*d360*/  @P0 SHF.R.U32.HI R5, RZ, R3, R2 ;  /* 0x00000003ff050219 */ /* 0x001fe20000011602 */
[----:B------:R-:W-:Y:S01]  /*d370*/  UIMAD.WIDE.U32 UR8, UR13, UR10, UR8 ;  /* 0x0000000a0d0872a5 */ /* 0x000fe2000f8e0008 */
[----:B------:R-:W-:Y:S01]  /*d380*/  SHF.R.S32.HI R20, RZ, 0x1f, R17 ;  /* 0x0000001fff147819 */ /* 0x000fe20000011411 */
[----:B------:R-:W-:Y:S01]  /*d390*/  UIMAD UR4, UR13, UR11, UR4 ;  /* 0x0000000b0d0472a4 */ /* 0x000fe2000f8e0204 */
[--C-:B------:R-:W-:Y:S01]  /*d3a0*/  SHF.R.S32.HI R2, RZ, 0x1f, R5.reuse ;  /* 0x0000001fff027819 */ /* 0x100fe20000011405 */
[----:B------:R-:W-:Y:S01]  /*d3b0*/  IMAD.MOV R7, RZ, RZ, -R5 ;  /* 0x000000ffff077224 */ /* 0x000fe200078e0a05 */
[----:B------:R-:W-:Y:S01]  /*d3c0*/  ULDC.64 UR10, c[0x0][0xae0] ;  /* 0x0002b800000a7ab9 */ /* 0x000fe20000000a00 */
[----:B------:R-:W-:-:S02]  /*d3d0*/  UIADD3 UR4, UR9, UR4, URZ ;  /* 0x0000000409047290 */ /* 0x000fc4000fffe03f */
[----:B------:R-:W-:Y:S01]  /*d3e0*/  MOV R3, UR9 ;  /* 0x0000000900037c02 */ /* 0x000fe20008000f00 */
[----:B------:R-:W-:Y:S02]  /*d3f0*/  IMAD R4, R2, UR10, RZ ;  /* 0x0000000a02047c24 */ /* 0x000fe4000f8e02ff */
[----:B------:R-:W-:Y:S02]  /*d400*/  IMAD R7, R11, R7, R6 ;  /* 0x000000070b077224 */ /* 0x000fe400078e0206 */
[----:B------:R-:W-:Y:S01]  /*d410*/  IMAD.U32 R2, RZ, RZ, UR8 ;  /* 0x00000008ff027e24 */ /* 0x000fe2000f8e00ff */
[----:B------:R-:W-:Y:S01]  /*d420*/  ULDC.64 UR8, c[0x0][0xad8] ;  /* 0x0002b60000087ab9 */ /* 0x000fe20000000a00 */
[----:B------:R-:W-:Y:S02]  /*d430*/  IMAD.U32 R3, RZ, RZ, UR4 ;  /* 0x00000004ff037e24 */ /* 0x000fe4000f8e00ff */
[C---:B------:R-:W-:Y:S01]  /*d440*/  IMAD R9, R5.reuse, UR11, R4 ;  /* 0x0000000b05097c24 */ /* 0x040fe2000f8e0204 */
[----:B------:R-:W-:Y:S01]  /*d450*/  SHF.R.S32.HI R4, RZ, 0x1f, R7 ;  /* 0x0000001fff047819 */ /* 0x000fe20000011407 */
[----:B------:R-:W-:-:S04]  /*d460*/  IMAD.WIDE.U32 R2, R5, UR10, R2 ;  /* 0x0000000a05027c25 */ /* 0x000fc8000f8e0002 */
[----:B------:R-:W-:Y:S02]  /*d470*/  IMAD.IADD R3, R3, 0x1, R9 ;  /* 0x0000000103037824 */ /* 0x000fe400078e0209 */
[----:B------:R-:W-:Y:S02]  /*d480*/  IMAD R4, R4, UR8, RZ ;  /* 0x0000000804047c24 */ /* 0x000fe4000f8e02ff */
[----:B-----5:R-:W-:Y:S02]  /*d490*/  IMAD R11, R0, R11, RZ ;  /* 0x0000000b000b7224 */ /* 0x020fe400078e02ff */
[C---:B------:R-:W-:Y:S02]  /*d4a0*/  IMAD R5, R7.reuse, UR9, R4 ;  /* 0x0000000907057c24 */ /* 0x040fe4000f8e0204 */
[----:B------:R-:W-:Y:S01]  /*d4b0*/  IMAD.WIDE.U32 R2, R7, UR8, R2 ;  /* 0x0000000807027c25 */ /* 0x000fe2000f8e0002 */
[----:B------:R-:W-:Y:S01]  /*d4c0*/  ISETP.GE.AND P2, PT, R8, R11, PT ;  /* 0x0000000b0800720c */ /* 0x000fe20003f46270 */
[----:B------:R-:W-:-:S02]  /*d4d0*/  ULDC.64 UR8, c[0x0][0xa80] ;  /* 0x0002a00000087ab9 */ /* 0x000fc40000000a00 */
[----:B------:R-:W-:Y:S01]  /*d4e0*/  VIADD R0, R8, 0x20 ;  /* 0x0000002008007836 */ /* 0x000fe20000000000 */
[----:B------:R-:W-:Y:S01]  /*d4f0*/  LEA R4, P3, R2, UR8, 0x1 ;  /* 0x0000000802047c11 */ /* 0x000fe2000f8608ff */
[----:B------:R-:W-:-:S03]  /*d500*/  IMAD.IADD R3, R3, 0x1, R5 ;  /* 0x0000000103037824 */ /* 0x000fc600078e0205 */
[-C--:B------:R-:W-:Y:S01]  /*d510*/  ISETP.GE.AND P1, PT, R0, R11.reuse, PT ;  /* 0x0000000b0000720c */ /* 0x080fe20003f26270 */
[----:B------:R-:W-:Y:S01]  /*d520*/  VIADD R0, R8, 0x40 ;  /* 0x0000004008007836 */ /* 0x000fe20000000000 */
[----:B------:R-:W-:Y:S02]  /*d530*/  LEA.HI.X R5, R2, UR9, R3, 0x1, P3 ;  /* 0x0000000902057c11 */ /* 0x000fe400098f0c03 */
[----:B------:R0:W1:Y:S02]  /*d540*/  SHFL.IDX PT, R2, R4, RZ, 0x181f ;  /* 0x00181fff04027589 */ /* 0x00006400000e0000 */
[----:B------:R-:W-:Y:S02]  /*d550*/  ISETP.GE.AND P0, PT, R0, R11, PT ;  /* 0x0000000b0000720c */ /* 0x000fe40003f06270 */
[----:B------:R0:W2:Y:S01]  /*d560*/  SHFL.IDX PT, R0, R5, RZ, 0x181f ;  /* 0x00181fff05007589 */ /* 0x0000a200000e0000 */
[----:B------:R-:W-:Y:S10]  /*d570*/  @P2 BRA `(.L_x_223) ;  /* 0x0000000000442947 */ /* 0x000ff40003800000 */
        /* <DEDUP_REMOVED lines=8> */
[----:B------:R3:W-:Y:S01]  /*d600*/  @!P5 ST.E.128 desc[UR36][R6.64], RZ ;  /* 0x000000ff0600d985 */ /* 0x0007e2000c101d24 */
[----:B------:R-:W-:Y:S02]  /*d610*/  @!P4 LEA.HI.X R13, R23, R0, R19, 0x1, P6 ;  /* 0x00000000170dc211 */ /* 0x000fe400030f0c13 */
[----:B------:R-:W-:-:S03]  /*d620*/  @!P3 LEA R14, P6, R22, R2, 0x1 ;  /* 0x00000002160eb211 */ /* 0x000fc600078c08ff */
[----:B------:R3:W-:Y:S01]  /*d630*/  @!P4 ST.E.128 desc[UR36][R12.64], RZ ;  /* 0x000000ff0c00c985 */ /* 0x0007e2000c101d24 */
[----:B------:R-:W-:Y:S02]  /*d640*/  @!P3 LEA.HI.X R15, R22, R0, R18, 0x1, P6 ;  /* 0x00000000160fb211 */ /* 0x000fe400030f0c12 */
[----:B------:R-:W-:-:S03]  /*d650*/  @!P2 LEA R2, P6, R212, R2, 0x1 ;  /* 0x00000002d402a211 */ /* 0x000fc600078c08ff */
[----:B------:R3:W-:Y:S01]  /*d660*/  @!P3 ST.E.128 desc[UR36][R14.64], RZ ;  /* 0x000000ff0e00b985 */ /* 0x0007e2000c101d24 */
[----:B------:R-:W-:-:S05]  /*d670*/  @!P2 LEA.HI.X R3, R212, R0, R227, 0x1, P6 ;  /* 0x00000000d403a211 */ /* 0x000fca00030f0ce3 */
[----:B------:R3:W-:Y:S04]  /*d680*/  @!P2 ST.E.128 desc[UR36][R2.64], RZ ;  /* 0x000000ff0200a985 */ /* 0x0007e8000c101d24 */
.L_x_223:
[----:B------:R-:W-:Y:S05]  /*d690*/  BSYNC B1 ;  /* 0x0000000000017941 */ /* 0x000fea0003800000 */
.L_x_222:
[----:B--2---:R2:W4:Y:S01]  /*d6a0*/  SHFL.IDX PT, R0, R5, 0x1, 0x181f ;  /* 0x00381f0005007f89 */ /* 0x00452200000e0000 */
[----:B------:R-:W-:Y:S03]  /*d6b0*/  BSSY B1, `(.L_x_224) ;  /* 0x0000014000017945 */ /* 0x000fe60003800000 */
[----:B-1-3--:R2:W1:Y:S01]  /*d6c0*/  SHFL.IDX PT, R2, R4, 0x1, 0x181f ;  /* 0x00381f0004027f89 */ /* 0x00a46200000e0000 */
[----:B------:R-:W-:Y:S05]  /*d6d0*/  @P1 BRA `(.L_x_225) ;  /* 0x0000000000441947 */ /* 0x000fea0003800000 */
[----:B------:R-:W-:Y:S02]  /*d6e0*/  ULDC UR4, c[0x0][0xac8] ;  /* 0x0002b20000047ab9 */ /* 0x000fe40000000800 */
[----:B------:R-:W-:Y:S02]  /*d6f0*/  ISETP.GE.AND P4, PT, R17, UR4, PT ;  /* 0x0000000411007c0c */ /* 0x000fe4000bf86270 */
[----:B------:R-:W-:Y:S02]  /*d700*/  ISETP.GE.AND P3, PT, R23, UR4, PT ;  /* 0x0000000417007c0c */ /* 0x000fe4000bf66270 */
[----:B------:R-:W-:Y:S02]  /*d710*/  ISETP.GE.AND P2, PT, R22, UR4, PT ;  /* 0x0000000416007c0c */ /* 0x000fe4000bf46270 */
[----:B------:R-:W-:-:S07]  /*d720*/  ISETP.GE.AND P1, PT, R212, UR4, PT ;  /* 0x00000004d4007c0c */ /* 0x000fce000bf26270 */
[-C--:B-1----:R-:W-:Y:S02]  /*d730*/  @!P4 LEA R6, P6, R17, R2.reuse, 0x1 ;  /* 0x000000021106c211 */ /* 0x082fe400078c08ff */
[----:B------:R-:W-:Y:S02]  /*d740*/  @!P3 LEA R12, P5, R23, R2, 0x1 ;  /* 0x00000002170cb211 */ /* 0x000fe400078a08ff */
[----:B----4-:R-:W-:Y:S02]  /*d750*/  @!P4 LEA.HI.X R7, R17, R0, R20, 0x1, P6 ;  /* 0x000000001107c211 */ /* 0x010fe400030f0c14 */
[----:B------:R-:W-:Y:S02]  /*d760*/  @!P2 LEA R14, P6, R22, R2, 0x1 ;  /* 0x00000002160ea211 */ /* 0x000fe400078c08ff */
[----:B------:R-:W-:Y:S01]  /*d770*/  @!P3 LEA.HI.X R13, R23, R0, R19, 0x1, P5 ;  /* 0x00000000170db211 */ /* 0x000fe200028f0c13 */
[----:B------:R3:W-:Y:S01]  /*d780*/  @!P4 ST.E.128 desc[UR36][R6.64], RZ ;  /* 0x000000ff0600c985 */ /* 0x0007e2000c101d24 */
[----:B------:R-:W-:-:S02]  /*d790*/  @!P1 LEA R2, P5, R212, R2, 0x1 ;  /* 0x00000002d4029211 */ /* 0x000fc400078a08ff */
[-C--:B------:R-:W-:Y:S01]  /*d7a0*/  @!P2 LEA.HI.X R15, R22, R0.reuse, R18, 0x1, P6 ;  /* 0x00000000160fa211 */ /* 0x080fe200030f0c12 */
[----:B------:R3:W-:Y:S01]  /*d7b0*/  @!P3 ST.E.128 desc[UR36][R12.64], RZ ;  /* 0x000000ff0c00b985 */ /* 0x0007e2000c101d24 */
[----:B------:R-:W-:-:S03]  /*d7c0*/  @!P1 LEA.HI.X R3, R212, R0, R227, 0x1, P5 ;  /* 0x00000000d4039211 */ /* 0x000fc600028f0ce3 */
[----:B------:R3:W-:Y:S04]  /*d7d0*/  @!P2 ST.E.128 desc[UR36][R14.64], RZ ;  /* 0x000000ff0e00a985 */ /* 0x0007e8000c101d24 */
[----:B------:R3:W-:Y:S02]  /*d7e0*/  @!P1 ST.E.128 desc[UR36][R2.64], RZ ;  /* 0x000000ff02009985 */ /* 0x0007e4000c101d24 */
.L_x_225:
[----:B------:R-:W-:Y:S05]  /*d7f0*/  BSYNC B1 ;  /* 0x0000000000017941 */ /* 0x000fea0003800000 */
.L_x_224:
[----:B----4-:R4:W0:Y:S01]  /*d800*/  SHFL.IDX PT, R0, R5, 0x2, 0x181f ;  /* 0x00581f0005007f89 */ /* 0x01082200000e0000 */
        /* <DEDUP_REMOVED lines=9> */
[-C--:B------:R-:W-:Y:S02]  /*d8a0*/  @!P2 LEA R12, P5, R23, R2.reuse, 0x1 ;  /* 0x00000002170ca211 */ /* 0x080fe400078a08ff */
[----:B------:R-:W-:Y:S02]  /*d8b0*/  @!P1 LEA R14, P4, R22, R2, 0x1 ;  /* 0x00000002160e9211 */ /* 0x000fe400078808ff */
[----:B0-----:R-:W-:Y:S02]  /*d8c0*/  @!P3 LEA.HI.X R7, R17, R0, R20, 0x1, P6 ;  /* 0x000000001107b211 */ /* 0x001fe400030f0c14 */
[----:B------:R-:W-:Y:S02]  /*d8d0*/  @!P0 LEA R2, P6, R212, R2, 0x1 ;  /* 0x00000002d4028211 */ /* 0x000fe400078c08ff */
[-C--:B------:R-:W-:Y:S01]  /*d8e0*/  @!P2 LEA.HI.X R13, R23, R0.reuse, R19, 0x1, P5 ;  /* 0x00000000170da211 */ /* 0x080fe200028f0c13 */
[----:B------:R3:W-:Y:S01]  /*d8f0*/  @!P3 ST.E.128 desc[UR36][R6.64], RZ ;  /* 0x000000ff0600b985 */ /* 0x0007e2000c101d24 */
[----:B------:R-:W-:-:S02]  /*d900*/  @!P1 LEA.HI.X R15, R22, R0, R18, 0x1, P4 ;  /* 0x00000000160f9211 */ /* 0x000fc400020f0c12 */
[----:B------:R-:W-:Y:S01]  /*d910*/  @!P0 LEA.HI.X R3, R212, R0, R227, 0x1, P6 ;  /* 0x00000000d4038211 */ /* 0x000fe200030f0ce3 */
[----:B------:R3:W-:Y:S04]  /*d920*/  @!P2 ST.E.128 desc[UR36][R12.64], RZ ;  /* 0x000000ff0c00a985 */ /* 0x0007e8000c101d24 */
[----:B------:R3:W-:Y:S04]  /*d930*/  @!P1 ST.E.128 desc[UR36][R14.64], RZ ;  /* 0x000000ff0e009985 */ /* 0x0007e8000c101d24 */
[----:B------:R3:W-:Y:S02]  /*d940*/  @!P0 ST.E.128 desc[UR36][R2.64], RZ ;  /* 0x000000ff02008985 */ /* 0x0007e4000c101d24 */
.L_x_227:
[----:B------:R-:W-:Y:S05]  /*d950*/  BSYNC B1 ;  /* 0x0000000000017941 */ /* 0x000fea0003800000 */
.L_x_226:
[----:B0-----:R-:W-:Y:S01]  /*d960*/  IADD3 R0, R8, 0x60, RZ ;  /* 0x0000006008007810 */ /* 0x001fe20007ffe0ff */
[----:B---3--:R0:W3:Y:S03]  /*d970*/  SHFL.IDX PT, R6, R5, 0x3, 0x181f ;  /* 0x00781f0005067f89 */ /* 0x0080e600000e0000 */
[----:B------:R-:W-:Y:S01]  /*d980*/  ISETP.GE.AND P0, PT, R0, R11, PT ;  /* 0x0000000b0000720c */ /* 0x000fe20003f06270 */
[----:B-1----:R0:W1:-:S12]  /*d990*/  SHFL.IDX PT, R2, R4, 0x3, 0x181f ;  /* 0x00781f0004027f89 */ /* 0x00205800000e0000 */
[----:B0-----:R-:W-:Y:S05]  /*d9a0*/  @P0 BRA `(.L_x_218) ;  /* 0x0000000000440947 */ /* 0x001fea0003800000 */
[----:B------:R-:W-:Y:S02]  /*d9b0*/  ULDC UR4, c[0x0][0xac8] ;  /* 0x0002b20000047ab9 */ /* 0x000fe40000000800 */
[----:B------:R-:W-:Y:S02]  /*d9c0*/  ISETP.GE.AND P3, PT, R17, UR4, PT ;  /* 0x0000000411007c0c */ /* 0x000fe4000bf66270 */
[----:B------:R-:W-:Y:S02]  /*d9d0*/  ISETP.GE.AND P2, PT, R23, UR4, PT ;  /* 0x0000000417007c0c */ /* 0x000fe4000bf46270 */
[----:B------:R-:W-:Y:S02]  /*d9e0*/  ISETP.GE.AND P1, PT, R22, UR4, PT ;  /* 0x0000000416007c0c */ /* 0x000fe4000bf26270 */
[----:B------:R-:W-:-:S07]  /*d9f0*/  ISETP.GE.AND P0, PT, R212, UR4, PT ;  /* 0x00000004d4007c0c */ /* 0x000fce000bf06270 */
[-C--:B-12-4-:R-:W-:Y:S02]  /*da00*/  @!P3 LEA R4, P6, R17, R2.reuse, 0x1 ;  /* 0x000000021104b211 */ /* 0x096fe400078c08ff */
[-C--:B------:R-:W-:Y:S02]  /*da10*/  @!P2 LEA R8, P5, R23, R2.reuse, 0x1 ;  /* 0x000000021708a211 */ /* 0x080fe400078a08ff */
[----:B------:R-:W-:Y:S02]  /*da20*/  @!P1 LEA R10, P4, R22, R2, 0x1 ;  /* 0x00000002160a9211 */ /* 0x000fe400078808ff */
[----:B---3--:R-:W-:Y:S02]  /*da30*/  @!P3 LEA.HI.X R5, R17, R6, R20, 0x1, P6 ;  /* 0x000000061105b211 */ /* 0x008fe400030f0c14 */
        /* <DEDUP_REMOVED lines=8> */
.L_x_218:
[----:B------:R-:W-:Y:S05]  /*dac0*/  BSYNC B0 ;  /* 0x0000000000007941 */ /* 0x000fea0003800000 */
.L_x_209:
[----:B------:R-:W-:Y:S02]  /*dad0*/  ULDC UR4, c[0x0][0xc3c] ;  /* 0x00030f0000047ab9 */ /* 0x000fe40000000800 */
[----:B------:R-:W-:-:S06]  /*dae0*/  UISETP.GE.AND UP0, UPT, UR7, UR4, UPT ;  /* 0x000000040700728c */ /* 0x000fcc000bf06270 */
[----:B------:R-:W-:-:S13]  /*daf0*/  PLOP3.LUT P0, PT, PT, PT, UP0, 0x80, 0x0 ;  /* 0x000000000000781c */ /* 0x000fda0003f0f008 */
[----:B------:R-:W-:Y:S05]  /*db00*/  @!P0 BRA `(.L_x_228) ;  /* 0xffffff3000b08947 */ /* 0x000fea000383ffff */
[----:B------:R-:W-:Y:S05]  /*db10*/  EXIT ;  /* 0x000000000000794d */ /* 0x000fea0003800000 */
.L_x_181:
[----:B------:R-:W-:-:S08]  /*db20*/  NOP ;  /* 0x0000000000007918 */ /* 0x000fd00000000000 */
[----:B0-----:R-:W0:-:S00]  /*db30*/  USETMAXREG.DEALLOC.CTAPOOL 0x28 ;  /* 0x00000028000079c8 */ /* 0x001e0000080e0500 */
[----:B0-----:R-:W-:Y:S02]  /*db40*/  LOP3.LUT R0, R0, 0x3, RZ, 0xc0, !PT ;  /* 0x0000000300007812 */ /* 0x001fe400078ec0ff */
[----:B------:R-:W-:-:S04]  /*db50*/  LOP3.LUT R23, R23, 0xfffffeff, RZ, 0xc0, !PT ;  /* 0xfffffeff17177812 */ /* 0x000fc800078ec0ff */
[----:B------:R-:W0:Y:S02]  /*db60*/  SHFL.IDX PT, R0, R0, RZ, 0x1f ;  /* 0x00001fff00007589 */ /* 0x000e2400000e0000 */
[----:B0-----:R-:W-:Y:S01]  /*db70*/  ISETP.NE.AND P0, PT, R0, RZ, PT ;  /* 0x000000ff0000720c */ /* 0x001fe20003f05270 */
[----:B------:R-:W-:-:S12]  /*db80*/  IMAD.MOV.U32 R0, RZ, RZ, RZ ;  /* 0x000000ffff007224 */ /* 0x000fd800078e00ff */
[----:B------:R-:W-:Y:S01]  /*db90*/  @P0 LOP3.LUT R23, R23, 0x100, RZ, 0xfc, !PT ;  /* 0x0000010017170812 */ /* 0x000fe200078efcff */
[----:B------:R-:W-:Y:S06]  /*dba0*/  @!P0 BRA `(.L_x_229) ;  /* 0x00000000001c8947 */ /* 0x000fec0003800000 */
[----:B------:R-:W0:Y:S08]  /*dbb0*/  S2UR UR5, SR_CgaCtaId ;  /* 0x00000000000579c3 */ /* 0x000e300000008800 */
[----:B------:R-:W-:Y:S06]  /*dbc0*/  BAR.SYNC.DEFER_BLOCKING 0x5, 0x180 ;  /* 0x0146000000007b1d */ /* 0x000fec0000010000 */
[----:B------:R-:W-:-:S02]  /*dbd0*/  UMOV UR4, 0x400 ;  /* 0x0000040000047882 */ /* 0x000fc40000000000 */
[----:B0-----:R-:W-:-:S09]  /*dbe0*/  ULEA UR4, UR5, UR4, 0x18 ;  /* 0x0000000405047291 */ /* 0x001fd2000f8ec03f */
[----:B------:R-:W1:Y:S01]  /*dbf0*/  LDS.128 R16, [UR4+0x388d0] ;  /* 0x0388d004ff107984 */ /* 0x000e620008000c00 */
[----:B------:R-:W-:Y:S06]  /*dc00*/  BAR.ARV 0x4, 0x180 ;  /* 0x0106000000007b1d */ /* 0x000fec0000002000 */
[----:B------:R-:W-:Y:S05]  /*dc10*/  BRA `(.L_x_230) ;  /* 0x0000000800007947 */ /* 0x000fea0003800000 */
.L_x_229:
[----:B------:R-:W0:Y:S01]  /*dc20*/  S2R R2, SR_TID.X ;  /* 0x0000000000027919 */ /* 0x000e220000002100 */
[----:B------:R-:W-:Y:S01]  /*dc30*/  ULDC UR4, c[0x0][0xc3c] ;  /* 0x00030f0000047ab9 */ /* 0x000fe20000000800 */
[----:B------:R-:W1:Y:S01]  /*dc40*/  S2UR UR6, SR_CTAID.X ;  /* 0x00000000000679c3 */ /* 0x000e620000002500 */
[----:B------:R-:W-:Y:S01]  /*dc50*/  ULDC UR5, c[0x0][0xc38] ;  /* 0x00030e0000057ab9 */ /* 0x000fe20000000800 */
[----:B0-----:R-:W-:-:S04]  /*dc60*/  LOP3.LUT R5, R2, 0x1f, RZ, 0xc0, !PT ;  /* 0x0000001f02057812 */ /* 0x001fc800078ec0ff */
[----:B------:R-:W-:-:S04]  /*dc70*/  ISETP.NE.AND P0, PT, R5, 0x1f, PT ;  /* 0x0000001f0500780c */ /* 0x000fc80003f05270 */
[----:B------:R-:W-:-:S13]  /*dc80*/  ISETP.GE.OR P1, PT, R5, UR4, !P0 ;  /* 0x0000000405007c0c */ /* 0x000fda000c726670 */
[----:B------:R-:W0:Y:S02]  /*dc90*/  @!P1 LDC.64 R2, c[0x0][0xc80] ;  /* 0x00032000ff029b82 */ /* 0x000e240000000a00 */
[----:B0-----:R-:W-:-:S05]  /*dca0*/  @!P1 IMAD.WIDE.U32 R2, R5, 0x4, R2 ;  /* 0x0000000405029825 */ /* 0x001fca00078e0002 */
[----:B------:R-:W2:Y:S01]  /*dcb0*/  @!P1 LDG.E R0, desc[UR36][R2.64] ;  /* 0x0000002402009981 */ /* 0x000ea2000c1e1900 */
[C---:B------:R-:W-:Y:S01]  /*dcc0*/  ISETP.NE.AND P1, PT, R5.reuse, RZ, PT ;  /* 0x000000ff0500720c */ /* 0x040fe20003f25270 */
[----:B------:R-:W-:Y:S01]  /*dcd0*/  UMOV UR4, URZ ;  /* 0x0000003f00047c82 */ /* 0x000fe20008000000 */
[C---:B------:R-:W-:Y:S01]  /*dce0*/  ISETP.GE.U32.AND P2, PT, R5.reuse, 0x2, PT ;  /* 0x000000020500780c */ /* 0x040fe20003f46070 */
[----:B------:R-:W-:Y:S01]  /*dcf0*/  IMAD.MOV.U32 R16, RZ, RZ, RZ ;  /* 0x000000ffff107224 */ /* 0x000fe200078e00ff */
[C---:B------:R-:W-:Y:S02]  /*dd00*/  ISETP.GE.U32.AND P3, PT, R5.reuse, 0x4, PT ;  /* 0x000000040500780c */ /* 0x040fe40003f66070 */
[C---:B------:R-:W-:Y:S02]  /*dd10*/  ISETP.GE.U32.AND P4, PT, R5.reuse, 0x8, PT ;  /* 0x000000080500780c */ /* 0x040fe40003f86070 */
[----:B------:R-:W-:Y:S01]  /*dd20*/  ISETP.GE.U32.AND P5, PT, R5, 0x10, PT ;  /* 0x000000100500780c */ /* 0x000fe20003fa6070 */
[----:B--2---:R-:W0:Y:S02]  /*dd30*/  SHFL.UP PT, R4, R0, 0x1, RZ ;  /* 0x0420000000047989 */ /* 0x004e2400000e00ff */
[----:B0-----:R-:W-:-:S05]  /*dd40*/  SEL R7, R4, RZ, P1 ;  /* 0x000000ff04077207 */ /* 0x001fca0000800000 */
[----:B------:R-:W-:-:S05]  /*dd50*/  IMAD.IADD R7, R0, 0x1, R7 ;  /* 0x0000000100077824 */ /* 0x000fca00078e0207 */
[----:B------:R-:W0:Y:S02]  /*dd60*/  SHFL.UP PT, R4, R7, 0x2, RZ ;  /* 0x0440000007047989 */ /* 0x000e2400000e00ff */
        /* <DEDUP_REMOVED lines=11> */
[----:B------:R-:W0:Y:S02]  /*de20*/  SHFL.IDX PT, R4, R7, 0x1f, 0x1f ;  /* 0x03e01f0007047f89 */ /* 0x000e2400000e0000 */
[----:B0-----:R-:W-:-:S05]  /*de30*/  IMAD R4, R4, UR5, RZ ;  /* 0x0000000504047c24 */ /* 0x001fca000f8e02ff */
[----:B-1----:R-:W-:Y:S02]  /*de40*/  ISETP.GT.AND P6, PT, R4, UR6, PT ;  /* 0x0000000604007c0c */ /* 0x002fe4000bfc4270 */
[----:B------:R-:W-:-:S11]  /*de50*/  MOV R3, R4 ;  /* 0x0000000400037202 */ /* 0x000fd60000000f00 */
[----:B------:R-:W-:Y:S05]  /*de60*/  @P6 BRA `(.L_x_231) ;  /* 0x0000000000946947 */ /* 0x000fea0003800000 */
[----:B------:R-:W-:Y:S01]  /*de70*/  IMAD.MOV.U32 R4, RZ, RZ, R3 ;  /* 0x000000ffff047224 */ /* 0x000fe200078e0003 */
[----:B------:R-:W-:Y:S01]  /*de80*/  UMOV UR4, URZ ;  /* 0x0000003f00047c82 */ /* 0x000fe20008000000 */
[----:B------:R-:W-:-:S05]  /*de90*/  ULDC UR5, c[0x0][0xc38] ;  /* 0x00030e0000057ab9 */ /* 0x000fca0000000800 */
.L_x_235:
[----:B------:R-:W0:Y:S01]  /*dea0*/  LDC R2, c[0x0][0xc3c] ;  /* 0x00030f00ff027b82 */ /* 0x000e220000000800 */
[----:B------:R-:W-:-:S06]  /*deb0*/  UIADD3 UR4, UR4, 0x1f, URZ ;  /* 0x0000001f04047890 */ /* 0x000fcc000fffe03f */
[----:B0-----:R-:W-:-:S13]  /*dec0*/  ISETP.LE.AND P6, PT, R2, UR4, PT ;  /* 0x0000000402007c0c */ /* 0x001fda000bfc3270 */
[----:B------:R-:W-:Y:S05]  /*ded0*/  @P6 BRA `(.L_x_232) ;  /* 0x0000000400246947 */ /* 0x000fea0003800000 */
[----:B------:R-:W-:Y:S01]  /*dee0*/  VIADD R7, R5, UR4 ;  /* 0x0000000405077c36 */ /* 0x000fe20008000000 */
[----:B------:R-:W-:Y:S01]  /*def0*/  BSSY B0, `(.L_x_233) ;  /* 0x0000007000007945 */ /* 0x000fe20003800000 */
[----:B------:R-:W-:-:S03]  /*df00*/  IMAD.MOV.U32 R0, RZ, RZ, RZ ;  /* 0x000000ffff007224 */ /* 0x000fc600078e00ff */
[----:B------:R-:W-:-:S13]  /*df10*/  ISETP.GE.OR P6, PT, R7, R2, !P0 ;  /* 0x000000020700720c */ /* 0x000fda00047c6670 */
[----:B------:R-:W-:Y:S05]  /*df20*/  @P6 BRA `(.L_x_234) ;  /* 0x00000000000c6947 */ /* 0x000fea0003800000 */
[----:B------:R-:W0:Y:S02]  /*df30*/  LDC.64 R2, c[0x0][0xc80] ;  /* 0x00032000ff027b82 */ /* 0x000e240000000a00 */
[----:B0-----:R-:W-:-:S05]  /*df40*/  IMAD.WIDE R2, R7, 0x4, R2 ;  /* 0x0000000407027825 */ /* 0x001fca00078e0202 */
[----:B------:R0:W5:Y:S02]  /*df50*/  LDG.E R0, desc[UR36][R2.64] ;  /* 0x0000002402007981 */ /* 0x000164000c1e1900 */
.L_x_234:
[----:B------:R-:W-:Y:S05]  /*df60*/  BSYNC B0 ;  /* 0x0000000000007941 */ /* 0x000fea0003800000 */
.L_x_233:
[----:B0----5:R-:W0:Y:S02]  /*df70*/  SHFL.UP PT, R2, R0, 0x1, RZ ;  /* 0x0420000000027989 */ /* 0x021e2400000e00ff */
        /* <DEDUP_REMOVED lines=12> */
[----:B0-----:R-:W-:-:S04]  /*e040*/  SEL R9, R8, RZ, P5 ;  /* 0x000000ff08097207 */ /* 0x001fc80002800000 */
[----:B------:R-:W-:-:S05]  /*e050*/  IADD3 R9, R6, R9, RZ ;  /* 0x0000000906097210 */ /* 0x000fca0007ffe0ff */
[----:B------:R-:W0:Y:S02]  /*e060*/  SHFL.IDX PT, R3, R9, 0x1f, 0x1f ;  /* 0x03e01f0009037f89 */ /* 0x000e2400000e0000 */
[----:B0-----:R-:W-:-:S04]  /*e070*/  IMAD R3, R3, UR5, RZ ;  /* 0x0000000503037c24 */ /* 0x001fc8000f8e02ff */
[----:B------:R-:W-:-:S05]  /*e080*/  IMAD.IADD R4, R3, 0x1, R4 ;  /* 0x0000000103047824 */ /* 0x000fca00078e0204 */
[----:B------:R-:W-:-:S13]  /*e090*/  ISETP.GT.AND P6, PT, R4, UR6, PT ;  /* 0x0000000604007c0c */ /* 0x000fda000bfc4270 */
[----:B------:R-:W-:Y:S05]  /*e0a0*/  @!P6 BRA `(.L_x_235) ;  /* 0xfffffffc007ce947 */ /* 0x000fea000383ffff */
[----:B------:R-:W-:-:S07]  /*e0b0*/  IMAD.MOV.U32 R7, RZ, RZ, R9 ;  /* 0x000000ffff077224 */ /* 0x000fce00078e0009 */
.L_x_231:
[----:B------:R-:W-:-:S04]  /*e0c0*/  IMAD.IADD R8, R4, 0x1, -R3 ;  /* 0x0000000104087824 */ /* 0x000fc800078e0a03 */
[----:B------:R-:W-:-:S05]  /*e0d0*/  IMAD R2, R7, UR5, R8 ;  /* 0x0000000507027c24 */ /* 0x000fca000f8e0208 */
[----:B------:R-:W-:-:S13]  /*e0e0*/  ISETP.GT.AND P0, PT, R2, UR6, PT ;  /* 0x0000000602007c0c */ /* 0x000fda000bf04270 */
[----:B------:R-:W-:-:S04]  /*e0f0*/  VOTE.ANY R4, PT, !P0 ;  /* 0x0000000000047806 */ /* 0x000fc800040e0100 */
[----:B------:R-:W0:Y:S01]  /*e100*/  POPC R19, R4 ;  /* 0x0000000400137309 */ /* 0x000e220000000000 */
[----:B------:R-:W-:Y:S01]  /*e110*/  ISETP.NE.AND P0, PT, R4, RZ, PT ;  /* 0x000000ff0400720c */ /* 0x000fe20003f05270 */
[----:B0-----:R-:W0:Y:S02]  /*e120*/  SHFL.IDX PT, R10, R0, R19, 0x1f ;  /* 0x00001f13000a7589 */ /* 0x001e2400000e0000 */
[----:B0-----:R-:W-:-:S04]  /*e130*/  IABS R9, R10 ;  /* 0x0000000a00097213 */ /* 0x001fc80000000000 */
[----:B------:R-:W0:Y:S08]  /*e140*/  I2F.RP R6, R9 ;  /* 0x0000000900067306 */ /* 0x000e300000209400 */
[----:B0-----:R-:W0:Y:S02]  /*e150*/  MUFU.RCP R6, R6 ;  /* 0x0000000600067308 */ /* 0x001e240000001000 */
[----:B0-----:R-:W-:-:S06]  /*e160*/  VIADD R2, R6, 0xffffffe ;  /* 0x0ffffffe06027836 */ /* 0x001fcc0000000000 */
[----:B------:R0:W1:Y:S01]  /*e170*/  F2I.FTZ.U32.TRUNC.NTZ R3, R2 ;  /* 0x0000000200037305 */ /* 0x000062000021f000 */
[----:B------:R-:W-:Y:S05]  /*e180*/  @!P0 BRA `(.L_x_236) ;  /* 0x0000000000088947 */ /* 0x000fea0003800000 */
[----:B------:R-:W-:-:S06]  /*e190*/  VIADD R16, R19, 0xffffffff ;  /* 0xffffffff13107836 */ /* 0x000fcc0000000000 */
[----:B------:R2:W3:Y:S02]  /*e1a0*/  SHFL.IDX PT, R16, R7, R16, 0x1f ;  /* 0x00001f1007107589 */ /* 0x0004e400000e0000 */
.L_x_236:
[----:B---3--:R-:W-:Y:S01]  /*e1b0*/  IMAD R16, R16, UR5, R8 ;  /* 0x0000000510107c24 */ /* 0x008fe2000f8e0208 */
[----:B0-----:R-:W-:Y:S01]  /*e1c0*/  IABS R2, R10 ;  /* 0x0000000a00027213 */ /* 0x001fe20000000000 */
[----:B-1----:R-:W-:Y:S01]  /*e1d0*/  IMAD.MOV R0, RZ, RZ, -R3 ;  /* 0x000000ffff007224 */ /* 0x002fe200078e0a03 */
[----:B------:R-:W-:Y:S02]  /*e1e0*/  IADD3 R19, R19, UR4, RZ ;  /* 0x0000000413137c10 */ /* 0x000fe4000fffe0ff */
[----:B------:R-:W-:Y:S01]  /*e1f0*/  IADD3 R11, -R16, UR6, RZ ;  /* 0x00000006100b7c10 */ /* 0x000fe2000fffe1ff */
[----:B------:R-:W-:Y:S01]  /*e200*/  IMAD.MOV R4, RZ, RZ, -R2 ;  /* 0x000000ffff047224 */ /* 0x000fe200078e0a02 */
[----:B------:R-:W-:Y:S01]  /*e210*/  MOV R2, RZ ;  /* 0x000000ff00027202 */ /* 0x000fe20000000f00 */
[----:B--2---:R-:W-:Y:S01]  /*e220*/  IMAD R7, R0, R9, RZ ;  /* 0x0000000900077224 */ /* 0x004fe200078e02ff */
[----:B------:R-:W-:-:S03]  /*e230*/  IABS R0, R11 ;  /* 0x0000000b00007213 */ /* 0x000fc60000000000 */
[----:B------:R-:W-:-:S04]  /*e240*/  IMAD.HI.U32 R2, R3, R7, R2 ;  /* 0x0000000703027227 */ /* 0x000fc800078e0002 */
[----:B------:R-:W-:Y:S02]  /*e250*/  IMAD.MOV.U32 R3, RZ, RZ, R0 ;  /* 0x000000ffff037224 */ /* 0x000fe400078e0000 */
[----:B------:R-:W-:Y:S02]  /*e260*/  IMAD.MOV.U32 R0, RZ, RZ, R4 ;  /* 0x000000ffff007224 */ /* 0x000fe400078e0004 */
[----:B------:R-:W-:-:S04]  /*e270*/  IMAD.HI.U32 R2, R2, R3, RZ ;  /* 0x0000000302027227 */ /* 0x000fc800078e00ff */
[----:B------:R-:W-:-:S05]  /*e280*/  IMAD R0, R2, R0, R3 ;  /* 0x0000000002007224 */ /* 0x000fca00078e0203 */
[----:B------:R-:W-:-:S13]  /*e290*/  ISETP.GT.U32.AND P1, PT, R9, R0, PT ;  /* 0x000000000900720c */ /* 0x000fda0003f24070 */
[----:B------:R-:W-:Y:S02]  /*e2a0*/  @!P1 IMAD.IADD R0, R0, 0x1, -R9 ;  /* 0x0000000100009824 */ /* 0x000fe400078e0a09 */
[----:B------:R-:W-:Y:S01]  /*e2b0*/  @!P1 VIADD R2, R2, 0x1 ;  /* 0x0000000102029836 */ /* 0x000fe20000000000 */
[----:B------:R-:W-:Y:S02]  /*e2c0*/  ISETP.NE.AND P1, PT, R10, RZ, PT ;  /* 0x000000ff0a00720c */ /* 0x000fe40003f25270 */
[----:B------:R-:W-:Y:S02]  /*e2d0*/  ISETP.GE.U32.AND P0, PT, R0, R9, PT ;  /* 0x000000090000720c */ /* 0x000fe40003f06070 */
[----:B------:R-:W-:-:S04]  /*e2e0*/  LOP3.LUT R0, R11, R10, RZ, 0x3c, !PT ;  /* 0x0000000a0b007212 */ /* 0x000fc800078e3cff */
[----:B------:R-:W-:-:S07]  /*e2f0*/  ISETP.GE.AND P2, PT, R0, RZ, PT ;  /* 0x000000ff0000720c */ /* 0x000fce0003f46270 */
[----:B------:R-:W-:-:S06]  /*e300*/  @P0 VIADD R2, R2, 0x1 ;  /* 0x0000000102020836 */ /* 0x000fcc0000000000 */
[----:B------:R-:W-:Y:S01]  /*e310*/  @!P2 IMAD.MOV R2, RZ, RZ, -R2 ;  /* 0x000000ffff02a224 */ /* 0x000fe200078e0a02 */
[----:B------:R-:W-:-:S05]  /*e320*/  @!P1 LOP3.LUT R2, RZ, R10, RZ, 0x33, !PT ;  /* 0x0000000aff029212 */ /* 0x000fca00078e33ff */
[--C-:B------:R-:W-:Y:S02]  /*e330*/  IMAD.MOV R17, RZ, RZ, -R2.reuse ;  /* 0x000000ffff117224 */ /* 0x100fe400078e0a02 */
[----:B------:R-:W-:Y:S02]  /*e340*/  IMAD.MOV.U32 R18, RZ, RZ, R2 ;  /* 0x000000ffff127224 */ /* 0x000fe400078e0002 */
[----:B------:R-:W-:Y:S01]  /*e350*/  IMAD R17, R10, R17, R11 ;  /* 0x000000110a117224 */ /* 0x000fe200078e020b */
[----:B------:R-:W-:Y:S06]  /*e360*/  BRA `(.L_x_237) ;  /* 0x0000000000147947 */ /* 0x000fec0003800000 */
.L_x_232:
[----:B------:R-:W-:Y:S01]  /*e370*/  ULDC UR4, c[0x0][0xc3c] ;  /* 0x00030f0000047ab9 */ /* 0x000fe20000000800 */
[----:B------:R-:W-:Y:S02]  /*e380*/  IMAD.MOV.U32 R17, RZ, RZ, RZ ;  /* 0x000000ffff117224 */ /* 0x000fe400078e00ff */
[----:B------:R-:W-:Y:S02]  /*e390*/  IMAD.U32 R16, RZ, RZ, UR6 ;  /* 0x00000006ff107e24 */ /* 0x000fe4000f8e00ff */
[----:B------:R-:W-:Y:S02]  /*e3a0*/  IMAD.MOV.U32 R18, RZ, RZ, RZ ;  /* 0x000000ffff127224 */ /* 0x000fe400078e00ff */
[----:B------:R-:W-:-:S07]  /*e3b0*/  IMAD.U32 R19, RZ, RZ, UR4 ;  /* 0x00000004ff137e24 */ /* 0x000fce000f8e00ff */
.L_x_237:
[----:B------:R-:W-:-:S13]  /*e3c0*/  ISETP.NE.AND P0, PT, R5, RZ, PT ;  /* 0x000000ff0500720c */ /* 0x000fda0003f05270 */
[----:B------:R-:W0:Y:S01]  /*e3d0*/  @!P0 S2R R3, SR_CgaCtaId ;  /* 0x0000000000038919 */ /* 0x000e220000008800 */
[----:B------:R-:W-:-:S04]  /*e3e0*/  @!P0 MOV R0, 0x400 ;  /* 0x0000040000008802 */ /* 0x000fc80000000f00 */
[----:B0-----:R-:W-:-:S05]  /*e3f0*/  @!P0 LEA R0, R3, R0, 0x18 ;  /* 0x0000000003008211 */ /* 0x001fca00078ec0ff */
[----:B------:R0:W-:Y:S01]  /*e400*/  @!P0 STS.128 [R0+0x388d0], R16 ;  /* 0x0388d01000008388 */ /* 0x0001e20000000c00 */
[----:B------:R-:W-:Y:S06]  /*e410*/  BAR.ARV 0x5, 0x180 ;  /* 0x0146000000007b1d */ /* 0x000fec0000002000 */
.L_x_230:
[----:B------:R2:W-:Y:S01]  /*e420*/  STL [R1+0x1c], RZ ;  /* 0x00001cff01007387 */ /* 0x0005e20000100800 */
[----:B------:R-:W-:Y:S01]  /*e430*/  ULDC UR4, c[0x0][0xc3c] ;  /* 0x00030f0000047ab9 */ /* 0x000fe20000000800 */
[----:B------:R-:W-:Y:S01]  /*e440*/  IMAD.MOV.U32 R28, RZ, RZ, 0x1 ;  /* 0x00000001ff1c7424 */ /* 0x000fe200078e00ff */
[----:B-1----:R-:W-:Y:S01]  /*e450*/  ISETP.GE.AND P0, PT, R19, UR4, PT ;  /* 0x0000000413007c0c */ /* 0x002fe2000bf06270 */
[----:B------:R-:W-:-:S12]  /*e460*/  IMAD.MOV.U32 R27, RZ, RZ, RZ ;  /* 0x000000ffff1b7224 */ /* 0x000fd800078e00ff */
[----:B--2---:R-:W-:Y:S05]  /*e470*/  @P0 BRA `(.L_x_238) ;  /* 0x0000004800140947 */ /* 0x004fea0003800000 */
[----:B0-----:R-:W2:Y:S01]  /*e480*/  LDL R0, [R1+0x24] ;  /* 0x0000240001007983 */ /* 0x001ea20000100800 */
[----:B------:R-:W0:Y:S01]  /*e490*/  S2UR UR5, SR_CgaCtaId ;  /* 0x00000000000579c3 */ /* 0x000e220000008800 */
[----:B------:R-:W-:Y:S01]  /*e4a0*/  BSSY B8, `(.L_x_238) ;  /* 0x0000482000087945 */ /* 0x000fe20003800000 */
[----:B------:R-:W-:Y:S01]  /*e4b0*/  IMAD.MOV.U32 R28, RZ, RZ, 0x1 ;  /* 0x00000001ff1c7424 */ /* 0x000fe200078e00ff */
[----:B------:R-:W1:Y:S01]  /*e4c0*/  S2R R2, SR_TID.X ;  /* 0x0000000000027919 */ /* 0x000e620000002100 */
[----:B------:R-:W-:Y:S01]  /*e4d0*/  IMAD.MOV.U32 R27, RZ, RZ, RZ ;  /* 0x000000ffff1b7224 */ /* 0x000fe200078e00ff */
[----:B------:R-:W-:Y:S01]  /*e4e0*/  ULDC UR39, c[0x0][0xc] ;  /* 0x0000030000277ab9 */ /* 0x000fe20000000800 */
[----:B------:R3:W-:Y:S01]  /*e4f0*/  STL [R1+0x1c], RZ ;  /* 0x00001cff01007387 */ /* 0x0007e20000100800 */
[C---:B-1----:R-:W-:Y:S02]  /*e500*/  SHF.L.U32 R33, R2.reuse, 0x3, RZ ;  /* 0x0000000302217819 */ /* 0x042fe400000006ff */
[----:B------:R-:W-:-:S04]  /*e510*/  LOP3.LUT R3, R2, 0x7f, RZ, 0xc0, !PT ;  /* 0x0000007f02037812 */ /* 0x000fc800078ec0ff */
[----:B------:R-:W-:Y:S02]  /*e520*/  SHF.R.U32.HI R3, RZ, 0x3, R3 ;  /* 0x00000003ff037819 */ /* 0x000fe40000011603 */
[----:B--2---:R-:W-:Y:S02]  /*e530*/  R2UR UR4, R0 ;  /* 0x00000000000472ca */ /* 0x004fe400000e0000 */
[----:B------:R-:W-:-:S04]  /*e540*/  LOP3.LUT R0, R33, 0x1f8, RZ, 0xc0, !PT ;  /* 0x000001f821007812 */ /* 0x000fc800078ec0ff */
[----:B------:R-:W-:Y:S01]  /*e550*/  LOP3.LUT R0, R0, 0x38, R2, 0x78, !PT ;  /* 0x0000003800007812 */ /* 0x000fe200078e7802 */
[----:B------:R-:W-:-:S03]  /*e560*/  IMAD.SHL.U32 R2, R2, 0x10, RZ ;  /* 0x0000001002027824 */ /* 0x000fc600078e00ff */
[----:B------:R-:W-:Y:S02]  /*e570*/  LOP3.LUT R32, R0, 0x200, R33, 0xf8, !PT ;  /* 0x0000020000207812 */ /* 0x000fe400078ef821 */
[----:B------:R-:W-:Y:S01]  /*e580*/  LOP3.LUT R33, R33, 0x38, RZ, 0xc0, !PT ;  /* 0x0000003821217812 */ /* 0x000fe200078ec0ff */
[----:B------:R-:W-:Y:S01]  /*e590*/  ULOP3.LUT UR38, UR4, 0x2, URZ, 0xfc, !UPT ;  /* 0x0000000204267892 */ /* 0x000fe2000f8efc3f */
[----:B------:R-:W-:Y:S02]  /*e5a0*/  LOP3.LUT R2, R3, 0x70, R2, 0xf8, !PT ;  /* 0x0000007003027812 */ /* 0x000fe400078ef802 */
[----:B------:R-:W-:Y:S01]  /*e5b0*/  UMOV UR4, 0x400 ;  /* 0x0000040000047882 */ /* 0x000fe20000000000 */
[C---:B------:R-:W-:Y:S01]  /*e5c0*/  LOP3.LUT R0, R33.reuse, 0x40, RZ, 0xfc, !PT ;  /* 0x0000004021007812 */ /* 0x040fe200078efcff */
[----:B0-----:R-:W-:Y:S01]  /*e5d0*/  ULEA UR4, UR5, UR4, 0x18 ;  /* 0x0000000405047291 */ /* 0x001fe2000f8ec03f */
[C---:B------:R-:W-:Y:S02]  /*e5e0*/  LOP3.LUT R37, R33.reuse, 0x80, RZ, 0xfc, !PT ;  /* 0x0000008021257812 */ /* 0x040fe400078efcff */
[----:B------:R-:W-:-:S03]  /*e5f0*/  LOP3.LUT R36, R33, 0xc0, RZ, 0xfc, !PT ;  /* 0x000000c021247812 */ /* 0x000fc600078efcff */
[----:B------:R-:W-:-:S04]  /*e600*/  IMAD.U32 R22, RZ, RZ, UR4 ;  /* 0x00000004ff167e24 */ /* 0x000fc8000f8e00ff */
[----:B---3--:R-:W-:-:S07]  /*e610*/  IMAD R34, R32, 0x2, R22 ;  /* 0x0000000220227824 */ /* 0x008fce00078e0216 */
.L_x_303:
[----:B0-----:R-:W0:Y:S02]  /*e620*/  LDC.64 R2, c[0x0][0xc88] ;  /* 0x00032200ff027b82 */ /* 0x001e240000000a00 */
[----:B0-----:R-:W-:-:S05]  /*e630*/  IMAD.WIDE R2, R19, 0x4, R2 ;  /* 0x0000000413027825 */ /* 0x001fca00078e0202 */
[----:B--2---:R-:W2:Y:S01]  /*e640*/  LDG.E R29, desc[UR36][R2.64] ;  /* 0x00000024021d7981 */ /* 0x004ea2000c1e1900 */
[----:B------:R-:W-:Y:S05]  /*e650*/  YIELD ;  /* 0x0000000000007946 */ /* 0x000fea0003800000 */
[----:B------:R-:W-:Y:S01]  /*e660*/  ULDC.64 UR4, c[0x0][0xa28] ;  /* 0x00028a0000047ab9 */ /* 0x000fe20000000a00 */
[----:B------:R-:W-:Y:S01]  /*e670*/  IMAD.MOV.U32 R30, RZ, RZ, RZ ;  /* 0x000000ffff1e7224 */ /* 0x000fe200078e00ff */
[----:B------:R-:W-:Y:S01]  /*e680*/  ISETP.NE.U32.AND P0, PT, RZ, UR4, PT ;  /* 0x00000004ff007c0c */ /* 0x000fe2000bf05070 */
[----:B------:R-:W-:-:S03]  /*e690*/  ULDC.64 UR6, c[0x0][0xa18] ;  /* 0x0002860000067ab9 */ /* 0x000fc60000000a00 */
[----:B------:R-:W-:Y:S02]  /*e6a0*/  ISETP.NE.AND.EX P0, PT, RZ, UR5, PT, P0 ;  /* 0x00000005ff007c0c */ /* 0x000fe4000bf05300 */
[----:B------:R-:W-:Y:S02]  /*e6b0*/  MOV R35, RZ ;  /* 0x000000ff00237202 */ /* 0x000fe40000000f00 */
[----:B--2---:R-:W-:-:S09]  /*e6c0*/  SHF.R.S32.HI R0, RZ, 0x1f, R29 ;  /* 0x0000001fff007819 */ /* 0x004fd2000001141d */
[C---:B------:R-:W-:Y:S01]  /*e6d0*/  @P0 LEA R2, P1, R29.reuse, UR4, 0x2 ;  /* 0x000000041d020c11 */ /* 0x040fe2000f8210ff */
[C---:B------:R-:W-:Y:S01]  /*e6e0*/  IMAD.SHL.U32 R24, R29.reuse, 0x4, RZ ;  /* 0x000000041d187824 */ /* 0x040fe200078e00ff */
[C-C-:B------:R-:W-:Y:S01]  /*e6f0*/  SHF.L.U64.HI R25, R29.reuse, 0x2, R0.reuse ;  /* 0x000000021d197819 */ /* 0x140fe20000010200 */
[----:B------:R0:W-:Y:S01]  /*e700*/  STL [R1+0xc], R0 ;  /* 0x00000c0001007387 */ /* 0x0001e20000100800 */
[----:B------:R-:W-:Y:S01]  /*e710*/  @P0 LEA.HI.X R3, R29, UR5, R0, 0x2, P1 ;  /* 0x000000051d030c11 */ /* 0x000fe200088f1400 */
[----:B------:R-:W-:-:S04]  /*e720*/  ULDC.64 UR4, c[0x0][0xa00] ;  /* 0x0002800000047ab9 */ /* 0x000fc80000000a00 */
[----:B-1----:R1:W2:Y:S01]  /*e730*/  @P0 LDG.E R30, desc[UR36][R2.64] ;  /* 0x00000024021e0981 */ /* 0x0022a2000c1e1900 */
[----:B------:R-:W-:Y:S02]  /*e740*/  ISETP.NE.U32.AND P0, PT, RZ, UR4, PT ;  /* 0x00000004ff007c0c */ /* 0x000fe4000bf05070 */
[----:B------:R-:W-:Y:S02]  /*e750*/  LOP3.LUT R23, R23, 0xffffff7f, RZ, 0xc0, !PT ;  /* 0xffffff7f17177812 */ /* 0x000fe400078ec0ff */
[----:B------:R-:W-:Y:S02]  /*e760*/  ISETP.NE.AND.EX P2, PT, RZ, UR5, PT, P0 ;  /* 0x00000005ff007c0c */ /* 0x000fe4000bf45300 */
[----:B------:R-:W-:Y:S02]  /*e770*/  ISETP.NE.U32.AND P0, PT, RZ, UR6, PT ;  /* 0x00000006ff007c0c */ /* 0x000fe4000bf05070 */
[----:B-1----:R-:W-:Y:S02]  /*e780*/  IADD3 R2, P1, R24, UR4, RZ ;  /* 0x0000000418027c10 */ /* 0x002fe4000ff3e0ff */
[----:B------:R-:W-:-:S02]  /*e790*/  ISETP.NE.AND.EX P0, PT, RZ, UR7, PT, P0 ;  /* 0x00000007ff007c0c */ /* 0x000fc4000bf05300 */
[----:B------:R-:W-:Y:S01]  /*e7a0*/  IADD3.X R3, R25, UR5, RZ, P1, !PT ;  /* 0x0000000519037c10 */ /* 0x000fe20008ffe4ff */
[----:B------:R-:W-:-:S04]  /*e7b0*/  ULDC.64 UR4, c[0x0][0x418] ;  /* 0x0001060000047ab9 */ /* 0x000fc80000000a00 */
[----:B------:R-:W-:Y:S01]  /*e7c0*/  @P2 LOP3.LUT R23, R23, 0x80, RZ, 0xfc, !PT ;  /* 0x0000008017172812 */ /* 0x000fe200078efcff */
[----:B------:R1:W5:Y:S05]  /*e7d0*/  @P2 LDG.E R35, desc[UR36][R2.64] ;  /* 0x0000002402232981 */ /* 0x00036a000c1e1900 */
[----:B------:R-:W-:-:S04]  /*e7e0*/  @P0 IADD3 R4, P1, R24, UR6, RZ ;  /* 0x0000000618040c10 */ /* 0x000fc8000ff3e0ff */
[----:B------:R-:W-:-:S05]  /*e7f0*/  @P0 IADD3.X R5, R25, UR7, RZ, P1, !PT ;  /* 0x0000000719050c10 */ /* 0x000fca0008ffe4ff */
[----:B------:R-:W3:Y:S01]  /*e800*/  @P0 LDG.E R4, desc[UR36][R4.64] ;  /* 0x0000002404040981 */ /* 0x000ee2000c1e1900 */
[----:B------:R-:W-:-:S03]  /*e810*/  UISETP.NE.U32.AND UP0, UPT, UR4, URZ, UPT ;  /* 0x0000003f0400728c */ /* 0x000fc6000bf05070 */
[----:B------:R-:W-:Y:S01]  /*e820*/  ULDC UR4, c[0x0][0x424] ;  /* 0x0001090000047ab9 */ /* 0x000fe20000000800 */
[----:B------:R-:W-:-:S03]  /*e830*/  UISETP.NE.AND.EX UP0, UPT, UR5, URZ, UPT, UP0 ;  /* 0x0000003f0500728c */ /* 0x000fc6000bf05300 */
[----:B------:R-:W-:Y:S01]  /*e840*/  ULDC UR5, c[0x0][0x2f0] ;  /* 0x0000bc0000057ab9 */ /* 0x000fe20000000800 */
[----:B------:R-:W-:-:S04]  /*e850*/  USEL UR4, UR4, 0x1, UP0 ;  /* 0x0000000104047887 */ /* 0x000fc80008000000 */
[----:B------:R-:W-:-:S06]  /*e860*/  UIMAD UR4, UR4, UR5, URZ ;  /* 0x00000005040472a4 */ /* 0x000fcc000f8e023f */
[----:B0-----:R-:W-:Y:S01]  /*e870*/  IMAD.U32 R0, RZ, RZ, UR4 ;  /* 0x00000004ff007e24 */ /* 0x001fe2000f8e00ff */
[----:B--2---:R1:W-:Y:S04]  /*e880*/  STL [R1+0x4], R30 ;  /* 0x0000041e01007387 */ /* 0x0043e80000100800 */
[----:B---3--:R1:W-:Y:S01]  /*e890*/  @P0 STL [R1+0x18], R4 ;  /* 0x0000180401000387 */ /* 0x0083e20000100800 */
[----:B------:R-:W-:Y:S05]  /*e8a0*/  @P0 BRA `(.L_x_239) ;  /* 0x0000000000200947 */ /* 0x000fea0003800000 */
[----:B------:R-:W-:Y:S02]  /*e8b0*/  ULDC UR4, c[0x0][0x288] ;  /* 0x0000a20000047ab9 */ /* 0x000fe40000000800 */
[----:B-1----:R-:W-:-:S05]  /*e8c0*/  IMAD.U32 R4, RZ, RZ, UR4 ;  /* 0x00000004ff047e24 */ /* 0x002fca000f8e00ff */
[----:B------:R0:W-:Y:S01]  /*e8d0*/  STL [R1+0x18], R4 ;  /* 0x0000180401007387 */ /* 0x0001e20000100800 */
[----:B------:R-:W-:Y:S05]  /*e8e0*/  @!P2 BRA `(.L_x_239) ;  /* 0x000000000010a947 */ /* 0x000fea0003800000 */
[----:B------:R-:W2:Y:S04]  /*e8f0*/  LDG.E R5, desc[UR36][R2.64] ;  /* 0x0000002402057981 */ /* 0x000ea8000c1e1900 */
[----:B0-----:R-:W2:Y:S02]  /*e900*/  LDG.E R4, desc[UR36][R2.64+0x4] ;  /* 0x0000042402047981 */ /* 0x001ea4000c1e1900 */
[----:B--2---:R-:W-:-:S05]  /*e910*/  IMAD.IADD R2, R4, 0x1, -R5 ;  /* 0x0000000104027824 */ /* 0x004fca00078e0a05 */
[----:B------:R2:W-:Y:S02]  /*e920*/  STL [R1+0x18], R2 ;  /* 0x0000180201007387 */ /* 0x0005e40000100800 */
.L_x_239:
[----:B------:R-:W-:Y:S01]  /*e930*/  ULDC.64 UR4, c[0x0][0xa20] ;  /* 0x0002880000047ab9 */ /* 0x000fe20000000a00 */
[----:B------:R-:W-:Y:S01]  /*e940*/  IMAD.MOV.U32 R31, RZ, RZ, R29 ;  /* 0x000000ffff1f7224 */ /* 0x000fe200078e001d */
[----:B------:R-:W-:-:S04]  /*e950*/  ISETP.NE.U32.AND P0, PT, RZ, UR4, PT ;  /* 0x00000004ff007c0c */ /* 0x000fc8000bf05070 */
[----:B------:R-:W-:-:S13]  /*e960*/  ISETP.NE.AND.EX P0, PT, RZ, UR5, PT, P0 ;  /* 0x00000005ff007c0c */ /* 0x000fda000bf05300 */
[----:B------:R-:W-:Y:S05]  /*e970*/  @!P0 BRA `(.L_x_240) ;  /* 0x0000000000108947 */ /* 0x000fea0003800000 */
[----:B-12---:R-:W-:-:S04]  /*e980*/  IADD3 R2, P0, R24, UR4, RZ ;  /* 0x0000000418027c10 */ /* 0x006fc8000ff1e0ff */
[----:B------:R-:W-:-:S05]  /*e990*/  IADD3.X R3, R25, UR5, RZ, P0, !PT ;  /* 0x0000000519037c10 */ /* 0x000fca00087fe4ff */
[----:B------:R3:W5:Y:S01]  /*e9a0*/  LDG.E R0, desc[UR36][R2.64] ;  /* 0x0000002402007981 */ /* 0x000762000c1e1900 */
[----:B------:R-:W-:Y:S05]  /*e9b0*/  BRA `(.L_x_241) ;  /* 0x0000000000247947 */ /* 0x000fea0003800000 */
.L_x_240:
[----:B------:R-:W-:Y:S02]  /*e9c0*/  ULDC.64 UR4, c[0x0][0xa08] ;  /* 0x0002820000047ab9 */ /* 0x000fe40000000a00 */
[----:B------:R-:W-:-:S04]  /*e9d0*/  ISETP.NE.U32.AND P0, PT, RZ, UR4, PT ;  /* 0x00000004ff007c0c */ /* 0x000fc8000bf05070 */
[----:B------:R-:W-:-:S13]  /*e9e0*/  ISETP.NE.AND.EX P0, PT, RZ, UR5, PT, P0 ;  /* 0x00000005ff007c0c */ /* 0x000fda000bf05300 */
[----:B------:R-:W-:Y:S05]  /*e9f0*/  @!P0 BRA `(.L_x_241) ;  /* 0x0000000000148947 */ /* 0x000fea0003800000 */
[----:B-12---:R-:W1:Y:S02]  /*ea00*/  LDC.64 R2, c[0x0][0xa08] ;  /* 0x00028200ff027b82 */ /* 0x006e640000000a00 */
[----:B-1----:R-:W-:-:S05]  /*ea10*/  IMAD.WIDE R2, R31, 0x4, R2 ;  /* 0x000000041f027825 */ /* 0x002fca00078e0202 */
[----:B------:R-:W2:Y:S04]  /*ea20*/  LDG.E R0, desc[UR36][R2.64] ;  /* 0x0000002402007981 */ /* 0x000ea8000c1e1900 */
[----:B------:R-:W2:Y:S02]  /*ea30*/  LDG.E R5, desc[UR36][R2.64+0x4] ;  /* 0x0000042402057981 */ /* 0x000ea4000c1e1900 */
[----:B--2---:R-:W-:-:S07]  /*ea40*/  IMAD.IADD R0, R5, 0x1, -R0 ;  /* 0x0000000105007824 */ /* 0x004fce00078e0a00 */
.L_x_241:
[----:B-123-5:R-:W-:Y:S01]  /*ea50*/  IMAD.IADD R2, R0, 0x1, -R30 ;  /* 0x0000000100027824 */ /* 0x02efe200078e0a1e */
[----:B------:R-:W-:Y:S03]  /*ea60*/  BSSY B7, `(.L_x_242) ;  /* 0x0000387000077945 */ /* 0x000fe60003800000 */
[C---:B------:R-:W-:Y:S01]  /*ea70*/  VIADD R0, R2.reuse, 0x4f ;  /* 0x0000004f02007836 */ /* 0x040fe20000000000 */
[----:B------:R1:W-:Y:S01]  /*ea80*/  STL [R1], R2 ;  /* 0x0000000201007387 */ /* 0x0003e20000100800 */
[----:B------:R-:W-:Y:S02]  /*ea90*/  ISETP.GT.AND P0, PT, R2, RZ, PT ;  /* 0x000000ff0200720c */ /* 0x000fe40003f04270 */
[----:B------:R-:W-:-:S05]  /*eaa0*/  IMAD.HI R0, R0, 0x66666667, RZ ;  /* 0x6666666700007827 */ /* 0x000fca00078e02ff */
[----:B------:R-:W-:-:S04]  /*eab0*/  SHF.R.U32.HI R3, RZ, 0x1f, R0 ;  /* 0x0000001fff037819 */ /* 0x000fc80000011600 */
[----:B------:R-:W-:-:S05]  /*eac0*/  LEA.HI.SX32 R0, R0, R3, 0x1b ;  /* 0x0000000300007211 */ /* 0x000fca00078fdaff */
[----:B------:R1:W-:Y:S01]  /*ead0*/  STL [R1+0x20], R0 ;  /* 0x0000200001007387 */ /* 0x0003e20000100800 */
[----:B------:R-:W-:Y:S05]  /*eae0*/  @P0 BRA `(.L_x_243) ;  /* 0x0000000000440947 */ /* 0x000fea0003800000 */
[----:B-1----:R-:W1:Y:S02]  /*eaf0*/  S2R R2, SR_TID.X ;  /* 0x0000000000027919 */ /* 0x002e640000002100 */
[----:B-1----:R-:W-:-:S04]  /*eb00*/  LOP3.LUT R2, R2, 0x7f, RZ, 0xc0, !PT ;  /* 0x0000007f02027812 */ /* 0x002fc800078ec0ff */
[----:B------:R-:W-:-:S13]  /*eb10*/  ISETP.NE.AND P0, PT, R2, RZ, PT ;  /* 0x000000ff0200720c */ /* 0x000fda0003f05270 */
[----:B------:R-:W-:Y:S05]  /*eb20*/  @P0 BRA `(.L_x_244) ;  /* 0x0000003400e80947 */ /* 0x000fea0003800000 */
[----:B------:R-:W1:Y:S01]  /*eb30*/  S2R R5, SR_LANEID ;  /* 0x0000000000057919 */ /* 0x000e620000000000 */
[----:B------:R-:W-:Y:S01]  /*eb40*/  VOTEU.ANY UR4, UPT, PT ;  /* 0x0000000000047886 */ /* 0x000fe200038e0100 */
[----:B------:R-:W2:Y:S01]  /*eb50*/  LDC.64 R2, c[0x0][0xc60] ;  /* 0x00031800ff027b82 */ /* 0x000ea20000000a00 */
[----:B------:R-:W1:Y:S02]  /*eb60*/  FLO.U32 R0, UR4 ;  /* 0x0000000400007d00 */ /* 0x000e6400080e0000 */
[----:B-1----:R-:W-:-:S06]  /*eb70*/  ISETP.EQ.U32.AND P0, PT, R0, R5, PT ;  /* 0x000000050000720c */ /* 0x002fcc0003f02070 */
[----:B------:R-:W2:Y:S07]  /*eb80*/  POPC R5, UR4 ;  /* 0x0000000400057d09 */ /* 0x000eae0008000000 */
[----:B--2---:R-:W2:Y:S01]  /*eb90*/  @P0 ATOMG.E.ADD.STRONG.GPU PT, R3, desc[UR36][R2.64], R5 ;  /* 0x00000005020309a8 */ /* 0x004ea200081ee1e4 */
[----:B0-----:R-:W0:Y:S02]  /*eba0*/  S2R R4, SR_LTMASK ;  /* 0x0000000000047919 */ /* 0x001e240000003900 */
[----:B0-----:R-:W-:-:S04]  /*ebb0*/  LOP3.LUT R4, R4, UR4, RZ, 0xc0, !PT ;  /* 0x0000000404047c12 */ /* 0x001fc8000f8ec0ff */
[----:B------:R-:W0:Y:S01]  /*ebc0*/  POPC R7, R4 ;  /* 0x0000000400077309 */ /* 0x000e220000000000 */
[----:B--2---:R-:W0:Y:S02]  /*ebd0*/  SHFL.IDX PT, R0, R3, R0, 0x1f ;  /* 0x00001f0003007589 */ /* 0x004e2400000e0000 */
[----:B0-----:R-:W-:Y:S01]  /*ebe0*/  IADD3 R16, R0, UR39, R7 ;  /* 0x0000002700107c10 */ /* 0x001fe2000fffe007 */
[----:B------:R-:W-:Y:S06]  /*ebf0*/  BRA `(.L_x_244) ;  /* 0x0000003400b47947 */ /* 0x000fec0003800000 */
.L_x_243:
[----:B-1----:R-:W-:Y:S01]  /*ec00*/  IADD3 R0, R22, 0x24400, RZ ;  /* 0x0002440016007810 */ /* 0x002fe20007ffe0ff */
[----:B------:R-:W-:Y:S03]  /*ec10*/  BSSY B6, `(.L_x_245) ;  /* 0x0000013000067945 */ /* 0x000fe60003800000 */
[----:B------:R-:W-:-:S13]  /*ec20*/  LOP3.LUT P0, RZ, R0, 0x3ff, RZ, 0xc0, !PT ;  /* 0x000003ff00ff7812 */ /* 0x000fda000780c0ff */
[----:B------:R-:W-:Y:S05]  /*ec30*/  @!P0 BRA `(.L_x_246) ;  /* 0x0000000000408947 */ /* 0x000fea0003800000 */
[----:B------:R-:W-:Y:S01]  /*ec40*/  MOV R2, 0x0 ;  /* 0x0000000000027802 */ /* 0x000fe20000000f00 */
[----:B------:R-:W-:Y:S01]  /*ec50*/  ULDC.64 UR6, c[0x4][0xa8] ;  /* 0x01002a0000067ab9 */ /* 0x000fe20000000a00 */
[----:B------:R-:W-:Y:S01]  /*ec60*/  ULDC.64 UR8, c[0x4][0xb0] ;  /* 0x01002c0000087ab9 */ /* 0x000fe20000000a00 */
[----:B------:R-:W-:Y:S01]  /*ec70*/  ULDC.64 UR4, c[0x4][0x8] ;  /* 0x0100020000047ab9 */ /* 0x000fe20000000a00 */
[----:B0-----:R-:W-:Y:S01]  /*ec80*/  IMAD.U32 R4, RZ, RZ, UR6 ;  /* 0x00000006ff047e24 */ /* 0x001fe2000f8e00ff */
[----:B------:R-:W-:Y:S01]  /*ec90*/  MOV R12, 0x1 ;  /* 0x00000001000c7802 */ /* 0x000fe20000000f00 */
[----:B------:R-:W0:Y:S01]  /*eca0*/  LDC.64 R2, c[0x4][R2] ;  /* 0x0100000002027b82 */ /* 0x000e220000000a00 */
[----:B------:R-:W-:Y:S02]  /*ecb0*/  IMAD.U32 R5, RZ, RZ, UR7 ;  /* 0x00000007ff057e24 */ /* 0x000fe4000f8e00ff */
[----:B------:R-:W-:Y:S02]  /*ecc0*/  IMAD.U32 R6, RZ, RZ, UR8 ;  /* 0x00000008ff067e24 */ /* 0x000fe4000f8e00ff */
[----:B------:R-:W-:-:S02]  /*ecd0*/  IMAD.U32 R7, RZ, RZ, UR9 ;  /* 0x00000009ff077e24 */ /* 0x000fc4000f8e00ff */
[----:B------:R-:W-:Y:S02]  /*ece0*/  IMAD.U32 R10, RZ, RZ, UR4 ;  /* 0x00000004ff0a7e24 */ /* 0x000fe4000f8e00ff */
[----:B------:R-:W-:Y:S02]  /*ecf0*/  IMAD.U32 R11, RZ, RZ, UR5 ;  /* 0x00000005ff0b7e24 */ /* 0x000fe4000f8e00ff */
[----:B------:R-:W-:Y:S02]  /*ed00*/  IMAD.MOV.U32 R8, RZ, RZ, 0x70 ;  /* 0x00000070ff087424 */ /* 0x000fe400078e00ff */
[----:B------:R-:W-:-:S07]  /*ed10*/  IMAD.MOV.U32 R13, RZ, RZ, RZ ;  /* 0x000000ffff0d7224 */ /* 0x000fce00078e00ff */
[----:B------:R-:W-:-:S07]  /*ed20*/  LEPC R20, `(.L_x_246) ;  /* 0x000000001014794e */ /* 0x000fce0000000000 */
[----:B0-----:R-:W-:Y:S05]  /*ed30*/  CALL.ABS.NOINC R2 ;  /* 0x0000000002007343 */ /* 0x001fea0003c00000 */
.L_x_246:
[----:B------:R-:W-:Y:S05]  /*ed40*/  BSYNC B6 ;  /* 0x0000000000067941 */ /* 0x000fea0003800000 */
.L_x_245:
[----:B------:R-:W-:Y:S01]  /*ed50*/  VIADD R0, R22, 0x400 ;  /* 0x0000040016007836 */ /* 0x000fe20000000000 */
[----:B------:R-:W-:Y:S04]  /*ed60*/  BSSY B6, `(.L_x_247) ;  /* 0x0000022000067945 */ /* 0x000fe80003800000 */
[----:B------:R-:W-:-:S13]  /*ed70*/  LOP3.LUT P0, RZ, R0, 0x3ff, RZ, 0xc0, !PT ;  /* 0x000003ff00ff7812 */ /* 0x000fda000780c0ff */
[----:B------:R-:W-:Y:S05]  /*ed80*/  @!P0 BRA `(.L_x_248) ;  /* 0x00000000007c8947 */ /* 0x000fea0003800000 */
[----:B------:R-:W-:Y:S01]  /*ed90*/  MOV R26, 0x0 ;  /* 0x00000000001a7802 */ /* 0x000fe20000000f00 */
[----:B------:R-:W-:Y:S01]  /*eda0*/  ULDC.64 UR6, c[0x4][0xa8] ;  /* 0x01002a0000067ab9 */ /* 0x000fe20000000a00 */
[----:B------:R-:W-:Y:S01]  /*edb0*/  ULDC.64 UR8, c[0x4][0xb0] ;  /* 0x01002c0000087ab9 */ /* 0x000fe20000000a00 */
[----:B------:R-:W-:Y:S01]  /*edc0*/  ULDC.64 UR4, c[0x4][0x10] ;  /* 0x0100040000047ab9 */ /* 0x000fe20000000a00 */
[----:B------:R1:W2:Y:S01]  /*edd0*/  LDC.64 R2, c[0x4][R26] ;  /* 0x010000001a027b82 */ /* 0x0002a20000000a00 */
[----:B0-----:R-:W-:Y:S01]  /*ede0*/  IMAD.U32 R4, RZ, RZ, UR6 ;  /* 0x00000006ff047e24 */ /* 0x001fe2000f8e00ff */
[----:B------:R-:W-:Y:S01]  /*edf0*/  MOV R11, UR5 ;  /* 0x00000005000b7c02 */ /* 0x000fe20008000f00 */
[----:B------:R-:W-:Y:S02]  /*ee00*/  IMAD.U32 R5, RZ, RZ, UR7 ;  /* 0x00000007ff057e24 */ /* 0x000fe4000f8e00ff */
[----:B------:R-:W-:Y:S02]  /*ee10*/  IMAD.U32 R6, RZ, RZ, UR8 ;  /* 0x00000008ff067e24 */ /* 0x000fe4000f8e00ff */
[----:B------:R-:W-:-:S02]  /*ee20*/  IMAD.U32 R7, RZ, RZ, UR9 ;  /* 0x00000009ff077e24 */ /* 0x000fc4000f8e00ff */
[----:B------:R-:W-:Y:S02]  /*ee30*/  IMAD.U32 R10, RZ, RZ, UR4 ;  /* 0x00000004ff0a7e24 */ /* 0x000fe4000f8e00ff */
[----:B------:R-:W-:Y:S02]  /*ee40*/  IMAD.MOV.U32 R8, RZ, RZ, 0x70 ;  /* 0x00000070ff087424 */ /* 0x000fe400078e00ff */
[----:B------:R-:W-:Y:S02]  /*ee50*/  IMAD.MOV.U32 R12, RZ, RZ, 0x1 ;  /* 0x00000001ff0c7424 */ /* 0x000fe400078e00ff */
[----:B-1----:R-:W-:-:S07]  /*ee60*/  IMAD.MOV.U32 R13, RZ, RZ, RZ ;  /* 0x000000ffff0d7224 */ /* 0x002fce00078e00ff */
[----:B------:R-:W-:-:S07]  /*ee70*/  LEPC R20, `(.L_x_249) ;  /* 0x000000001014794e */ /* 0x000fce0000000000 */
[----:B--2---:R-:W-:Y:S05]  /*ee80*/  CALL.ABS.NOINC R2 ;  /* 0x0000000002007343 */ /* 0x004fea0003c00000 */
.L_x_249:
[----:B------:R0:W1:Y:S01]  /*ee90*/  LDC.64 R2, c[0x4][R26] ;  /* 0x010000001a027b82 */ /* 0x0000620000000a00 */
[----:B------:R-:W-:Y:S01]  /*eea0*/  ULDC.64 UR6, c[0x4][0xa8] ;  /* 0x01002a0000067ab9 */ /* 0x000fe20000000a00 */
[----:B------:R-:W-:Y:S01]  /*eeb0*/  ULDC.64 UR8, c[0x4][0xb0] ;  /* 0x01002c0000087ab9 */ /* 0x000fe20000000a00 */
[----:B------:R-:W-:Y:S01]  /*eec0*/  ULDC.64 UR4, c[0x4][0x18] ;  /* 0x0100060000047ab9 */ /* 0x000fe20000000a00 */
[----:B------:R-:W-:Y:S01]  /*eed0*/  IMAD.U32 R4, RZ, RZ, UR6 ;  /* 0x00000006ff047e24 */ /* 0x000fe2000f8e00ff */
[----:B------:R-:W-:Y:S01]  /*eee0*/  MOV R10, UR4 ;  /* 0x00000004000a7c02 */ /* 0x000fe20008000f00 */
[----:B------:R-:W-:Y:S02]  /*eef0*/  IMAD.U32 R5, RZ, RZ, UR7 ;  /* 0x00000007ff057e24 */ /* 0x000fe4000f8e00ff */
        /* <DEDUP_REMOVED lines=8> */
.L_x_248:
[----:B------:R-:W-:Y:S05]  /*ef80*/  BSYNC B6 ;  /* 0x0000000000067941 */ /* 0x000fea0003800000 */
.L_x_247:
[----:B------:R-:W2:Y:S01]  /*ef90*/  LDL R26, [R1+0x20] ;  /* 0x00002000011a7983 */ /* 0x000ea20000100800 */
[----:B------:R-:W-:Y:S01]  /*efa0*/  ULDC.64 UR4, c[0x0][0x9f8] ;  /* 0x00027e0000047ab9 */ /* 0x000fe20000000a00 */
[----:B------:R-:W1:Y:S02]  /*efb0*/  LDC R6, c[0x0][0x430] ;  /* 0x00010c00ff067b82 */ /* 0x000e640000000800 */
[----:B------:R-:W3:Y:S01]  /*efc0*/  LDL R2, [R1] ;  /* 0x0000000001027983 */ /* 0x000ee20000100800 */
[----:B------:R-:W-:Y:S01]  /*efd0*/  ISETP.NE.U32.AND P0, PT, RZ, UR4, PT ;  /* 0x00000004ff007c0c */ /* 0x000fe2000bf05070 */
[----:B------:R-:W4:Y:S03]  /*efe0*/  S2R R20, SR_TID.X ;  /* 0x0000000000147919 */ /* 0x000f260000002100 */
[----:B------:R-:W-:-:S13]  /*eff0*/  ISETP.NE.AND.EX P0, PT, RZ, UR5, PT, P0 ;  /* 0x00000005ff007c0c */ /* 0x000fda000bf05300 */
[----:B------:R-:W-:Y:S01]  /*f000*/  @P0 IADD3 R24, P1, R24, UR4, RZ ;  /* 0x0000000418180c10 */ /* 0x000fe2000ff3e0ff */
[----:B------:R-:W0:Y:S01]  /*f010*/  S2R R21, SR_TID.X ;  /* 0x0000000000157919 */ /* 0x000e220000002100 */
[----:B------:R-:W-:Y:S02]  /*f020*/  ULDC UR4, c[0x0][0x2f4] ;  /* 0x0000bd0000047ab9 */ /* 0x000fe40000000800 */
[----:B------:R-:W-:-:S05]  /*f030*/  @P0 IADD3.X R25, R25, UR5, RZ, P1, !PT ;  /* 0x0000000519190c10 */ /* 0x000fca0008ffe4ff */
[----:B------:R-:W3:Y:S01]  /*f040*/  @P0 LDG.E R31, desc[UR36][R24.64] ;  /* 0x00000024181f0981 */ /* 0x000ee2000c1e1900 */
[----:B-1----:R-:W-:Y:S02]  /*f050*/  ISETP.NE.AND P2, PT, R6, 0x1, PT ;  /* 0x000000010600780c */ /* 0x002fe40003f45270 */
[----:B----4-:R-:W-:-:S04]  /*f060*/  LOP3.LUT R20, R20, 0x7f, RZ, 0xc0, !PT ;  /* 0x0000007f14147812 */ /* 0x010fc800078ec0ff */
[----:B------:R-:W-:-:S07]  /*f070*/  SHF.R.U32.HI R0, RZ, 0x3, R20 ;  /* 0x00000003ff007819 */ /* 0x000fce0000011614 */
[----:B0-----:R-:W0:Y:S01]  /*f080*/  @P2 LDC R4, c[0x0][0x434] ;  /* 0x00010d00ff042b82 */ /* 0x001e220000000800 */
[----:B------:R-:W-:-:S05]  /*f090*/  IMAD.SHL.U32 R20, R21, 0x10, RZ ;  /* 0x0000001015147824 */ /* 0x000fca00078e00ff */
[----:B------:R-:W-:Y:S02]  /*f0a0*/  LOP3.LUT R20, R0, 0x70, R20, 0xf8, !PT ;  /* 0x0000007000147812 */ /* 0x000fe400078ef814 */
[----:B------:R-:W1:Y:S01]  /*f0b0*/  @P2 LDC R0, c[0x0][0x438] ;  /* 0x00010e00ff002b82 */ /* 0x000e620000000800 */
[----:B------:R-:W-:Y:S02]  /*f0c0*/  LOP3.LUT R23, R23, 0xffffffbf, RZ, 0xc0, !PT ;  /* 0xffffffbf17177812 */ /* 0x000fe400078ec0ff */
[----:B------:R-:W-:Y:S02]  /*f0d0*/  LOP3.LUT R8, R33, 0x40, RZ, 0xfc, !PT ;  /* 0x0000004021087812 */ /* 0x000fe400078efcff */
[----:B------:R-:W-:-:S04]  /*f0e0*/  @P2 LOP3.LUT R23, R23, 0x40, RZ, 0xfc, !PT ;  /* 0x0000004017172812 */ /* 0x000fc800078efcff */
[----:B------:R-:W-:Y:S01]  /*f0f0*/  LOP3.LUT R23, R23, 0xffffffef, RZ, 0xc0, !PT ;  /* 0xffffffef17177812 */ /* 0x000fe200078ec0ff */
[----:B------:R-:W-:Y:S01]  /*f100*/  UMOV UR5, 0xffffffff ;  /* 0xffffffff00057882 */ /* 0x000fe20000000000 */
[----:B--2---:R-:W-:-:S04]  /*f110*/  VIADD R26, R26, 0xffffffff ;  /* 0xffffffff1a1a7836 */ /* 0x004fc80000000000 */
[----:B------:R-:W-:-:S05]  /*f120*/  IMAD R5, R26, 0x50, R20 ;  /* 0x000000501a057824 */ /* 0x000fca00078e0214 */
[----:B---3--:R-:W-:-:S04]  /*f130*/  ISETP.GE.AND P0, PT, R5, R2, PT ;  /* 0x000000020500720c */ /* 0x008fc80003f06270 */
[----:B------:R-:W-:Y:S01]  /*f140*/  ISETP.GT.U32.OR P0, PT, R20, 0x4f, P0 ;  /* 0x0000004f1400780c */ /* 0x000fe20000704470 */
[----:B------:R-:W-:-:S04]  /*f150*/  IMAD.IADD R5, R5, 0x1, R30 ;  /* 0x0000000105057824 */ /* 0x000fc800078e021e */
[----:B0-----:R-:W-:Y:S01]  /*f160*/  @P2 IMAD.HI.U32 R7, R5, R4, RZ ;  /* 0x0000000405072227 */ /* 0x001fe200078e00ff */
[----:B------:R-:W-:-:S07]  /*f170*/  MOV R4, R5 ;  /* 0x0000000500047202 */ /* 0x000fce0000000f00 */
[----:B------:R-:W0:Y:S01]  /*f180*/  @!P0 LDC.64 R2, c[0x0][0x428] ;  /* 0x00010a00ff028b82 */ /* 0x000e220000000a00 */
[----:B-1----:R-:W-:-:S05]  /*f190*/  @P2 SHF.R.U32.HI R4, RZ, R0, R7 ;  /* 0x00000000ff042219 */ /* 0x002fca0000011607 */
[----:B------:R-:W-:-:S04]  /*f1a0*/  IMAD.MOV R0, RZ, RZ, -R4 ;  /* 0x000000ffff007224 */ /* 0x000fc800078e0a04 */
[----:B------:R-:W-:Y:S01]  /*f1b0*/  IMAD R0, R6, R0, R5 ;  /* 0x0000000006007224 */ /* 0x000fe200078e0205 */
[----:B------:R-:W-:Y:S02]  /*f1c0*/  SHF.R.S32.HI R6, RZ, 0x1f, R31 ;  /* 0x0000001fff067819 */ /* 0x000fe4000001141f */
[----:B------:R-:W-:-:S03]  /*f1d0*/  @!P0 SHF.R.S32.HI R5, RZ, 0x1f, R4 ;  /* 0x0000001fff058819 */ /* 0x000fc60000011404 */
[----:B------:R0:W-:Y:S02]  /*f1e0*/  STL [R1+0x8], R6 ;  /* 0x0000080601007387 */ /* 0x0001e40000100800 */
[-C--:B0-----:R-:W-:Y:S02]  /*f1f0*/  @!P0 IMAD R6, R6, R2.reuse, RZ ;  /* 0x0000000206068224 */ /* 0x081fe400078e02ff */
[----:B------:R-:W-:-:S04]  /*f200*/  @!P0 IMAD.WIDE.U32 R4, R31, R2, R4 ;  /* 0x000000021f048225 */ /* 0x000fc800078e0004 */
[----:B------:R-:W-:Y:S02]  /*f210*/  @!P0 IMAD R6, R31, R3, R6 ;  /* 0x000000031f068224 */ /* 0x000fe400078e0206 */
[----:B------:R-:W0:Y:S02]  /*f220*/  @!P0 LDC.64 R2, c[0x0][0x418] ;  /* 0x00010600ff028b82 */ /* 0x000e240000000a00 */
[----:B------:R-:W-:Y:S01]  /*f230*/  @!P0 IMAD.IADD R6, R5, 0x1, R6 ;  /* 0x0000000105068824 */ /* 0x000fe200078e0206 */
[----:B------:R-:W-:Y:S02]  /*f240*/  ISETP.GE.AND P2, PT, R8, UR4, PT ;  /* 0x0000000408007c0c */ /* 0x000fe4000bf46270 */
[----:B0-----:R-:W-:-:S04]  /*f250*/  @!P0 LEA R2, P1, R4, R2, 0x2 ;  /* 0x0000000204028211 */ /* 0x001fc800078210ff */
[----:B------:R-:W-:Y:S01]  /*f260*/  @!P0 LEA.HI.X R3, R4, R3, R6, 0x2, P1 ;  /* 0x0000000304038211 */ /* 0x000fe200008f1406 */
[----:B------:R-:W-:-:S06]  /*f270*/  IMAD.MOV.U32 R4, RZ, RZ, RZ ;  /* 0x000000ffff047224 */ /* 0x000fcc00078e00ff */
[----:B------:R0:W5:Y:S01]  /*f280*/  @!P0 LDG.E R4, desc[UR36][R2.64] ;  /* 0x0000002402048981 */ /* 0x000162000c1e1900 */
[----:B------:R-:W-:Y:S02]  /*f290*/  ISETP.GE.AND P0, PT, R33, UR4, PT ;  /* 0x0000000421007c0c */ /* 0x000fe4000bf06270 */
[----:B------:R-:W-:-:S11]  /*f2a0*/  ISETP.GE.AND P1, PT, R37, UR4, PT ;  /* 0x0000000425007c0c */ /* 0x000fd6000bf26270 */
[----:B------:R-:W-:-:S04]  /*f2b0*/  @P0 LOP3.LUT R23, R23, 0x10, RZ, 0xfc, !PT ;  /* 0x0000001017170812 */ /* 0x000fc800078efcff */
[----:B------:R-:W-:-:S04]  /*f2c0*/  LOP3.LUT R23, R23, 0xfffffff7, RZ, 0xc0, !PT ;  /* 0xfffffff717177812 */ /* 0x000fc800078ec0ff */
[----:B------:R-:W-:Y:S02]  /*f2d0*/  @P2 LOP3.LUT R23, R23, 0x8, RZ, 0xfc, !PT ;  /* 0x0000000817172812 */ /* 0x000fe400078efcff */
[----:B------:R-:W-:Y:S02]  /*f2e0*/  ISETP.GE.AND P0, PT, R36, UR4, PT ;  /* 0x0000000424007c0c */ /* 0x000fe4000bf06270 */
[----:B------:R-:W-:-:S04]  /*f2f0*/  LOP3.LUT R23, R23, 0xfffffffb, RZ, 0xc0, !PT ;  /* 0xfffffffb17177812 */ /* 0x000fc800078ec0ff */
[----:B------:R-:W-:-:S04]  /*f300*/  @P1 LOP3.LUT R23, R23, 0x4, RZ, 0xfc, !PT ;  /* 0x0000000417171812 */ /* 0x000fc800078efcff */
[----:B------:R-:W-:Y:S01]  /*f310*/  LOP3.LUT R23, R23, 0xfffffffd, RZ, 0xc0, !PT ;  /* 0xfffffffd17177812 */ /* 0x000fe200078ec0ff */
[----:B0-----:R-:W-:-:S03]  /*f320*/  IMAD.U32 R2, RZ, RZ, UR38 ;  /* 0x00000026ff027e24 */ /* 0x001fc6000f8e00ff */
[----:B------:R-:W-:Y:S01]  /*f330*/  @P0 LOP3.LUT R23, R23, 0x2, RZ, 0xfc, !PT ;  /* 0x0000000217170812 */ /* 0x000fe200078efcff */
[----:B------:R-:W-:Y:S06]  /*f340*/  BRA.DIV UR5, `(.L_x_250) ;  /* 0x0000003e05c47947 */ /* 0x000fec000b800000 */
.L_x_320:
[----:B------:R-:W-:Y:S02]  /*f350*/  ISETP.NE.AND P0, PT, R2, 0x3, PT ;  /* 0x000000030200780c */ /* 0x000fe40003f05270 */
[----:B------:R-:W-:Y:S02]  /*f360*/  ISETP.GT.U32.AND P1, PT, R20, 0x4f, PT ;  /* 0x0000004f1400780c */ /* 0x000fe40003f24070 */
[----:B------:R-:W-:Y:S02]  /*f370*/  LOP3.LUT R23, R23, 0xffffffdf, RZ, 0xc0, !PT ;  /* 0xffffffdf17177812 */ /* 0x000fe400078ec0ff */
[----:B------:R-:W-:-:S07]  /*f380*/  SHF.R.S32.HI R30, RZ, 0x1f, R18 ;  /* 0x0000001fff1e7819 */ /* 0x000fce0000011412 */
[----:B------:R-:W-:-:S04]  /*f390*/  @P0 LOP3.LUT R23, R23, 0x20, RZ, 0xfc, !PT ;  /* 0x0000002017170812 */ /* 0x000fc800078efcff */
[----:B------:R-:W-:-:S04]  /*f3a0*/  LOP3.LUT R23, R23, 0xfffffffe, RZ, 0xc0, !PT ;  /* 0xfffffffe17177812 */ /* 0x000fc800078ec0ff */
[----:B------:R-:W-:Y:S01]  /*f3b0*/  @P1 LOP3.LUT R23, R23, 0x1, RZ, 0xfc, !PT ;  /* 0x0000000117171812 */ /* 0x000fe200078efcff */
[----:B------:R-:W-:Y:S06]  /*f3c0*/  @!P0 BRA `(.L_x_251) ;  /* 0x0000000000048947 */ /* 0x000fec0003800000 */
[----:B------:R-:W-:Y:S01]  /*f3d0*/  BPT.TRAP 0x1 ;  /* 0x000000040000795c */ /* 0x000fe20000300000 */
.L_x_251:
[----:B------:R-:W-:Y:S01]  /*f3e0*/  SHF.R.S32.HI R6, RZ, 0x1f, R0 ;  /* 0x0000001fff067819 */ /* 0x000fe20000011400 */
[----:B------:R-:W-:Y:S01]  /*f3f0*/  ULDC.64 UR4, c[0x0][0x328] ;  /* 0x0000ca0000047ab9 */ /* 0x000fe20000000a00 */
[----:B-----5:R-:W-:Y:S01]  /*f400*/  SHF.R.S32.HI R7, RZ, 0x1f, R4 ;  /* 0x0000001fff077819 */ /* 0x020fe20000011404 */
[----:B------:R-:W-:Y:S01]  /*f410*/  IMAD.WIDE.U32 R2, R0, UR4, RZ ;  /* 0x0000000400027c25 */ /* 0x000fe2000f8e00ff */
[----:B------:R-:W-:Y:S03]  /*f420*/  BSSY B0, `(.L_x_252) ;  /* 0x0000015000007945 */ /* 0x000fe60003800000 */
[----:B------:R-:W-:-:S04]  /*f430*/  IMAD R5, R6, UR4, RZ ;  /* 0x0000000406057c24 */ /* 0x000fc8000f8e02ff */
[----:B------:R-:W-:Y:S01]  /*f440*/  IMAD R5, R0, UR5, R5 ;  /* 0x0000000500057c24 */ /* 0x000fe2000f8e0205 */
[----:B------:R-:W-:-:S03]  /*f450*/  ULDC.64 UR4, c[0x0][0x338] ;  /* 0x0000ce0000047ab9 */ /* 0x000fc60000000a00 */
[----:B------:R-:W-:Y:S02]  /*f460*/  IMAD.IADD R3, R3, 0x1, R5 ;  /* 0x0000000103037824 */ /* 0x000fe400078e0205 */
[----:B------:R-:W-:Y:S02]  /*f470*/  IMAD R5, R7, UR4, RZ ;  /* 0x0000000407057c24 */ /* 0x000fe4000f8e02ff */
[----:B------:R-:W-:-:S04]  /*f480*/  IMAD.WIDE.U32 R2, R4, UR4, R2 ;  /* 0x0000000404027c25 */ /* 0x000fc8000f8e0002 */
[----:B------:R-:W-:Y:S01]  /*f490*/  IMAD R5, R4, UR5, R5 ;  /* 0x0000000504057c24 */ /* 0x000fe2000f8e0205 */
[----:B------:R-:W-:-:S03]  /*f4a0*/  ULDC.64 UR4, c[0x0][0x330] ;  /* 0x0000cc0000047ab9 */ /* 0x000fc60000000a00 */
[----:B------:R-:W-:Y:S02]  /*f4b0*/  IMAD.IADD R3, R3, 0x1, R5 ;  /* 0x0000000103037824 */ /* 0x000fe400078e0205 */
[----:B------:R-:W-:Y:S02]  /*f4c0*/  IMAD R5, R30, UR4, RZ ;  /* 0x000000041e057c24 */ /* 0x000fe4000f8e02ff */
[----:B------:R-:W-:-:S04]  /*f4d0*/  IMAD.WIDE.U32 R2, R18, UR4, R2 ;  /* 0x0000000412027c25 */ /* 0x000fc8000f8e0002 */
[----:B------:R-:W-:Y:S01]  /*f4e0*/  IMAD R5, R18, UR5, R5 ;  /* 0x0000000512057c24 */ /* 0x000fe2000f8e0205 */
[----:B------:R-:W-:Y:S02]  /*f4f0*/  ULDC.64 UR4, c[0x0][0x318] ;  /* 0x0000c60000047ab9 */ /* 0x000fe40000000a00 */
[----:B------:R-:W-:Y:S01]  /*f500*/  LEA R24, P0, R2, UR4, 0x1 ;  /* 0x0000000402187c11 */ /* 0x000fe2000f8008ff */
[----:B------:R-:W-:-:S05]  /*f510*/  IMAD.IADD R5, R3, 0x1, R5 ;  /* 0x0000000103057824 */ /* 0x000fca00078e0205 */
[----:B------:R-:W-:Y:S02]  /*f520*/  LEA.HI.X R25, R2, UR5, R5, 0x1, P0 ;  /* 0x0000000502197c11 */ /* 0x000fe400080f0c05 */
[----:B------:R-:W-:Y:S02]  /*f530*/  LEA R5, R27, R22, 0x3 ;  /* 0x000000161b057211 */ /* 0x000fe400078e18ff */
[----:B------:R-:W-:-:S04]  /*f540*/  SHF.L.U32 R2, R28, 0x1f, RZ ;  /* 0x0000001f1c027819 */ /* 0x000fc800000006ff */
[----:B------:R-:W0:Y:S02]  /*f550*/  SYNCS.PHASECHK.TRANS64.TRYWAIT P0, [R5+URZ+0x38840], R2 ;  /* 0x03884002050075a7 */ /* 0x000e24000800017f */
[----:B0-----:R-:W-:Y:S05]  /*f560*/  @!P0 BRA `(.L_x_253) ;  /* 0x0000003c006c8947 */ /* 0x001fea0003800000 */
.L_x_321:
[----:B------:R-:W-:Y:S05]  /*f570*/  BSYNC B0 ;  /* 0x0000000000007941 */ /* 0x000fea0003800000 */
.L_x_252:
[----:B------:R-:W2:Y:S01]  /*f580*/  LDL R9, [R1] ;  /* 0x0000000001097983 */ /* 0x000ea20000100800 */
[----:B------:R-:W-:Y:S02]  /*f590*/  ULDC.64 UR4, c[0x0][0x300] ;  /* 0x0000c00000047ab9 */ /* 0x000fe40000000a00 */
[----:B------:R-:W-:Y:S01]  /*f5a0*/  IMAD R6, R6, UR4, RZ ;  /* 0x0000000406067c24 */ /* 0x000fe2000f8e02ff */
[----:B------:R-:W1:Y:S01]  /*f5b0*/  S2R R8, SR_TID.X ;  /* 0x0000000000087919 */ /* 0x000e620000002100 */
[----:B0-----:R-:W-:-:S04]  /*f5c0*/  IMAD.WIDE.U32 R2, R0, UR4, RZ ;  /* 0x0000000400027c25 */ /* 0x001fc8000f8e00ff */
[----:B------:R-:W-:Y:S01]  /*f5d0*/  IMAD R6, R0, UR5, R6 ;  /* 0x0000000500067c24 */ /* 0x000fe2000f8e0206 */
[----:B------:R-:W-:Y:S02]  /*f5e0*/  ULDC.64 UR4, c[0x0][0x310] ;  /* 0x0000c40000047ab9 */ /* 0x000fe40000000a00 */
[----:B------:R-:W-:Y:S02]  /*f5f0*/  IMAD R7, R7, UR4, RZ ;  /* 0x0000000407077c24 */ /* 0x000fe4000f8e02ff */
[----:B------:R-:W-:Y:S02]  /*f600*/  IMAD.IADD R3, R3, 0x1, R6 ;  /* 0x0000000103037824 */ /* 0x000fe400078e0206 */
        /* <DEDUP_REMOVED lines=8> */
[----:B------:R-:W-:Y:S02]  /*f690*/  IMAD R7, R27, 0x5000, R32 ;  /* 0x000050001b077824 */ /* 0x000fe400078e0220 */
[----:B------:R-:W-:Y:S01]  /*f6a0*/  IMAD.IADD R6, R3, 0x1, R0 ;  /* 0x0000000103067824 */ /* 0x000fe200078e0200 */
[----:B------:R-:W-:Y:S01]  /*f6b0*/  LEA R0, P0, R2, UR4, 0x1 ;  /* 0x0000000402007c11 */ /* 0x000fe2000f8008ff */
[----:B------:R-:W-:Y:S01]  /*f6c0*/  UMOV UR4, 0xffffffff ;  /* 0xffffffff00047882 */ /* 0x000fe20000000000 */
[----:B-1----:R-:W-:Y:S02]  /*f6d0*/  LOP3.LUT R8, R8, 0x7f, RZ, 0xc0, !PT ;  /* 0x0000007f08087812 */ /* 0x002fe400078ec0ff */
[----:B------:R-:W-:Y:S02]  /*f6e0*/  LEA.HI.X R6, R2, UR5, R6, 0x1, P0 ;  /* 0x0000000502067c11 */ /* 0x000fe400080f0c06 */
[----:B------:R-:W-:Y:S01]  /*f6f0*/  SHF.R.U32.HI R8, RZ, 0x3, R8 ;  /* 0x00000003ff087819 */ /* 0x000fe20000011608 */
[----:B--2---:R-:W-:-:S04]  /*f700*/  IMAD R4, R26, -0x50, R9 ;  /* 0xffffffb01a047824 */ /* 0x004fc800078e0209 */
[----:B------:R-:W-:-:S05]  /*f710*/  IMAD.IADD R4, R4, 0x1, -R8 ;  /* 0x0000000104047824 */ /* 0x000fca00078e0a08 */
[----:B------:R-:W-:Y:S01]  /*f720*/  ISETP.GE.AND P0, PT, R4, 0x1, PT ;  /* 0x000000010400780c */ /* 0x000fe20003f06270 */
[----:B------:R-:W-:-:S12]  /*f730*/  BRA.DIV UR4, `(.L_x_254) ;  /* 0x0000003e040c7947 */ /* 0x000fd8000b800000 */
[----:B------:R-:W0:Y:S01]  /*f740*/  SHFL.IDX PT, R3, R0, RZ, 0x181f ;  /* 0x00181fff00037589 */ /* 0x000e2200000e0000 */
[----:B------:R-:W-:Y:S01]  /*f750*/  LOP3.LUT P5, RZ, R23, 0x10, RZ, 0xc0, !PT ;  /* 0x0000001017ff7812 */ /* 0x000fe200078ac0ff */
[----:B------:R-:W-:Y:S01]  /*f760*/  @P0 IMAD R9, R7, 0x2, R22 ;  /* 0x0000000207090824 */ /* 0x000fe200078e0216 */
[C---:B------:R-:W-:Y:S01]  /*f770*/  LOP3.LUT P4, RZ, R23.reuse, 0x8, RZ, 0xc0, !PT ;  /* 0x0000000817ff7812 */ /* 0x040fe2000788c0ff */
[----:B------:R-:W1:Y:S01]  /*f780*/  SHFL.IDX PT, R2, R6, RZ, 0x181f ;  /* 0x00181fff06027589 */ /* 0x000e6200000e0000 */
[C---:B------:R-:W-:Y:S02]  /*f790*/  LOP3.LUT P3, RZ, R23.reuse, 0x4, RZ, 0xc0, !PT ;  /* 0x0000000417ff7812 */ /* 0x040fe4000786c0ff */
[----:B------:R-:W-:Y:S01]  /*f7a0*/  LOP3.LUT P2, RZ, R23, 0x2, RZ, 0xc0, !PT ;  /* 0x0000000217ff7812 */ /* 0x000fe2000784c0ff */
[----:B------:R-:W-:Y:S01]  /*f7b0*/  SHFL.IDX PT, R8, R6, 0x1, 0x181f ;  /* 0x00381f0006087f89 */ /* 0x000fe200000e0000 */
[----:B0-----:R-:W-:-:S05]  /*f7c0*/  @P0 LEA R3, P1, R33, R3, 0x1 ;  /* 0x0000000321030211 */ /* 0x001fca00078208ff */
[----:B-1----:R-:W-:-:S05]  /*f7d0*/  @P0 IMAD.X R2, RZ, RZ, R2, P1 ;  /* 0x000000ffff020224 */ /* 0x002fca00008e0602 */
[----:B------:R-:W-:-:S04]  /*f7e0*/  @P0 LOP3.LUT R3, R3, R2, RZ, 0x3c, !PT ;  /* 0x0000000203030212 */ /* 0x000fc800078e3cff */
[----:B------:R-:W-:-:S04]  /*f7f0*/  @P0 LOP3.LUT R2, R3, R2, RZ, 0x3c, !PT ;  /* 0x0000000203020212 */ /* 0x000fc800078e3cff */
[----:B------:R-:W-:-:S05]  /*f800*/  @P0 LOP3.LUT R3, R3, R2, RZ, 0x3c, !PT ;  /* 0x0000000203030212 */ /* 0x000fca00078e3cff */
[----:B------:R-:W-:Y:S04]  /*f810*/  @P0 LDGSTS.E.BYPASS.LTC128B.128 [R9+0x24400], desc[UR36][R2.64], !P5 ;  /* 0x2440000002090fae */ /* 0x000fe8000e901d64 */
[----:B------:R-:W-:Y:S04]  /*f820*/  @P0 LDGSTS.E.BYPASS.LTC128B.128 [R9+0x26c00], desc[UR36][R2.64+0x80], !P4 ;  /* 0x26c0008002090fae */ /* 0x000fe8000e101d64 */
[----:B------:R-:W-:Y:S04]  /*f830*/  @P0 LDGSTS.E.BYPASS.LTC128B.128 [R9+0x29400], desc[UR36][R2.64+0x100], !P3 ;  /* 0x2940010002090fae */ /* 0x000fe8000d901d64 */
[----:B------:R0:W-:Y:S01]  /*f840*/  @P0 LDGSTS.E.BYPASS.LTC128B.128 [R9+0x2bc00], desc[UR36][R2.64+0x180], !P2 ;  /* 0x2bc0018002090fae */ /* 0x0001e2000d101d64 */
[----:B------:R-:W-:-:S03]  /*f850*/  ISETP.GE.AND P0, PT, R4, 0x11, PT ;  /* 0x000000110400780c */ /* 0x000fc60003f06270 */
[----:B0-----:R-:W0:Y:S10]  /*f860*/  SHFL.IDX PT, R2, R0, 0x1, 0x181f ;  /* 0x00381f0000027f89 */ /* 0x001e3400000e0000 */
[----:B------:R-:W-:-:S02]  /*f870*/  @P0 LEA R21, R7, R22, 0x1 ;  /* 0x0000001607150211 */ /* 0x000fc400078e08ff */
[----:B0-----:R-:W-:-:S05]  /*f880*/  @P0 LEA R2, P1, R33, R2, 0x1 ;  /* 0x0000000221020211 */ /* 0x001fca00078208ff */
[----:B------:R-:W-:Y:S02]  /*f890*/  @P0 IMAD.X R3, RZ, RZ, R8, P1 ;  /* 0x000000ffff030224 */ /* 0x000fe400008e0608 */
[----:B------:R-:W-:Y:S04]  /*f8a0*/  SHFL.IDX PT, R8, R6, 0x2, 0x181f ;  /* 0x00581f0006087f89 */ /* 0x000fe800000e0000 */
[----:B------:R-:W-:Y:S04]  /*f8b0*/  @P0 LDGSTS.E.BYPASS.LTC128B.128 [R21+0x24c00], desc[UR36][R2.64], !P5 ;  /* 0x24c0000002150fae */ /* 0x000fe8000e901d64 */
[----:B------:R-:W-:Y:S04]  /*f8c0*/  @P0 LDGSTS.E.BYPASS.LTC128B.128 [R21+0x27400], desc[UR36][R2.64+0x80], !P4 ;  /* 0x2740008002150fae */ /* 0x000fe8000e101d64 */
[----:B------:R-:W-:Y:S04]  /*f8d0*/  @P0 LDGSTS.E.BYPASS.LTC128B.128 [R21+0x29c00], desc[UR36][R2.64+0x100], !P3 ;  /* 0x29c0010002150fae */ /* 0x000fe8000d901d64 */
[----:B------:R0:W-:Y:S01]  /*f8e0*/  @P0 LDGSTS.E.BYPASS.LTC128B.128 [R21+0x2c400], desc[UR36][R2.64+0x180], !P2 ;  /* 0x2c40018002150fae */ /* 0x0001e2000d101d64 */
[----:B------:R-:W-:-:S03]  /*f8f0*/  ISETP.GE.AND P0, PT, R4, 0x21, PT ;  /* 0x000000210400780c */ /* 0x000fc60003f06270 */
[----:B0-----:R-:W0:Y:S10]  /*f900*/  SHFL.IDX PT, R2, R0, 0x2, 0x181f ;  /* 0x00581f0000027f89 */ /* 0x001e3400000e0000 */
[----:B------:R-:W-:Y:S01]  /*f910*/  @P0 IMAD R9, R7, 0x2, R22 ;  /* 0x0000000207090824 */ /* 0x000fe200078e0216 */
        /* <DEDUP_REMOVED lines=10> */
[----:B------:R-:W1:Y:S01]  /*f9c0*/  SHFL.IDX PT, R0, R0, 0x4, 0x181f ;  /* 0x00981f0000007f89 */ /* 0x000e6200000e0000 */
[----:B0-----:R-:W-:-:S05]  /*f9d0*/  @P0 LEA R2, P1, R33, R2, 0x1 ;  /* 0x0000000221020211 */ /* 0x001fca00078208ff */
[----:B------:R-:W-:Y:S02]  /*f9e0*/  @P0 IMAD.X R3, RZ, RZ, R8, P1 ;  /* 0x000000ffff030224 */ /* 0x000fe400008e0608 */
[----:B------:R0:W2:Y:S04]  /*f9f0*/  SHFL.IDX PT, R8, R6, 0x4, 0x181f ;  /* 0x00981f0006087f89 */ /* 0x0000a800000e0000 */
[----:B------:R0:W-:Y:S04]  /*fa00*/  @P0 LDGSTS.E.BYPASS.LTC128B.128 [R21+0x25c00], desc[UR36][R2.64], !P5 ;  /* 0x25c0000002150fae */ /* 0x0001e8000e901d64 */
[----:B------:R0:W-:Y:S04]  /*fa10*/  @P0 LDGSTS.E.BYPASS.LTC128B.128 [R21+0x28400], desc[UR36][R2.64+0x80], !P4 ;  /* 0x2840008002150fae */ /* 0x0001e8000e101d64 */
[----:B------:R0:W-:Y:S04]  /*fa20*/  @P0 LDGSTS.E.BYPASS.LTC128B.128 [R21+0x2ac00], desc[UR36][R2.64+0x100], !P3 ;  /* 0x2ac0010002150fae */ /* 0x0001e8000d901d64 */
[----:B-1----:R0:W-:Y:S02]  /*fa30*/  @P0 LDGSTS.E.BYPASS.LTC128B.128 [R21+0x2d400], desc[UR36][R2.64+0x180], !P2 ;  /* 0x2d40018002150fae */ /* 0x0021e4000d101d64 */
.L_x_333:
[----:B------:R-:W-:Y:S01]  /*fa40*/  ISETP.GE.AND P0, PT, R4, 0x41, PT ;  /* 0x000000410400780c */ /* 0x000fe20003f06270 */
[----:B------:R-:W-:-:S12]  /*fa50*/  BSSY B0, `(.L_x_255) ;  /* 0x0000010000007945 */ /* 0x000fd80003800000 */
[----:B------:R-:W-:Y:S05]  /*fa60*/  @!P0 BRA `(.L_x_256) ;  /* 0x0000000000388947 */ /* 0x000fea0003800000 */
[----:B------:R-:W-:Y:S01]  /*fa70*/  LOP3.LUT P4, RZ, R23, 0x10, RZ, 0xc0, !PT ;  /* 0x0000001017ff7812 */ /* 0x000fe2000788c0ff */
[----:B------:R-:W-:Y:S01]  /*fa80*/  IMAD R7, R7, 0x2, R22 ;  /* 0x0000000207077824 */ /* 0x000fe200078e0216 */
[C---:B------:R-:W-:Y:S02]  /*fa90*/  LOP3.LUT P3, RZ, R23.reuse, 0x8, RZ, 0xc0, !PT ;  /* 0x0000000817ff7812 */ /* 0x040fe4000786c0ff */
[C---:B------:R-:W-:Y:S02]  /*faa0*/  LOP3.LUT P2, RZ, R23.reuse, 0x4, RZ, 0xc0, !PT ;  /* 0x0000000417ff7812 */ /* 0x040fe4000784c0ff */
[----:B------:R-:W-:Y:S02]  /*fab0*/  LOP3.LUT P1, RZ, R23, 0x2, RZ, 0xc0, !PT ;  /* 0x0000000217ff7812 */ /* 0x000fe4000782c0ff */
[----:B0-----:R-:W-:-:S05]  /*fac0*/  LEA R2, P0, R33, R0, 0x1 ;  /* 0x0000000021027211 */ /* 0x001fca00078008ff */
        /* <DEDUP_REMOVED lines=8> */
.L_x_256:
[----:B------:R-:W-:Y:S05]  /*fb50*/  BSYNC B0 ;  /* 0x0000000000007941 */ /* 0x000fea0003800000 */
.L_x_255:
[----:B------:R-:W-:Y:S01]  /*fb60*/  NOP ;  /* 0x0000000000007918 */ /* 0x000fe20000000000 */
[----:B------:R-:W-:-:S13]  /*fb70*/  PLOP3.LUT P0, PT, PT, PT, PT, 0x80, 0x0 ;  /* 0x000000000000781c */ /* 0x000fda0003f0f070 */
.L_x_257:
        /* <DEDUP_REMOVED lines=10> */
.L_x_258:
[----:B------:R3:W5:Y:S01]  /*fc20*/  LDL.LU R0, [R1+0xc] ;  /* 0x00000c0001007983 */ /* 0x0007620000300800 */
[----:B------:R-:W-:Y:S01]  /*fc30*/  LOP3.LUT P0, RZ, R23, 0x80, RZ, 0xc0, !PT ;  /* 0x0000008017ff7812 */ /* 0x000fe2000780c0ff */
[----:B------:R3:W-:-:S12]  /*fc40*/  SYNCS.ARRIVE.TRANS64.A1T0 RZ, [R5+URZ+0x38830], RZ ;  /* 0x038830ff05ff79a7 */ /* 0x0007d8000810003f */
[----:B------:R-:W-:Y:S05]  /*fc50*/  WARPSYNC.ALL ;  /* 0x0000000000007948 */ /* 0x000fea0003800000 */
[----:B------:R-:W-:Y:S01]  /*fc60*/  ULDC.64 UR4, c[0x0][0x298] ;  /* 0x0000a60000047ab9 */ /* 0x000fe20000000a00 */
[----:B01----:R-:W-:Y:S01]  /*fc70*/  VIADD R2, R22, 0x14400 ;  /* 0x0001440016027836 */ /* 0x003fe20000000000 */
[----:B------:R-:W-:Y:S01]  /*fc80*/  SEL R29, R29, RZ, !P0 ;  /* 0x000000ff1d1d7207 */ /* 0x000fe20004000000 */
[----:B------:R-:W-:Y:S01]  /*fc90*/  IMAD.WIDE.U32 R6, R35, UR4, RZ ;  /* 0x0000000423067c25 */ /* 0x000fe2000f8e00ff */
[----:B------:R-:W-:Y:S01]  /*fca0*/  BSSY B6, `(.L_x_259) ;  /* 0x000001b000067945 */ /* 0x000fe20003800000 */
[----:B------:R-:W-:Y:S01]  /*fcb0*/  BAR.SYNC.DEFER_BLOCKING 0x8, 0x180 ;  /* 0x0206000000007b1d */ /* 0x000fe20000010000 */
[----:B-----5:R-:W-:-:S02]  /*fcc0*/  SEL R0, R0, RZ, !P0 ;  /* 0x000000ff00007207 */ /* 0x020fc40004000000 */
[----:B------:R-:W-:-:S03]  /*fcd0*/  LOP3.LUT P0, RZ, R2, 0x3ff, RZ, 0xc0, !PT ;  /* 0x000003ff02ff7812 */ /* 0x000fc6000780c0ff */
[----:B------:R0:W-:Y:S04]  /*fce0*/  STL [R1+0xc], R0 ;  /* 0x00000c0001007387 */ /* 0x0001e80000100800 */
[----:B------:R1:W-:Y:S01]  /*fcf0*/  STL.64 [R1+0x10], R6 ;  /* 0x0000100601007387 */ /* 0x0003e20000100a00 */
[----:B0-----:R-:W-:-:S05]  /*fd00*/  SHF.R.S32.HI R0, RZ, 0x1f, R35 ;  /* 0x0000001fff007819 */ /* 0x001fca0000011423 */
[----:B------:R-:W-:-:S04]  /*fd10*/  IMAD R0, R0, UR4, RZ ;  /* 0x0000000400007c24 */ /* 0x000fc8000f8e02ff */
[----:B------:R-:W-:-:S05]  /*fd20*/  IMAD R0, R35, UR5, R0 ;  /* 0x0000000523007c24 */ /* 0x000fca000f8e0200 */
[----:B------:R-:W-:Y:S01]  /*fd30*/  IADD3 R35, R7, R0, RZ ;  /* 0x0000000007237210 */ /* 0x000fe20007ffe0ff */
[----:B-1----:R-:W-:Y:S06]  /*fd40*/  @!P0 BRA `(.L_x_260) ;  /* 0x0000000000408947 */ /* 0x002fec0003800000 */
[----:B------:R-:W-:Y:S01]  /*fd50*/  MOV R2, 0x0 ;  /* 0x0000000000027802 */ /* 0x000fe20000000f00 */
[----:B------:R-:W-:Y:S01]  /*fd60*/  ULDC.64 UR6, c[0x4][0xa8] ;  /* 0x01002a0000067ab9 */ /* 0x000fe20000000a00 */
[----:B------:R-:W-:Y:S01]  /*fd70*/  ULDC.64 UR8, c[0x4][0xb0] ;  /* 0x01002c0000087ab9 */ /* 0x000fe20000000a00 */
[----:B------:R-:W-:Y:S01]  /*fd80*/  ULDC.64 UR4, c[0x4][0x20] ;  /* 0x0100080000047ab9 */ /* 0x000fe20000000a00 */
[----:B------:R-:W-:Y:S01]  /*fd90*/  IMAD.U32 R4, RZ, RZ, UR6 ;  /* 0x00000006ff047e24 */ /* 0x000fe2000f8e00ff */
[----:B------:R-:W-:Y:S01]  /*fda0*/  MOV R12, 0x1 ;  /* 0x00000001000c7802 */ /* 0x000fe20000000f00 */
[----:B------:R-:W0:Y:S01]  /*fdb0*/  LDC.64 R2, c[0x4][R2] ;  /* 0x0100000002027b82 */ /* 0x000e220000000a00 */
[----:B---3--:R-:W-:Y:S02]  /*fdc0*/  IMAD.U32 R5, RZ, RZ, UR7 ;  /* 0x00000007ff057e24 */ /* 0x008fe4000f8e00ff */
[----:B------:R-:W-:Y:S02]  /*fdd0*/  IMAD.U32 R6, RZ, RZ, UR8 ;  /* 0x00000008ff067e24 */ /* 0x000fe4000f8e00ff */
[----:B------:R-:W-:-:S02]  /*fde0*/  IMAD.U32 R7, RZ, RZ, UR9 ;  /* 0x00000009ff077e24 */ /* 0x000fc4000f8e00ff */
[----:B------:R-:W-:Y:S02]  /*fdf0*/  IMAD.U32 R10, RZ, RZ, UR4 ;  /* 0x00000004ff0a7e24 */ /* 0x000fe4000f8e00ff */
[----:B------:R-:W-:Y:S02]  /*fe00*/  IMAD.U32 R11, RZ, RZ, UR5 ;  /* 0x00000005ff0b7e24 */ /* 0x000fe4000f8e00ff */
[----:B--2---:R-:W-:Y:S02]  /*fe10*/  IMAD.MOV.U32 R8, RZ, RZ, 0x70 ;  /* 0x00000070ff087424 */ /* 0x004fe400078e00ff */
[----:B------:R-:W-:-:S07]  /*fe20*/  IMAD.MOV.U32 R13, RZ, RZ, RZ ;  /* 0x000000ffff0d7224 */ /* 0x000fce00078e00ff */
[----:B------:R-:W-:-:S07]  /*fe30*/  LEPC R20, `(.L_x_260) ;  /* 0x000000001014794e */ /* 0x000fce0000000000 */
[----:B0-----:R-:W-:Y:S05]  /*fe40*/  CALL.ABS.NOINC R2 ;  /* 0x0000000002007343 */ /* 0x001fea0003c00000 */
.L_x_260:
[----:B------:R-:W-:Y:S05]  /*fe50*/  BSYNC B6 ;  /* 0x0000000000067941 */ /* 0x000fea0003800000 */
.L_x_259:
[----:B------:R-:W4:Y:S01]  /*fe60*/  LDL.LU R20, [R1+0xc] ;  /* 0x00000c0001147983 */ /* 0x000f220000300800 */
[----:B------:R-:W0:Y:S01]  /*fe70*/  LDC R6, c[0x0][0x448] ;  /* 0x00011200ff067b82 */ /* 0x000e220000000800 */
[----:B------:R-:W-:Y:S02]  /*fe80*/  ULDC.64 UR4, c[0x0][0x2d8] ;  /* 0x0000b60000047ab9 */ /* 0x000fe40000000a00 */
[----:B------:R-:W2:Y:S01]  /*fe90*/  LDL.LU.64 R2, [R1+0x10] ;  /* 0x0000100001027983 */ /* 0x000ea20000300a00 */
[----:B------:R-:W-:-:S03]  /*fea0*/  IMAD R0, R30, UR4, RZ ;  /* 0x000000041e007c24 */ /* 0x000fc6000f8e02ff */
[----:B------:R1:W5:Y:S01]  /*feb0*/  LDL R10, [R1+0x18] ;  /* 0x00001800010a7983 */ /* 0x0003620000100800 */
[----:B---3--:R-:W-:Y:S01]  /*fec0*/  IMAD R5, R18, UR5, R0 ;  /* 0x0000000512057c24 */ /* 0x008fe2000f8e0200 */
[----:B0-----:R-:W-:-:S13]  /*fed0*/  ISETP.NE.AND P0, PT, R6, 0x1, PT ;  /* 0x000000010600780c */ /* 0x001fda0003f05270 */
[----:B------:R-:W0:Y:S01]  /*fee0*/  @P0 LDC R4, c[0x0][0x450] ;  /* 0x00011400ff040b82 */ /* 0x000e220000000800 */
[----:B------:R-:W-:Y:S01]  /*fef0*/  LOP3.LUT R9, R33, 0x40, RZ, 0xfc, !PT ;  /* 0x0000004021097812 */ /* 0x000fe200078efcff */
[----:B----4-:R-:W-:Y:S02]  /*ff00*/  IMAD.MOV.U32 R21, RZ, RZ, R20 ;  /* 0x000000ffff157224 */ /* 0x010fe400078e0014 */
[----:B------:R-:W3:Y:S01]  /*ff10*/  S2R R20, SR_TID.X ;  /* 0x0000000000147919 */ /* 0x000ee20000002100 */
[----:B--2---:R-:W-:Y:S02]  /*ff20*/  IMAD.MOV.U32 R3, RZ, RZ, R35 ;  /* 0x000000ffff037224 */ /* 0x004fe400078e0023 */
[----:B------:R-:W-:Y:S01]  /*ff30*/  IMAD.WIDE.U32 R2, R18, UR4, R2 ;  /* 0x0000000412027c25 */ /* 0x000fe2000f8e0002 */
[----:B------:R-:W-:-:S03]  /*ff40*/  ULDC.64 UR4, c[0x0][0x2e0] ;  /* 0x0000b80000047ab9 */ /* 0x000fc60000000a00 */
[----:B------:R-:W-:Y:S02]  /*ff50*/  IMAD.IADD R3, R3, 0x1, R5 ;  /* 0x0000000103037824 */ /* 0x000fe400078e0205 */
[----:B------:R-:W2:Y:S01]  /*ff60*/  @P0 LDC R5, c[0x0][0x44c] ;  /* 0x00011300ff050b82 */ /* 0x000ea20000000800 */
[----:B------:R-:W-:Y:S02]  /*ff70*/  IMAD R0, R21, UR4, RZ ;  /* 0x0000000415007c24 */ /* 0x000fe4000f8e02ff */
[----:B------:R-:W-:-:S04]  /*ff80*/  IMAD.WIDE.U32 R2, R29, UR4, R2 ;  /* 0x000000041d027c25 */ /* 0x000fc8000f8e0002 */
[----:B------:R-:W-:Y:S01]  /*ff90*/  IMAD R0, R29, UR5, R0 ;  /* 0x000000051d007c24 */ /* 0x000fe2000f8e0200 */
[----:B------:R-:W-:-:S03]  /*ffa0*/  ULDC.64 UR4, c[0x0][0x2d0] ;  /* 0x0000b40000047ab9 */ /* 0x000fc60000000a00 */
[----:B------:R-:W-:Y:S02]  /*ffb0*/  IMAD.IADD R3, R3, 0x1, R0 ;  /* 0x0000000103037824 */ /* 0x000fe400078e0200 */
[----:B------:R-:W-:Y:S01]  /*ffc0*/  IMAD.SHL.U32 R0, R17, 0x80, RZ ;  /* 0x0000008011007824 */ /* 0x000fe200078e00ff */
[C---:B---3--:R-:W-:Y:S01]  /*ffd0*/  LOP3.LUT R21, R20.reuse, 0x7f, RZ, 0xc0, !PT ;  /* 0x0000007f14157812 */ /* 0x048fe200078ec0ff */
[----:B------:R-:W-:-:S03]  /*ffe0*/  IMAD.SHL.U32 R20, R20, 0x10, RZ ;  /* 0x0000001014147824 */ /* 0x000fc600078e00ff */
[----:B------:R-:W-:-:S04]  /*fff0*/  SHF.R.U32.HI R21, RZ, 0x3, R21 ;  /* 0x00000003ff157819 */ /* 0x000fc80000011615 */
[----:B------:R-:W-:-:S04]  /*10000*/  LOP3.LUT R20, R21, 0x70, R20, 0xf8, !PT ;  /* 0x0000007015147812 */ /* 0x000fc800078ef814 */
[----:B------:R-:W-:-:S05]  /*10010*/  LOP3.LUT R7, R20, R0, RZ, 0xfc, !PT ;  /* 0x0000000014077212 */ /* 0x000fca00078efcff */
[----:B--2---:R-:W-:Y:S01]  /*10020*/  @P0 IMAD.HI.U32 R8, R7, R5, RZ ;  /* 0x0000000507080227 */ /* 0x004fe200078e00ff */
[----:B------:R-:W-:-:S04]  /*10030*/  MOV R5, R7 ;  /* 0x0000000700057202 */ /* 0x000fc80000000f00 */
[----:B0-----:R-:W-:Y:S01]  /*10040*/  @P0 SHF.R.U32.HI R5, RZ, R4, R8 ;  /* 0x00000004ff050219 */ /* 0x001fe20000011608 */
[----:B------:R-:W0:Y:S04]  /*10050*/  S2R R20, SR_TID.X ;  /* 0x0000000000147919 */ /* 0x000e280000002100 */
[----:B------:R-:W-:-:S04]  /*10060*/  IMAD.MOV R4, RZ, RZ, -R5 ;  /* 0x000000ffff047224 */ /* 0x000fc800078e0a05 */
[----:B------:R-:W-:Y:S01]  /*10070*/  IMAD R4, R6, R4, R7 ;  /* 0x0000000406047224 */ /* 0x000fe200078e0207 */
[----:B------:R-:W-:Y:S01]  /*10080*/  SHF.R.S32.HI R7, RZ, 0x1f, R5 ;  /* 0x0000001fff077819 */ /* 0x000fe20000011405 */
[----:B------:R-:W-:-:S04]  /*10090*/  IMAD.WIDE.U32 R2, R5, UR4, R2 ;  /* 0x0000000405027c25 */ /* 0x000fc8000f8e0002 */
[----:B------:R-:W-:-:S04]  /*100a0*/  IMAD R7, R7, UR4, RZ ;  /* 0x0000000407077c24 */ /* 0x000fc8000f8e02ff */
[----:B------:R-:W-:Y:S01]  /*100b0*/  IMAD R7, R5, UR5, R7 ;  /* 0x0000000505077c24 */ /* 0x000fe2000f8e0207 */
[----:B------:R-:W-:Y:S01]  /*100c0*/  SHF.R.S32.HI R5, RZ, 0x1f, R4 ;  /* 0x0000001fff057819 */ /* 0x000fe20000011404 */
[----:B------:R-:W-:Y:S02]  /*100d0*/  ULDC.64 UR4, c[0x0][0x2c8] ;  /* 0x0000b20000047ab9 */ /* 0x000fe40000000a00 */
[----:B------:R-:W-:Y:S02]  /*100e0*/  IMAD.IADD R3, R3, 0x1, R7 ;  /* 0x0000000103037824 */ /* 0x000fe400078e0207 */
[----:B------:R-:W-:Y:S02]  /*100f0*/  IMAD R5, R5, UR4, RZ ;  /* 0x0000000405057c24 */ /* 0x000fe4000f8e02ff */
[----:B------:R-:W-:-:S04]  /*10100*/  IMAD.WIDE.U32 R2, R4, UR4, R2 ;  /* 0x0000000404027c25 */ /* 0x000fc8000f8e0002 */
[----:B------:R-:W-:Y:S01]  /*10110*/  IMAD R5, R4, UR5, R5 ;  /* 0x0000000504057c24 */ /* 0x000fe2000f8e0205 */
[----:B------:R-:W-:-:S03]  /*10120*/  ULDC.64 UR4, c[0x0][0x280] ;  /* 0x0000a00000047ab9 */ /* 0x000fc60000000a00 */
[----:B------:R-:W-:Y:S01]  /*10130*/  IMAD.IADD R3, R3, 0x1, R5 ;  /* 0x0000000103037824 */ /* 0x000fe200078e0205 */
[----:B------:R-:W-:Y:S01]  /*10140*/  LEA R5, P0, R2, UR4, 0x1 ;  /* 0x0000000402057c11 */ /* 0x000fe2000f8008ff */
[----:B------:R-:W-:Y:S01]  /*10150*/  ULDC UR4, c[0x0][0x2b8] ;  /* 0x0000ae0000047ab9 */ /* 0x000fe20000000800 */
[----:B0-----:R-:W-:Y:S02]  /*10160*/  LOP3.LUT R20, R20, 0x7f, RZ, 0xc0, !PT ;  /* 0x0000007f14147812 */ /* 0x001fe400078ec0ff */
[----:B------:R-:W-:Y:S01]  /*10170*/  LEA.HI.X R4, R2, UR5, R3, 0x1, P0 ;  /* 0x0000000502047c11 */ /* 0x000fe200080f0c03 */
[----:B------:R-:W-:Y:S01]  /*10180*/  UMOV UR5, 0xffffffff ;  /* 0xffffffff00057882 */ /* 0x000fe20000000000 */
[----:B------:R-:W-:Y:S02]  /*10190*/  ISETP.GE.AND P4, PT, R33, UR4, PT ;  /* 0x0000000421007c0c */ /* 0x000fe4000bf86270 */
[----:B------:R-:W-:Y:S02]  /*101a0*/  ISETP.GE.AND P3, PT, R9, UR4, PT ;  /* 0x0000000409007c0c */ /* 0x000fe4000bf66270 */
[----:B------:R-:W-:-:S02]  /*101b0*/  ISETP.GE.AND P2, PT, R37, UR4, PT ;  /* 0x0000000425007c0c */ /* 0x000fc4000bf46270 */
[----:B------:R-:W-:Y:S02]  /*101c0*/  ISETP.GE.AND P1, PT, R36, UR4, PT ;  /* 0x0000000424007c0c */ /* 0x000fe4000bf26270 */
[----:B------:R-:W-:Y:S01]  /*101d0*/  SHF.R.U32.HI R9, RZ, 0x3, R20 ;  /* 0x00000003ff097819 */ /* 0x000fe20000011614 */
[----:B-1----:R-:W-:Y:S10]  /*101e0*/  BRA.DIV UR5, `(.L_x_261) ;  /* 0x0000003a05307947 */ /* 0x002ff4000b800000 */
[----:B------:R-:W0:Y:S01]  /*101f0*/  SHFL.IDX PT, R14, R5, RZ, 0x181f ;  /* 0x00181fff050e7589 */ /* 0x000e2200000e0000 */
[----:B-----5:R-:W-:Y:S02]  /*10200*/  IMAD R6, R10, R6, RZ ;  /* 0x000000060a067224 */ /* 0x020fe400078e02ff */
[----:B------:R-:W-:Y:S01]  /*10210*/  IMAD.IADD R0, R9, 0x1, R0 ;  /* 0x0000000109007824 */ /* 0x000fe200078e0200 */
[----:B------:R-:W1:Y:S03]  /*10220*/  SHFL.IDX PT, R2, R4, RZ, 0x181f ;  /* 0x00181fff04027589 */ /* 0x000e6600000e0000 */
[C---:B------:R-:W-:Y:S01]  /*10230*/  VIADD R7, R0.reuse, 0x10 ;  /* 0x0000001000077836 */ /* 0x040fe20000000000 */
[----:B------:R-:W-:-:S13]  /*10240*/  ISETP.GE.AND P0, PT, R0, R6, PT ;  /* 0x000000060000720c */ /* 0x000fda0003f06270 */
[----:B0-----:R-:W-:-:S05]  /*10250*/  @!P0 LEA R14, P5, R33, R14, 0x1 ;  /* 0x0000000e210e8211 */ /* 0x001fca00078a08ff */
[----:B-1----:R-:W-:Y:S02]  /*10260*/  @!P0 IMAD.X R3, RZ, RZ, R2, P5 ;  /* 0x000000ffff038224 */ /* 0x002fe400028e0602 */
[----:B------:R-:W-:Y:S02]  /*10270*/  @!P0 IMAD.MOV.U32 R2, RZ, RZ, R14 ;  /* 0x000000ffff028224 */ /* 0x000fe400078e000e */
[----:B------:R-:W0:Y:S04]  /*10280*/  SHFL.IDX PT, R14, R5, 0x1, 0x181f ;  /* 0x00381f00050e7f89 */ /* 0x000e2800000e0000 */
[----:B------:R-:W-:Y:S04]  /*10290*/  @!P0 LDGSTS.E.BYPASS.LTC128B.128 [R34+0x14400], desc[UR36][R2.64], !P4 ;  /* 0x1440000002228fae */ /* 0x000fe8000e101d64 */
[----:B------:R-:W-:Y:S04]  /*102a0*/  @!P0 LDGSTS.E.BYPASS.LTC128B.128 [R34+0x18400], desc[UR36][R2.64+0x80], !P3 ;  /* 0x1840008002228fae */ /* 0x000fe8000d901d64 */
[----:B------:R-:W-:Y:S04]  /*102b0*/  @!P0 LDGSTS.E.BYPASS.LTC128B.128 [R34+0x1c400], desc[UR36][R2.64+0x100], !P2 ;  /* 0x1c40010002228fae */ /* 0x000fe8000d101d64 */
[----:B------:R1:W-:Y:S01]  /*102c0*/  @!P0 LDGSTS.E.BYPASS.LTC128B.128 [R34+0x20400], desc[UR36][R2.64+0x180], !P1 ;  /* 0x2040018002228fae */ /* 0x0003e2000c901d64 */
[----:B------:R-:W-:-:S03]  /*102d0*/  ISETP.GE.AND P0, PT, R7, R6, PT ;  /* 0x000000060700720c */ /* 0x000fc60003f06270 */
[----:B-1----:R-:W1:Y:S10]  /*102e0*/  SHFL.IDX PT, R2, R4, 0x1, 0x181f ;  /* 0x00381f0004027f89 */ /* 0x002e7400000e0000 */
[----:B0-----:R-:W-:-:S04]  /*102f0*/  @!P0 LEA R14, P5, R33, R14, 0x1 ;  /* 0x0000000e210e8211 */ /* 0x001fc800078a08ff */
[----:B-1----:R-:W-:Y:S01]  /*10300*/  @!P0 IADD3.X R7, RZ, R2, RZ, P5, !PT ;  /* 0x00000002ff078210 */ /* 0x002fe20002ffe4ff */
[----:B------:R-:W-:Y:S02]  /*10310*/  @!P0 IMAD.MOV.U32 R2, RZ, RZ, R14 ;  /* 0x000000ffff028224 */ /* 0x000fe400078e000e */
[----:B------:R-:W0:Y:S02]  /*10320*/  SHFL.IDX PT, R14, R5, 0x2, 0x181f ;  /* 0x00581f00050e7f89 */ /* 0x000e2400000e0000 */
[----:B------:R-:W-:Y:S02]  /*10330*/  @!P0 IMAD.MOV.U32 R3, RZ, RZ, R7 ;  /* 0x000000ffff038224 */ /* 0x000fe400078e0007 */
[----:B------:R-:W-:-:S03]  /*10340*/  VIADD R7, R0, 0x20 ;  /* 0x0000002000077836 */ /* 0x000fc60000000000 */
[----:B------:R-:W-:Y:S04]  /*10350*/  @!P0 LDGSTS.E.BYPASS.LTC128B.128 [R34+0x14c00], desc[UR36][R2.64], !P4 ;  /* 0x14c0000002228fae */ /* 0x000fe8000e101d64 */
[----:B------:R-:W-:Y:S04]  /*10360*/  @!P0 LDGSTS.E.BYPASS.LTC128B.128 [R34+0x18c00], desc[UR36][R2.64+0x80], !P3 ;  /* 0x18c0008002228fae */ /* 0x000fe8000d901d64 */
[----:B------:R-:W-:Y:S04]  /*10370*/  @!P0 LDGSTS.E.BYPASS.LTC128B.128 [R34+0x1cc00], desc[UR36][R2.64+0x100], !P2 ;  /* 0x1cc0010002228fae */ /* 0x000fe8000d101d64 */
[----:B------:R1:W-:Y:S01]  /*10380*/  @!P0 LDGSTS.E.BYPASS.LTC128B.128 [R34+0x20c00], desc[UR36][R2.64+0x180], !P1 ;  /* 0x20c0018002228fae */ /* 0x0003e2000c901d64 */
[----:B------:R-:W-:-:S03]  /*10390*/  ISETP.GE.AND P0, PT, R7, R6, PT ;  /* 0x000000060700720c */ /* 0x000fc60003f06270 */
[----:B-1----:R-:W1:Y:S10]  /*103a0*/  SHFL.IDX PT, R2, R4, 0x2, 0x181f ;  /* 0x00581f0004027f89 */ /* 0x002e7400000e0000 */
[----:B0-----:R-:W-:-:S05]  /*103b0*/  @!P0 LEA R14, P5, R33, R14, 0x1 ;  /* 0x0000000e210e8211 */ /* 0x001fca00078a08ff */
[----:B-1----:R-:W-:Y:S02]  /*103c0*/  @!P0 IMAD.X R7, RZ, RZ, R2, P5 ;  /* 0x000000ffff078224 */ /* 0x002fe400028e0602 */
[----:B------:R-:W-:Y:S02]  /*103d0*/  @!P0 IMAD.MOV.U32 R2, RZ, RZ, R14 ;  /* 0x000000ffff028224 */ /* 0x000fe400078e000e */
[----:B------:R-:W-:Y:S01]  /*103e0*/  @!P0 IMAD.MOV.U32 R3, RZ, RZ, R7 ;  /* 0x000000ffff038224 */ /* 0x000fe200078e0007 */
[----:B------:R-:W0:Y:S01]  /*103f0*/  SHFL.IDX PT, R14, R5, 0x3, 0x181f ;  /* 0x00781f00050e7f89 */ /* 0x000e2200000e0000 */
[----:B------:R-:W-:-:S03]  /*10400*/  VIADD R7, R0, 0x30 ;  /* 0x0000003000077836 */ /* 0x000fc60000000000 */
        /* <DEDUP_REMOVED lines=46> */
[----:B------:R0:W1:Y:S04]  /*106f0*/  SHFL.IDX PT, R14, R5, 0x7, 0x181f ;  /* 0x00f81f00050e7f89 */ /* 0x00006800000e0000 */
[----:B------:R0:W-:Y:S04]  /*10700*/  @!P0 LDGSTS.E.BYPASS.LTC128B.128 [R34+0x17400], desc[UR36][R2.64], !P4 ;  /* 0x1740000002228fae */ /* 0x0001e8000e101d64 */
[----:B------:R0:W-:Y:S04]  /*10710*/  @!P0 LDGSTS.E.BYPASS.LTC128B.128 [R34+0x1b400], desc[UR36][R2.64+0x80], !P3 ;  /* 0x1b40008002228fae */ /* 0x0001e8000d901d64 */
[----:B------:R0:W-:Y:S04]  /*10720*/  @!P0 LDGSTS.E.BYPASS.LTC128B.128 [R34+0x1f400], desc[UR36][R2.64+0x100], !P2 ;  /* 0x1f40010002228fae */ /* 0x0001e8000d101d64 */
[----:B------:R0:W-:Y:S04]  /*10730*/  @!P0 LDGSTS.E.BYPASS.LTC128B.128 [R34+0x23400], desc[UR36][R2.64+0x180], !P1 ;  /* 0x2340018002228fae */ /* 0x0001e8000c901d64 */
[----:B------:R0:W2:Y:S02]  /*10740*/  SHFL.IDX PT, R7, R4, 0x7, 0x181f ;  /* 0x00f81f0004077f89 */ /* 0x0000a400000e0000 */
.L_x_350:
[----:B0-----:R-:W-:Y:S01]  /*10750*/  VIADD R3, R0, 0x70 ;  /* 0x0000007000037836 */ /* 0x001fe20000000000 */
[----:B------:R-:W-:Y:S04]  /*10760*/  BSSY B0, `(.L_x_262) ;  /* 0x000000c000007945 */ /* 0x000fe80003800000 */
[----:B------:R-:W-:-:S13]  /*10770*/  ISETP.GE.AND P0, PT, R3, R6, PT ;  /* 0x000000060300720c */ /* 0x000fda0003f06270 */
[----:B------:R-:W-:Y:S05]  /*10780*/  @P0 BRA `(.L_x_263) ;  /* 0x0000000000240947 */ /* 0x000fea0003800000 */
[----:B-1----:R-:W-:-:S04]  /*10790*/  LEA R2, P0, R33, R14, 0x1 ;  /* 0x0000000e21027211 */ /* 0x002fc800078008ff */
[----:B--2---:R-:W-:-:S05]  /*107a0*/  IADD3.X R3, RZ, R7, RZ, P0, !PT ;  /* 0x00000007ff037210 */ /* 0x004fca00007fe4ff */
[----:B------:R-:W-:Y:S01]  /*107b0*/  @!PT LDS RZ, [RZ] ;  /* 0x00000000fffff984 */ /* 0x000fe20000000800 */
[----:B------:R-:W-:Y:S01]  /*107c0*/  @!PT LDS RZ, [RZ] ;  /* 0x00000000fffff984 */ /* 0x000fe20000000800 */
[----:B------:R-:W-:Y:S01]  /*107d0*/  @!PT LDS RZ, [RZ] ;  /* 0x00000000fffff984 */ /* 0x000fe20000000800 */
[----:B------:R0:W-:Y:S04]  /*107e0*/  LDGSTS.E.BYPASS.LTC128B.128 [R34+0x17c00], desc[UR36][R2.64], !P4 ;  /* 0x17c0000002227fae */ /* 0x0001e8000e101d64 */
[----:B------:R0:W-:Y:S04]  /*107f0*/  LDGSTS.E.BYPASS.LTC128B.128 [R34+0x1bc00], desc[UR36][R2.64+0x80], !P3 ;  /* 0x1bc0008002227fae */ /* 0x0001e8000d901d64 */
[----:B------:R0:W-:Y:S04]  /*10800*/  LDGSTS.E.BYPASS.LTC128B.128 [R34+0x1fc00], desc[UR36][R2.64+0x100], !P2 ;  /* 0x1fc0010002227fae */ /* 0x0001e8000d101d64 */
[----:B------:R0:W-:Y:S02]  /*10810*/  LDGSTS.E.BYPASS.LTC128B.128 [R34+0x23c00], desc[UR36][R2.64+0x180], !P1 ;  /* 0x23c0018002227fae */ /* 0x0001e4000c901d64 */
.L_x_263:
[----:B------:R-:W-:Y:S05]  /*10820*/  BSYNC B0 ;  /* 0x0000000000007941 */ /* 0x000fea0003800000 */
.L_x_262:
[----:B------:R-:W-:Y:S01]  /*10830*/  NOP ;  /* 0x0000000000007918 */ /* 0x000fe20000000000 */
[----:B------:R-:W-:-:S13]  /*10840*/  PLOP3.LUT P0, PT, PT, PT, PT, 0x80, 0x0 ;  /* 0x000000000000781c */ /* 0x000fda0003f0f070 */
.L_x_264:
[----:B------:R-:W-:Y:S02]  /*10850*/  PLOP3.LUT P1, PT, P1, P0, PT, 0xa2, 0x0 ;  /* 0x000000000000781c */ /* 0x000fe40000f21472 */
[----:B------:R-:W-:-:S08]  /*10860*/  @P0 R2UR P1, UR4, R22 ;  /* 0x00000000160402ca */ /* 0x000fd00000020000 */
[----:B------:R-:W-:-:S05]  /*10870*/  @P0 PLOP3.LUT P0, PT, P1, PT, PT, 0x80, 0x0 ;  /* 0x000000000000081c */ /* 0x000fca0000f0f070 */
[----:B------:R-:W-:Y:S01]  /*10880*/  @!P1 SYNCS.ARRIVE.TRANS64.RED.A0T1 RZ, [UR4+0x38800], RZ ;  /* 0x038800ffffff99a7 */ /* 0x000fe20008200404 */
[----:B------:R-:W-:Y:S07]  /*10890*/  @!P1 ARRIVES.LDGSTSBAR.64.TRANSCNT [UR4+0x38800] ;  /* 0x03880000ff0099b0 */ /* 0x000fee0008000a84 */
[----:B------:R-:W-:Y:S05]  /*108a0*/  @P0 BRA.U.ANY `(.L_x_264) ;  /* 0xfffffffd00e80947 */ /* 0x000fea000393ffff */
[----:B0-----:R-:W3:Y:S02]  /*108b0*/  LDL.LU R2, [R1+0x1c] ;  /* 0x00001c0001027983 */ /* 0x001ee40000300800 */
[----:B---3--:R-:W-:-:S05]  /*108c0*/  VIADD R2, R2, 0x1 ;  /* 0x0000000102027836 */ /* 0x008fca0000000000 */
[----:B------:R0:W-:Y:S01]  /*108d0*/  STL [R1+0x1c], R2 ;  /* 0x00001c0201007387 */ /* 0x0001e20000100800 */
[----:B------:R-:W-:-:S04]  /*108e0*/  LEA.HI R0, R2, R2, RZ, 0x1 ;  /* 0x0000000202007211 */ /* 0x000fc800078f08ff */
[----:B------:R-:W-:-:S05]  /*108f0*/  LOP3.LUT R0, R0, 0xfffffffe, RZ, 0xc0, !PT ;  /* 0xfffffffe00007812 */ /* 0x000fca00078ec0ff */
[----:B------:R-:W-:-:S05]  /*10900*/  IMAD.IADD R0, R2, 0x1, -R0 ;  /* 0x0000000102007824 */ /* 0x000fca00078e0a00 */
[----:B------:R-:W-:Y:S01]  /*10910*/  SHF.L.U32 R3, R0, 0x1f, RZ ;  /* 0x0000001f00037819 */ /* 0x000fe200000006ff */
[----:B------:R-:W-:Y:S01]  /*10920*/  NOP ;  /* 0x0000000000007918 */ /* 0x000fe20000000000 */
[----:B------:R0:W-:Y:S01]  /*10930*/  SYNCS.ARRIVE.TRANS64.A1T0 RZ, [R22+URZ+0x38800], RZ ;  /* 0x038800ff16ff79a7 */ /* 0x0001e2000810003f */
[----:B------:R-:W-:Y:S01]  /*10940*/  BSSY B0, `(.L_x_265) ;  /* 0x0000003000007945 */ /* 0x000fe20003800000 */
[----:B------:R-:W3:Y:S03]  /*10950*/  SYNCS.PHASECHK.TRANS64.TRYWAIT P0, [R22+URZ+0x38820], R3 ;  /* 0x03882003160075a7 */ /* 0x000ee6000800017f */
[----:B0--3--:R-:W-:Y:S05]  /*10960*/  @!P0 BRA `(.L_x_266) ;  /* 0x0000003c00088947 */ /* 0x009fea0003800000 */
.L_x_351:
[----:B------:R-:W-:Y:S05]  /*10970*/  BSYNC B0 ;  /* 0x0000000000007941 */ /* 0x000fea0003800000 */
.L_x_265:
[----:B------:R-:W3:Y:S01]  /*10980*/  LDL R0, [R1] ;  /* 0x0000000001007983 */ /* 0x000ee20000100800 */
[----:B------:R-:W-:Y:S01]  /*10990*/  BSSY B0, `(.L_x_267) ;  /* 0x0000116000007945 */ /* 0x000fe20003800000 */
[----:B---3--:R-:W-:-:S13]  /*109a0*/  ISETP.GE.AND P0, PT, R0, 0x51, PT ;  /* 0x000000510000780c */ /* 0x008fda0003f06270 */
[----:B------:R-:W-:Y:S05]  /*109b0*/  @!P0 BRA `(.L_x_268) ;  /* 0x00000010004c8947 */ /* 0x000fea0003800000 */
[----:B------:R-:W3:Y:S01]  /*109c0*/  LDL.LU R0, [R1+0x20] ;  /* 0x0000200001007983 */ /* 0x000ee20000300800 */
[C---:B------:R-:W-:Y:S01]  /*109d0*/  LOP3.LUT R2, R33.reuse, 0x40, RZ, 0xfc, !PT ;  /* 0x0000004021027812 */ /* 0x040fe200078efcff */
[----:B------:R-:W-:Y:S01]  /*109e0*/  ULDC UR4, c[0x0][0x2f4] ;  /* 0x0000bd0000047ab9 */ /* 0x000fe20000000800 */
[----:B------:R-:W-:Y:S01]  /*109f0*/  IMAD.MOV.U32 R17, RZ, RZ, R28 ;  /* 0x000000ffff117224 */ /* 0x000fe200078e001c */
[----:B------:R-:W-:Y:S01]  /*10a00*/  ISETP.GE.AND P4, PT, R33, UR4, PT ;  /* 0x0000000421007c0c */ /* 0x000fe2000bf86270 */
[----:B--2---:R-:W-:Y:S01]  /*10a10*/  IMAD.MOV.U32 R7, RZ, RZ, R27 ;  /* 0x000000ffff077224 */ /* 0x004fe200078e001b */
[----:B------:R-:W-:Y:S01]  /*10a20*/  ISETP.GE.AND P3, PT, R2, UR4, PT ;  /* 0x0000000402007c0c */ /* 0x000fe2000bf66270 */
[----:B------:R-:W-:Y:S01]  /*10a30*/  IMAD.MOV.U32 R29, RZ, RZ, R26 ;  /* 0x000000ffff1d7224 */ /* 0x000fe200078e001a */
[----:B------:R-:W-:Y:S02]  /*10a40*/  ISETP.GE.AND P2, PT, R37, UR4, PT ;  /* 0x0000000425007c0c */ /* 0x000fe4000bf46270 */
[----:B------:R-:W-:Y:S01]  /*10a50*/  ISETP.GE.AND P1, PT, R36, UR4, PT ;  /* 0x0000000424007c0c */ /* 0x000fe2000bf26270 */
[----:B---3--:R-:W-:-:S12]  /*10a60*/  VIADD R0, R0, 0xfffffffe ;  /* 0xfffffffe00007836 */ /* 0x008fd80000000000 */
.L_x_281:
[----:B------:R-:W2:Y:S04]  /*10a70*/  LDL R6, [R1+0x4] ;  /* 0x0000040001067983 */ /* 0x000ea80000100800 */
[----:B------:R-:W3:Y:S01]  /*10a80*/  LDL R8, [R1+0x8] ;  /* 0x0000080001087983 */ /* 0x000ee20000100800 */
[----:B------:R-:W4:Y:S01]  /*10a90*/  S2R R2, SR_TID.X ;  /* 0x0000000000027919 */ /* 0x000f220000002100 */
[----:B------:R-:W1:Y:S01]  /*10aa0*/  S2R R4, SR_TID.X ;  /* 0x0000000000047919 */ /* 0x000e620000002100 */
[----:B----4-:R-:W-:-:S04]  /*10ab0*/  LOP3.LUT R2, R2, 0x7f, RZ, 0xc0, !PT ;  /* 0x0000007f02027812 */ /* 0x010fc800078ec0ff */
[----:B0-----:R-:W-:Y:S02]  /*10ac0*/  SHF.R.U32.HI R3, RZ, 0x3, R2 ;  /* 0x00000003ff037819 */ /* 0x001fe40000011602 */
[----:B------:R-:W0:Y:S01]  /*10ad0*/  LDC R2, c[0x0][0x430] ;  /* 0x00010c00ff027b82 */ /* 0x000e220000000800 */
[----:B-1----:R-:W-:-:S05]  /*10ae0*/  IMAD.SHL.U32 R9, R4, 0x10, RZ ;  /* 0x0000001004097824 */ /* 0x002fca00078e00ff */
[----:B------:R-:W-:-:S04]  /*10af0*/  LOP3.LUT R9, R3, 0x70, R9, 0xf8, !PT ;  /* 0x0000007003097812 */ /* 0x000fc800078ef809 */
[----:B------:R-:W-:-:S13]  /*10b00*/  ISETP.GT.U32.AND P6, PT, R9, 0x4f, PT ;  /* 0x0000004f0900780c */ /* 0x000fda0003fc4070 */
[----:B------:R-:W3:Y:S01]  /*10b10*/  @!P6 LDC.64 R4, c[0x0][0x428] ;  /* 0x00010a00ff04eb82 */ /* 0x000ee20000000a00 */
[----:B0-----:R-:W-:-:S13]  /*10b20*/  ISETP.NE.AND P0, PT, R2, 0x1, PT ;  /* 0x000000010200780c */ /* 0x001fda0003f05270 */
[----:B------:R-:W0:Y:S08]  /*10b30*/  @P0 LDC R3, c[0x0][0x434] ;  /* 0x00010d00ff030b82 */ /* 0x000e300000000800 */
[----:B------:R-:W1:Y:S01]  /*10b40*/  @P0 LDC R2, c[0x0][0x438] ;  /* 0x00010e00ff020b82 */ /* 0x000e620000000800 */
[----:B--2---:R-:W-:-:S05]  /*10b50*/  IMAD R6, R0, 0x50, R6 ;  /* 0x0000005000067824 */ /* 0x004fca00078e0206 */
[----:B------:R-:W-:-:S05]  /*10b60*/  IADD3 R6, R9, R6, RZ ;  /* 0x0000000609067210 */ /* 0x000fca0007ffe0ff */
[----:B0-----:R-:W-:-:S04]  /*10b70*/  @P0 IMAD.HI.U32 R3, R6, R3, RZ ;  /* 0x0000000306030227 */ /* 0x001fc800078e00ff */
[----:B------:R-:W-:Y:S01]  /*10b80*/  IMAD.MOV.U32 R10, RZ, RZ, R6 ;  /* 0x000000ffff0a7224 */ /* 0x000fe200078e0006 */
[----:B-1----:R-:W-:Y:S01]  /*10b90*/  @P0 SHF.R.U32.HI R10, RZ, R2, R3 ;  /* 0x00000002ff0a0219 */ /* 0x002fe20000011603 */
[----:B---3--:R-:W-:Y:S02]  /*10ba0*/  @!P6 IMAD R2, R8, R4, RZ ;  /* 0x000000040802e224 */ /* 0x008fe400078e02ff */
[----:B------:R-:W0:Y:S01]  /*10bb0*/  @!P6 LDC.64 R8, c[0x0][0x418] ;  /* 0x00010600ff08eb82 */ /* 0x000e220000000a00 */
[----:B------:R-:W-:Y:S01]  /*10bc0*/  @!P6 SHF.R.S32.HI R3, RZ, 0x1f, R10 ;  /* 0x0000001fff03e819 */ /* 0x000fe2000001140a */
[----:B------:R-:W-:Y:S02]  /*10bd0*/  @!P6 IMAD R5, R31, R5, R2 ;  /* 0x000000051f05e224 */ /* 0x000fe400078e0202 */
[----:B------:R-:W-:-:S04]  /*10be0*/  @!P6 IMAD.MOV.U32 R2, RZ, RZ, R10 ;  /* 0x000000ffff02e224 */ /* 0x000fc800078e000a */
[----:B------:R-:W-:-:S04]  /*10bf0*/  @!P6 IMAD.WIDE.U32 R2, R31, R4, R2 ;  /* 0x000000041f02e225 */ /* 0x000fc800078e0002 */
[----:B------:R-:W-:Y:S02]  /*10c00*/  @!P6 IMAD.IADD R5, R5, 0x1, R3 ;  /* 0x000000010505e824 */ /* 0x000fe400078e0203 */
[----:B------:R-:W-:Y:S01]  /*10c10*/  IMAD.MOV.U32 R4, RZ, RZ, RZ ;  /* 0x000000ffff047224 */ /* 0x000fe200078e00ff */
[----:B0-----:R-:W-:-:S04]  /*10c20*/  @!P6 LEA R8, P0, R2, R8, 0x2 ;  /* 0x000000080208e211 */ /* 0x001fc800078010ff */
[----:B------:R-:W-:-:S05]  /*10c30*/  @!P6 LEA.HI.X R9, R2, R9, R5, 0x2, P0 ;  /* 0x000000090209e211 */ /* 0x000fca00000f1405 */
[----:B------:R0:W5:Y:S01]  /*10c40*/  @!P6 LDG.E R4, desc[UR36][R8.64] ;  /* 0x000000240804e981 */ /* 0x000162000c1e1900 */
[----:B------:R-:W-:Y:S01]  /*10c50*/  LOP3.LUT P5, RZ, R23, 0x20, RZ, 0xc0, !PT ;  /* 0x0000002017ff7812 */ /* 0x000fe200078ac0ff */
[----:B------:R-:W-:Y:S01]  /*10c60*/  VIADD R27, R7, 0x1 ;  /* 0x00000001071b7836 */ /* 0x000fe20000000000 */
[----:B------:R-:W-:Y:S05]  /*10c70*/  YIELD ;  /* 0x0000000000007946 */ /* 0x000fea0003800000 */
[----:B------:R-:W-:Y:S01]  /*10c80*/  ISETP.NE.AND P0, PT, R27, 0x2, PT ;  /* 0x000000021b00780c */ /* 0x000fe20003f05270 */
[----:B------:R-:W-:Y:S01]  /*10c90*/  IMAD.MOV R5, RZ, RZ, -R10 ;  /* 0x000000ffff057224 */ /* 0x000fe200078e0a0a */
[----:B------:R-:W-:-:S02]  /*10ca0*/  ULDC UR4, c[0x0][0x430] ;  /* 0x00010c0000047ab9 */ /* 0x000fc40000000800 */
[----:B------:R-:W-:Y:S01]  /*10cb0*/  SEL R28, RZ, 0x1, P0 ;  /* 0x00000001ff1c7807 */ /* 0x000fe20000000000 */
[----:B------:R-:W-:Y:S01]  /*10cc0*/  IMAD R5, R5, UR4, R6 ;  /* 0x0000000405057c24 */ /* 0x000fe2000f8e0206 */
[----:B------:R-:W-:Y:S01]  /*10cd0*/  SEL R27, R27, RZ, P0 ;  /* 0x000000ff1b1b7207 */ /* 0x000fe20000000000 */
[----:B------:R-:W-:Y:S01]  /*10ce0*/  IMAD.MOV.U32 R26, RZ, RZ, R0 ;  /* 0x000000ffff1a7224 */ /* 0x000fe200078e0000 */
[----:B------:R-:W-:Y:S01]  /*10cf0*/  LOP3.LUT R28, R17, R28, RZ, 0x3c, !PT ;  /* 0x0000001c111c7212 */ /* 0x000fe200078e3cff */
[----:B0-----:R-:W-:Y:S06]  /*10d00*/  @!P5 BRA `(.L_x_269) ;  /* 0x000000000004d947 */ /* 0x001fec0003800000 */
[----:B------:R-:W-:Y:S01]  /*10d10*/  BPT.TRAP 0x1 ;  /* 0x000000040000795c */ /* 0x000fe20000300000 */
.L_x_269:
[----:B------:R-:W-:Y:S01]  /*10d20*/  LEA R6, R27, R22, 0x3 ;  /* 0x000000161b067211 */ /* 0x000fe200078e18ff */
[----:B------:R-:W-:Y:S01]  /*10d30*/  BSSY B1, `(.L_x_270) ;  /* 0x0000004000017945 */ /* 0x000fe20003800000 */
[----:B------:R-:W-:-:S04]  /*10d40*/  SHF.L.U32 R3, R28, 0x1f, RZ ;  /* 0x0000001f1c037819 */ /* 0x000fc800000006ff */
[----:B------:R-:W0:Y:S02]  /*10d50*/  SYNCS.PHASECHK.TRANS64.TRYWAIT P0, [R6+URZ+0x38840], R3 ;  /* 0x03884003060075a7 */ /* 0x000e24000800017f */
[----:B0-----:R-:W-:Y:S05]  /*10d60*/  @!P0 BRA `(.L_x_271) ;  /* 0x00000038001c8947 */ /* 0x001fea0003800000 */
.L_x_352:
[----:B------:R-:W-:Y:S05]  /*10d70*/  BSYNC B1 ;  /* 0x0000000000017941 */ /* 0x000fea0003800000 */
.L_x_270:
[----:B------:R-:W-:Y:S01]  /*10d80*/  SHF.R.S32.HI R20, RZ, 0x1f, R5 ;  /* 0x0000001fff147819 */ /* 0x000fe20000011405 */
[----:B------:R-:W-:Y:S01]  /*10d90*/  ULDC.64 UR4, c[0x0][0x300] ;  /* 0x0000c00000047ab9 */ /* 0x000fe20000000a00 */
[----:B-----5:R-:W-:Y:S01]  /*10da0*/  SHF.R.S32.HI R21, RZ, 0x1f, R4 ;  /* 0x0000001fff157819 */ /* 0x020fe20000011404 */
[----:B0-----:R-:W-:Y:S01]  /*10db0*/  IMAD.WIDE.U32 R2, R5, UR4, RZ ;  /* 0x0000000405027c25 */ /* 0x001fe2000f8e00ff */
[----:B------:R-:W-:-:S03]  /*10dc0*/  LOP3.LUT P5, RZ, R23, 0x2, RZ, 0xc0, !PT ;  /* 0x0000000217ff7812 */ /* 0x000fc600078ac0ff */
[----:B------:R-:W-:Y:S02]  /*10dd0*/  IMAD R0, R20, UR4, RZ ;  /* 0x0000000414007c24 */ /* 0x000fe4000f8e02ff */
[----:B------:R-:W-:Y:S02]  /*10de0*/  IMAD R9, R27, 0x5000, R32 ;  /* 0x000050001b097824 */ /* 0x000fe400078e0220 */
        /* <DEDUP_REMOVED lines=16> */
[----:B------:R-:W-:Y:S06]  /*10ef0*/  BRA.DIV UR4, `(.L_x_272) ;  /* 0x0000003604cc7947 */ /* 0x000fec000b800000 */
[----:B------:R-:W0:Y:S01]  /*10f00*/  SHFL.IDX PT, R2, R8, RZ, 0x181f ;  /* 0x00181fff08027589 */ /* 0x000e2200000e0000 */
[----:B------:R-:W-:Y:S01]  /*10f10*/  LOP3.LUT R23, R23, 0xfffffbff, RZ, 0xc0, !PT ;  /* 0xfffffbff17177812 */ /* 0x000fe200078ec0ff */
[----:B------:R-:W-:Y:S02]  /*10f20*/  IMAD.SHL.U32 R0, R33, 0x2, RZ ;  /* 0x0000000221007824 */ /* 0x000fe400078e00ff */
[----:B------:R-:W1:Y:S01]  /*10f30*/  SHFL.IDX PT, R3, R10, RZ, 0x181f ;  /* 0x00181fff0a037589 */ /* 0x000e6200000e0000 */
[----:B------:R-:W-:Y:S01]  /*10f40*/  @P2 LOP3.LUT R23, R23, 0x400, RZ, 0xfc, !PT ;  /* 0x0000040017172812 */ /* 0x000fe200078efcff */
[----:B------:R-:W-:Y:S02]  /*10f50*/  IMAD R9, R9, 0x2, R22 ;  /* 0x0000000209097824 */ /* 0x000fe400078e0216 */
[----:B------:R-:W-:Y:S01]  /*10f60*/  SHFL.IDX PT, R35, R10, 0x1, 0x181f ;  /* 0x00381f000a237f89 */ /* 0x000fe200000e0000 */
[C---:B------:R-:W-:Y:S02]  /*10f70*/  LOP3.LUT P2, RZ, R23.reuse, 0x10, RZ, 0xc0, !PT ;  /* 0x0000001017ff7812 */ /* 0x040fe4000784c0ff */
[----:B------:R-:W-:-:S04]  /*10f80*/  LOP3.LUT R23, R23, 0xfffffdff, RZ, 0xc0, !PT ;  /* 0xfffffdff17177812 */ /* 0x000fc800078ec0ff */
[----:B------:R-:W-:-:S04]  /*10f90*/  @P1 LOP3.LUT R23, R23, 0x200, RZ, 0xfc, !PT ;  /* 0x0000020017171812 */ /* 0x000fc800078efcff */
[C---:B------:R-:W-:Y:S02]  /*10fa0*/  LOP3.LUT P1, RZ, R23.reuse, 0x8, RZ, 0xc0, !PT ;  /* 0x0000000817ff7812 */ /* 0x040fe4000782c0ff */
[----:B------:R-:W-:Y:S02]  /*10fb0*/  LOP3.LUT P6, RZ, R23, 0x4, RZ, 0xc0, !PT ;  /* 0x0000000417ff7812 */ /* 0x000fe400078cc0ff */
[----:B0-----:R-:W-:-:S05]  /*10fc0*/  IADD3 R2, P0, R2, R0, RZ ;  /* 0x0000000002027210 */ /* 0x001fca0007f1e0ff */
[----:B-1----:R-:W-:-:S05]  /*10fd0*/  IMAD.X R3, RZ, RZ, R3, P0 ;  /* 0x000000ffff037224 */ /* 0x002fca00000e0603 */
[----:B------:R-:W-:Y:S04]  /*10fe0*/  LDGSTS.E.BYPASS.LTC128B.128 [R9+0x24400], desc[UR36][R2.64], !P2 ;  /* 0x2440000002097fae */ /* 0x000fe8000d101d64 */
[----:B------:R-:W-:Y:S04]  /*10ff0*/  LDGSTS.E.BYPASS.LTC128B.128 [R9+0x26c00], desc[UR36][R2.64+0x80], !P1 ;  /* 0x26c0008002097fae */ /* 0x000fe8000c901d64 */
[----:B------:R-:W-:Y:S04]  /*11000*/  LDGSTS.E.BYPASS.LTC128B.128 [R9+0x29400], desc[UR36][R2.64+0x100], !P6 ;  /* 0x2940010002097fae */ /* 0x000fe8000f101d64 */
[----:B------:R0:W-:Y:S04]  /*11010*/  LDGSTS.E.BYPASS.LTC128B.128 [R9+0x2bc00], desc[UR36][R2.64+0x180], !P5 ;  /* 0x2bc0018002097fae */ /* 0x0001e8000e901d64 */
[----:B0-----:R-:W0:Y:S02]  /*11020*/  SHFL.IDX PT, R2, R8, 0x1, 0x181f ;  /* 0x00381f0008027f89 */ /* 0x001e2400000e0000 */
[----:B0-----:R-:W-:-:S05]  /*11030*/  IADD3 R2, P0, R2, R0, RZ ;  /* 0x0000000002027210 */ /* 0x001fca0007f1e0ff */
[----:B------:R-:W-:Y:S02]  /*11040*/  IMAD.X R3, RZ, RZ, R35, P0 ;  /* 0x000000ffff037224 */ /* 0x000fe400000e0623 */
[----:B------:R-:W-:Y:S04]  /*11050*/  SHFL.IDX PT, R35, R10, 0x2, 0x181f ;  /* 0x00581f000a237f89 */ /* 0x000fe800000e0000 */
[----:B------:R-:W-:Y:S04]  /*11060*/  LDGSTS.E.BYPASS.LTC128B.128 [R9+0x24c00], desc[UR36][R2.64], !P2 ;  /* 0x24c0000002097fae */ /* 0x000fe8000d101d64 */
[----:B------:R-:W-:Y:S04]  /*11070*/  LDGSTS.E.BYPASS.LTC128B.128 [R9+0x27400], desc[UR36][R2.64+0x80], !P1 ;  /* 0x2740008002097fae */ /* 0x000fe8000c901d64 */
[----:B------:R-:W-:Y:S04]  /*11080*/  LDGSTS.E.BYPASS.LTC128B.128 [R9+0x29c00], desc[UR36][R2.64+0x100], !P6 ;  /* 0x29c0010002097fae */ /* 0x000fe8000f101d64 */
[----:B------:R0:W-:Y:S04]  /*11090*/  LDGSTS.E.BYPASS.LTC128B.128 [R9+0x2c400], desc[UR36][R2.64+0x180], !P5 ;  /* 0x2c40018002097fae */ /* 0x0001e8000e901d64 */
[----:B0-----:R-:W0:Y:S02]  /*110a0*/  SHFL.IDX PT, R2, R8, 0x2, 0x181f ;  /* 0x00581f0008027f89 */ /* 0x001e2400000e0000 */
[----:B0-----:R-:W-:-:S04]  /*110b0*/  IADD3 R2, P0, R2, R0, RZ ;  /* 0x0000000002027210 */ /* 0x001fc80007f1e0ff */
[----:B------:R-:W-:Y:S02]  /*110c0*/  IADD3.X R3, RZ, R35, RZ, P0, !PT ;  /* 0x00000023ff037210 */ /* 0x000fe400007fe4ff */
[----:B------:R-:W-:Y:S04]  /*110d0*/  SHFL.IDX PT, R35, R10, 0x3, 0x181f ;  /* 0x00781f000a237f89 */ /* 0x000fe800000e0000 */
[----:B------:R-:W-:Y:S04]  /*110e0*/  LDGSTS.E.BYPASS.LTC128B.128 [R9+0x25400], desc[UR36][R2.64], !P2 ;  /* 0x2540000002097fae */ /* 0x000fe8000d101d64 */
[----:B------:R-:W-:Y:S04]  /*110f0*/  LDGSTS.E.BYPASS.LTC128B.128 [R9+0x27c00], desc[UR36][R2.64+0x80], !P1 ;  /* 0x27c0008002097fae */ /* 0x000fe8000c901d64 */
[----:B------:R-:W-:Y:S04]  /*11100*/  LDGSTS.E.BYPASS.LTC128B.128 [R9+0x2a400], desc[UR36][R2.64+0x100], !P6 ;  /* 0x2a40010002097fae */ /* 0x000fe8000f101d64 */
[----:B------:R0:W-:Y:S04]  /*11110*/  LDGSTS.E.BYPASS.LTC128B.128 [R9+0x2cc00], desc[UR36][R2.64+0x180], !P5 ;  /* 0x2cc0018002097fae */ /* 0x0001e8000e901d64 */
[----:B0-----:R-:W0:Y:S02]  /*11120*/  SHFL.IDX PT, R2, R8, 0x3, 0x181f ;  /* 0x00781f0008027f89 */ /* 0x001e2400000e0000 */
[----:B0-----:R-:W-:-:S05]  /*11130*/  IADD3 R2, P0, R2, R0, RZ ;  /* 0x0000000002027210 */ /* 0x001fca0007f1e0ff */
[----:B------:R-:W-:Y:S02]  /*11140*/  IMAD.X R3, RZ, RZ, R35, P0 ;  /* 0x000000ffff037224 */ /* 0x000fe400000e0623 */
[----:B------:R0:W1:Y:S04]  /*11150*/  SHFL.IDX PT, R35, R10, 0x4, 0x181f ;  /* 0x00981f000a237f89 */ /* 0x00006800000e0000 */
[----:B------:R-:W-:Y:S01]  /*11160*/  LDGSTS.E.BYPASS.LTC128B.128 [R9+0x25c00], desc[UR36][R2.64], !P2 ;  /* 0x25c0000002097fae */ /* 0x000fe2000d101d64 */
[----:B------:R-:W-:-:S03]  /*11170*/  LOP3.LUT P2, RZ, R23, 0x400, RZ, 0xc0, !PT ;  /* 0x0000040017ff7812 */ /* 0x000fc6000784c0ff */
[----:B------:R-:W-:Y:S01]  /*11180*/  LDGSTS.E.BYPASS.LTC128B.128 [R9+0x28400], desc[UR36][R2.64+0x80], !P1 ;  /* 0x2840008002097fae */ /* 0x000fe2000c901d64 */
[----:B------:R-:W-:-:S03]  /*11190*/  LOP3.LUT P1, RZ, R23, 0x200, RZ, 0xc0, !PT ;  /* 0x0000020017ff7812 */ /* 0x000fc6000782c0ff */
[----:B------:R-:W-:Y:S04]  /*111a0*/  LDGSTS.E.BYPASS.LTC128B.128 [R9+0x2ac00], desc[UR36][R2.64+0x100], !P6 ;  /* 0x2ac0010002097fae */ /* 0x000fe8000f101d64 */
[----:B------:R2:W-:Y:S04]  /*111b0*/  LDGSTS.E.BYPASS.LTC128B.128 [R9+0x2d400], desc[UR36][R2.64+0x180], !P5 ;  /* 0x2d40018002097fae */ /* 0x0005e8000e901d64 */
[----:B-12---:R0:W2:Y:S02]  /*111c0*/  SHFL.IDX PT, R2, R8, 0x4, 0x181f ;  /* 0x00981f0008027f89 */ /* 0x0060a400000e0000 */
.L_x_364:
[----:B------:R-:W-:Y:S02]  /*111d0*/  LOP3.LUT R23, R23, 0xfffffdff, RZ, 0xc0, !PT ;  /* 0xfffffdff17177812 */ /* 0x000fe400078ec0ff */
[----:B--2---:R-:W-:Y:S02]  /*111e0*/  IADD3 R2, P0, R2, R0, RZ ;  /* 0x0000000002027210 */ /* 0x004fe40007f1e0ff */
[----:B------:R-:W-:-:S03]  /*111f0*/  @P1 LOP3.LUT R23, R23, 0x200, RZ, 0xfc, !PT ;  /* 0x0000020017171812 */ /* 0x000fc600078efcff */
[----:B------:R-:W-:Y:S01]  /*11200*/  IMAD.X R3, RZ, RZ, R35, P0 ;  /* 0x000000ffff037224 */ /* 0x000fe200000e0623 */
[C---:B------:R-:W-:Y:S02]  /*11210*/  LOP3.LUT P1, RZ, R23.reuse, 0x10, RZ, 0xc0, !PT ;  /* 0x0000001017ff7812 */ /* 0x040fe4000782c0ff */
[C---:B------:R-:W-:Y:S02]  /*11220*/  LOP3.LUT P0, RZ, R23.reuse, 0x8, RZ, 0xc0, !PT ;  /* 0x0000000817ff7812 */ /* 0x040fe4000780c0ff */
[----:B------:R-:W-:-:S09]  /*11230*/  LOP3.LUT P6, RZ, R23, 0x4, RZ, 0xc0, !PT ;  /* 0x0000000417ff7812 */ /* 0x000fd200078cc0ff */
[----:B------:R-:W-:Y:S01]  /*11240*/  @!PT LDS RZ, [RZ] ;  /* 0x00000000fffff984 */ /* 0x000fe20000000800 */
[----:B------:R-:W-:Y:S01]  /*11250*/  @!PT LDS RZ, [RZ] ;  /* 0x00000000fffff984 */ /* 0x000fe20000000800 */
[----:B------:R-:W-:Y:S01]  /*11260*/  @!PT LDS RZ, [RZ] ;  /* 0x00000000fffff984 */ /* 0x000fe20000000800 */
[----:B------:R1:W-:Y:S01]  /*11270*/  LDGSTS.E.BYPASS.LTC128B.128 [R9+0x26400], desc[UR36][R2.64], !P1 ;  /* 0x2640000002097fae */ /* 0x0003e2000c901d64 */
[----:B------:R-:W-:-:S03]  /*11280*/  LOP3.LUT P1, RZ, R23, 0x200, RZ, 0xc0, !PT ;  /* 0x0000020017ff7812 */ /* 0x000fc6000782c0ff */
[----:B------:R1:W-:Y:S01]  /*11290*/  LDGSTS.E.BYPASS.LTC128B.128 [R9+0x28c00], desc[UR36][R2.64+0x80], !P0 ;  /* 0x28c0008002097fae */ /* 0x0003e2000c101d64 */
[----:B------:R-:W-:-:S03]  /*112a0*/  PLOP3.LUT P0, PT, PT, PT, PT, 0x80, 0x0 ;  /* 0x000000000000781c */ /* 0x000fc60003f0f070 */
[----:B------:R1:W-:Y:S04]  /*112b0*/  LDGSTS.E.BYPASS.LTC128B.128 [R9+0x2b400], desc[UR36][R2.64+0x100], !P6 ;  /* 0x2b40010002097fae */ /* 0x0003e8000f101d64 */
[----:B------:R1:W-:Y:S01]  /*112c0*/  LDGSTS.E.BYPASS.LTC128B.128 [R9+0x2dc00], desc[UR36][R2.64+0x180], !P5 ;  /* 0x2dc0018002097fae */ /* 0x0003e2000e901d64 */
[----:B------:R-:W-:-:S05]  /*112d0*/  NOP ;  /* 0x0000000000007918 */ /* 0x000fca0000000000 */
.L_x_273:
        /* <DEDUP_REMOVED lines=10> */
.L_x_274:
[----:B------:R2:W-:Y:S01]  /*11380*/  SYNCS.ARRIVE.TRANS64.A1T0 RZ, [R6+URZ+0x38830], RZ ;  /* 0x038830ff06ff79a7 */ /* 0x0005e2000810003f */
[----:B------:R-:W-:Y:S05]  /*11390*/  @!P6 BRA `(.L_x_275) ;  /* 0x000000000004e947 */ /* 0x000fea0003800000 */
[----:B------:R-:W-:Y:S01]  /*113a0*/  BPT.TRAP 0x1 ;  /* 0x000000040000795c */ /* 0x000fe20000300000 */
.L_x_275:
[----:B-1----:R-:W-:Y:S01]  /*113b0*/  SHF.L.U32 R2, R17, 0x1f, RZ ;  /* 0x0000001f11027819 */ /* 0x002fe200000006ff */
[----:B--2---:R-:W-:Y:S01]  /*113c0*/  IMAD R6, R7, 0x8, R22 ;  /* 0x0000000807067824 */ /* 0x004fe200078e0216 */
[----:B------:R-:W-:Y:S03]  /*113d0*/  BSSY B1, `(.L_x_276) ;  /* 0x0000003000017945 */ /* 0x000fe60003800000 */
[----:B------:R-:W1:Y:S02]  /*113e0*/  SYNCS.PHASECHK.TRANS64.TRYWAIT P0, [R6+URZ+0x38860], R2 ;  /* 0x03886002060075a7 */ /* 0x000e64000800017f */
[----:B-1----:R-:W-:Y:S05]  /*113f0*/  @!P0 BRA `(.L_x_277) ;  /* 0x0000003800508947 */ /* 0x002fea0003800000 */
.L_x_365:
[----:B------:R-:W-:Y:S05]  /*11400*/  BSYNC B1 ;  /* 0x0000000000017941 */ /* 0x000fea0003800000 */
.L_x_276:
[----:B0-----:R-:W2:Y:S01]  /*11410*/  LDL R8, [R1] ;  /* 0x0000000001087983 */ /* 0x001ea20000100800 */
[----:B------:R-:W0:Y:S01]  /*11420*/  S2R R3, SR_TID.X ;  /* 0x0000000000037919 */ /* 0x000e220000002100 */
[----:B------:R-:W-:Y:S01]  /*11430*/  UMOV UR4, 0xffffffff ;  /* 0xffffffff00047882 */ /* 0x000fe20000000000 */
[----:B------:R-:W-:Y:S01]  /*11440*/  IMAD R7, R7, 0x5000, R32 ;  /* 0x0000500007077824 */ /* 0x000fe200078e0220 */
[----:B0-----:R-:W-:-:S04]  /*11450*/  LOP3.LUT R3, R3, 0x7f, RZ, 0xc0, !PT ;  /* 0x0000007f03037812 */ /* 0x001fc800078ec0ff */
[----:B------:R-:W-:Y:S01]  /*11460*/  SHF.R.U32.HI R3, RZ, 0x3, R3 ;  /* 0x00000003ff037819 */ /* 0x000fe20000011603 */
[----:B--2---:R-:W-:-:S04]  /*11470*/  IMAD R8, R29, -0x50, R8 ;  /* 0xffffffb01d087824 */ /* 0x004fc800078e0208 */
[----:B------:R-:W-:Y:S01]  /*11480*/  IMAD.IADD R8, R8, 0x1, -R3 ;  /* 0x0000000108087824 */ /* 0x000fe200078e0a03 */
[----:B------:R-:W-:Y:S06]  /*11490*/  BRA.DIV UR4, `(.L_x_278) ;  /* 0x0000003a043c7947 */ /* 0x000fec000b800000 */
[----:B-1----:R-:W0:Y:S01]  /*114a0*/  SHFL.IDX PT, R2, R24, RZ, 0x181f ;  /* 0x00181fff18027589 */ /* 0x002e2200000e0000 */
[----:B------:R-:W-:-:S03]  /*114b0*/  IMAD R7, R7, 0x2, R22 ;  /* 0x0000000207077824 */ /* 0x000fc600078e0216 */
[----:B------:R-:W1:Y:S04]  /*114c0*/  SHFL.IDX PT, R3, R25, RZ, 0x181f ;  /* 0x00181fff19037589 */ /* 0x000e6800000e0000 */
[----:B------:R-:W-:Y:S01]  /*114d0*/  SHFL.IDX PT, R14, R24, 0x4, 0x181f ;  /* 0x00981f00180e7f89 */ /* 0x000fe200000e0000 */
[----:B0-----:R-:W-:-:S05]  /*114e0*/  IADD3 R2, P0, R2, R0, RZ ;  /* 0x0000000002027210 */ /* 0x001fca0007f1e0ff */
        /* <DEDUP_REMOVED lines=9> */
[----:B0-----:R-:W0:Y:S04]  /*11580*/  SHFL.IDX PT, R2, R24, 0x1, 0x181f ;  /* 0x00381f0018027f89 */ /* 0x001e2800000e0000 */
[----:B------:R-:W1:Y:S01]  /*11590*/  SHFL.IDX PT, R3, R25, 0x1, 0x181f ;  /* 0x00381f0019037f89 */ /* 0x000e6200000e0000 */
        /* <DEDUP_REMOVED lines=12> */
[----:B0-----:R-:W-:-:S04]  /*11660*/  IADD3 R2, P0, R2, R0, RZ ;  /* 0x0000000002027210 */ /* 0x001fc80007f1e0ff */
        /* <DEDUP_REMOVED lines=10> */
[----:B------:R-:W1:Y:S04]  /*11710*/  SHFL.IDX PT, R3, R25, 0x3, 0x181f ;  /* 0x00781f0019037f89 */ /* 0x000e6800000e0000 */
[----:B------:R-:W2:Y:S01]  /*11720*/  SHFL.IDX PT, R25, R25, 0x4, 0x181f ;  /* 0x00981f0019197f89 */ /* 0x000ea200000e0000 */
[----:B0-----:R-:W-:-:S05]  /*11730*/  IADD3 R2, P0, R2, R0, RZ ;  /* 0x0000000002027210 */ /* 0x001fca0007f1e0ff */
        /* <DEDUP_REMOVED lines=8> */
[----:B--2---:R1:W-:Y:S02]  /*117c0*/  LDGSTS.E.BYPASS.LTC128B.128 [R7+0x9400], desc[UR36][R2.64+0x180], !P0 ;  /* 0x0940018002077fae */ /* 0x0043e4000c101d64 */
.L_x_377:
[----:B01----:R-:W-:Y:S01]  /*117d0*/  IADD3 R2, P0, R14, R0, RZ ;  /* 0x000000000e027210 */ /* 0x003fe20007f1e0ff */
[----:B------:R-:W-:Y:S02]  /*117e0*/  ULDC.64 UR4, c[0x0][0x328] ;  /* 0x0000ca0000047ab9 */ /* 0x000fe40000000a00 */
[----:B------:R-:W-:Y:S02]  /*117f0*/  IMAD R20, R20, UR4, RZ ;  /* 0x0000000414147c24 */ /* 0x000fe4000f8e02ff */
[----:B------:R-:W-:Y:S01]  /*11800*/  IMAD.X R3, RZ, RZ, R25, P0 ;  /* 0x000000ffff037224 */ /* 0x000fe200000e0619 */
[----:B------:R-:W-:Y:S01]  /*11810*/  ISETP.LT.OR P0, PT, R8, 0x41, P4 ;  /* 0x000000410800780c */ /* 0x000fe20002701670 */
[----:B------:R-:W-:-:S12]  /*11820*/  IMAD R9, R5, UR5, R20 ;  /* 0x0000000505097c24 */ /* 0x000fd8000f8e0214 */
        /* <DEDUP_REMOVED lines=9> */
[----:B------:R0:W-:Y:S01]  /*118c0*/  LDGSTS.E.BYPASS.LTC128B.128 [R7+0x9c00], desc[UR36][R2.64+0x180], !P0 ;  /* 0x09c0018002077fae */ /* 0x0001e2000c101d64 */
[----:B------:R-:W-:Y:S01]  /*118d0*/  NOP ;  /* 0x0000000000007918 */ /* 0x000fe20000000000 */
        /* <DEDUP_REMOVED lines=13> */
[----:B------:R-:W-:-:S04]  /*119b0*/  LEA R24, P0, R2, UR4, 0x1 ;  /* 0x0000000402187c11 */ /* 0x000fc8000f8008ff */
[----:B------:R-:W-:Y:S02]  /*119c0*/  LEA.HI.X R25, R2, UR5, R3, 0x1, P0 ;  /* 0x0000000502197c11 */ /* 0x000fe400080f0c03 */
[----:B------:R-:W-:-:S13]  /*119d0*/  PLOP3.LUT P0, PT, PT, PT, PT, 0x80, 0x0 ;  /* 0x000000000000781c */ /* 0x000fda0003f0f070 */
.L_x_279:
        /* <DEDUP_REMOVED lines=10> */
.L_x_280:
[C---:B------:R-:W-:Y:S01]  /*11a80*/  ISETP.GT.AND P0, PT, R26.reuse, RZ, PT ;  /* 0x000000ff1a00720c */ /* 0x040fe20003f04270 */
[----:B------:R3:W-:Y:S01]  /*11a90*/  SYNCS.ARRIVE.TRANS64.A1T0 RZ, [R6+URZ+0x38850], RZ ;  /* 0x038850ff06ff79a7 */ /* 0x0007e2000810003f */
[----:B------:R-:W-:Y:S01]  /*11aa0*/  VIADD R0, R26, 0xffffffff ;  /* 0xffffffff1a007836 */ /* 0x000fe20000000000 */
[----:B------:R-:W-:Y:S01]  /*11ab0*/  MOV R7, R27 ;  /* 0x0000001b00077202 */ /* 0x000fe20000000f00 */
[----:B------:R-:W-:Y:S02]  /*11ac0*/  IMAD.MOV.U32 R17, RZ, RZ, R28 ;  /* 0x000000ffff117224 */ /* 0x000fe400078e001c */
[----:B------:R-:W-:-:S07]  /*11ad0*/  IMAD.MOV.U32 R29, RZ, RZ, R26 ;  /* 0x000000ffff1d7224 */ /* 0x000fce00078e001a */
[----:B---3--:R-:W-:Y:S05]  /*11ae0*/  @P0 BRA `(.L_x_281) ;  /* 0xffffffec00e00947 */ /* 0x008fea000383ffff */
.L_x_268:
[----:B------:R-:W-:Y:S05]  /*11af0*/  BSYNC B0 ;  /* 0x0000000000007941 */ /* 0x000fea0003800000 */
.L_x_267:
[----:B------:R-:W3:Y:S01]  /*11b00*/  S2R R2, SR_TID.X ;  /* 0x0000000000027919 */ /* 0x000ee20000002100 */
[----:B------:R-:W-:Y:S01]  /*11b10*/  BSSY B0, `(.L_x_282) ;  /* 0x0000010000007945 */ /* 0x000fe20003800000 */
[----:B---3--:R-:W-:-:S04]  /*11b20*/  LOP3.LUT R2, R2, 0x7f, RZ, 0xc0, !PT ;  /* 0x0000007f02027812 */ /* 0x008fc800078ec0ff */
[----:B------:R-:W-:-:S13]  /*11b30*/  ISETP.NE.AND P0, PT, R2, RZ, PT ;  /* 0x000000ff0200720c */ /* 0x000fda0003f05270 */
[----:B------:R-:W-:Y:S05]  /*11b40*/  @P0 BRA `(.L_x_283) ;  /* 0x0000000000300947 */ /* 0x000fea0003800000 */
[----:B------:R-:W3:Y:S01]  /*11b50*/  S2R R5, SR_LANEID ;  /* 0x0000000000057919 */ /* 0x000ee20000000000 */
[----:B------:R-:W-:Y:S01]  /*11b60*/  VOTEU.ANY UR4, UPT, PT ;  /* 0x0000000000047886 */ /* 0x000fe200038e0100 */
[----:B0-----:R-:W0:Y:S01]  /*11b70*/  LDC.64 R2, c[0x0][0xc60] ;  /* 0x00031800ff027b82 */ /* 0x001e220000000a00 */
[----:B------:R-:W3:Y:S02]  /*11b80*/  FLO.U32 R0, UR4 ;  /* 0x0000000400007d00 */ /* 0x000ee400080e0000 */
[----:B---3--:R-:W-:-:S06]  /*11b90*/  ISETP.EQ.U32.AND P0, PT, R0, R5, PT ;  /* 0x000000050000720c */ /* 0x008fcc0003f02070 */
[----:B------:R-:W0:Y:S07]  /*11ba0*/  POPC R5, UR4 ;  /* 0x0000000400057d09 */ /* 0x000e2e0008000000 */
[----:B0-----:R-:W3:Y:S01]  /*11bb0*/  @P0 ATOMG.E.ADD.STRONG.GPU PT, R3, desc[UR36][R2.64], R5 ;  /* 0x00000005020309a8 */ /* 0x001ee200081ee1e4 */
[----:B------:R-:W0:Y:S02]  /*11bc0*/  S2R R4, SR_LTMASK ;  /* 0x0000000000047919 */ /* 0x000e240000003900 */
[----:B0-----:R-:W-:-:S04]  /*11bd0*/  LOP3.LUT R4, R4, UR4, RZ, 0xc0, !PT ;  /* 0x0000000404047c12 */ /* 0x001fc8000f8ec0ff */
[----:B--2---:R-:W0:Y:S01]  /*11be0*/  POPC R7, R4 ;  /* 0x0000000400077309 */ /* 0x004e220000000000 */
[----:B---3--:R-:W0:Y:S02]  /*11bf0*/  SHFL.IDX PT, R0, R3, R0, 0x1f ;  /* 0x00001f0003007589 */ /* 0x008e2400000e0000 */
[----:B0-----:R-:W-:-:S07]  /*11c00*/  IADD3 R16, R0, UR39, R7 ;  /* 0x0000002700107c10 */ /* 0x001fce000fffe007 */
.L_x_283:
[----:B------:R-:W-:Y:S05]  /*11c10*/  BSYNC B0 ;  /* 0x0000000000007941 */ /* 0x000fea0003800000 */
.L_x_282:
[----:B------:R-:W-:-:S13]  /*11c20*/  LOP3.LUT P0, RZ, R23, 0x20, RZ, 0xc0, !PT ;  /* 0x0000002017ff7812 */ /* 0x000fda000780c0ff */
[----:B------:R-:W-:Y:S05]  /*11c30*/  @!P0 BRA `(.L_x_284) ;  /* 0x0000000000048947 */ /* 0x000fea0003800000 */
[----:B------:R-:W-:Y:S01]  /*11c40*/  BPT.TRAP 0x1 ;  /* 0x000000040000795c */ /* 0x000fe20000300000 */
.L_x_284:
[----:B------:R-:W3:Y:S01]  /*11c50*/  LDL.LU R0, [R1] ;  /* 0x0000000001007983 */ /* 0x000ee20000300800 */
[----:B------:R-:W-:Y:S01]  /*11c60*/  IMAD R4, R27, 0x8, R22 ;  /* 0x000000081b047824 */ /* 0x000fe200078e0216 */
[----:B0-----:R-:W-:Y:S01]  /*11c70*/  SHF.L.U32 R3, R28, 0x1f, RZ ;  /* 0x0000001f1c037819 */ /* 0x001fe200000006ff */
[----:B------:R-:W-:Y:S03]  /*11c80*/  BSSY B0, `(.L_x_285) ;  /* 0x0000004000007945 */ /* 0x000fe60003800000 */
[----:B------:R-:W0:Y:S01]  /*11c90*/  SYNCS.PHASECHK.TRANS64.TRYWAIT P0, [R4+URZ+0x38860], R3 ;  /* 0x03886003040075a7 */ /* 0x000e22000800017f */
[----:B---3--:R-:W-:Y:S01]  /*11ca0*/  IMAD R5, R26, -0x50, R0 ;  /* 0xffffffb01a057824 */ /* 0x008fe200078e0200 */
[----:B0-----:R-:W-:Y:S06]  /*11cb0*/  @!P0 BRA `(.L_x_286) ;  /* 0x00000038000c8947 */ /* 0x001fec0003800000 */
.L_x_378:
[----:B------:R-:W-:Y:S05]  /*11cc0*/  BSYNC B0 ;  /* 0x0000000000007941 */ /* 0x000fea0003800000 */
.L_x_285:
[----:B------:R-:W3:Y:S01]  /*11cd0*/  S2R R0, SR_TID.X ;  /* 0x0000000000007919 */ /* 0x000ee20000002100 */
[----:B------:R-:W-:Y:S01]  /*11ce0*/  UMOV UR4, 0xffffffff ;  /* 0xffffffff00047882 */ /* 0x000fe20000000000 */
[----:B--2---:R-:W-:Y:S01]  /*11cf0*/  IMAD R7, R27, 0x5000, R32 ;  /* 0x000050001b077824 */ /* 0x004fe200078e0220 */
[----:B---3--:R-:W-:-:S04]  /*11d00*/  LOP3.LUT R0, R0, 0x7f, RZ, 0xc0, !PT ;  /* 0x0000007f00007812 */ /* 0x008fc800078ec0ff */
[----:B------:R-:W-:-:S05]  /*11d10*/  SHF.R.U32.HI R0, RZ, 0x3, R0 ;  /* 0x00000003ff007819 */ /* 0x000fca0000011600 */
[----:B------:R-:W-:Y:S01]  /*11d20*/  IMAD.IADD R5, R5, 0x1, -R0 ;  /* 0x0000000105057824 */ /* 0x000fe200078e0a00 */
[----:B------:R-:W-:Y:S06]  /*11d30*/  BRA.DIV UR4, `(.L_x_287) ;  /* 0x0000003a04007947 */ /* 0x000fec000b800000 */
[----:B-1----:R-:W1:Y:S01]  /*11d40*/  SHFL.IDX PT, R14, R24, RZ, 0x181f ;  /* 0x00181fff180e7589 */ /* 0x002e6200000e0000 */
[----:B------:R-:W-:Y:S01]  /*11d50*/  ULDC UR4, c[0x0][0x2f4] ;  /* 0x0000bd0000047ab9 */ /* 0x000fe20000000800 */
[C---:B------:R-:W-:Y:S01]  /*11d60*/  IMAD.SHL.U32 R8, R33.reuse, 0x2, RZ ;  /* 0x0000000221087824 */ /* 0x040fe200078e00ff */
[C---:B------:R-:W-:Y:S01]  /*11d70*/  ISETP.GE.AND P3, PT, R33.reuse, UR4, PT ;  /* 0x0000000421007c0c */ /* 0x040fe2000bf66270 */
[----:B0-----:R-:W0:Y:S01]  /*11d80*/  SHFL.IDX PT, R3, R25, RZ, 0x181f ;  /* 0x00181fff19037589 */ /* 0x001e2200000e0000 */
[----:B------:R-:W-:Y:S01]  /*11d90*/  LOP3.LUT R6, R33, 0x40, RZ, 0xfc, !PT ;  /* 0x0000004021067812 */ /* 0x000fe200078efcff */
[----:B------:R-:W-:Y:S01]  /*11da0*/  IMAD R0, R7, 0x2, R22 ;  /* 0x0000000207007824 */ /* 0x000fe200078e0216 */
[----:B------:R-:W-:Y:S01]  /*11db0*/  ISETP.LT.OR P4, PT, R5, 0x1, P3 ;  /* 0x000000010500780c */ /* 0x000fe20001f81670 */
[----:B------:R-:W-:Y:S01]  /*11dc0*/  SHFL.IDX PT, R7, R25, 0x1, 0x181f ;  /* 0x00381f0019077f89 */ /* 0x000fe200000e0000 */
[----:B------:R-:W-:Y:S02]  /*11dd0*/  ISETP.GE.AND P2, PT, R6, UR4, PT ;  /* 0x0000000406007c0c */ /* 0x000fe4000bf46270 */
[----:B------:R-:W-:Y:S01]  /*11de0*/  ISETP.GE.AND P1, PT, R37, UR4, PT ;  /* 0x0000000425007c0c */ /* 0x000fe2000bf26270 */
[----:B------:R-:W-:Y:S01]  /*11df0*/  SHFL.IDX PT, R9, R25, 0x2, 0x181f ;  /* 0x00581f0019097f89 */ /* 0x000fe200000e0000 */
[----:B-1----:R-:W-:-:S03]  /*11e00*/  IADD3 R2, P0, R14, R8, RZ ;  /* 0x000000080e027210 */ /* 0x002fc60007f1e0ff */
[----:B------:R-:W1:Y:S02]  /*11e10*/  SHFL.IDX PT, R14, R24, 0x1, 0x181f ;  /* 0x00381f00180e7f89 */ /* 0x000e6400000e0000 */
[----:B0-----:R-:W-:Y:S01]  /*11e20*/  IMAD.X R3, RZ, RZ, R3, P0 ;  /* 0x000000ffff037224 */ /* 0x001fe200000e0603 */
[----:B------:R-:W-:-:S04]  /*11e30*/  ISETP.LT.OR P0, PT, R5, 0x1, P2 ;  /* 0x000000010500780c */ /* 0x000fc80001701670 */
[----:B------:R-:W-:Y:S01]  /*11e40*/  LDGSTS.E.BYPASS.LTC128B.128 [R0+0x400], desc[UR36][R2.64], !P4 ;  /* 0x0040000002007fae */ /* 0x000fe2000e101d64 */
[----:B------:R-:W-:-:S08]  /*11e50*/  ISETP.LT.OR P4, PT, R5, 0x1, P1 ;  /* 0x000000010500780c */ /* 0x000fd00000f81670 */
[----:B------:R-:W-:Y:S01]  /*11e60*/  LDGSTS.E.BYPASS.LTC128B.128 [R0+0x2c00], desc[UR36][R2.64+0x80], !P0 ;  /* 0x02c0008002007fae */ /* 0x000fe2000c101d64 */
[----:B------:R-:W-:-:S04]  /*11e70*/  ISETP.GE.AND P0, PT, R36, UR4, PT ;  /* 0x0000000424007c0c */ /* 0x000fc8000bf06270 */
[----:B------:R-:W-:Y:S01]  /*11e80*/  LDGSTS.E.BYPASS.LTC128B.128 [R0+0x5400], desc[UR36][R2.64+0x100], !P4 ;  /* 0x0540010002007fae */ /* 0x000fe2000e101d64 */
[----:B------:R-:W-:-:S13]  /*11e90*/  ISETP.LT.OR P4, PT, R5, 0x1, P0 ;  /* 0x000000010500780c */ /* 0x000fda0000781670 */
[----:B------:R0:W-:Y:S01]  /*11ea0*/  LDGSTS.E.BYPASS.LTC128B.128 [R0+0x7c00], desc[UR36][R2.64+0x180], !P4 ;  /* 0x07c0018002007fae */ /* 0x0001e2000e101d64 */
[----:B-1----:R-:W-:-:S03]  /*11eb0*/  IADD3 R6, P4, R14, R8, RZ ;  /* 0x000000080e067210 */ /* 0x002fc60007f9e0ff */
[----:B------:R-:W0:Y:S02]  /*11ec0*/  SHFL.IDX PT, R14, R24, 0x2, 0x181f ;  /* 0x00581f00180e7f89 */ /* 0x000e2400000e0000 */
[----:B------:R-:W-:Y:S01]  /*11ed0*/  IMAD.X R7, RZ, RZ, R7, P4 ;  /* 0x000000ffff077224 */ /* 0x000fe200020e0607 */
[----:B------:R-:W-:-:S13]  /*11ee0*/  ISETP.LT.OR P4, PT, R5, 0x11, P3 ;  /* 0x000000110500780c */ /* 0x000fda0001f81670 */
[----:B------:R-:W-:Y:S01]  /*11ef0*/  LDGSTS.E.BYPASS.LTC128B.128 [R0+0xc00], desc[UR36][R6.64], !P4 ;  /* 0x00c0000006007fae */ /* 0x000fe2000e101d64 */
[----:B------:R-:W-:-:S13]  /*11f00*/  ISETP.LT.OR P4, PT, R5, 0x11, P2 ;  /* 0x000000110500780c */ /* 0x000fda0001781670 */
[----:B------:R-:W-:Y:S01]  /*11f10*/  LDGSTS.E.BYPASS.LTC128B.128 [R0+0x3400], desc[UR36][R6.64+0x80], !P4 ;  /* 0x0340008006007fae */ /* 0x000fe2000e101d64 */
[----:B------:R-:W-:-:S13]  /*11f20*/  ISETP.LT.OR P4, PT, R5, 0x11, P1 ;  /* 0x000000110500780c */ /* 0x000fda0000f81670 */
[----:B------:R-:W-:Y:S01]  /*11f30*/  LDGSTS.E.BYPASS.LTC128B.128 [R0+0x5c00], desc[UR36][R6.64+0x100], !P4 ;  /* 0x05c0010006007fae */ /* 0x000fe2000e101d64 */
[----:B------:R-:W-:-:S13]  /*11f40*/  ISETP.LT.OR P4, PT, R5, 0x11, P0 ;  /* 0x000000110500780c */ /* 0x000fda0000781670 */
[----:B------:R-:W-:Y:S01]  /*11f50*/  LDGSTS.E.BYPASS.LTC128B.128 [R0+0x8400], desc[UR36][R6.64+0x180], !P4 ;  /* 0x0840018006007fae */ /* 0x000fe2000e101d64 */
[----:B0-----:R-:W-:-:S03]  /*11f60*/  IADD3 R2, P4, R14, R8, RZ ;  /* 0x000000080e027210 */ /* 0x001fc60007f9e0ff */
[----:B------:R-:W0:Y:S01]  /*11f70*/  SHFL.IDX PT, R14, R24, 0x3, 0x181f ;  /* 0x00781f00180e7f89 */ /* 0x000e2200000e0000 */
[----:B------:R-:W-:Y:S02]  /*11f80*/  IADD3.X R3, RZ, R9, RZ, P4, !PT ;  /* 0x00000009ff037210 */ /* 0x000fe400027fe4ff */
[C---:B------:R-:W-:Y:S01]  /*11f90*/  ISETP.LT.OR P4, PT, R5.reuse, 0x21, P3 ;  /* 0x000000210500780c */ /* 0x040fe20001f81670 */
[----:B------:R-:W1:Y:S04]  /*11fa0*/  SHFL.IDX PT, R9, R25, 0x3, 0x181f ;  /* 0x00781f0019097f89 */ /* 0x000e6800000e0000 */
        /* <DEDUP_REMOVED lines=8> */
[----:B0-----:R-:W-:Y:S02]  /*12030*/  IADD3 R2, P4, R14, R8, RZ ;  /* 0x000000080e027210 */ /* 0x001fe40007f9e0ff */
[----:B------:R3:W4:Y:S03]  /*12040*/  SHFL.IDX PT, R14, R24, 0x4, 0x181f ;  /* 0x00981f00180e7f89 */ /* 0x00072600000e0000 */
        /* <DEDUP_REMOVED lines=9> */
.L_x_390:
[C---:B------:R-:W-:Y:S02]  /*120e0*/  ISETP.LT.OR P3, PT, R5.reuse, 0x41, P3 ;  /* 0x000000410500780c */ /* 0x040fe40001f61670 */
[C---:B------:R-:W-:Y:S02]  /*120f0*/  ISETP.LT.OR P2, PT, R5.reuse, 0x41, P2 ;  /* 0x000000410500780c */ /* 0x040fe40001741670 */
[C---:B------:R-:W-:Y:S02]  /*12100*/  ISETP.LT.OR P1, PT, R5.reuse, 0x41, P1 ;  /* 0x000000410500780c */ /* 0x040fe40000f21670 */
[----:B0--3--:R-:W-:Y:S02]  /*12110*/  IADD3 R2, P4, R14, R8, RZ ;  /* 0x000000080e027210 */ /* 0x009fe40007f9e0ff */
[----:B------:R-:W-:-:S03]  /*12120*/  ISETP.LT.OR P0, PT, R5, 0x41, P0 ;  /* 0x000000410500780c */ /* 0x000fc60000701670 */
[----:B------:R-:W-:-:S05]  /*12130*/  IMAD.X R3, RZ, RZ, R25, P4 ;  /* 0x000000ffff037224 */ /* 0x000fca00020e0619 */
[----:B------:R-:W-:Y:S01]  /*12140*/  @!PT LDS RZ, [RZ] ;  /* 0x00000000fffff984 */ /* 0x000fe20000000800 */
[----:B------:R-:W-:Y:S01]  /*12150*/  @!PT LDS RZ, [RZ] ;  /* 0x00000000fffff984 */ /* 0x000fe20000000800 */
[----:B------:R-:W-:Y:S01]  /*12160*/  @!PT LDS RZ, [RZ] ;  /* 0x00000000fffff984 */ /* 0x000fe20000000800 */
[----:B------:R0:W-:Y:S04]  /*12170*/  LDGSTS.E.BYPASS.LTC128B.128 [R0+0x2400], desc[UR36][R2.64], !P3 ;  /* 0x0240000002007fae */ /* 0x0001e8000d901d64 */
[----:B------:R0:W-:Y:S04]  /*12180*/  LDGSTS.E.BYPASS.LTC128B.128 [R0+0x4c00], desc[UR36][R2.64+0x80], !P2 ;  /* 0x04c0008002007fae */ /* 0x0001e8000d101d64 */
[----:B------:R0:W-:Y:S04]  /*12190*/  LDGSTS.E.BYPASS.LTC128B.128 [R0+0x7400], desc[UR36][R2.64+0x100], !P1 ;  /* 0x0740010002007fae */ /* 0x0001e8000c901d64 */
[----:B------:R0:W-:Y:S01]  /*121a0*/  LDGSTS.E.BYPASS.LTC128B.128 [R0+0x9c00], desc[UR36][R2.64+0x180], !P0 ;  /* 0x09c0018002007fae */ /* 0x0001e2000c101d64 */
[----:B------:R-:W-:Y:S01]  /*121b0*/  PLOP3.LUT P0, PT, PT, PT, PT, 0x80, 0x0 ;  /* 0x000000000000781c */ /* 0x000fe20003f0f070 */
[----:B------:R-:W-:-:S12]  /*121c0*/  NOP ;  /* 0x0000000000007918 */ /* 0x000fd80000000000 */
.L_x_288:
        /* <DEDUP_REMOVED lines=10> */
.L_x_289:
[----:B------:R1:W-:Y:S01]  /*12270*/  SYNCS.ARRIVE.TRANS64.A1T0 RZ, [R4+URZ+0x38850], RZ ;  /* 0x038850ff04ff79a7 */ /* 0x0003e2000810003f */
[----:B------:R-:W-:-:S05]  /*12280*/  VIADD R27, R27, 0x1 ;  /* 0x000000011b1b7836 */ /* 0x000fca0000000000 */
[----:B------:R-:W-:-:S04]  /*12290*/  ISETP.NE.AND P0, PT, R27, 0x2, PT ;  /* 0x000000021b00780c */ /* 0x000fc80003f05270 */
[----:B0-----:R-:W-:Y:S02]  /*122a0*/  SEL R3, RZ, 0x1, P0 ;  /* 0x00000001ff037807 */ /* 0x001fe40000000000 */
[----:B------:R-:W-:Y:S02]  /*122b0*/  SEL R27, R27, RZ, P0 ;  /* 0x000000ff1b1b7207 */ /* 0x000fe40000000000 */
[----:B-1----:R-:W-:-:S07]  /*122c0*/  LOP3.LUT R28, R28, R3, RZ, 0x3c, !PT ;  /* 0x000000031c1c7212 */ /* 0x002fce00078e3cff */
.L_x_244:
[----:B------:R-:W-:Y:S05]  /*122d0*/  BSYNC B7 ;  /* 0x0000000000077941 */ /* 0x000fea0003800000 */
.L_x_242:
[----:B------:R-:W-:-:S13]  /*122e0*/  LOP3.LUT P0, RZ, R23, 0x100, RZ, 0xc0, !PT ;  /* 0x0000010017ff7812 */ /* 0x000fda000780c0ff */
[----:B------:R-:W-:Y:S05]  /*122f0*/  @!P0 BRA `(.L_x_290) ;  /* 0x0000000000248947 */ /* 0x000fea0003800000 */
[----:B------:R-:W-:Y:S05]  /*12300*/  WARPSYNC.ALL ;  /* 0x0000000000007948 */ /* 0x000fea0003800000 */
[----:B------:R-:W1:Y:S08]  /*12310*/  S2UR UR5, SR_CgaCtaId ;  /* 0x00000000000579c3 */ /* 0x000e700000008800 */
[----:B------:R-:W-:Y:S06]  /*12320*/  BAR.SYNC.DEFER_BLOCKING 0x5, 0x180 ;  /* 0x0146000000007b1d */ /* 0x000fec0000010000 */
[----:B------:R-:W-:-:S02]  /*12330*/  UMOV UR4, 0x400 ;  /* 0x0000040000047882 */ /* 0x000fc40000000000 */
[----:B-1----:R-:W-:-:S06]  /*12340*/  ULEA UR4, UR5, UR4, 0x18 ;  /* 0x0000000405047291 */ /* 0x002fcc000f8ec03f */
[----:B------:R-:W-:-:S05]  /*12350*/  IMAD.U32 R22, RZ, RZ, UR4 ;  /* 0x00000004ff167e24 */ /* 0x000fca000f8e00ff */
[----:B------:R2:W3:Y:S01]  /*12360*/  LDS.128 R16, [R22+0x388d0] ;  /* 0x0388d00016107984 */ /* 0x0004e20000000c00 */
[----:B------:R-:W-:Y:S06]  /*12370*/  BAR.ARV 0x4, 0x180 ;  /* 0x0106000000007b1d */ /* 0x000fec0000002000 */
[----:B------:R-:W-:Y:S05]  /*12380*/  BRA `(.L_x_291) ;  /* 0x0000000800407947 */ /* 0x000fea0003800000 */
.L_x_290:
[----:B------:R-:W1:Y:S01]  /*12390*/  S2R R0, SR_TID.X ;  /* 0x0000000000007919 */ /* 0x000e620000002100 */
[----:B------:R-:W-:Y:S01]  /*123a0*/  UMOV UR4, 0xffffffff ;  /* 0xffffffff00047882 */ /* 0x000fe20000000000 */
[----:B-1----:R-:W-:-:S04]  /*123b0*/  LOP3.LUT R8, R0, 0x1f, RZ, 0xc0, !PT ;  /* 0x0000001f00087812 */ /* 0x002fc800078ec0ff */
[----:B------:R-:W-:Y:S01]  /*123c0*/  ISETP.NE.AND P0, PT, R8, 0x1f, PT ;  /* 0x0000001f0800780c */ /* 0x000fe20003f05270 */
[----:B------:R-:W-:-:S12]  /*123d0*/  BRA.DIV UR4, `(.L_x_292) ;  /* 0x0000003a04607947 */ /* 0x000fd8000b800000 */
[----:B------:R-:W-:Y:S01]  /*123e0*/  IMAD.IADD R5, R19, 0x1, R8 ;  /* 0x0000000113057824 */ /* 0x000fe200078e0208 */
[----:B------:R-:W-:-:S04]  /*123f0*/  ULDC UR4, c[0x0][0xc3c] ;  /* 0x00030f0000047ab9 */ /* 0x000fc80000000800 */
[----:B------:R-:W-:-:S13]  /*12400*/  ISETP.GE.OR P1, PT, R5, UR4, !P0 ;  /* 0x0000000405007c0c */ /* 0x000fda000c726670 */
[----:B------:R-:W1:Y:S02]  /*12410*/  @!P1 LDC.64 R2, c[0x0][0xc80] ;  /* 0x00032000ff029b82 */ /* 0x000e640000000a00 */
[----:B-1----:R-:W-:-:S06]  /*12420*/  @!P1 IMAD.WIDE R2, R5, 0x4, R2 ;  /* 0x0000000405029825 */ /* 0x002fcc00078e0202 */
[----:B------:R-:W2:Y:S01]  /*12430*/  @!P1 LDG.E R2, desc[UR36][R2.64] ;  /* 0x0000002402029981 */ /* 0x000ea2000c1e1900 */
[----:B0-----:R-:W-:Y:S01]  /*12440*/  IMAD.MOV.U32 R4, RZ, RZ, RZ ;  /* 0x000000ffff047224 */ /* 0x001fe200078e00ff */
[C---:B------:R-:W-:Y:S02]  /*12450*/  ISETP.GE.U32.AND P2, PT, R8.reuse, 0x2, PT ;  /* 0x000000020800780c */ /* 0x040fe40003f46070 */
[C---:B------:R-:W-:Y:S01]  /*12460*/  ISETP.GE.U32.AND P3, PT, R8.reuse, 0x4, PT ;  /* 0x000000040800780c */ /* 0x040fe20003f66070 */
[----:B------:R-:W-:Y:S01]  /*12470*/  SHFL.IDX PT, R0, R16, 0x1, 0x1f ;  /* 0x00201f0010007f89 */ /* 0x000fe200000e0000 */
[C---:B------:R-:W-:Y:S02]  /*12480*/  ISETP.GE.U32.AND P4, PT, R8.reuse, 0x8, PT ;  /* 0x000000080800780c */ /* 0x040fe40003f86070 */
[C---:B------:R-:W-:Y:S01]  /*12490*/  ISETP.GE.U32.AND P5, PT, R8.reuse, 0x10, PT ;  /* 0x000000100800780c */ /* 0x040fe20003fa6070 */
[----:B--2---:R-:W-:Y:S01]  /*124a0*/  @!P1 IMAD.MOV.U32 R4, RZ, RZ, R2 ;  /* 0x000000ffff049224 */ /* 0x004fe200078e0002 */
[----:B------:R-:W-:-:S04]  /*124b0*/  ISETP.NE.AND P1, PT, R8, RZ, PT ;  /* 0x000000ff0800720c */ /* 0x000fc80003f25270 */
[----:B------:R-:W0:Y:S02]  /*124c0*/  SHFL.UP PT, R14, R4, 0x1, RZ ;  /* 0x04200000040e7989 */ /* 0x000e2400000e00ff */
[----:B0-----:R-:W-:-:S04]  /*124d0*/  SEL R5, R14, RZ, P1 ;  /* 0x000000ff0e057207 */ /* 0x001fc80000800000 */
[----:B------:R-:W-:Y:S02]  /*124e0*/  IADD3 R6, R4, R5, RZ ;  /* 0x0000000504067210 */ /* 0x000fe40007ffe0ff */
[----:B------:R-:W-:Y:S04]  /*124f0*/  SHFL.IDX PT, R5, R16, RZ, 0x1f ;  /* 0x00001fff10057589 */ /* 0x000fe800000e0000 */
        /* <DEDUP_REMOVED lines=12> */
[----:B------:R0:W1:Y:S02]  /*125c0*/  SHFL.IDX PT, R14, R6, 0x1f, 0x1f ;  /* 0x03e01f00060e7f89 */ /* 0x00006400000e0000 */
.L_x_400:
[----:B------:R-:W-:Y:S02]  /*125d0*/  ULDC UR4, c[0x0][0xc38] ;  /* 0x00030e0000047ab9 */ /* 0x000fe40000000800 */
[----:B------:R-:W-:-:S04]  /*125e0*/  IMAD.U32 R7, RZ, RZ, UR4 ;  /* 0x00000004ff077e24 */ /* 0x000fc8000f8e00ff */
[----:B-1----:R-:W-:-:S04]  /*125f0*/  IMAD R3, R14, R7, RZ ;  /* 0x000000070e037224 */ /* 0x002fc800078e02ff */
[----:B------:R-:W-:-:S05]  /*12600*/  IMAD.IADD R8, R0, 0x1, R3 ;  /* 0x0000000100087824 */ /* 0x000fca00078e0203 */
[----:B------:R-:W-:-:S13]  /*12610*/  ISETP.GT.AND P6, PT, R8, R5, PT ;  /* 0x000000050800720c */ /* 0x000fda0003fc4270 */
[----:B------:R-:W-:Y:S05]  /*12620*/  @P6 BRA `(.L_x_293) ;  /* 0x00000000009c6947 */ /* 0x000fea0003800000 */
.L_x_298:
[----:B------:R-:W1:Y:S01]  /*12630*/  LDC R0, c[0x0][0xc3c] ;  /* 0x00030f00ff007b82 */ /* 0x000e620000000800 */
[----:B------:R-:W-:-:S05]  /*12640*/  VIADD R19, R19, 0x1f ;  /* 0x0000001f13137836 */ /* 0x000fca0000000000 */
[----:B-1----:R-:W-:-:S13]  /*12650*/  ISETP.GE.AND P6, PT, R19, R0, PT ;  /* 0x000000001300720c */ /* 0x002fda0003fc6270 */
[----:B------:R-:W-:Y:S05]  /*12660*/  @P6 BRA `(.L_x_294) ;  /* 0x0000000400446947 */ /* 0x000fea0003800000 */
[----:B------:R-:W1:Y:S01]  /*12670*/  S2R R2, SR_TID.X ;  /* 0x0000000000027919 */ /* 0x000e620000002100 */
[----:B------:R-:W-:Y:S01]  /*12680*/  BSSY B0, `(.L_x_295) ;  /* 0x0000009000007945 */ /* 0x000fe20003800000 */
[----:B------:R-:W-:Y:S01]  /*12690*/  IMAD.MOV.U32 R4, RZ, RZ, RZ ;  /* 0x000000ffff047224 */ /* 0x000fe200078e00ff */
[----:B-1----:R-:W-:-:S04]  /*126a0*/  LOP3.LUT R2, R2, 0x1f, RZ, 0xc0, !PT ;  /* 0x0000001f02027812 */ /* 0x002fc800078ec0ff */
[----:B------:R-:W-:-:S04]  /*126b0*/  IADD3 R7, R19, R2, RZ ;  /* 0x0000000213077210 */ /* 0x000fc80007ffe0ff */
[----:B------:R-:W-:-:S13]  /*126c0*/  ISETP.GE.OR P6, PT, R7, R0, !P0 ;  /* 0x000000000700720c */ /* 0x000fda00047c6670 */
[----:B------:R-:W-:Y:S05]  /*126d0*/  @P6 BRA `(.L_x_296) ;  /* 0x00000000000c6947 */ /* 0x000fea0003800000 */
[----:B------:R-:W1:Y:S02]  /*126e0*/  LDC.64 R2, c[0x0][0xc80] ;  /* 0x00032000ff027b82 */ /* 0x000e640000000a00 */
[----:B-1----:R-:W-:-:S05]  /*126f0*/  IMAD.WIDE R2, R7, 0x4, R2 ;  /* 0x0000000407027825 */ /* 0x002fca00078e0202 */
[----:B------:R1:W5:Y:S02]  /*12700*/  LDG.E R4, desc[UR36][R2.64] ;  /* 0x0000002402047981 */ /* 0x000364000c1e1900 */
.L_x_296:
[----:B------:R-:W-:Y:S05]  /*12710*/  BSYNC B0 ;  /* 0x0000000000007941 */ /* 0x000fea0003800000 */
.L_x_295:
[----:B------:R-:W-:-:S03]  /*12720*/  UMOV UR4, 0xffffffff ;  /* 0xffffffff00047882 */ /* 0x000fc60000000000 */
[----:B------:R-:W-:Y:S05]  /*12730*/  BRA.DIV UR4, `(.L_x_297) ;  /* 0x0000003a04ac7947 */ /* 0x000fea000b800000 */
[----:B-----5:R-:W2:Y:S02]  /*12740*/  SHFL.UP PT, R14, R4, 0x1, RZ ;  /* 0x04200000040e7989 */ /* 0x020ea400000e00ff */
[----:B--2---:R-:W-:-:S05]  /*12750*/  SEL R13, R14, RZ, P1 ;  /* 0x000000ff0e0d7207 */ /* 0x004fca0000800000 */
[----:B------:R-:W-:-:S05]  /*12760*/  IMAD.IADD R13, R4, 0x1, R13 ;  /* 0x00000001040d7824 */ /* 0x000fca00078e020d */
[----:B------:R-:W2:Y:S02]  /*12770*/  SHFL.UP PT, R14, R13, 0x2, RZ ;  /* 0x044000000d0e7989 */ /* 0x000ea400000e00ff */
[----:B--2---:R-:W-:-:S05]  /*12780*/  SEL R0, R14, RZ, P2 ;  /* 0x000000ff0e007207 */ /* 0x004fca0001000000 */
[----:B------:R-:W-:-:S05]  /*12790*/  IMAD.IADD R0, R13, 0x1, R0 ;  /* 0x000000010d007824 */ /* 0x000fca00078e0200 */
[----:B------:R-:W1:Y:S02]  /*127a0*/  SHFL.UP PT, R14, R0, 0x4, RZ ;  /* 0x04800000000e7989 */ /* 0x000e6400000e00ff */
[----:B-1----:R-:W-:-:S05]  /*127b0*/  SEL R3, R14, RZ, P3 ;  /* 0x000000ff0e037207 */ /* 0x002fca0001800000 */
[----:B------:R-:W-:-:S05]  /*127c0*/  IMAD.IADD R2, R0, 0x1, R3 ;  /* 0x0000000100027824 */ /* 0x000fca00078e0203 */
[----:B------:R-:W1:Y:S02]  /*127d0*/  SHFL.UP PT, R14, R2, 0x8, RZ ;  /* 0x05000000020e7989 */ /* 0x000e6400000e00ff */
[----:B-1----:R-:W-:-:S05]  /*127e0*/  SEL R3, R14, RZ, P4 ;  /* 0x000000ff0e037207 */ /* 0x002fca0002000000 */
[----:B------:R-:W-:-:S05]  /*127f0*/  IMAD.IADD R3, R2, 0x1, R3 ;  /* 0x0000000102037824 */ /* 0x000fca00078e0203 */
[----:B------:R-:W0:Y:S02]  /*12800*/  SHFL.UP PT, R14, R3, 0x10, RZ ;  /* 0x06000000030e7989 */ /* 0x000e2400000e00ff */
[----:B0-----:R-:W-:-:S05]  /*12810*/  SEL R6, R14, RZ, P5 ;  /* 0x000000ff0e067207 */ /* 0x001fca0002800000 */
[----:B------:R-:W-:-:S05]  /*12820*/  IMAD.IADD R6, R3, 0x1, R6 ;  /* 0x0000000103067824 */ /* 0x000fca00078e0206 */
[----:B------:R0:W1:Y:S02]  /*12830*/  SHFL.IDX PT, R14, R6, 0x1f, 0x1f ;  /* 0x03e01f00060e7f89 */ /* 0x00006400000e0000 */
.L_x_408:
[----:B------:R-:W-:Y:S02]  /*12840*/  ULDC UR4, c[0x0][0xc38] ;  /* 0x00030e0000047ab9 */ /* 0x000fe40000000800 */
[----:B------:R-:W-:-:S04]  /*12850*/  IMAD.U32 R7, RZ, RZ, UR4 ;  /* 0x00000004ff077e24 */ /* 0x000fc8000f8e00ff */
[----:B-1----:R-:W-:-:S05]  /*12860*/  IMAD R3, R14, R7, RZ ;  /* 0x000000070e037224 */ /* 0x002fca00078e02ff */
[----:B------:R-:W-:-:S04]  /*12870*/  IADD3 R8, R3, R8, RZ ;  /* 0x0000000803087210 */ /* 0x000fc80007ffe0ff */
[----:B------:R-:W-:-:S13]  /*12880*/  ISETP.GT.AND P6, PT, R8, R5, PT ;  /* 0x000000050800720c */ /* 0x000fda0003fc4270 */
[----:B------:R-:W-:Y:S05]  /*12890*/  @!P6 BRA `(.L_x_298) ;  /* 0xfffffffc0064e947 */ /* 0x000fea000383ffff */
.L_x_293:
[----:B------:R-:W-:Y:S01]  /*128a0*/  IMAD.IADD R8, R8, 0x1, -R3 ;  /* 0x0000000108087824 */ /* 0x000fe200078e0a03 */
[----:B------:R-:W-:-:S03]  /*128b0*/  UMOV UR4, 0xffffffff ;  /* 0xffffffff00047882 */ /* 0x000fc60000000000 */
[----:B------:R-:W-:-:S05]  /*128c0*/  IMAD R0, R6, R7, R8 ;  /* 0x0000000706007224 */ /* 0x000fca00078e0208 */
[----:B------:R-:W-:Y:S01]  /*128d0*/  ISETP.GT.AND P6, PT, R0, R5, PT ;  /* 0x000000050000720c */ /* 0x000fe20003fc4270 */
[----:B------:R-:W-:-:S12]  /*128e0*/  BRA.DIV UR4, `(.L_x_299) ;  /* 0x0000003a04fc7947 */ /* 0x000fd8000b800000 */
[----:B------:R-:W-:-:S04]  /*128f0*/  VOTE.ANY R2, PT, !P6 ;  /* 0x0000000000027806 */ /* 0x000fc800070e0100 */
[----:B------:R-:W1:Y:S02]  /*12900*/  POPC R0, R2 ;  /* 0x0000000200007309 */ /* 0x000e640000000000 */
[----:B-1----:R1:W2:Y:S02]  /*12910*/  SHFL.IDX PT, R4, R4, R0, 0x1f ;  /* 0x00001f0004047589 */ /* 0x0022a400000e0000 */
.L_x_412:
[----:B------:R-:W-:Y:S01]  /*12920*/  ISETP.NE.AND P0, PT, R2, RZ, PT ;  /* 0x000000ff0200720c */ /* 0x000fe20003f05270 */
[----:B------:R-:W-:-:S12]  /*12930*/  IMAD.MOV.U32 R14, RZ, RZ, RZ ;  /* 0x000000ffff0e7224 */ /* 0x000fd800078e00ff */
[----:B------:R-:W-:Y:S05]  /*12940*/  @!P0 BRA `(.L_x_300) ;  /* 0x0000000000108947 */ /* 0x000fea0003800000 */
[----:B------:R-:W-:Y:S01]  /*12950*/  UMOV UR4, 0xffffffff ;  /* 0xffffffff00047882 */ /* 0x000fe20000000000 */
[----:B------:R-:W-:Y:S02]  /*12960*/  VIADD R12, R0, 0xffffffff ;  /* 0xffffffff000c7836 */ /* 0x000fe40000000000 */
[----:B------:R-:W-:Y:S05]  /*12970*/  BRA.DIV UR4, `(.L_x_301) ;  /* 0x0000003e04207947 */ /* 0x000fea000b800000 */
[----:B------:R3:W4:Y:S02]  /*12980*/  SHFL.IDX PT, R14, R6, R12, 0x1f ;  /* 0x00001f0c060e7589 */ /* 0x00072400000e0000 */
.L_x_300:
[----:B0-23--:R-:W-:Y:S01]  /*12990*/  IABS R6, R4 ;  /* 0x0000000400067213 */ /* 0x00dfe20000000000 */
[----:B----4-:R-:W-:Y:S02]  /*129a0*/  IMAD R16, R14, R7, R8 ;  /* 0x000000070e107224 */ /* 0x010fe400078e0208 */
[----:B------:R-:W-:Y:S01]  /*129b0*/  IMAD.IADD R19, R0, 0x1, R19 ;  /* 0x0000000100137824 */ /* 0x000fe200078e0213 */
[----:B------:R-:W0:Y:S08]  /*129c0*/  I2F.RP R9, R6 ;  /* 0x0000000600097306 */ /* 0x000e300000209400 */
[----:B0-----:R-:W0:Y:S02]  /*129d0*/  MUFU.RCP R9, R9 ;  /* 0x0000000900097308 */ /* 0x001e240000001000 */
[----:B0-----:R-:W-:-:S06]  /*129e0*/  VIADD R2, R9, 0xffffffe ;  /* 0x0ffffffe09027836 */ /* 0x001fcc0000000000 */
[----:B------:R0:W2:Y:S02]  /*129f0*/  F2I.FTZ.U32.TRUNC.NTZ R3, R2 ;  /* 0x0000000200037305 */ /* 0x0000a4000021f000 */
[----:B0-----:R-:W-:Y:S02]  /*12a00*/  IMAD.MOV.U32 R2, RZ, RZ, RZ ;  /* 0x000000ffff027224 */ /* 0x001fe400078e00ff */
[----:B--2---:R-:W-:-:S04]  /*12a10*/  IMAD.MOV R7, RZ, RZ, -R3 ;  /* 0x000000ffff077224 */ /* 0x004fc800078e0a03 */
[----:B------:R-:W-:-:S04]  /*12a20*/  IMAD R7, R7, R6, RZ ;  /* 0x0000000607077224 */ /* 0x000fc800078e02ff */
[----:B------:R-:W-:-:S04]  /*12a30*/  IMAD.HI.U32 R3, R3, R7, R2 ;  /* 0x0000000703037227 */ /* 0x000fc800078e0002 */
[----:B------:R-:W-:Y:S01]  /*12a40*/  IMAD.IADD R7, R5, 0x1, -R16 ;  /* 0x0000000105077824 */ /* 0x000fe200078e0a10 */
[----:B------:R-:W-:-:S04]  /*12a50*/  IABS R5, R4 ;  /* 0x0000000400057213 */ /* 0x000fc80000000000 */
[----:B------:R-:W-:Y:S02]  /*12a60*/  IABS R2, R7 ;  /* 0x0000000700027213 */ /* 0x000fe40000000000 */
[----:B------:R-:W-:-:S03]  /*12a70*/  IADD3 R5, RZ, -R5, RZ ;  /* 0x80000005ff057210 */ /* 0x000fc60007ffe0ff */
[----:B------:R-:W-:-:S04]  /*12a80*/  IMAD.HI.U32 R3, R3, R2, RZ ;  /* 0x0000000203037227 */ /* 0x000fc800078e00ff */
[----:B------:R-:W-:Y:S01]  /*12a90*/  IMAD R5, R3, R5, R2 ;  /* 0x0000000503057224 */ /* 0x000fe200078e0202 */
[----:B------:R-:W-:-:S04]  /*12aa0*/  LOP3.LUT R2, R7, R4, RZ, 0x3c, !PT ;  /* 0x0000000407027212 */ /* 0x000fc800078e3cff */
[----:B------:R-:W-:Y:S02]  /*12ab0*/  ISETP.GT.U32.AND P1, PT, R6, R5, PT ;  /* 0x000000050600720c */ /* 0x000fe40003f24070 */
[----:B------:R-:W-:-:S11]  /*12ac0*/  ISETP.GE.AND P2, PT, R2, RZ, PT ;  /* 0x000000ff0200720c */ /* 0x000fd60003f46270 */
[----:B------:R-:W-:Y:S02]  /*12ad0*/  @!P1 IMAD.IADD R5, R5, 0x1, -R6 ;  /* 0x0000000105059824 */ /* 0x000fe400078e0a06 */
[----:B------:R-:W-:Y:S01]  /*12ae0*/  @!P1 VIADD R3, R3, 0x1 ;  /* 0x0000000103039836 */ /* 0x000fe20000000000 */
[----:B------:R-:W-:Y:S02]  /*12af0*/  ISETP.NE.AND P1, PT, R4, RZ, PT ;  /* 0x000000ff0400720c */ /* 0x000fe40003f25270 */
[----:B------:R-:W-:-:S13]  /*12b00*/  ISETP.GE.U32.AND P0, PT, R5, R6, PT ;  /* 0x000000060500720c */ /* 0x000fda0003f06070 */
[----:B------:R-:W-:-:S04]  /*12b10*/  @P0 VIADD R3, R3, 0x1 ;  /* 0x0000000103030836 */ /* 0x000fc80000000000 */
[----:B------:R-:W-:Y:S01]  /*12b20*/  @!P2 IMAD.MOV R3, RZ, RZ, -R3 ;  /* 0x000000ffff03a224 */ /* 0x000fe200078e0a03 */
[----:B------:R-:W-:-:S04]  /*12b30*/  @!P1 LOP3.LUT R3, RZ, R4, RZ, 0x33, !PT ;  /* 0x00000004ff039212 */ /* 0x000fc800078e33ff */
[----:B------:R-:W-:Y:S01]  /*12b40*/  MOV R18, R3 ;  /* 0x0000000300127202 */ /* 0x000fe20000000f00 */
[----:B------:R-:W-:-:S04]  /*12b50*/  IMAD.MOV R17, RZ, RZ, -R3 ;  /* 0x000000ffff117224 */ /* 0x000fc800078e0a03 */
[----:B------:R-:W-:Y:S01]  /*12b60*/  IMAD R17, R4, R17, R7 ;  /* 0x0000001104117224 */ /* 0x000fe200078e0207 */
[----:B------:R-:W-:Y:S06]  /*12b70*/  BRA `(.L_x_302) ;  /* 0x00000000001c7947 */ /* 0x000fec0003800000 */
.L_x_294:
[----:B------:R-:W-:Y:S01]  /*12b80*/  UMOV UR4, URZ ;  /* 0x0000003f00047c82 */ /* 0x000fe20008000000 */
[----:B------:R-:W-:Y:S01]  /*12b90*/  UMOV UR5, URZ ;  /* 0x0000003f00057c82 */ /* 0x000fe20008000000 */
[----:B------:R-:W-:Y:S01]  /*12ba0*/  ULDC UR6, c[0x0][0xc3c] ;  /* 0x00030f0000067ab9 */ /* 0x000fe20000000800 */
[----:B------:R-:W-:Y:S02]  /*12bb0*/  IMAD.MOV.U32 R16, RZ, RZ, R5 ;  /* 0x000000ffff107224 */ /* 0x000fe400078e0005 */
[----:B------:R-:W-:Y:S02]  /*12bc0*/  IMAD.U32 R17, RZ, RZ, UR4 ;  /* 0x00000004ff117e24 */ /* 0x000fe4000f8e00ff */
[----:B------:R-:W-:Y:S02]  /*12bd0*/  IMAD.U32 R18, RZ, RZ, UR5 ;  /* 0x00000005ff127e24 */ /* 0x000fe4000f8e00ff */
[----:B------:R-:W-:-:S07]  /*12be0*/  IMAD.U32 R19, RZ, RZ, UR6 ;  /* 0x00000006ff137e24 */ /* 0x000fce000f8e00ff */
.L_x_302:
[----:B-1----:R-:W1:Y:S01]  /*12bf0*/  S2R R0, SR_TID.X ;  /* 0x0000000000007919 */ /* 0x002e620000002100 */
[----:B------:R-:W-:Y:S05]  /*12c00*/  WARPSYNC.ALL ;  /* 0x0000000000007948 */ /* 0x000fea0003800000 */
[----:B------:R-:W-:Y:S01]  /*12c10*/  BAR.SYNC.DEFER_BLOCKING 0x4, 0x180 ;  /* 0x0106000000007b1d */ /* 0x000fe20000010000 */
[----:B-1----:R-:W-:-:S04]  /*12c20*/  LOP3.LUT R0, R0, 0x1f, RZ, 0xc0, !PT ;  /* 0x0000001f00007812 */ /* 0x002fc800078ec0ff */
[----:B------:R-:W-:-:S13]  /*12c30*/  ISETP.NE.AND P0, PT, R0, RZ, PT ;  /* 0x000000ff0000720c */ /* 0x000fda0003f05270 */
[----:B------:R-:W1:Y:S01]  /*12c40*/  @!P0 S2R R3, SR_CgaCtaId ;  /* 0x0000000000038919 */ /* 0x000e620000008800 */
[----:B------:R-:W-:-:S04]  /*12c50*/  @!P0 MOV R0, 0x400 ;  /* 0x0000040000008802 */ /* 0x000fc80000000f00 */
[----:B-1----:R-:W-:-:S05]  /*12c60*/  @!P0 LEA R22, R3, R0, 0x18 ;  /* 0x0000000003168211 */ /* 0x002fca00078ec0ff */
[----:B------:R1:W-:Y:S01]  /*12c70*/  @!P0 STS.128 [R22+0x388d0], R16 ;  /* 0x0388d01016008388 */ /* 0x0003e20000000c00 */
[----:B------:R-:W-:Y:S06]  /*12c80*/  BAR.ARV 0x5, 0x180 ;  /* 0x0146000000007b1d */ /* 0x000fec0000002000 */
.L_x_291:
[----:B------:R-:W-:Y:S02]  /*12c90*/  ULDC UR4, c[0x0][0xc3c] ;  /* 0x00030f0000047ab9 */ /* 0x000fe40000000800 */
[----:B---3--:R-:W-:-:S13]  /*12ca0*/  ISETP.GE.AND P0, PT, R19, UR4, PT ;  /* 0x0000000413007c0c */ /* 0x008fda000bf06270 */
[----:B------:R-:W-:Y:S05]  /*12cb0*/  @!P0 BRA `(.L_x_303) ;  /* 0xffffffb800588947 */ /* 0x000fea000383ffff */
[----:B------:R-:W-:Y:S05]  /*12cc0*/  BSYNC B8 ;  /* 0x0000000000087941 */ /* 0x000fea0003800000 */
.L_x_238:
[----:B0-----:R-:W3:Y:S01]  /*12cd0*/  LDL.LU R0, [R1+0x1c] ;  /* 0x00001c0001007983 */ /* 0x001ee20000300800 */
[----:B------:R-:W-:Y:S01]  /*12ce0*/  BSSY B0, `(.L_x_304) ;  /* 0x000000b000007945 */ /* 0x000fe20003800000 */
[----:B------:R-:W0:Y:S01]  /*12cf0*/  S2R R5, SR_CgaCtaId ;  /* 0x0000000000057919 */ /* 0x000e220000008800 */
[----:B---3--:R-:W-:-:S05]  /*12d00*/  VIADD R0, R0, 0x1 ;  /* 0x0000000100007836 */ /* 0x008fca0000000000 */
[----:B------:R-:W-:-:S04]  /*12d10*/  LEA.HI R2, R0, R0, RZ, 0x1 ;  /* 0x0000000000027211 */ /* 0x000fc800078f08ff */
[----:B------:R-:W-:Y:S02]  /*12d20*/  LOP3.LUT R3, R2, 0xfffffffe, RZ, 0xc0, !PT ;  /* 0xfffffffe02037812 */ /* 0x000fe400078ec0ff */
[----:B------:R-:W-:-:S03]  /*12d30*/  MOV R2, 0x400 ;  /* 0x0000040000027802 */ /* 0x000fc60000000f00 */
[----:B------:R-:W-:Y:S01]  /*12d40*/  IMAD.IADD R0, R0, 0x1, -R3 ;  /* 0x0000000100007824 */ /* 0x000fe200078e0a03 */
[----:B0-----:R-:W-:-:S04]  /*12d50*/  LEA R4, R5, R2, 0x18 ;  /* 0x0000000205047211 */ /* 0x001fc800078ec0ff */
[----:B------:R-:W-:-:S04]  /*12d60*/  SHF.L.U32 R0, R0, 0x1f, RZ ;  /* 0x0000001f00007819 */ /* 0x000fc800000006ff */
[----:B------:R-:W0:Y:S02]  /*12d70*/  SYNCS.PHASECHK.TRANS64.TRYWAIT P0, [R4+URZ+0x38820], R0 ;  /* 0x03882000040075a7 */ /* 0x000e24000800017f */
[----:B0-----:R-:W-:Y:S05]  /*12d80*/  @!P0 BRA `(.L_x_305) ;  /* 0x0000003800408947 */ /* 0x001fea0003800000 */
.L_x_415:
[----:B------:R-:W-:Y:S05]  /*12d90*/  BSYNC B0 ;  /* 0x0000000000007941 */ /* 0x000fea0003800000 */
.L_x_304:
[----:B------:R-:W-:-:S03]  /*12da0*/  UMOV UR4, 0xffffffff ;  /* 0xffffffff00047882 */ /* 0x000fc60000000000 */
[----:B------:R-:W-:Y:S05]  /*12db0*/  BRA.DIV UR4, `(.L_x_306) ;  /* 0x0000003a04487947 */ /* 0x000fea000b800000 */
[----:B0-----:R-:W0:Y:S02]  /*12dc0*/  S2R R0, SR_TID.X ;  /* 0x0000000000007919 */ /* 0x001e240000002100 */
[----:B0-----:R-:W-:-:S04]  /*12dd0*/  SHF.R.U32.HI R0, RZ, 0x5, R0 ;  /* 0x00000005ff007819 */ /* 0x001fc80000011600 */
[----:B------:R-:W-:-:S05]  /*12de0*/  LOP3.LUT R0, R0, 0x3, RZ, 0xc0, !PT ;  /* 0x0000000300007812 */ /* 0x000fca00078ec0ff */
[----:B------:R0:W3:Y:S02]  /*12df0*/  SHFL.IDX PT, R14, R0, RZ, 0x1f ;  /* 0x00001fff000e7589 */ /* 0x0000e400000e0000 */
.L_x_418:
[----:B---3--:R-:W-:Y:S01]  /*12e00*/  ISETP.NE.AND P0, PT, R14, RZ, PT ;  /* 0x000000ff0e00720c */ /* 0x008fe20003f05270 */
[----:B------:R-:W-:-:S12]  /*12e10*/  BSSY B0, `(.L_x_307) ;  /* 0x0000026000007945 */ /* 0x000fd80003800000 */
[----:B------:R-:W-:Y:S05]  /*12e20*/  @P0 BRA `(.L_x_308) ;  /* 0x0000000000900947 */ /* 0x000fea0003800000 */
[----:B------:R-:W-:-:S03]  /*12e30*/  UMOV UR4, 0xffffffff ;  /* 0xffffffff00047882 */ /* 0x000fc60000000000 */
[----:B------:R-:W-:Y:S05]  /*12e40*/  BRA.DIV UR4, `(.L_x_309) ;  /* 0x0000003a04587947 */ /* 0x000fea000b800000 */
[----:B------:R-:W-:-:S13]  /*12e50*/  ELECT P6, URZ, PT ;  /* 0x00000000003f782f */ /* 0x000fda00038c0000 */
.L_x_421:
[----:B------:R-:W-:Y:S05]  /*12e60*/  @!P6 BRA `(.L_x_308) ;  /* 0x000000000080e947 */ /* 0x000fea0003800000 */
[----:B0-----:R-:W3:Y:S02]  /*12e70*/  LDL R0, [R1+0x24] ;  /* 0x0000240001007983 */ /* 0x001ee40000100800 */
[----:B---3--:R-:W-:-:S13]  /*12e80*/  R2UR UR4, R0 ;  /* 0x00000000000472ca */ /* 0x008fda00000e0000 */
[----:B------:R-:W-:-:S06]  /*12e90*/  ULOP3.LUT UR4, UR4, 0x2, URZ, 0xfc, !UPT ;  /* 0x0000000204047892 */ /* 0x000fcc000f8efc3f */
[----:B------:R-:W-:-:S04]  /*12ea0*/  MOV R0, UR4 ;  /* 0x0000000400007c02 */ /* 0x000fc80008000f00 */
[----:B------:R-:W-:-:S13]  /*12eb0*/  ISETP.NE.AND P0, PT, R0, 0x3, PT ;  /* 0x000000030000780c */ /* 0x000fda0003f05270 */
[----:B------:R-:W-:Y:S05]  /*12ec0*/  @!P0 BRA `(.L_x_310) ;  /* 0x0000000000048947 */ /* 0x000fea0003800000 */
[----:B------:R-:W-:Y:S01]  /*12ed0*/  BPT.TRAP 0x1 ;  /* 0x000000040000795c */ /* 0x000fe20000300000 */
.L_x_310:
[C---:B------:R-:W-:Y:S01]  /*12ee0*/  IMAD R5, R27.reuse, 0x8, R4 ;  /* 0x000000081b057824 */ /* 0x040fe200078e0204 */
[----:B------:R-:W-:Y:S01]  /*12ef0*/  SHF.L.U32 R0, R28, 0x1f, RZ ;  /* 0x0000001f1c007819 */ /* 0x000fe200000006ff */
[----:B------:R-:W-:-:S03]  /*12f00*/  VIADD R27, R27, 0x1 ;  /* 0x000000011b1b7836 */ /* 0x000fc60000000000 */
[----:B------:R-:W0:Y:S02]  /*12f10*/  SYNCS.PHASECHK.TRANS64.TRYWAIT P1, [R5+URZ+0x38840], R0 ;  /* 0x03884000050075a7 */ /* 0x000e24000802017f */
[----:B------:R-:W-:-:S04]  /*12f20*/  ISETP.NE.AND P2, PT, R27, 0x2, PT ;  /* 0x000000021b00780c */ /* 0x000fc80003f45270 */
[----:B------:R-:W-:Y:S01]  /*12f30*/  SEL R3, RZ, 0x1, P2 ;  /* 0x00000001ff037807 */ /* 0x000fe20001000000 */
[----:B0-----:R-:W-:Y:S08]  /*12f40*/  @!P1 BRA `(.L_x_311) ;  /* 0x0000003800389947 */ /* 0x001ff00003800000 */
.L_x_422:
[----:B------:R-:W-:Y:S02]  /*12f50*/  SEL R27, R27, RZ, P2 ;  /* 0x000000ff1b1b7207 */ /* 0x000fe40001000000 */
[----:B------:R-:W-:Y:S01]  /*12f60*/  LOP3.LUT R2, R28, R3, RZ, 0x3c, !PT ;  /* 0x000000031c027212 */ /* 0x000fe200078e3cff */
[----:B------:R-:W-:Y:S06]  /*12f70*/  @!P0 BRA `(.L_x_312) ;  /* 0x0000000000048947 */ /* 0x000fec0003800000 */
[----:B------:R-:W-:Y:S01]  /*12f80*/  BPT.TRAP 0x1 ;  /* 0x000000040000795c */ /* 0x000fe20000300000 */
.L_x_312:
[----:B------:R-:W-:Y:S01]  /*12f90*/  IMAD R27, R27, 0x8, R4 ;  /* 0x000000081b1b7824 */ /* 0x000fe200078e0204 */
[----:B------:R-:W-:-:S04]  /*12fa0*/  SHF.L.U32 R2, R2, 0x1f, RZ ;  /* 0x0000001f02027819 */ /* 0x000fc800000006ff */
[----:B------:R-:W3:Y:S02]  /*12fb0*/  SYNCS.PHASECHK.TRANS64.TRYWAIT P1, [R27+URZ+0x38840], R2 ;  /* 0x038840021b0075a7 */ /* 0x000ee4000802017f */
[----:B---3--:R-:W-:Y:S05]  /*12fc0*/  @!P1 BRA `(.L_x_313) ;  /* 0x00000038002c9947 */ /* 0x008fea0003800000 */
.L_x_423:
[----:B------:R-:W-:Y:S05]  /*12fd0*/  @!P0 BRA `(.L_x_314) ;  /* 0x0000000000048947 */ /* 0x000fea0003800000 */
[----:B------:R-:W-:Y:S01]  /*12fe0*/  BPT.TRAP 0x1 ;  /* 0x000000040000795c */ /* 0x000fe20000300000 */
.L_x_314:
[----:B------:R-:W4:Y:S02]  /*12ff0*/  SYNCS.PHASECHK.TRANS64.TRYWAIT P1, [R5+URZ+0x38860], R0 ;  /* 0x03886000050075a7 */ /* 0x000f24000802017f */
[----:B----4-:R-:W-:Y:S05]  /*13000*/  @!P1 BRA `(.L_x_315) ;  /* 0x0000003800309947 */ /* 0x010fea0003800000 */
.L_x_424:
[----:B------:R-:W-:Y:S05]  /*13010*/  @!P0 BRA `(.L_x_316) ;  /* 0x0000000000048947 */ /* 0x000fea0003800000 */
[----:B------:R-:W-:Y:S01]  /*13020*/  BPT.TRAP 0x1 ;  /* 0x000000040000795c */ /* 0x000fe20000300000 */
.L_x_316:
[----:B------:R0:W0:Y:S02]  /*13030*/  SYNCS.PHASECHK.TRANS64.TRYWAIT P0, [R27+URZ+0x38860], R2 ;  /* 0x038860021b0075a7 */ /* 0x000024000800017f */
[----:B0-----:R-:W-:Y:S05]  /*13040*/  @!P0 NANOSLEEP.SYNCS 0x989680 ;  /* 0x009896800000895d */ /* 0x001fea0003900000 */
[----:B------:R-:W0:Y:S02]  /*13050*/  @!P0 SYNCS.PHASECHK.TRANS64 P0, [R27+URZ+0x38860], R2 ;  /* 0x038860021b0085a7 */ /* 0x000e24000800007f */
[----:B0-----:R-:W-:Y:S05]  /*13060*/  @!P0 BRA `(.L_x_316) ;  /* 0xfffffffc00f08947 */ /* 0x001fea000383ffff */
.L_x_308:
[----:B------:R-:W-:Y:S05]  /*13070*/  BSYNC B0 ;  /* 0x0000000000007941 */ /* 0x000fea0003800000 */
.L_x_307:
[----:B------:R-:W-:Y:S05]  /*13080*/  EXIT ;  /* 0x000000000000794d */ /* 0x000fea0003800000 */
.L_x_186:
[----:B0-----:R-:W-:-:S04]  /*13090*/  IMAD.U32 R3, RZ, RZ, UR40 ;  /* 0x00000028ff037e24 */ /* 0x001fc8000f8e00ff */
[----:B------:R0:W1:Y:S03]  /*130a0*/  SYNCS.PHASECHK.TRANS64.TRYWAIT P1, [R3+URZ+0x38800], R0 ;  /* 0x03880000030075a7 */ /* 0x000066000802017f */
[----:B-1----:R-:W-:Y:S05]  /*130b0*/  @!P1 NANOSLEEP.SYNCS 0x989680 ;  /* 0x009896800000995d */ /* 0x002fea0003900000 */
[----:B------:R-:W1:Y:S02]  /*130c0*/  @!P1 SYNCS.PHASECHK.TRANS64 P1, [R3+URZ+0x38800], R0 ;  /* 0x03880000030095a7 */ /* 0x000e64000802007f */
[----:B-1----:R-:W-:Y:S05]  /*130d0*/  @!P1 BRA `(.L_x_186) ;  /* 0xfffffffc00ec9947 */ /* 0x002fea000383ffff */
[----:B------:R-:W-:Y:S05]  /*130e0*/  BRA `(.L_x_317) ;  /* 0xfffffee400e87947 */ /* 0x000fea000383ffff */
.L_x_190:
[----:B-1----:R1:W2:Y:S02]  /*130f0*/  SYNCS.PHASECHK.TRANS64.TRYWAIT P1, [R0+URZ+0x38830], R3 ;  /* 0x03883003000075a7 */ /* 0x0022a4000802017f */
[----:B--2---:R-:W-:Y:S05]  /*13100*/  @!P1 NANOSLEEP.SYNCS 0x989680 ;  /* 0x009896800000995d */ /* 0x004fea0003900000 */
[----:B------:R-:W2:Y:S02]  /*13110*/  @!P1 SYNCS.PHASECHK.TRANS64 P1, [R0+URZ+0x38830], R3 ;  /* 0x03883003000095a7 */ /* 0x000ea4000802007f */
[----:B--2---:R-:W-:Y:S05]  /*13120*/  @!P1 BRA `(.L_x_190) ;  /* 0xfffffffc00f09947 */ /* 0x004fea000383ffff */
[----:B------:R-:W-:Y:S05]  /*13130*/  BRA `(.L_x_189) ;  /* 0xfffffee8000c7947 */ /* 0x000fea000383ffff */
.L_x_196:
[----:B-1----:R-:W-:-:S04]  /*13140*/  IMAD.U32 R4, RZ, RZ, UR60 ;  /* 0x0000003cff047e24 */ /* 0x002fc8000f8e00ff */
[----:B------:R1:W2:Y:S03]  /*13150*/  SYNCS.PHASECHK.TRANS64.TRYWAIT P1, [R4+URZ+0x38830], R3 ;  /* 0x03883003040075a7 */ /* 0x0002a6000802017f */
[----:B--2---:R-:W-:Y:S05]  /*13160*/  @!P1 NANOSLEEP.SYNCS 0x989680 ;  /* 0x009896800000995d */ /* 0x004fea0003900000 */
[----:B------:R-:W2:Y:S02]  /*13170*/  @!P1 SYNCS.PHASECHK.TRANS64 P1, [R4+URZ+0x38830], R3 ;  /* 0x03883003040095a7 */ /* 0x000ea4000802007f */
[----:B--2---:R-:W-:Y:S05]  /*13180*/  @!P1 BRA `(.L_x_196) ;  /* 0xfffffffc00ec9947 */ /* 0x004fea000383ffff */
[----:B------:R-:W-:Y:S05]  /*13190*/  BRA `(.L_x_195) ;  /* 0xffffff28009c7947 */ /* 0x000fea000383ffff */
.L_x_200:
[----:B---3--:R-:W-:-:S04]  /*131a0*/  IMAD.U32 R2, RZ, RZ, UR4 ;  /* 0x00000004ff027e24 */ /* 0x008fc8000f8e00ff */
[----:B------:R3:W4:Y:S03]  /*131b0*/  SYNCS.PHASECHK.TRANS64.TRYWAIT P1, [R2+URZ+0x38850], R0 ;  /* 0x03885000020075a7 */ /* 0x000726000802017f */
[----:B----4-:R-:W-:Y:S05]  /*131c0*/  @!P1 NANOSLEEP.SYNCS 0x989680 ;  /* 0x009896800000995d */ /* 0x010fea0003900000 */
[----:B------:R-:W4:Y:S02]  /*131d0*/  @!P1 SYNCS.PHASECHK.TRANS64 P1, [R2+URZ+0x38850], R0 ;  /* 0x03885000020095a7 */ /* 0x000f24000802007f */
[----:B----4-:R-:W-:Y:S05]  /*131e0*/  @!P1 BRA `(.L_x_200) ;  /* 0xfffffffc00ec9947 */ /* 0x010fea000383ffff */
[----:B------:R-:W-:Y:S05]  /*131f0*/  BRA `(.L_x_199) ;  /* 0xffffff5000e87947 */ /* 0x000fea000383ffff */
.L_x_207:
[----:B-1----:R-:W-:-:S04]  /*13200*/  MOV R7, UR7 ;  /* 0x0000000700077c02 */ /* 0x002fc80008000f00 */
[----:B------:R1:W2:Y:S03]  /*13210*/  SYNCS.PHASECHK.TRANS64.TRYWAIT P1, [R7+URZ+0x38850], R0 ;  /* 0x03885000070075a7 */ /* 0x0002a6000802017f */
[----:B--2---:R-:W-:Y:S05]  /*13220*/  @!P1 NANOSLEEP.SYNCS 0x989680 ;  /* 0x009896800000995d */ /* 0x004fea0003900000 */
[----:B------:R-:W2:Y:S02]  /*13230*/  @!P1 SYNCS.PHASECHK.TRANS64 P1, [R7+URZ+0x38850], R0 ;  /* 0x03885000070095a7 */ /* 0x000ea4000802007f */
[----:B--2---:R-:W-:Y:S05]  /*13240*/  @!P1 BRA `(.L_x_207) ;  /* 0xfffffffc00ec9947 */ /* 0x004fea000383ffff */
[----:B------:R-:W-:Y:S05]  /*13250*/  BRA `(.L_x_206) ;  /* 0xffffff6c00047947 */ /* 0x000fea000383ffff */
.L_x_250:
[----:B------:R-:W-:Y:S01]  /*13260*/  SHF.R.U32.HI R8, RZ, 0x5, R21 ;  /* 0x00000005ff087819 */ /* 0x000fe20000011615 */
[----:B------:R-:W-:Y:S01]  /*13270*/  BSSY B0, `(.L_x_318) ;  /* 0x0000009000007945 */ /* 0x000fe20003800000 */
[----:B------:R-:W-:Y:S02]  /*13280*/  IMAD.MOV.U32 R12, RZ, RZ, RZ ;  /* 0x000000ffff0c7224 */ /* 0x000fe400078e00ff */
[----:B------:R-:W-:Y:S01]  /*13290*/  LOP3.LUT R8, R8, 0x3, RZ, 0xc0, !PT ;  /* 0x0000000308087812 */ /* 0x000fe200078ec0ff */
[----:B------:R-:W-:Y:S02]  /*132a0*/  IMAD.MOV.U32 R11, RZ, RZ, 0x1f ;  /* 0x0000001fff0b7424 */ /* 0x000fe400078e00ff */
[----:B------:R-:W-:Y:S02]  /*132b0*/  IMAD.MOV.U32 R15, RZ, RZ, -0x1 ;  /* 0xffffffffff0f7424 */ /* 0x000fe400078e00ff */
[----:B------:R-:W-:-:S07]  /*132c0*/  IMAD.MOV.U32 R13, RZ, RZ, R8 ;  /* 0x000000ffff0d7224 */ /* 0x000fce00078e0008 */
[----:B-----5:R-:W-:Y:S05]  /*132d0*/  WARPSYNC.COLLECTIVE R15, `(.L_x_319) ;  /* 0x000000000f087348 */ /* 0x020fea0003c00000 */
[----:B------:R0:W1:Y:S02]  /*132e0*/  SHFL.IDX P6, R14, R13, R12, R11 ;  /* 0x0000000c0d0e7389 */ /* 0x00006400000c000b */
[----:B01---5:R-:W-:Y:S01]  /*132f0*/  ENDCOLLECTIVE ;  /* 0x000000000000791b */ /* 0x023fe20003800000 */
.L_x_319:
[----:B------:R-:W-:Y:S05]  /*13300*/  BSYNC B0 ;  /* 0x0000000000007941 */ /* 0x000fea0003800000 */
.L_x_318:
[----:B------:R-:W-:Y:S05]  /*13310*/  BRA `(.L_x_320) ;  /* 0xffffffc0000c7947 */ /* 0x000fea000383ffff */
.L_x_253:
[----:B0-----:R0:W1:Y:S02]  /*13320*/  SYNCS.PHASECHK.TRANS64.TRYWAIT P0, [R5+URZ+0x38840], R2 ;  /* 0x03884002050075a7 */ /* 0x001064000800017f */
[----:B-1----:R-:W-:Y:S05]  /*13330*/  @!P0 NANOSLEEP.SYNCS 0x989680 ;  /* 0x009896800000895d */ /* 0x002fea0003900000 */
[----:B------:R-:W1:Y:S02]  /*13340*/  @!P0 SYNCS.PHASECHK.TRANS64 P0, [R5+URZ+0x38840], R2 ;  /* 0x03884002050085a7 */ /* 0x000e64000800007f */
[----:B-1----:R-:W-:Y:S05]  /*13350*/  @!P0 BRA `(.L_x_253) ;  /* 0xfffffffc00f08947 */ /* 0x002fea000383ffff */
[----:B------:R-:W-:Y:S05]  /*13360*/  BRA `(.L_x_321) ;  /* 0xffffffc000807947 */ /* 0x000fea000383ffff */
.L_x_254:
[----:B------:R-:W-:Y:S01]  /*13370*/  BSSY B0, `(.L_x_322) ;  /* 0x0000008000007945 */ /* 0x000fe20003800000 */
[----:B------:R-:W-:Y:S01]  /*13380*/  IMAD.MOV.U32 R13, RZ, RZ, R6 ;  /* 0x000000ffff0d7224 */ /* 0x000fe200078e0006 */
[----:B------:R-:W-:Y:S01]  /*13390*/  MOV R11, 0x181f ;  /* 0x0000181f000b7802 */ /* 0x000fe20000000f00 */
[----:B------:R-:W-:Y:S02]  /*133a0*/  IMAD.MOV.U32 R12, RZ, RZ, RZ ;  /* 0x000000ffff0c7224 */ /* 0x000fe400078e00ff */
[----:B------:R-:W-:-:S07]  /*133b0*/  IMAD.MOV.U32 R15, RZ, RZ, -0x1 ;  /* 0xffffffffff0f7424 */ /* 0x000fce00078e00ff */
[----:B------:R-:W-:Y:S05]  /*133c0*/  WARPSYNC.COLLECTIVE R15, `(.L_x_323) ;  /* 0x000000000f087348 */ /* 0x000fea0003c00000 */
[----:B------:R0:W1:Y:S02]  /*133d0*/  SHFL.IDX P6, R14, R13, R12, R11 ;  /* 0x0000000c0d0e7389 */ /* 0x00006400000c000b */
[----:B01----:R-:W-:Y:S01]  /*133e0*/  ENDCOLLECTIVE ;  /* 0x000000000000791b */ /* 0x003fe20003800000 */
.L_x_323:
[----:B------:R-:W-:Y:S05]  /*133f0*/  BSYNC B0 ;  /* 0x0000000000007941 */ /* 0x000fea0003800000 */
.L_x_322:
[----:B------:R-:W-:Y:S01]  /*13400*/  IMAD.MOV.U32 R13, RZ, RZ, R0 ;  /* 0x000000ffff0d7224 */ /* 0x000fe200078e0000 */
[C---:B------:R-:W-:Y:S01]  /*13410*/  LOP3.LUT P5, RZ, R23.reuse, 0x10, RZ, 0xc0, !PT ;  /* 0x0000001017ff7812 */ /* 0x040fe200078ac0ff */
[----:B------:R-:W-:Y:S01]  /*13420*/  IMAD.MOV.U32 R12, RZ, RZ, RZ ;  /* 0x000000ffff0c7224 */ /* 0x000fe200078e00ff */
[C---:B------:R-:W-:Y:S01]  /*13430*/  LOP3.LUT P4, RZ, R23.reuse, 0x8, RZ, 0xc0, !PT ;  /* 0x0000000817ff7812 */ /* 0x040fe2000788c0ff */
[----:B------:R-:W-:Y:S01]  /*13440*/  IMAD.MOV.U32 R11, RZ, RZ, 0x181f ;  /* 0x0000181fff0b7424 */ /* 0x000fe200078e00ff */
[C---:B------:R-:W-:Y:S01]  /*13450*/  LOP3.LUT P3, RZ, R23.reuse, 0x4, RZ, 0xc0, !PT ;  /* 0x0000000417ff7812 */ /* 0x040fe2000786c0ff */
[----:B------:R-:W-:Y:S01]  /*13460*/  IMAD.MOV.U32 R15, RZ, RZ, -0x1 ;  /* 0xffffffffff0f7424 */ /* 0x000fe200078e00ff */
[----:B------:R-:W-:Y:S01]  /*13470*/  LOP3.LUT P2, RZ, R23, 0x2, RZ, 0xc0, !PT ;  /* 0x0000000217ff7812 */ /* 0x000fe2000784c0ff */
[----:B------:R-:W-:Y:S02]  /*13480*/  IMAD.MOV.U32 R2, RZ, RZ, R14 ;  /* 0x000000ffff027224 */ /* 0x000fe400078e000e */
[----:B------:R-:W-:-:S10]  /*13490*/  @P0 IMAD R9, R7, 0x2, R22 ;  /* 0x0000000207090824 */ /* 0x000fd400078e0216 */
[----:B------:R-:W-:Y:S05]  /*134a0*/  WARPSYNC.COLLECTIVE R15, `(.L_x_324) ;  /* 0x000000000f087348 */ /* 0x000fea0003c00000 */
[----:B------:R0:W1:Y:S02]  /*134b0*/  SHFL.IDX P6, R14, R13, R12, R11 ;  /* 0x0000000c0d0e7389 */ /* 0x00006400000c000b */
[----:B01----:R-:W-:Y:S01]  /*134c0*/  ENDCOLLECTIVE ;  /* 0x000000000000791b */ /* 0x003fe20003800000 */
.L_x_324:
[----:B------:R-:W-:Y:S02]  /*134d0*/  IMAD.MOV.U32 R13, RZ, RZ, R6 ;  /* 0x000000ffff0d7224 */ /* 0x000fe400078e0006 */
[----:B------:R-:W-:Y:S01]  /*134e0*/  IMAD.MOV.U32 R12, RZ, RZ, 0x1 ;  /* 0x00000001ff0c7424 */ /* 0x000fe200078e00ff */
[----:B------:R-:W-:-:S07]  /*134f0*/  MOV R3, R14 ;  /* 0x0000000e00037202 */ /* 0x000fce0000000f00 */
[----:B------:R-:W-:Y:S05]  /*13500*/  WARPSYNC.COLLECTIVE R15, `(.L_x_325) ;  /* 0x000000000f087348 */ /* 0x000fea0003c00000 */
[----:B------:R0:W1:Y:S02]  /*13510*/  SHFL.IDX P6, R14, R13, R12, R11 ;  /* 0x0000000c0d0e7389 */ /* 0x00006400000c000b */
[----:B01----:R-:W-:Y:S01]  /*13520*/  ENDCOLLECTIVE ;  /* 0x000000000000791b */ /* 0x003fe20003800000 */
.L_x_325:
[----:B------:R-:W-:-:S05]  /*13530*/  @P0 LEA R3, P1, R33, R3, 0x1 ;  /* 0x0000000321030211 */ /* 0x000fca00078208ff */
[----:B------:R-:W-:-:S05]  /*13540*/  @P0 IMAD.X R2, RZ, RZ, R2, P1 ;  /* 0x000000ffff020224 */ /* 0x000fca00008e0602 */
[----:B------:R-:W-:Y:S01]  /*13550*/  @P0 LOP3.LUT R3, R3, R2, RZ, 0x3c, !PT ;  /* 0x0000000203030212 */ /* 0x000fe200078e3cff */
[----:B------:R-:W-:-:S03]  /*13560*/  IMAD.MOV.U32 R13, RZ, RZ, R0 ;  /* 0x000000ffff0d7224 */ /* 0x000fc600078e0000 */
[----:B------:R-:W-:-:S04]  /*13570*/  @P0 LOP3.LUT R2, R3, R2, RZ, 0x3c, !PT ;  /* 0x0000000203020212 */ /* 0x000fc800078e3cff */
[----:B------:R-:W-:Y:S01]  /*13580*/  @P0 LOP3.LUT R3, R3, R2, RZ, 0x3c, !PT ;  /* 0x0000000203030212 */ /* 0x000fe200078e3cff */
[----:B------:R-:W-:-:S04]  /*13590*/  IMAD.MOV.U32 R8, RZ, RZ, R14 ;  /* 0x000000ffff087224 */ /* 0x000fc800078e000e */
[----:B------:R-:W-:Y:S01]  /*135a0*/  @!PT LDS RZ, [RZ] ;  /* 0x00000000fffff984 */ /* 0x000fe20000000800 */
[----:B------:R-:W-:Y:S01]  /*135b0*/  @!PT LDS RZ, [RZ] ;  /* 0x00000000fffff984 */ /* 0x000fe20000000800 */
[----:B------:R-:W-:Y:S01]  /*135c0*/  @!PT LDS RZ, [RZ] ;  /* 0x00000000fffff984 */ /* 0x000fe20000000800 */
[----:B------:R0:W-:Y:S03]  /*135d0*/  @P0 LDGSTS.E.BYPASS.LTC128B.128 [R9+0x24400], desc[UR36][R2.64], !P5 ;  /* 0x2440000002090fae */ /* 0x0001e6000e901d64 */
[----:B0-----:R-:W-:Y:S05]  /*135e0*/  WARPSYNC.COLLECTIVE R15, `(.L_x_326) ;  /* 0x000000000f087348 */ /* 0x001fea0003c00000 */
[----:B------:R1:W2:Y:S02]  /*135f0*/  SHFL.IDX P6, R14, R13, R12, R11 ;  /* 0x0000000c0d0e7389 */ /* 0x0002a400000c000b */
[----:B012---:R-:W-:Y:S01]  /*13600*/  ENDCOLLECTIVE ;  /* 0x000000000000791b */ /* 0x007fe20003800000 */
.L_x_326:
[----:B------:R-:W-:Y:S01]  /*13610*/  @!PT LDS RZ, [RZ] ;  /* 0x00000000fffff984 */ /* 0x000fe20000000800 */
[----:B------:R-:W-:Y:S01]  /*13620*/  @!PT LDS RZ, [RZ] ;  /* 0x00000000fffff984 */ /* 0x000fe20000000800 */
[----:B------:R-:W-:Y:S01]  /*13630*/  @!PT LDS RZ, [RZ] ;  /* 0x00000000fffff984 */ /* 0x000fe20000000800 */
[----:B------:R-:W-:Y:S04]  /*13640*/  @P0 LDGSTS.E.BYPASS.LTC128B.128 [R9+0x26c00], desc[UR36][R2.64+0x80], !P4 ;  /* 0x26c0008002090fae */ /* 0x000fe8000e101d64 */
[----:B------:R-:W-:Y:S04]  /*13650*/  @P0 LDGSTS.E.BYPASS.LTC128B.128 [R9+0x29400], desc[UR36][R2.64+0x100], !P3 ;  /* 0x2940010002090fae */ /* 0x000fe8000d901d64 */
[----:B------:R0:W-:Y:S01]  /*13660*/  @P0 LDGSTS.E.BYPASS.LTC128B.128 [R9+0x2bc00], desc[UR36][R2.64+0x180], !P2 ;  /* 0x2bc0018002090fae */ /* 0x0001e2000d101d64 */
[----:B------:R-:W-:Y:S01]  /*13670*/  ISETP.GE.AND P0, PT, R4, 0x11, PT ;  /* 0x000000110400780c */ /* 0x000fe20003f06270 */
[----:B------:R-:W-:-:S02]  /*13680*/  IMAD.MOV.U32 R13, RZ, RZ, R6 ;  /* 0x000000ffff0d7224 */ /* 0x000fc400078e0006 */
[----:B------:R-:W-:Y:S01]  /*13690*/  IMAD.MOV.U32 R12, RZ, RZ, 0x2 ;  /* 0x00000002ff0c7424 */ /* 0x000fe200078e00ff */
[----:B0-----:R-:W-:-:S09]  /*136a0*/  MOV R2, R14 ;  /* 0x0000000e00027202 */ /* 0x001fd20000000f00 */
[----:B------:R-:W-:Y:S05]  /*136b0*/  WARPSYNC.COLLECTIVE R15, `(.L_x_327) ;  /* 0x000000000f087348 */ /* 0x000fea0003c00000 */
[----:B------:R0:W1:Y:S02]  /*136c0*/  SHFL.IDX P6, R14, R13, R12, R11 ;  /* 0x0000000c0d0e7389 */ /* 0x00006400000c000b */
[----:B01----:R-:W-:Y:S01]  /*136d0*/  ENDCOLLECTIVE ;  /* 0x000000000000791b */ /* 0x003fe20003800000 */
.L_x_327:
[----:B------:R-:W-:Y:S01]  /*136e0*/  @P0 IMAD R21, R7, 0x2, R22 ;  /* 0x0000000207150824 */ /* 0x000fe200078e0216 */
[----:B------:R-:W-:-:S05]  /*136f0*/  @P0 LEA R2, P1, R33, R2, 0x1 ;  /* 0x0000000221020211 */ /* 0x000fca00078208ff */
[----:B------:R-:W-:-:S05]  /*13700*/  @P0 IMAD.X R3, RZ, RZ, R8, P1 ;  /* 0x000000ffff030224 */ /* 0x000fca00008e0608 */
[----:B------:R-:W-:Y:S01]  /*13710*/  @!PT LDS RZ, [RZ] ;  /* 0x00000000fffff984 */ /* 0x000fe20000000800 */
[----:B------:R-:W-:Y:S01]  /*13720*/  @!PT LDS RZ, [RZ] ;  /* 0x00000000fffff984 */ /* 0x000fe20000000800 */
[----:B------:R-:W-:Y:S01]  /*13730*/  @!PT LDS RZ, [RZ] ;  /* 0x00000000fffff984 */ /* 0x000fe20000000800 */
[----:B------:R0:W-:Y:S01]  /*13740*/  @P0 LDGSTS.E.BYPASS.LTC128B.128 [R21+0x24c00], desc[UR36][R2.64], !P5 ;  /* 0x24c0000002150fae */ /* 0x0001e2000e901d64 */
[----:B------:R-:W-:-:S03]  /*13750*/  IMAD.MOV.U32 R13, RZ, RZ, R0 ;  /* 0x000000ffff0d7224 */ /* 0x000fc600078e0000 */
[----:B------:R0:W-:Y:S04]  /*13760*/  @P0 LDGSTS.E.BYPASS.LTC128B.128 [R21+0x27400], desc[UR36][R2.64+0x80], !P4 ;  /* 0x2740008002150fae */ /* 0x0001e8000e101d64 */
[----:B------:R0:W-:Y:S01]  /*13770*/  @P0 LDGSTS.E.BYPASS.LTC128B.128 [R21+0x29c00], desc[UR36][R2.64+0x100], !P3 ;  /* 0x29c0010002150fae */ /* 0x0001e2000d901d64 */
[----:B------:R-:W-:-:S03]  /*13780*/  IMAD.MOV.U32 R8, RZ, RZ, R14 ;  /* 0x000000ffff087224 */ /* 0x000fc600078e000e */
[----:B------:R0:W-:Y:S01]  /*13790*/  @P0 LDGSTS.E.BYPASS.LTC128B.128 [R21+0x2c400], desc[UR36][R2.64+0x180], !P2 ;  /* 0x2c40018002150fae */ /* 0x0001e2000d101d64 */
[----:B------:R-:W-:-:S13]  /*137a0*/  ISETP.GE.AND P0, PT, R4, 0x21, PT ;  /* 0x000000210400780c */ /* 0x000fda0003f06270 */
[----:B0-----:R-:W-:Y:S05]  /*137b0*/  WARPSYNC.COLLECTIVE R15, `(.L_x_328) ;  /* 0x000000000f087348 */ /* 0x001fea0003c00000 */
[----:B------:R1:W2:Y:S02]  /*137c0*/  SHFL.IDX P6, R14, R13, R12, R11 ;  /* 0x0000000c0d0e7389 */ /* 0x0002a400000c000b */
[----:B012---:R-:W-:Y:S01]  /*137d0*/  ENDCOLLECTIVE ;  /* 0x000000000000791b */ /* 0x007fe20003800000 */
.L_x_328:
[----:B------:R-:W-:Y:S02]  /*137e0*/  @P0 IMAD R9, R7, 0x2, R22 ;  /* 0x0000000207090824 */ /* 0x000fe400078e0216 */
[----:B------:R-:W-:Y:S02]  /*137f0*/  IMAD.MOV.U32 R13, RZ, RZ, R6 ;  /* 0x000000ffff0d7224 */ /* 0x000fe400078e0006 */
[----:B------:R-:W-:Y:S01]  /*13800*/  IMAD.MOV.U32 R12, RZ, RZ, 0x3 ;  /* 0x00000003ff0c7424 */ /* 0x000fe200078e00ff */
[----:B------:R-:W-:-:S07]  /*13810*/  MOV R2, R14 ;  /* 0x0000000e00027202 */ /* 0x000fce0000000f00 */
[----:B------:R-:W-:Y:S05]  /*13820*/  WARPSYNC.COLLECTIVE R15, `(.L_x_329) ;  /* 0x000000000f087348 */ /* 0x000fea0003c00000 */
[----:B------:R0:W1:Y:S02]  /*13830*/  SHFL.IDX P6, R14, R13, R12, R11 ;  /* 0x0000000c0d0e7389 */ /* 0x00006400000c000b */
[----:B01----:R-:W-:Y:S01]  /*13840*/  ENDCOLLECTIVE ;  /* 0x000000000000791b */ /* 0x003fe20003800000 */
.L_x_329:
        /* <DEDUP_REMOVED lines=15> */
.L_x_330:
[----:B------:R-:W-:Y:S02]  /*13940*/  @P0 IMAD R21, R7, 0x2, R22 ;  /* 0x0000000207150824 */ /* 0x000fe400078e0216 */
[----:B------:R-:W-:Y:S02]  /*13950*/  IMAD.MOV.U32 R13, RZ, RZ, R6 ;  /* 0x000000ffff0d7224 */ /* 0x000fe400078e0006 */
[----:B------:R-:W-:Y:S01]  /*13960*/  IMAD.MOV.U32 R12, RZ, RZ, 0x4 ;  /* 0x00000004ff0c7424 */ /* 0x000fe200078e00ff */
[----:B------:R-:W-:-:S07]  /*13970*/  MOV R2, R14 ;  /* 0x0000000e00027202 */ /* 0x000fce0000000f00 */
[----:B------:R-:W-:Y:S05]  /*13980*/  WARPSYNC.COLLECTIVE R15, `(.L_x_331) ;  /* 0x000000000f087348 */ /* 0x000fea0003c00000 */
[----:B------:R0:W1:Y:S02]  /*13990*/  SHFL.IDX P6, R14, R13, R12, R11 ;  /* 0x0000000c0d0e7389 */ /* 0x00006400000c000b */
[----:B01----:R-:W-:Y:S01]  /*139a0*/  ENDCOLLECTIVE ;  /* 0x000000000000791b */ /* 0x003fe20003800000 */
.L_x_331:
        /* <DEDUP_REMOVED lines=10> */
[----:B------:R0:W-:Y:S04]  /*13a50*/  @P0 LDGSTS.E.BYPASS.LTC128B.128 [R21+0x2d400], desc[UR36][R2.64+0x180], !P2 ;  /* 0x2d40018002150fae */ /* 0x0001e8000d101d64 */
[----:B0-----:R-:W-:Y:S05]  /*13a60*/  WARPSYNC.COLLECTIVE R15, `(.L_x_332) ;  /* 0x000000000f087348 */ /* 0x001fea0003c00000 */
[----:B------:R1:W2:Y:S02]  /*13a70*/  SHFL.IDX P6, R14, R13, R12, R11 ;  /* 0x0000000c0d0e7389 */ /* 0x0002a400000c000b */
[----:B012---:R-:W-:Y:S01]  /*13a80*/  ENDCOLLECTIVE ;  /* 0x000000000000791b */ /* 0x007fe20003800000 */
.L_x_332:
[----:B------:R-:W-:Y:S01]  /*13a90*/  MOV R0, R14 ;  /* 0x0000000e00007202 */ /* 0x000fe20000000f00 */
[----:B------:R-:W-:Y:S06]  /*13aa0*/  BRA `(.L_x_333) ;  /* 0xffffffbc00e47947 */ /* 0x000fec000383ffff */
.L_x_261:
[----:B------:R-:W-:Y:S01]  /*13ab0*/  IMAD.MOV.U32 R13, RZ, RZ, R4 ;  /* 0x000000ffff0d7224 */ /* 0x000fe200078e0004 */
[----:B------:R-:W-:Y:S01]  /*13ac0*/  IADD3 R0, R9, R0, RZ ;  /* 0x0000000009007210 */ /* 0x000fe20007ffe0ff */
[----:B------:R-:W-:Y:S02]  /*13ad0*/  IMAD.MOV.U32 R12, RZ, RZ, RZ ;  /* 0x000000ffff0c7224 */ /* 0x000fe400078e00ff */
[----:B------:R-:W-:Y:S02]  /*13ae0*/  IMAD.MOV.U32 R11, RZ, RZ, 0x181f ;  /* 0x0000181fff0b7424 */ /* 0x000fe400078e00ff */
[----:B------:R-:W-:Y:S02]  /*13af0*/  IMAD.MOV.U32 R15, RZ, RZ, -0x1 ;  /* 0xffffffffff0f7424 */ /* 0x000fe400078e00ff */
[----:B-----5:R-:W-:Y:S02]  /*13b00*/  IMAD R6, R10, R6, RZ ;  /* 0x000000060a067224 */ /* 0x020fe400078e02ff */
[----:B------:R-:W-:-:S07]  /*13b10*/  VIADD R7, R0, 0x10 ;  /* 0x0000001000077836 */ /* 0x000fce0000000000 */
[----:B------:R-:W-:Y:S05]  /*13b20*/  WARPSYNC.COLLECTIVE R15, `(.L_x_334) ;  /* 0x000000000f087348 */ /* 0x000fea0003c00000 */
[----:B------:R0:W1:Y:S02]  /*13b30*/  SHFL.IDX P6, R14, R13, R12, R11 ;  /* 0x0000000c0d0e7389 */ /* 0x00006400000c000b */
[----:B01----:R-:W-:Y:S01]  /*13b40*/  ENDCOLLECTIVE ;  /* 0x000000000000791b */ /* 0x003fe20003800000 */
.L_x_334:
[----:B------:R-:W-:Y:S01]  /*13b50*/  ISETP.GE.AND P0, PT, R0, R6, PT ;  /* 0x000000060000720c */ /* 0x000fe20003f06270 */
[----:B------:R-:W-:Y:S02]  /*13b60*/  IMAD.MOV.U32 R13, RZ, RZ, R5 ;  /* 0x000000ffff0d7224 */ /* 0x000fe400078e0005 */
[----:B------:R-:W-:-:S10]  /*13b70*/  IMAD.MOV.U32 R2, RZ, RZ, R14 ;  /* 0x000000ffff027224 */ /* 0x000fd400078e000e */
[----:B------:R-:W-:Y:S05]  /*13b80*/  WARPSYNC.COLLECTIVE R15, `(.L_x_335) ;  /* 0x000000000f087348 */ /* 0x000fea0003c00000 */
[----:B------:R0:W1:Y:S02]  /*13b90*/  SHFL.IDX P6, R14, R13, R12, R11 ;  /* 0x0000000c0d0e7389 */ /* 0x00006400000c000b */
[----:B01----:R-:W-:Y:S01]  /*13ba0*/  ENDCOLLECTIVE ;  /* 0x000000000000791b */ /* 0x003fe20003800000 */
.L_x_335:
        /* <DEDUP_REMOVED lines=8> */
.L_x_336:
[----:B------:R-:W-:Y:S01]  /*13c30*/  @!PT LDS RZ, [RZ] ;  /* 0x00000000fffff984 */ /* 0x000fe20000000800 */
[----:B------:R-:W-:Y:S01]  /*13c40*/  @!PT LDS RZ, [RZ] ;  /* 0x00000000fffff984 */ /* 0x000fe20000000800 */
[----:B------:R-:W-:Y:S01]  /*13c50*/  @!PT LDS RZ, [RZ] ;  /* 0x00000000fffff984 */ /* 0x000fe20000000800 */
[----:B------:R-:W-:Y:S04]  /*13c60*/  @!P0 LDGSTS.E.BYPASS.LTC128B.128 [R34+0x14400], desc[UR36][R2.64], !P4 ;  /* 0x1440000002228fae */ /* 0x000fe8000e101d64 */
[----:B------:R-:W-:Y:S04]  /*13c70*/  @!P0 LDGSTS.E.BYPASS.LTC128B.128 [R34+0x18400], desc[UR36][R2.64+0x80], !P3 ;  /* 0x1840008002228fae */ /* 0x000fe8000d901d64 */
[----:B------:R-:W-:Y:S01]  /*13c80*/  @!P0 LDGSTS.E.BYPASS.LTC128B.128 [R34+0x1c400], desc[UR36][R2.64+0x100], !P2 ;  /* 0x1c40010002228fae */ /* 0x000fe2000d101d64 */
[----:B------:R-:W-:-:S03]  /*13c90*/  MOV R13, R5 ;  /* 0x00000005000d7202 */ /* 0x000fc60000000f00 */
[----:B------:R0:W-:Y:S01]  /*13ca0*/  @!P0 LDGSTS.E.BYPASS.LTC128B.128 [R34+0x20400], desc[UR36][R2.64+0x180], !P1 ;  /* 0x2040018002228fae */ /* 0x0001e2000c901d64 */
[----:B------:R-:W-:Y:S01]  /*13cb0*/  ISETP.GE.AND P0, PT, R7, R6, PT ;  /* 0x000000060700720c */ /* 0x000fe20003f06270 */
[----:B0-----:R-:W-:-:S12]  /*13cc0*/  IMAD.MOV.U32 R2, RZ, RZ, R14 ;  /* 0x000000ffff027224 */ /* 0x001fd800078e000e */
[----:B------:R-:W-:Y:S05]  /*13cd0*/  WARPSYNC.COLLECTIVE R15, `(.L_x_337) ;  /* 0x000000000f087348 */ /* 0x000fea0003c00000 */
[----:B------:R0:W1:Y:S02]  /*13ce0*/  SHFL.IDX P6, R14, R13, R12, R11 ;  /* 0x0000000c0d0e7389 */ /* 0x00006400000c000b */
[----:B01----:R-:W-:Y:S01]  /*13cf0*/  ENDCOLLECTIVE ;  /* 0x000000000000791b */ /* 0x003fe20003800000 */
.L_x_337:
        /* <DEDUP_REMOVED lines=8> */
.L_x_338:
[----:B------:R-:W-:Y:S02]  /*13d80*/  @!P0 IMAD.MOV.U32 R3, RZ, RZ, R7 ;  /* 0x000000ffff038224 */ /* 0x000fe400078e0007 */
[----:B------:R-:W-:-:S03]  /*13d90*/  VIADD R7, R0, 0x20 ;  /* 0x0000002000077836 */ /* 0x000fc60000000000 */
[----:B------:R-:W-:Y:S01]  /*13da0*/  @!PT LDS RZ, [RZ] ;  /* 0x00000000fffff984 */ /* 0x000fe20000000800 */
[----:B------:R-:W-:Y:S01]  /*13db0*/  @!PT LDS RZ, [RZ] ;  /* 0x00000000fffff984 */ /* 0x000fe20000000800 */
[----:B------:R-:W-:Y:S01]  /*13dc0*/  @!PT LDS RZ, [RZ] ;  /* 0x00000000fffff984 */ /* 0x000fe20000000800 */
[----:B------:R-:W-:Y:S04]  /*13dd0*/  @!P0 LDGSTS.E.BYPASS.LTC128B.128 [R34+0x14c00], desc[UR36][R2.64], !P4 ;  /* 0x14c0000002228fae */ /* 0x000fe8000e101d64 */
[----:B------:R-:W-:Y:S01]  /*13de0*/  @!P0 LDGSTS.E.BYPASS.LTC128B.128 [R34+0x18c00], desc[UR36][R2.64+0x80], !P3 ;  /* 0x18c0008002228fae */ /* 0x000fe2000d901d64 */
[----:B------:R-:W-:-:S03]  /*13df0*/  IMAD.MOV.U32 R13, RZ, RZ, R5 ;  /* 0x000000ffff0d7224 */ /* 0x000fc600078e0005 */
[----:B------:R-:W-:Y:S04]  /*13e00*/  @!P0 LDGSTS.E.BYPASS.LTC128B.128 [R34+0x1cc00], desc[UR36][R2.64+0x100], !P2 ;  /* 0x1cc0010002228fae */ /* 0x000fe8000d101d64 */
[----:B------:R0:W-:Y:S01]  /*13e10*/  @!P0 LDGSTS.E.BYPASS.LTC128B.128 [R34+0x20c00], desc[UR36][R2.64+0x180], !P1 ;  /* 0x20c0018002228fae */ /* 0x0001e2000c901d64 */
[----:B------:R-:W-:Y:S02]  /*13e20*/  ISETP.GE.AND P0, PT, R7, R6, PT ;  /* 0x000000060700720c */ /* 0x000fe40003f06270 */
[----:B0-----:R-:W-:-:S11]  /*13e30*/  MOV R2, R14 ;  /* 0x0000000e00027202 */ /* 0x001fd60000000f00 */
[----:B------:R-:W-:Y:S05]  /*13e40*/  WARPSYNC.COLLECTIVE R15, `(.L_x_339) ;  /* 0x000000000f087348 */ /* 0x000fea0003c00000 */
[----:B------:R0:W1:Y:S02]  /*13e50*/  SHFL.IDX P6, R14, R13, R12, R11 ;  /* 0x0000000c0d0e7389 */ /* 0x00006400000c000b */
[----:B01----:R-:W-:Y:S01]  /*13e60*/  ENDCOLLECTIVE ;  /* 0x000000000000791b */ /* 0x003fe20003800000 */
.L_x_339:
[----:B------:R-:W-:Y:S01]  /*13e70*/  IMAD.MOV.U32 R13, RZ, RZ, R4 ;  /* 0x000000ffff0d7224 */ /* 0x000fe200078e0004 */
[----:B------:R-:W-:Y:S02]  /*13e80*/  MOV R12, 0x3 ;  /* 0x00000003000c7802 */ /* 0x000fe40000000f00 */
[----:B------:R-:W-:-:S05]  /*13e90*/  @!P0 LEA R14, P5, R33, R14, 0x1 ;  /* 0x0000000e210e8211 */ /* 0x000fca00078a08ff */
[----:B------:R-:W-:Y:S02]  /*13ea0*/  @!P0 IMAD.X R7, RZ, RZ, R2, P5 ;  /* 0x000000ffff078224 */ /* 0x000fe400028e0602 */
[----:B------:R-:W-:-:S07]  /*13eb0*/  @!P0 IMAD.MOV.U32 R2, RZ, RZ, R14 ;  /* 0x000000ffff028224 */ /* 0x000fce00078e000e */
[----:B------:R-:W-:Y:S05]  /*13ec0*/  WARPSYNC.COLLECTIVE R15, `(.L_x_340) ;  /* 0x000000000f087348 */ /* 0x000fea0003c00000 */
[----:B------:R0:W1:Y:S02]  /*13ed0*/  SHFL.IDX P6, R14, R13, R12, R11 ;  /* 0x0000000c0d0e7389 */ /* 0x00006400000c000b */
[----:B01----:R-:W-:Y:S01]  /*13ee0*/  ENDCOLLECTIVE ;  /* 0x000000000000791b */ /* 0x003fe20003800000 */
.L_x_340:
        /* <DEDUP_REMOVED lines=10> */
[----:B------:R-:W-:Y:S01]  /*13f90*/  ISETP.GE.AND P0, PT, R7, R6, PT ;  /* 0x000000060700720c */ /* 0x000fe20003f06270 */
[----:B0-----:R-:W-:-:S12]  /*13fa0*/  IMAD.MOV.U32 R2, RZ, RZ, R14 ;  /* 0x000000ffff027224 */ /* 0x001fd800078e000e */
[----:B------:R-:W-:Y:S05]  /*13fb0*/  WARPSYNC.COLLECTIVE R15, `(.L_x_341) ;  /* 0x000000000f087348 */ /* 0x000fea0003c00000 */
[----:B------:R0:W1:Y:S02]  /*13fc0*/  SHFL.IDX P6, R14, R13, R12, R11 ;  /* 0x0000000c0d0e7389 */ /* 0x00006400000c000b */
[----:B01----:R-:W-:Y:S01]  /*13fd0*/  ENDCOLLECTIVE ;  /* 0x000000000000791b */ /* 0x003fe20003800000 */
.L_x_341:
[----:B------:R-:W-:Y:S01]  /*13fe0*/  MOV R13, R4 ;  /* 0x00000004000d7202 */ /* 0x000fe20000000f00 */
[----:B------:R-:W-:Y:S01]  /*13ff0*/  IMAD.MOV.U32 R12, RZ, RZ, 0x4 ;  /* 0x00000004ff0c7424 */ /* 0x000fe200078e00ff */
[----:B------:R-:W-:-:S05]  /*14000*/  @!P0 LEA R14, P5, R33, R14, 0x1 ;  /* 0x0000000e210e8211 */ /* 0x000fca00078a08ff */
[----:B------:R-:W-:Y:S02]  /*14010*/  @!P0 IMAD.X R7, RZ, RZ, R2, P5 ;  /* 0x000000ffff078224 */ /* 0x000fe400028e0602 */
[----:B------:R-:W-:-:S07]  /*14020*/  @!P0 IMAD.MOV.U32 R2, RZ, RZ, R14 ;  /* 0x000000ffff028224 */ /* 0x000fce00078e000e */
[----:B------:R-:W-:Y:S05]  /*14030*/  WARPSYNC.COLLECTIVE R15, `(.L_x_342) ;  /* 0x000000000f087348 */ /* 0x000fea0003c00000 */
[----:B------:R0:W1:Y:S02]  /*14040*/  SHFL.IDX P6, R14, R13, R12, R11 ;  /* 0x0000000c0d0e7389 */ /* 0x00006400000c000b */
[----:B01----:R-:W-:Y:S01]  /*14050*/  ENDCOLLECTIVE ;  /* 0x000000000000791b */ /* 0x003fe20003800000 */
.L_x_342:
        /* <DEDUP_REMOVED lines=15> */
.L_x_343:
        /* <DEDUP_REMOVED lines=8> */
.L_x_344:
[----:B------:R-:W-:Y:S01]  /*141d0*/  @!P0 IMAD.MOV.U32 R3, RZ, RZ, R7 ;  /* 0x000000ffff038224 */ /* 0x000fe200078e0007 */
[----:B------:R-:W-:-:S04]  /*141e0*/  IADD3 R7, R0, 0x50, RZ ;  /* 0x0000005000077810 */ /* 0x000fc80007ffe0ff */
        /* <DEDUP_REMOVED lines=13> */
.L_x_345:
        /* <DEDUP_REMOVED lines=8> */
.L_x_346:
[----:B------:R-:W-:Y:S01]  /*14340*/  @!P0 MOV R3, R7 ;  /* 0x0000000700038202 */ /* 0x000fe20000000f00 */
[----:B------:R-:W-:-:S04]  /*14350*/  VIADD R7, R0, 0x60 ;  /* 0x0000006000077836 */ /* 0x000fc80000000000 */
        /* <DEDUP_REMOVED lines=13> */
.L_x_347:
[----:B------:R-:W-:Y:S02]  /*14430*/  IMAD.MOV.U32 R13, RZ, RZ, R4 ;  /* 0x000000ffff0d7224 */ /* 0x000fe400078e0004 */
[----:B------:R-:W-:Y:S01]  /*14440*/  IMAD.MOV.U32 R12, RZ, RZ, 0x7 ;  /* 0x00000007ff0c7424 */ /* 0x000fe200078e00ff */
[----:B------:R-:W-:-:S05]  /*14450*/  @!P0 LEA R14, P5, R33, R14, 0x1 ;  /* 0x0000000e210e8211 */ /* 0x000fca00078a08ff */
[----:B------:R-:W-:Y:S01]  /*14460*/  @!P0 IMAD.X R7, RZ, RZ, R2, P5 ;  /* 0x000000ffff078224 */ /* 0x000fe200028e0602 */
[----:B------:R-:W-:-:S07]  /*14470*/  @!P0 MOV R2, R14 ;  /* 0x0000000e00028202 */ /* 0x000fce0000000f00 */
[----:B------:R-:W-:Y:S05]  /*14480*/  WARPSYNC.COLLECTIVE R15, `(.L_x_348) ;  /* 0x000000000f087348 */ /* 0x000fea0003c00000 */
[----:B------:R0:W1:Y:S02]  /*14490*/  SHFL.IDX P6, R14, R13, R12, R11 ;  /* 0x0000000c0d0e7389 */ /* 0x00006400000c000b */
[----:B01----:R-:W-:Y:S01]  /*144a0*/  ENDCOLLECTIVE ;  /* 0x000000000000791b */ /* 0x003fe20003800000 */
.L_x_348:
[----:B------:R-:W-:-:S05]  /*144b0*/  @!P0 IMAD.MOV.U32 R3, RZ, RZ, R7 ;  /* 0x000000ffff038224 */ /* 0x000fca00078e0007 */
[----:B------:R-:W-:Y:S01]  /*144c0*/  @!PT LDS RZ, [RZ] ;  /* 0x00000000fffff984 */ /* 0x000fe20000000800 */
[----:B------:R-:W-:Y:S01]  /*144d0*/  @!PT LDS RZ, [RZ] ;  /* 0x00000000fffff984 */ /* 0x000fe20000000800 */
[----:B------:R-:W-:Y:S01]  /*144e0*/  @!PT LDS RZ, [RZ] ;  /* 0x00000000fffff984 */ /* 0x000fe20000000800 */
[----:B------:R0:W-:Y:S04]  /*144f0*/  @!P0 LDGSTS.E.BYPASS.LTC128B.128 [R34+0x17400], desc[UR36][R2.64], !P4 ;  /* 0x1740000002228fae */ /* 0x0001e8000e101d64 */
[----:B------:R0:W-:Y:S01]  /*14500*/  @!P0 LDGSTS.E.BYPASS.LTC128B.128 [R34+0x1b400], desc[UR36][R2.64+0x80], !P3 ;  /* 0x1b40008002228fae */ /* 0x0001e2000d901d64 */
[----:B------:R-:W-:-:S03]  /*14510*/  IMAD.MOV.U32 R13, RZ, RZ, R5 ;  /* 0x000000ffff0d7224 */ /* 0x000fc600078e0005 */
[----:B------:R0:W-:Y:S04]  /*14520*/  @!P0 LDGSTS.E.BYPASS.LTC128B.128 [R34+0x1f400], desc[UR36][R2.64+0x100], !P2 ;  /* 0x1f40010002228fae */ /* 0x0001e8000d101d64 */
[----:B------:R0:W-:Y:S01]  /*14530*/  @!P0 LDGSTS.E.BYPASS.LTC128B.128 [R34+0x23400], desc[UR36][R2.64+0x180], !P1 ;  /* 0x2340018002228fae */ /* 0x0001e2000c901d64 */
[----:B------:R-:W-:-:S07]  /*14540*/  IMAD.MOV.U32 R7, RZ, RZ, R14 ;  /* 0x000000ffff077224 */ /* 0x000fce00078e000e */
[----:B0-----:R-:W-:Y:S05]  /*14550*/  WARPSYNC.COLLECTIVE R15, `(.L_x_349) ;  /* 0x000000000f087348 */ /* 0x001fea0003c00000 */
[----:B------:R1:W2:Y:S02]  /*14560*/  SHFL.IDX P6, R14, R13, R12, R11 ;  /* 0x0000000c0d0e7389 */ /* 0x0002a400000c000b */
[----:B012---:R-:W-:Y:S01]  /*14570*/  ENDCOLLECTIVE ;  /* 0x000000000000791b */ /* 0x007fe20003800000 */
.L_x_349:
[----:B------:R-:W-:Y:S05]  /*14580*/  BRA `(.L_x_350) ;  /* 0xffffffc000707947 */ /* 0x000fea000383ffff */
.L_x_266:
[----:B0-----:R0:W3:Y:S02]  /*14590*/  SYNCS.PHASECHK.TRANS64.TRYWAIT P0, [R22+URZ+0x38820], R3 ;  /* 0x03882003160075a7 */ /* 0x0010e4000800017f */
[----:B---3--:R-:W-:Y:S05]  /*145a0*/  @!P0 NANOSLEEP.SYNCS 0x989680 ;  /* 0x009896800000895d */ /* 0x008fea0003900000 */
[----:B------:R-:W3:Y:S02]  /*145b0*/  @!P0 SYNCS.PHASECHK.TRANS64 P0, [R22+URZ+0x38820], R3 ;  /* 0x03882003160085a7 */ /* 0x000ee4000800007f */
[----:B---3--:R-:W-:Y:S05]  /*145c0*/  @!P0 BRA `(.L_x_266) ;  /* 0xfffffffc00f08947 */ /* 0x008fea000383ffff */
[----:B------:R-:W-:Y:S05]  /*145d0*/  BRA `(.L_x_351) ;  /* 0xffffffc000e47947 */ /* 0x000fea000383ffff */
.L_x_271:
[----:B0-----:R0:W1:Y:S02]  /*145e0*/  SYNCS.PHASECHK.TRANS64.TRYWAIT P0, [R6+URZ+0x38840], R3 ;  /* 0x03884003060075a7 */ /* 0x001064000800017f */
[----:B-1----:R-:W-:Y:S05]  /*145f0*/  @!P0 NANOSLEEP.SYNCS 0x989680 ;  /* 0x009896800000895d */ /* 0x002fea0003900000 */
[----:B------:R-:W1:Y:S02]  /*14600*/  @!P0 SYNCS.PHASECHK.TRANS64 P0, [R6+URZ+0x38840], R3 ;  /* 0x03884003060085a7 */ /* 0x000e64000800007f */
[----:B-1----:R-:W-:Y:S05]  /*14610*/  @!P0 BRA `(.L_x_271) ;  /* 0xfffffffc00f08947 */ /* 0x002fea000383ffff */
[----:B------:R-:W-:Y:S05]  /*14620*/  BRA `(.L_x_352) ;  /* 0xffffffc400d07947 */ /* 0x000fea000383ffff */
.L_x_272:
        /* <DEDUP_REMOVED lines=8> */
.L_x_354:
[----:B------:R-:W-:Y:S05]  /*146b0*/  BSYNC B1 ;  /* 0x0000000000017941 */ /* 0x000fea0003800000 */
.L_x_353:
[----:B------:R-:W-:Y:S01]  /*146c0*/  IMAD.MOV.U32 R13, RZ, RZ, R8 ;  /* 0x000000ffff0d7224 */ /* 0x000fe200078e0008 */
[----:B------:R-:W-:Y:S01]  /*146d0*/  MOV R15, 0xffffffff ;  /* 0xffffffff000f7802 */ /* 0x000fe20000000f00 */
[----:B------:R-:W-:Y:S01]  /*146e0*/  IMAD.MOV.U32 R12, RZ, RZ, RZ ;  /* 0x000000ffff0c7224 */ /* 0x000fe200078e00ff */
[----:B------:R-:W-:Y:S01]  /*146f0*/  LOP3.LUT R23, R23, 0xfffff7ff, RZ, 0xc0, !PT ;  /* 0xfffff7ff17177812 */ /* 0x000fe200078ec0ff */
[----:B------:R-:W-:Y:S02]  /*14700*/  IMAD.MOV.U32 R11, RZ, RZ, 0x181f ;  /* 0x0000181fff0b7424 */ /* 0x000fe400078e00ff */
[----:B------:R-:W-:Y:S01]  /*14710*/  IMAD.MOV.U32 R3, RZ, RZ, R14 ;  /* 0x000000ffff037224 */ /* 0x000fe200078e000e */
[----:B------:R-:W-:Y:S01]  /*14720*/  @P3 LOP3.LUT R23, R23, 0x800, RZ, 0xfc, !PT ;  /* 0x0000080017173812 */ /* 0x000fe200078efcff */
[----:B------:R-:W-:-:S07]  /*14730*/  IMAD.SHL.U32 R0, R33, 0x2, RZ ;  /* 0x0000000221007824 */ /* 0x000fce00078e00ff */
[----:B------:R-:W-:Y:S05]  /*14740*/  WARPSYNC.COLLECTIVE R15, `(.L_x_355) ;  /* 0x000000000f087348 */ /* 0x000fea0003c00000 */
[----:B------:R0:W1:Y:S02]  /*14750*/  SHFL.IDX P6, R14, R13, R12, R11 ;  /* 0x0000000c0d0e7389 */ /* 0x00006400000c000b */
[----:B01----:R-:W-:Y:S01]  /*14760*/  ENDCOLLECTIVE ;  /* 0x000000000000791b */ /* 0x003fe20003800000 */
.L_x_355:
[----:B------:R-:W-:Y:S01]  /*14770*/  IMAD R9, R9, 0x2, R22 ;  /* 0x0000000209097824 */ /* 0x000fe200078e0216 */
[C---:B------:R-:W-:Y:S02]  /*14780*/  LOP3.LUT P3, RZ, R23.reuse, 0x10, RZ, 0xc0, !PT ;  /* 0x0000001017ff7812 */ /* 0x040fe4000786c0ff */
[----:B------:R-:W-:-:S04]  /*14790*/  LOP3.LUT R23, R23, 0xfffffbff, RZ, 0xc0, !PT ;  /* 0xfffffbff17177812 */ /* 0x000fc800078ec0ff */
[----:B------:R-:W-:-:S04]  /*147a0*/  @P2 LOP3.LUT R23, R23, 0x400, RZ, 0xfc, !PT ;  /* 0x0000040017172812 */ /* 0x000fc800078efcff */
[C---:B------:R-:W-:Y:S01]  /*147b0*/  LOP3.LUT P2, RZ, R23.reuse, 0x8, RZ, 0xc0, !PT ;  /* 0x0000000817ff7812 */ /* 0x040fe2000784c0ff */
[----:B------:R-:W-:Y:S01]  /*147c0*/  IMAD.MOV.U32 R13, RZ, RZ, R10 ;  /* 0x000000ffff0d7224 */ /* 0x000fe200078e000a */
[----:B------:R-:W-:Y:S01]  /*147d0*/  LOP3.LUT R23, R23, 0xfffffdff, RZ, 0xc0, !PT ;  /* 0xfffffdff17177812 */ /* 0x000fe200078ec0ff */
[----:B------:R-:W-:-:S03]  /*147e0*/  IMAD.MOV.U32 R12, RZ, RZ, 0x1 ;  /* 0x00000001ff0c7424 */ /* 0x000fc600078e00ff */
[----:B------:R-:W-:-:S04]  /*147f0*/  @P1 LOP3.LUT R23, R23, 0x200, RZ, 0xfc, !PT ;  /* 0x0000020017171812 */ /* 0x000fc800078efcff */
[----:B------:R-:W-:Y:S01]  /*14800*/  LOP3.LUT P1, RZ, R23, 0x4, RZ, 0xc0, !PT ;  /* 0x0000000417ff7812 */ /* 0x000fe2000782c0ff */
[----:B------:R-:W-:-:S12]  /*14810*/  IMAD.MOV.U32 R2, RZ, RZ, R14 ;  /* 0x000000ffff027224 */ /* 0x000fd800078e000e */
[----:B------:R-:W-:Y:S05]  /*14820*/  WARPSYNC.COLLECTIVE R15, `(.L_x_356) ;  /* 0x000000000f087348 */ /* 0x000fea0003c00000 */
[----:B------:R0:W1:Y:S02]  /*14830*/  SHFL.IDX P6, R14, R13, R12, R11 ;  /* 0x0000000c0d0e7389 */ /* 0x00006400000c000b */
[----:B01----:R-:W-:Y:S01]  /*14840*/  ENDCOLLECTIVE ;  /* 0x000000000000791b */ /* 0x003fe20003800000 */
.L_x_356:
[----:B------:R-:W-:-:S05]  /*14850*/  IADD3 R2, P0, R2, R0, RZ ;  /* 0x0000000002027210 */ /* 0x000fca0007f1e0ff */
[----:B------:R-:W-:-:S05]  /*14860*/  IMAD.X R3, RZ, RZ, R3, P0 ;  /* 0x000000ffff037224 */ /* 0x000fca00000e0603 */
[----:B------:R-:W-:Y:S01]  /*14870*/  @!PT LDS RZ, [RZ] ;  /* 0x00000000fffff984 */ /* 0x000fe20000000800 */
[----:B------:R-:W-:Y:S01]  /*14880*/  @!PT LDS RZ, [RZ] ;  /* 0x00000000fffff984 */ /* 0x000fe20000000800 */
[----:B------:R-:W-:Y:S01]  /*14890*/  @!PT LDS RZ, [RZ] ;  /* 0x00000000fffff984 */ /* 0x000fe20000000800 */
[----:B------:R0:W-:Y:S01]  /*148a0*/  LDGSTS.E.BYPASS.LTC128B.128 [R9+0x24400], desc[UR36][R2.64], !P3 ;  /* 0x2440000002097fae */ /* 0x0001e2000d901d64 */
[----:B------:R-:W-:-:S03]  /*148b0*/  IMAD.MOV.U32 R13, RZ, RZ, R8 ;  /* 0x000000ffff0d7224 */ /* 0x000fc600078e0008 */
[----:B------:R0:W-:Y:S04]  /*148c0*/  LDGSTS.E.BYPASS.LTC128B.128 [R9+0x26c00], desc[UR36][R2.64+0x80], !P2 ;  /* 0x26c0008002097fae */ /* 0x0001e8000d101d64 */
[----:B------:R0:W-:Y:S01]  /*148d0*/  LDGSTS.E.BYPASS.LTC128B.128 [R9+0x29400], desc[UR36][R2.64+0x100], !P1 ;  /* 0x2940010002097fae */ /* 0x0001e2000c901d64 */
[----:B------:R-:W-:-:S03]  /*148e0*/  MOV R35, R14 ;  /* 0x0000000e00237202 */ /* 0x000fc60000000f00 */
[----:B------:R0:W-:Y:S04]  /*148f0*/  LDGSTS.E.BYPASS.LTC128B.128 [R9+0x2bc00], desc[UR36][R2.64+0x180], !P5 ;  /* 0x2bc0018002097fae */ /* 0x0001e8000e901d64 */
[----:B0-----:R-:W-:Y:S05]  /*14900*/  WARPSYNC.COLLECTIVE R15, `(.L_x_357) ;  /* 0x000000000f087348 */ /* 0x001fea0003c00000 */
[----:B------:R1:W2:Y:S02]  /*14910*/  SHFL.IDX P6, R14, R13, R12, R11 ;  /* 0x0000000c0d0e7389 */ /* 0x0002a400000c000b */
[----:B012---:R-:W-:Y:S01]  /*14920*/  ENDCOLLECTIVE ;  /* 0x000000000000791b */ /* 0x007fe20003800000 */
.L_x_357:
[----:B------:R-:W-:Y:S02]  /*14930*/  IMAD.MOV.U32 R13, RZ, RZ, R10 ;  /* 0x000000ffff0d7224 */ /* 0x000fe400078e000a */
[----:B------:R-:W-:Y:S02]  /*14940*/  IMAD.MOV.U32 R12, RZ, RZ, 0x2 ;  /* 0x00000002ff0c7424 */ /* 0x000fe400078e00ff */
[----:B------:R-:W-:-:S07]  /*14950*/  IMAD.MOV.U32 R2, RZ, RZ, R14 ;  /* 0x000000ffff027224 */ /* 0x000fce00078e000e */
[----:B------:R-:W-:Y:S05]  /*14960*/  WARPSYNC.COLLECTIVE R15, `(.L_x_358) ;  /* 0x000000000f087348 */ /* 0x000fea0003c00000 */
[----:B------:R0:W1:Y:S02]  /*14970*/  SHFL.IDX P6, R14, R13, R12, R11 ;  /* 0x0000000c0d0e7389 */ /* 0x00006400000c000b */
[----:B01----:R-:W-:Y:S01]  /*14980*/  ENDCOLLECTIVE ;  /* 0x000000000000791b */ /* 0x003fe20003800000 */
.L_x_358:
[----:B------:R-:W-:-:S05]  /*14990*/  IADD3 R2, P0, R2, R0, RZ ;  /* 0x0000000002027210 */ /* 0x000fca0007f1e0ff */
[----:B------:R-:W-:-:S05]  /*149a0*/  IMAD.X R3, RZ, RZ, R35, P0 ;  /* 0x000000ffff037224 */ /* 0x000fca00000e0623 */
[----:B------:R-:W-:Y:S01]  /*149b0*/  @!PT LDS RZ, [RZ] ;  /* 0x00000000fffff984 */ /* 0x000fe20000000800 */
[----:B------:R-:W-:Y:S01]  /*149c0*/  @!PT LDS RZ, [RZ] ;  /* 0x00000000fffff984 */ /* 0x000fe20000000800 */
[----:B------:R-:W-:Y:S01]  /*149d0*/  @!PT LDS RZ, [RZ] ;  /* 0x00000000fffff984 */ /* 0x000fe20000000800 */
[----:B------:R0:W-:Y:S01]  /*149e0*/  LDGSTS.E.BYPASS.LTC128B.128 [R9+0x24c00], desc[UR36][R2.64], !P3 ;  /* 0x24c0000002097fae */ /* 0x0001e2000d901d64 */
[----:B------:R-:W-:-:S03]  /*149f0*/  MOV R13, R8 ;  /* 0x00000008000d7202 */ /* 0x000fc60000000f00 */
[----:B------:R0:W-:Y:S04]  /*14a00*/  LDGSTS.E.BYPASS.LTC128B.128 [R9+0x27400], desc[UR36][R2.64+0x80], !P2 ;  /* 0x2740008002097fae */ /* 0x0001e8000d101d64 */
[----:B------:R0:W-:Y:S01]  /*14a10*/  LDGSTS.E.BYPASS.LTC128B.128 [R9+0x29c00], desc[UR36][R2.64+0x100], !P1 ;  /* 0x29c0010002097fae */ /* 0x0001e2000c901d64 */
[----:B------:R-:W-:-:S03]  /*14a20*/  IMAD.MOV.U32 R35, RZ, RZ, R14 ;  /* 0x000000ffff237224 */ /* 0x000fc600078e000e */
[----:B------:R0:W-:Y:S04]  /*14a30*/  LDGSTS.E.BYPASS.LTC128B.128 [R9+0x2c400], desc[UR36][R2.64+0x180], !P5 ;  /* 0x2c40018002097fae */ /* 0x0001e8000e901d64 */
[----:B0-----:R-:W-:Y:S05]  /*14a40*/  WARPSYNC.COLLECTIVE R15, `(.L_x_359) ;  /* 0x000000000f087348 */ /* 0x001fea0003c00000 */
[----:B------:R1:W2:Y:S02]  /*14a50*/  SHFL.IDX P6, R14, R13, R12, R11 ;  /* 0x0000000c0d0e7389 */ /* 0x0002a400000c000b */
[----:B012---:R-:W-:Y:S01]  /*14a60*/  ENDCOLLECTIVE ;  /* 0x000000000000791b */ /* 0x007fe20003800000 */
.L_x_359:
[----:B------:R-:W-:Y:S02]  /*14a70*/  IMAD.MOV.U32 R13, RZ, RZ, R10 ;  /* 0x000000ffff0d7224 */ /* 0x000fe400078e000a */
[----:B------:R-:W-:Y:S02]  /*14a80*/  IMAD.MOV.U32 R12, RZ, RZ, 0x3 ;  /* 0x00000003ff0c7424 */ /* 0x000fe400078e00ff */
[----:B------:R-:W-:-:S07]  /*14a90*/  IMAD.MOV.U32 R2, RZ, RZ, R14 ;  /* 0x000000ffff027224 */ /* 0x000fce00078e000e */
[----:B------:R-:W-:Y:S05]  /*14aa0*/  WARPSYNC.COLLECTIVE R15, `(.L_x_360) ;  /* 0x000000000f087348 */ /* 0x000fea0003c00000 */
[----:B------:R0:W1:Y:S02]  /*14ab0*/  SHFL.IDX P6, R14, R13, R12, R11 ;  /* 0x0000000c0d0e7389 */ /* 0x00006400000c000b */
[----:B01----:R-:W-:Y:S01]  /*14ac0*/  ENDCOLLECTIVE ;  /* 0x000000000000791b */ /* 0x003fe20003800000 */
.L_x_360:
        /* <DEDUP_REMOVED lines=9> */
[----:B------:R-:W-:-:S03]  /*14b60*/  IMAD.MOV.U32 R35, RZ, RZ, R14 ;  /* 0x000000ffff237224 */ /* 0x000fc600078e000e */
[----:B------:R0:W-:Y:S04]  /*14b70*/  LDGSTS.E.BYPASS.LTC128B.128 [R9+0x2cc00], desc[UR36][R2.64+0x180], !P5 ;  /* 0x2cc0018002097fae */ /* 0x0001e8000e901d64 */
[----:B0-----:R-:W-:Y:S05]  /*14b80*/  WARPSYNC.COLLECTIVE R15, `(.L_x_361) ;  /* 0x000000000f087348 */ /* 0x001fea0003c00000 */
[----:B------:R1:W2:Y:S02]  /*14b90*/  SHFL.IDX P6, R14, R13, R12, R11 ;  /* 0x0000000c0d0e7389 */ /* 0x0002a400000c000b */
[----:B012---:R-:W-:Y:S01]  /*14ba0*/  ENDCOLLECTIVE ;  /* 0x000000000000791b */ /* 0x007fe20003800000 */
.L_x_361:
[----:B------:R-:W-:Y:S02]  /*14bb0*/  IMAD.MOV.U32 R13, RZ, RZ, R10 ;  /* 0x000000ffff0d7224 */ /* 0x000fe400078e000a */
[----:B------:R-:W-:Y:S01]  /*14bc0*/  IMAD.MOV.U32 R12, RZ, RZ, 0x4 ;  /* 0x00000004ff0c7424 */ /* 0x000fe200078e00ff */
[----:B------:R-:W-:-:S07]  /*14bd0*/  MOV R2, R14 ;  /* 0x0000000e00027202 */ /* 0x000fce0000000f00 */
[----:B------:R-:W-:Y:S05]  /*14be0*/  WARPSYNC.COLLECTIVE R15, `(.L_x_362) ;  /* 0x000000000f087348 */ /* 0x000fea0003c00000 */
[----:B------:R0:W1:Y:S02]  /*14bf0*/  SHFL.IDX P6, R14, R13, R12, R11 ;  /* 0x0000000c0d0e7389 */ /* 0x00006400000c000b */
[----:B01----:R-:W-:Y:S01]  /*14c00*/  ENDCOLLECTIVE ;  /* 0x000000000000791b */ /* 0x003fe20003800000 */
.L_x_362:
[----:B------:R-:W-:-:S05]  /*14c10*/  IADD3 R2, P0, R2, R0, RZ ;  /* 0x0000000002027210 */ /* 0x000fca0007f1e0ff */
[----:B------:R-:W-:-:S05]  /*14c20*/  IMAD.X R3, RZ, RZ, R35, P0 ;  /* 0x000000ffff037224 */ /* 0x000fca00000e0623 */
[----:B------:R-:W-:Y:S01]  /*14c30*/  @!PT LDS RZ, [RZ] ;  /* 0x00000000fffff984 */ /* 0x000fe20000000800 */
[----:B------:R-:W-:Y:S01]  /*14c40*/  @!PT LDS RZ, [RZ] ;  /* 0x00000000fffff984 */ /* 0x000fe20000000800 */
[----:B------:R-:W-:Y:S01]  /*14c50*/  @!PT LDS RZ, [RZ] ;  /* 0x00000000fffff984 */ /* 0x000fe20000000800 */
[----:B------:R0:W-:Y:S01]  /*14c60*/  LDGSTS.E.BYPASS.LTC128B.128 [R9+0x25c00], desc[UR36][R2.64], !P3 ;  /* 0x25c0000002097fae */ /* 0x0001e2000d901d64 */
[C---:B------:R-:W-:Y:S01]  /*14c70*/  LOP3.LUT P3, RZ, R23.reuse, 0x800, RZ, 0xc0, !PT ;  /* 0x0000080017ff7812 */ /* 0x040fe2000786c0ff */
[----:B------:R-:W-:Y:S02]  /*14c80*/  IMAD.MOV.U32 R13, RZ, RZ, R8 ;  /* 0x000000ffff0d7224 */ /* 0x000fe400078e0008 */
[----:B------:R0:W-:Y:S01]  /*14c90*/  LDGSTS.E.BYPASS.LTC128B.128 [R9+0x28400], desc[UR36][R2.64+0x80], !P2 ;  /* 0x2840008002097fae */ /* 0x0001e2000d101d64 */
[----:B------:R-:W-:-:S03]  /*14ca0*/  LOP3.LUT P2, RZ, R23, 0x400, RZ, 0xc0, !PT ;  /* 0x0000040017ff7812 */ /* 0x000fc6000784c0ff */
[----:B------:R0:W-:Y:S01]  /*14cb0*/  LDGSTS.E.BYPASS.LTC128B.128 [R9+0x2ac00], desc[UR36][R2.64+0x100], !P1 ;  /* 0x2ac0010002097fae */ /* 0x0001e2000c901d64 */
[----:B------:R-:W-:Y:S01]  /*14cc0*/  LOP3.LUT P1, RZ, R23, 0x200, RZ, 0xc0, !PT ;  /* 0x0000020017ff7812 */ /* 0x000fe2000782c0ff */
[----:B------:R-:W-:Y:S02]  /*14cd0*/  IMAD.MOV.U32 R35, RZ, RZ, R14 ;  /* 0x000000ffff237224 */ /* 0x000fe400078e000e */
[----:B------:R0:W-:Y:S10]  /*14ce0*/  LDGSTS.E.BYPASS.LTC128B.128 [R9+0x2d400], desc[UR36][R2.64+0x180], !P5 ;  /* 0x2d40018002097fae */ /* 0x0001f4000e901d64 */
[----:B0-----:R-:W-:Y:S05]  /*14cf0*/  WARPSYNC.COLLECTIVE R15, `(.L_x_363) ;  /* 0x000000000f087348 */ /* 0x001fea0003c00000 */
[----:B------:R1:W2:Y:S02]  /*14d00*/  SHFL.IDX P6, R14, R13, R12, R11 ;  /* 0x0000000c0d0e7389 */ /* 0x0002a400000c000b */
[----:B012---:R-:W-:Y:S01]  /*14d10*/  ENDCOLLECTIVE ;  /* 0x000000000000791b */ /* 0x007fe20003800000 */
.L_x_363:
[----:B------:R-:W-:Y:S01]  /*14d20*/  IMAD.MOV.U32 R2, RZ, RZ, R14 ;  /* 0x000000ffff027224 */ /* 0x000fe200078e000e */
[----:B------:R-:W-:Y:S06]  /*14d30*/  BRA `(.L_x_364) ;  /* 0xffffffc400247947 */ /* 0x000fec000383ffff */
.L_x_277:
[----:B-1----:R1:W2:Y:S02]  /*14d40*/  SYNCS.PHASECHK.TRANS64.TRYWAIT P0, [R6+URZ+0x38860], R2 ;  /* 0x03886002060075a7 */ /* 0x0022a4000800017f */
[----:B--2---:R-:W-:Y:S05]  /*14d50*/  @!P0 NANOSLEEP.SYNCS 0x989680 ;  /* 0x009896800000895d */ /* 0x004fea0003900000 */
[----:B------:R-:W2:Y:S02]  /*14d60*/  @!P0 SYNCS.PHASECHK.TRANS64 P0, [R6+URZ+0x38860], R2 ;  /* 0x03886002060085a7 */ /* 0x000ea4000800007f */
[----:B--2---:R-:W-:Y:S05]  /*14d70*/  @!P0 BRA `(.L_x_277) ;  /* 0xfffffffc00f08947 */ /* 0x004fea000383ffff */
[----:B------:R-:W-:Y:S05]  /*14d80*/  BRA `(.L_x_365) ;  /* 0xffffffc4009c7947 */ /* 0x000fea000383ffff */
.L_x_278:
[----:B------:R-:W-:Y:S01]  /*14d90*/  BSSY B1, `(.L_x_366) ;  /* 0x0000008000017945 */ /* 0x000fe20003800000 */
[----:B------:R-:W-:Y:S01]  /*14da0*/  MOV R13, R25 ;  /* 0x00000019000d7202 */ /* 0x000fe20000000f00 */
[----:B------:R-:W-:Y:S02]  /*14db0*/  IMAD.MOV.U32 R12, RZ, RZ, RZ ;  /* 0x000000ffff0c7224 */ /* 0x000fe400078e00ff */
[----:B------:R-:W-:Y:S02]  /*14dc0*/  IMAD.MOV.U32 R11, RZ, RZ, 0x181f ;  /* 0x0000181fff0b7424 */ /* 0x000fe400078e00ff */
[----:B------:R-:W-:-:S07]  /*14dd0*/  IMAD.MOV.U32 R15, RZ, RZ, -0x1 ;  /* 0xffffffffff0f7424 */ /* 0x000fce00078e00ff */
[----:B-1----:R-:W-:Y:S05]  /*14de0*/  WARPSYNC.COLLECTIVE R15, `(.L_x_367) ;  /* 0x000000000f087348 */ /* 0x002fea0003c00000 */
[----:B------:R0:W2:Y:S02]  /*14df0*/  SHFL.IDX P6, R14, R13, R12, R11 ;  /* 0x0000000c0d0e7389 */ /* 0x0000a400000c000b */
[----:B012---:R-:W-:Y:S01]  /*14e00*/  ENDCOLLECTIVE ;  /* 0x000000000000791b */ /* 0x007fe20003800000 */
.L_x_367:
[----:B------:R-:W-:Y:S05]  /*14e10*/  BSYNC B1 ;  /* 0x0000000000017941 */ /* 0x000fea0003800000 */
.L_x_366:
[----:B------:R-:W-:Y:S01]  /*14e20*/  IMAD.MOV.U32 R13, RZ, RZ, R24 ;  /* 0x000000ffff0d7224 */ /* 0x000fe200078e0018 */
[----:B------:R-:W-:Y:S01]  /*14e30*/  MOV R11, 0x181f ;  /* 0x0000181f000b7802 */ /* 0x000fe20000000f00 */
[----:B------:R-:W-:Y:S02]  /*14e40*/  IMAD.MOV.U32 R12, RZ, RZ, RZ ;  /* 0x000000ffff0c7224 */ /* 0x000fe400078e00ff */
[----:B------:R-:W-:Y:S02]  /*14e50*/  IMAD.MOV.U32 R15, RZ, RZ, -0x1 ;  /* 0xffffffffff0f7424 */ /* 0x000fe400078e00ff */
[----:B------:R-:W-:Y:S02]  /*14e60*/  IMAD.MOV.U32 R3, RZ, RZ, R14 ;  /* 0x000000ffff037224 */ /* 0x000fe400078e000e */
[----:B------:R-:W-:-:S07]  /*14e70*/  IMAD R7, R7, 0x2, R22 ;  /* 0x0000000207077824 */ /* 0x000fce00078e0216 */
[----:B------:R-:W-:Y:S05]  /*14e80*/  WARPSYNC.COLLECTIVE R15, `(.L_x_368) ;  /* 0x000000000f087348 */ /* 0x000fea0003c00000 */
[----:B------:R0:W1:Y:S02]  /*14e90*/  SHFL.IDX P6, R14, R13, R12, R11 ;  /* 0x0000000c0d0e7389 */ /* 0x00006400000c000b */
[----:B01----:R-:W-:Y:S01]  /*14ea0*/  ENDCOLLECTIVE ;  /* 0x000000000000791b */ /* 0x003fe20003800000 */
.L_x_368:
[----:B------:R-:W-:Y:S02]  /*14eb0*/  IMAD.MOV.U32 R13, RZ, RZ, R25 ;  /* 0x000000ffff0d7224 */ /* 0x000fe400078e0019 */
[----:B------:R-:W-:Y:S02]  /*14ec0*/  IMAD.MOV.U32 R12, RZ, RZ, 0x1 ;  /* 0x00000001ff0c7424 */ /* 0x000fe400078e00ff */
[----:B------:R-:W-:-:S07]  /*14ed0*/  IMAD.MOV.U32 R2, RZ, RZ, R14 ;  /* 0x000000ffff027224 */ /* 0x000fce00078e000e */
[----:B------:R-:W-:Y:S05]  /*14ee0*/  WARPSYNC.COLLECTIVE R15, `(.L_x_369) ;  /* 0x000000000f087348 */ /* 0x000fea0003c00000 */
[----:B------:R0:W1:Y:S02]  /*14ef0*/  SHFL.IDX P6, R14, R13, R12, R11 ;  /* 0x0000000c0d0e7389 */ /* 0x00006400000c000b */
[----:B01----:R-:W-:Y:S01]  /*14f00*/  ENDCOLLECTIVE ;  /* 0x000000000000791b */ /* 0x003fe20003800000 */
.L_x_369:
[----:B------:R-:W-:-:S05]  /*14f10*/  IADD3 R2, P0, R2, R0, RZ ;  /* 0x0000000002027210 */ /* 0x000fca0007f1e0ff */
        /* <DEDUP_REMOVED lines=17> */
.L_x_370:
[----:B------:R-:W-:Y:S02]  /*15030*/  IMAD.MOV.U32 R13, RZ, RZ, R25 ;  /* 0x000000ffff0d7224 */ /* 0x000fe400078e0019 */
[----:B------:R-:W-:Y:S02]  /*15040*/  IMAD.MOV.U32 R12, RZ, RZ, 0x2 ;  /* 0x00000002ff0c7424 */ /* 0x000fe400078e00ff */
[----:B------:R-:W-:-:S07]  /*15050*/  IMAD.MOV.U32 R2, RZ, RZ, R14 ;  /* 0x000000ffff027224 */ /* 0x000fce00078e000e */
[----:B------:R-:W-:Y:S05]  /*15060*/  WARPSYNC.COLLECTIVE R15, `(.L_x_371) ;  /* 0x000000000f087348 */ /* 0x000fea0003c00000 */
[----:B------:R0:W1:Y:S02]  /*15070*/  SHFL.IDX P6, R14, R13, R12, R11 ;  /* 0x0000000c0d0e7389 */ /* 0x00006400000c000b */
[----:B01----:R-:W-:Y:S01]  /*15080*/  ENDCOLLECTIVE ;  /* 0x000000000000791b */ /* 0x003fe20003800000 */
.L_x_371:
[----:B------:R-:W-:-:S05]  /*15090*/  IADD3 R2, P0, R2, R0, RZ ;  /* 0x0000000002027210 */ /* 0x000fca0007f1e0ff */
[----:B------:R-:W-:Y:S01]  /*150a0*/  IMAD.X R3, RZ, RZ, R3, P0 ;  /* 0x000000ffff037224 */ /* 0x000fe200000e0603 */
        /* <DEDUP_REMOVED lines=16> */
.L_x_372:
[----:B------:R-:W-:Y:S02]  /*151b0*/  IMAD.MOV.U32 R13, RZ, RZ, R25 ;  /* 0x000000ffff0d7224 */ /* 0x000fe400078e0019 */
[----:B------:R-:W-:Y:S02]  /*151c0*/  IMAD.MOV.U32 R12, RZ, RZ, 0x3 ;  /* 0x00000003ff0c7424 */ /* 0x000fe400078e00ff */
[----:B------:R-:W-:-:S07]  /*151d0*/  IMAD.MOV.U32 R2, RZ, RZ, R14 ;  /* 0x000000ffff027224 */ /* 0x000fce00078e000e */
[----:B------:R-:W-:Y:S05]  /*151e0*/  WARPSYNC.COLLECTIVE R15, `(.L_x_373) ;  /* 0x000000000f087348 */ /* 0x000fea0003c00000 */
[----:B------:R0:W1:Y:S02]  /*151f0*/  SHFL.IDX P6, R14, R13, R12, R11 ;  /* 0x0000000c0d0e7389 */ /* 0x00006400000c000b */
[----:B01----:R-:W-:Y:S01]  /*15200*/  ENDCOLLECTIVE ;  /* 0x000000000000791b */ /* 0x003fe20003800000 */
.L_x_373:
        /* <DEDUP_REMOVED lines=18> */
.L_x_374:
[----:B------:R-:W-:Y:S02]  /*15330*/  IMAD.MOV.U32 R13, RZ, RZ, R25 ;  /* 0x000000ffff0d7224 */ /* 0x000fe400078e0019 */
[----:B------:R-:W-:Y:S01]  /*15340*/  IMAD.MOV.U32 R12, RZ, RZ, 0x4 ;  /* 0x00000004ff0c7424 */ /* 0x000fe200078e00ff */
[----:B------:R-:W-:-:S07]  /*15350*/  MOV R2, R14 ;  /* 0x0000000e00027202 */ /* 0x000fce0000000f00 */
[----:B------:R-:W-:Y:S05]  /*15360*/  WARPSYNC.COLLECTIVE R15, `(.L_x_375) ;  /* 0x000000000f087348 */ /* 0x000fea0003c00000 */
[----:B------:R0:W1:Y:S02]  /*15370*/  SHFL.IDX P6, R14, R13, R12, R11 ;  /* 0x0000000c0d0e7389 */ /* 0x00006400000c000b */
[----:B01----:R-:W-:Y:S01]  /*15380*/  ENDCOLLECTIVE ;  /* 0x000000000000791b */ /* 0x003fe20003800000 */
.L_x_375:
[----:B------:R-:W-:-:S05]  /*15390*/  IADD3 R2, P0, R2, R0, RZ ;  /* 0x0000000002027210 */ /* 0x000fca0007f1e0ff */
        /* <DEDUP_REMOVED lines=12> */
.L_x_376:
        /* <DEDUP_REMOVED lines=9> */
.L_x_286:
[----:B0-----:R0:W3:Y:S02]  /*154f0*/  SYNCS.PHASECHK.TRANS64.TRYWAIT P0, [R4+URZ+0x38860], R3 ;  /* 0x03886003040075a7 */ /* 0x0010e4000800017f */
[----:B---3--:R-:W-:Y:S05]  /*15500*/  @!P0 NANOSLEEP.SYNCS 0x989680 ;  /* 0x009896800000895d */ /* 0x008fea0003900000 */
[----:B------:R-:W3:Y:S02]  /*15510*/  @!P0 SYNCS.PHASECHK.TRANS64 P0, [R4+URZ+0x38860], R3 ;  /* 0x03886003040085a7 */ /* 0x000ee4000800007f */
[----:B---3--:R-:W-:Y:S05]  /*15520*/  @!P0 BRA `(.L_x_286) ;  /* 0xfffffffc00f08947 */ /* 0x008fea000383ffff */
[----:B------:R-:W-:Y:S05]  /*15530*/  BRA `(.L_x_378) ;  /* 0xffffffc400e07947 */ /* 0x000fea000383ffff */
.L_x_287:
[----:B------:R-:W-:Y:S01]  /*15540*/  BSSY B0, `(.L_x_379) ;  /* 0x0000008000007945 */ /* 0x000fe20003800000 */
[----:B------:R-:W-:Y:S01]  /*15550*/  IMAD.MOV.U32 R13, RZ, RZ, R25 ;  /* 0x000000ffff0d7224 */ /* 0x000fe200078e0019 */
[----:B------:R-:W-:Y:S01]  /*15560*/  MOV R12, RZ ;  /* 0x000000ff000c7202 */ /* 0x000fe20000000f00 */
[----:B------:R-:W-:Y:S02]  /*15570*/  IMAD.MOV.U32 R11, RZ, RZ, 0x181f ;  /* 0x0000181fff0b7424 */ /* 0x000fe400078e00ff */
[----:B------:R-:W-:-:S07]  /*15580*/  IMAD.MOV.U32 R15, RZ, RZ, -0x1 ;  /* 0xffffffffff0f7424 */ /* 0x000fce00078e00ff */
[----:B01----:R-:W-:Y:S05]  /*15590*/  WARPSYNC.COLLECTIVE R15, `(.L_x_380) ;  /* 0x000000000f087348 */ /* 0x003fea0003c00000 */
[----:B-1----:R1:W2:Y:S02]  /*155a0*/  SHFL.IDX P6, R14, R13, R12, R11 ;  /* 0x0000000c0d0e7389 */ /* 0x0022a400000c000b */
[----:B012---:R-:W-:Y:S01]  /*155b0*/  ENDCOLLECTIVE ;  /* 0x000000000000791b */ /* 0x007fe20003800000 */
.L_x_380:
[----:B------:R-:W-:Y:S05]  /*155c0*/  BSYNC B0 ;  /* 0x0000000000007941 */ /* 0x000fea0003800000 */
.L_x_379:
[----:B------:R-:W-:Y:S01]  /*155d0*/  IMAD.MOV.U32 R13, RZ, RZ, R24 ;  /* 0x000000ffff0d7224 */ /* 0x000fe200078e0018 */
[----:B------:R-:W-:Y:S01]  /*155e0*/  MOV R15, 0xffffffff ;  /* 0xffffffff000f7802 */ /* 0x000fe20000000f00 */
[----:B------:R-:W-:Y:S01]  /*155f0*/  IMAD.MOV.U32 R12, RZ, RZ, RZ ;  /* 0x000000ffff0c7224 */ /* 0x000fe200078e00ff */
[C---:B------:R-:W-:Y:S01]  /*15600*/  LOP3.LUT R0, R33.reuse, 0x40, RZ, 0xfc, !PT ;  /* 0x0000004021007812 */ /* 0x040fe200078efcff */
[----:B------:R-:W-:Y:S02]  /*15610*/  IMAD.MOV.U32 R11, RZ, RZ, 0x181f ;  /* 0x0000181fff0b7424 */ /* 0x000fe400078e00ff */
[----:B------:R-:W-:Y:S02]  /*15620*/  IMAD.MOV.U32 R3, RZ, RZ, R14 ;  /* 0x000000ffff037224 */ /* 0x000fe400078e000e */
[----:B------:R-:W-:-:S07]  /*15630*/  IMAD.SHL.U32 R8, R33, 0x2, RZ ;  /* 0x0000000221087824 */ /* 0x000fce00078e00ff */
[----:B------:R-:W-:Y:S05]  /*15640*/  WARPSYNC.COLLECTIVE R15, `(.L_x_381) ;  /* 0x000000000f087348 */ /* 0x000fea0003c00000 */
[----:B------:R0:W1:Y:S02]  /*15650*/  SHFL.IDX P6, R14, R13, R12, R11 ;  /* 0x0000000c0d0e7389 */ /* 0x00006400000c000b */
[----:B01----:R-:W-:Y:S01]  /*15660*/  ENDCOLLECTIVE ;  /* 0x000000000000791b */ /* 0x003fe20003800000 */
.L_x_381:
[----:B------:R-:W-:Y:S02]  /*15670*/  ULDC UR4, c[0x0][0x2f4] ;  /* 0x0000bd0000047ab9 */ /* 0x000fe40000000800 */
[----:B------:R-:W-:Y:S02]  /*15680*/  ISETP.GE.AND P3, PT, R33, UR4, PT ;  /* 0x0000000421007c0c */ /* 0x000fe4000bf66270 */
[----:B------:R-:W-:Y:S01]  /*15690*/  ISETP.GE.AND P2, PT, R0, UR4, PT ;  /* 0x0000000400007c0c */ /* 0x000fe2000bf46270 */
[----:B------:R-:W-:Y:S01]  /*156a0*/  IMAD R0, R7, 0x2, R22 ;  /* 0x0000000207007824 */ /* 0x000fe200078e0216 */
[----:B------:R-:W-:Y:S02]  /*156b0*/  ISETP.LT.OR P4, PT, R5, 0x1, P3 ;  /* 0x000000010500780c */ /* 0x000fe40001f81670 */
[----:B------:R-:W-:Y:S01]  /*156c0*/  ISETP.GE.AND P1, PT, R37, UR4, PT ;  /* 0x0000000425007c0c */ /* 0x000fe2000bf26270 */
[----:B------:R-:W-:Y:S02]  /*156d0*/  IMAD.MOV.U32 R13, RZ, RZ, R25 ;  /* 0x000000ffff0d7224 */ /* 0x000fe400078e0019 */
[----:B------:R-:W-:Y:S01]  /*156e0*/  IMAD.MOV.U32 R12, RZ, RZ, 0x1 ;  /* 0x00000001ff0c7424 */ /* 0x000fe200078e00ff */
[----:B------:R-:W-:-:S05]  /*156f0*/  IADD3 R2, P0, R14, R8, RZ ;  /* 0x000000080e027210 */ /* 0x000fca0007f1e0ff */
[----:B------:R-:W-:Y:S01]  /*15700*/  IMAD.X R3, RZ, RZ, R3, P0 ;  /* 0x000000ffff037224 */ /* 0x000fe200000e0603 */
[----:B------:R-:W-:-:S04]  /*15710*/  ISETP.LT.OR P0, PT, R5, 0x1, P2 ;  /* 0x000000010500780c */ /* 0x000fc80001701670 */
[----:B------:R-:W-:Y:S01]  /*15720*/  @!PT LDS RZ, [RZ] ;  /* 0x00000000fffff984 */ /* 0x000fe20000000800 */
[----:B------:R-:W-:Y:S01]  /*15730*/  @!PT LDS RZ, [RZ] ;  /* 0x00000000fffff984 */ /* 0x000fe20000000800 */
[----:B------:R-:W-:Y:S01]  /*15740*/  @!PT LDS RZ, [RZ] ;  /* 0x00000000fffff984 */ /* 0x000fe20000000800 */
[----:B------:R0:W-:Y:S01]  /*15750*/  LDGSTS.E.BYPASS.LTC128B.128 [R0+0x400], desc[UR36][R2.64], !P4 ;  /* 0x0040000002007fae */ /* 0x0001e2000e101d64 */
[----:B------:R-:W-:-:S08]  /*15760*/  ISETP.LT.OR P4, PT, R5, 0x1, P1 ;  /* 0x000000010500780c */ /* 0x000fd00000f81670 */
[----:B------:R0:W-:Y:S01]  /*15770*/  LDGSTS.E.BYPASS.LTC128B.128 [R0+0x2c00], desc[UR36][R2.64+0x80], !P0 ;  /* 0x02c0008002007fae */ /* 0x0001e2000c101d64 */
[----:B------:R-:W-:-:S13]  /*15780*/  ISETP.GE.AND P0, PT, R36, UR4, PT ;  /* 0x0000000424007c0c */ /* 0x000fda000bf06270 */
[----:B0-----:R-:W-:Y:S05]  /*15790*/  WARPSYNC.COLLECTIVE R15, `(.L_x_382) ;  /* 0x000000000f087348 */ /* 0x001fea0003c00000 */
[----:B------:R1:W2:Y:S02]  /*157a0*/  SHFL.IDX P6, R14, R13, R12, R11 ;  /* 0x0000000c0d0e7389 */ /* 0x0002a400000c000b */
[----:B012---:R-:W-:Y:S01]  /*157b0*/  ENDCOLLECTIVE ;  /* 0x000000000000791b */ /* 0x007fe20003800000 */
.L_x_382:
[----:B------:R-:W-:Y:S01]  /*157c0*/  @!PT LDS RZ, [RZ] ;  /* 0x00000000fffff984 */ /* 0x000fe20000000800 */
[----:B------:R-:W-:Y:S01]  /*157d0*/  @!PT LDS RZ, [RZ] ;  /* 0x00000000fffff984 */ /* 0x000fe20000000800 */
[----:B------:R-:W-:Y:S01]  /*157e0*/  @!PT LDS RZ, [RZ] ;  /* 0x00000000fffff984 */ /* 0x000fe20000000800 */
[----:B------:R0:W-:Y:S01]  /*157f0*/  LDGSTS.E.BYPASS.LTC128B.128 [R0+0x5400], desc[UR36][R2.64+0x100], !P4 ;  /* 0x0540010002007fae */ /* 0x0001e2000e101d64 */
[----:B------:R-:W-:Y:S02]  /*15800*/  ISETP.LT.OR P4, PT, R5, 0x1, P0 ;  /* 0x000000010500780c */ /* 0x000fe40000781670 */
[----:B------:R-:W-:-:S11]  /*15810*/  MOV R13, R24 ;  /* 0x00000018000d7202 */ /* 0x000fd60000000f00 */
[----:B------:R0:W-:Y:S01]  /*15820*/  LDGSTS.E.BYPASS.LTC128B.128 [R0+0x7c00], desc[UR36][R2.64+0x180], !P4 ;  /* 0x07c0018002007fae */ /* 0x0001e2000e101d64 */
[----:B------:R-:W-:-:S07]  /*15830*/  IMAD.MOV.U32 R7, RZ, RZ, R14 ;  /* 0x000000ffff077224 */ /* 0x000fce00078e000e */
[----:B0-----:R-:W-:Y:S05]  /*15840*/  WARPSYNC.COLLECTIVE R15, `(.L_x_383) ;  /* 0x000000000f087348 */ /* 0x001fea0003c00000 */
[----:B------:R1:W2:Y:S02]  /*15850*/  SHFL.IDX P6, R14, R13, R12, R11 ;  /* 0x0000000c0d0e7389 */ /* 0x0002a400000c000b */
[----:B012---:R-:W-:Y:S01]  /*15860*/  ENDCOLLECTIVE ;  /* 0x000000000000791b */ /* 0x007fe20003800000 */
.L_x_383:
[----:B------:R-:W-:Y:S02]  /*15870*/  IMAD.MOV.U32 R13, RZ, RZ, R25 ;  /* 0x000000ffff0d7224 */ /* 0x000fe400078e0019 */
[----:B------:R-:W-:Y:S01]  /*15880*/  IMAD.MOV.U32 R12, RZ, RZ, 0x2 ;  /* 0x00000002ff0c7424 */ /* 0x000fe200078e00ff */
[----:B------:R-:W-:-:S13]  /*15890*/  IADD3 R2, P4, R14, R8, RZ ;  /* 0x000000080e027210 */ /* 0x000fda0007f9e0ff */
[----:B------:R-:W-:Y:S05]  /*158a0*/  WARPSYNC.COLLECTIVE R15, `(.L_x_384) ;  /* 0x000000000f087348 */ /* 0x000fea0003c00000 */
[----:B------:R0:W1:Y:S02]  /*158b0*/  SHFL.IDX P6, R14, R13, R12, R11 ;  /* 0x0000000c0d0e7389 */ /* 0x00006400000c000b */
[----:B01----:R-:W-:Y:S01]  /*158c0*/  ENDCOLLECTIVE ;  /* 0x000000000000791b */ /* 0x003fe20003800000 */
.L_x_384:
        /* <DEDUP_REMOVED lines=12> */
.L_x_385:
        /* <DEDUP_REMOVED lines=14> */
.L_x_386:
        /* <DEDUP_REMOVED lines=12> */
.L_x_387:
        /* <DEDUP_REMOVED lines=14> */
.L_x_388:
        /* <DEDUP_REMOVED lines=12> */
.L_x_389:
        /* <DEDUP_REMOVED lines=9> */
.L_x_292:
[----:B------:R-:W-:Y:S01]  /*15d60*/  BSSY B0, `(.L_x_391) ;  /* 0x0000008000007945 */ /* 0x000fe20003800000 */
[----:B------:R-:W-:Y:S02]  /*15d70*/  IMAD.MOV.U32 R13, RZ, RZ, R16 ;  /* 0x000000ffff0d7224 */ /* 0x000fe400078e0010 */
[----:B------:R-:W-:Y:S02]  /*15d80*/  IMAD.MOV.U32 R12, RZ, RZ, RZ ;  /* 0x000000ffff0c7224 */ /* 0x000fe400078e00ff */
[----:B------:R-:W-:Y:S02]  /*15d90*/  IMAD.MOV.U32 R11, RZ, RZ, 0x1f ;  /* 0x0000001fff0b7424 */ /* 0x000fe400078e00ff */
[----:B------:R-:W-:-:S07]  /*15da0*/  IMAD.MOV.U32 R15, RZ, RZ, -0x1 ;  /* 0xffffffffff0f7424 */ /* 0x000fce00078e00ff */
[----:B0-----:R-:W-:Y:S05]  /*15db0*/  WARPSYNC.COLLECTIVE R15, `(.L_x_392) ;  /* 0x000000000f087348 */ /* 0x001fea0003c00000 */
[----:B------:R1:W2:Y:S02]  /*15dc0*/  SHFL.IDX P6, R14, R13, R12, R11 ;  /* 0x0000000c0d0e7389 */ /* 0x0002a400000c000b */
[----:B012---:R-:W-:Y:S01]  /*15dd0*/  ENDCOLLECTIVE ;  /* 0x000000000000791b */ /* 0x007fe20003800000 */
.L_x_392:
[----:B------:R-:W-:Y:S05]  /*15de0*/  BSYNC B0 ;  /* 0x0000000000007941 */ /* 0x000fea0003800000 */
.L_x_391:
[----:B------:R-:W-:Y:S01]  /*15df0*/  MOV R13, R16 ;  /* 0x00000010000d7202 */ /* 0x000fe20000000f00 */
[----:B------:R-:W-:Y:S02]  /*15e00*/  IMAD.MOV.U32 R12, RZ, RZ, 0x1 ;  /* 0x00000001ff0c7424 */ /* 0x000fe400078e00ff */
[----:B------:R-:W-:Y:S02]  /*15e10*/  IMAD.MOV.U32 R11, RZ, RZ, 0x1f ;  /* 0x0000001fff0b7424 */ /* 0x000fe400078e00ff */
[----:B------:R-:W-:Y:S02]  /*15e20*/  IMAD.MOV.U32 R15, RZ, RZ, -0x1 ;  /* 0xffffffffff0f7424 */ /* 0x000fe400078e00ff */
[----:B------:R-:W-:Y:S02]  /*15e30*/  IMAD.IADD R7, R19, 0x1, R8 ;  /* 0x0000000113077824 */ /* 0x000fe400078e0208 */
[----:B------:R-:W-:-:S07]  /*15e40*/  IMAD.MOV.U32 R5, RZ, RZ, R14 ;  /* 0x000000ffff057224 */ /* 0x000fce00078e000e */
[----:B------:R-:W-:Y:S05]  /*15e50*/  WARPSYNC.COLLECTIVE R15, `(.L_x_393) ;  /* 0x000000000f087348 */ /* 0x000fea0003c00000 */
[----:B------:R0:W1:Y:S02]  /*15e60*/  SHFL.IDX P6, R14, R13, R12, R11 ;  /* 0x0000000c0d0e7389 */ /* 0x00006400000c000b */
[----:B01----:R-:W-:Y:S01]  /*15e70*/  ENDCOLLECTIVE ;  /* 0x000000000000791b */ /* 0x003fe20003800000 */
.L_x_393:
[----:B------:R-:W-:Y:S02]  /*15e80*/  ULDC UR4, c[0x0][0xc3c] ;  /* 0x00030f0000047ab9 */ /* 0x000fe40000000800 */
[----:B------:R-:W-:-:S13]  /*15e90*/  ISETP.GE.OR P1, PT, R7, UR4, !P0 ;  /* 0x0000000407007c0c */ /* 0x000fda000c726670 */
[----:B------:R-:W0:Y:S01]  /*15ea0*/  @!P1 LDC.64 R2, c[0x0][0xc80] ;  /* 0x00032000ff029b82 */ /* 0x000e220000000a00 */
[----:B------:R-:W-:Y:S02]  /*15eb0*/  IMAD.MOV.U32 R4, RZ, RZ, RZ ;  /* 0x000000ffff047224 */ /* 0x000fe400078e00ff */
[----:B------:R-:W-:Y:S02]  /*15ec0*/  IMAD.MOV.U32 R11, RZ, RZ, RZ ;  /* 0x000000ffff0b7224 */ /* 0x000fe400078e00ff */
[----:B------:R-:W-:Y:S02]  /*15ed0*/  IMAD.MOV.U32 R0, RZ, RZ, R14 ;  /* 0x000000ffff007224 */ /* 0x000fe400078e000e */
[----:B0-----:R-:W-:-:S06]  /*15ee0*/  @!P1 IMAD.WIDE R2, R7, 0x4, R2 ;  /* 0x0000000407029825 */ /* 0x001fcc00078e0202 */
[----:B------:R-:W2:Y:S01]  /*15ef0*/  @!P1 LDG.E R2, desc[UR36][R2.64] ;  /* 0x0000002402029981 */ /* 0x000ea2000c1e1900 */
[C---:B------:R-:W-:Y:S02]  /*15f00*/  ISETP.GE.U32.AND P2, PT, R8.reuse, 0x2, PT ;  /* 0x000000020800780c */ /* 0x040fe40003f46070 */
[C---:B------:R-:W-:Y:S02]  /*15f10*/  ISETP.GE.U32.AND P3, PT, R8.reuse, 0x4, PT ;  /* 0x000000040800780c */ /* 0x040fe40003f66070 */
[C---:B------:R-:W-:Y:S02]  /*15f20*/  ISETP.GE.U32.AND P4, PT, R8.reuse, 0x8, PT ;  /* 0x000000080800780c */ /* 0x040fe40003f86070 */
[C---:B------:R-:W-:Y:S02]  /*15f30*/  ISETP.GE.U32.AND P5, PT, R8.reuse, 0x10, PT ;  /* 0x000000100800780c */ /* 0x040fe40003fa6070 */
[----:B--2---:R-:W-:Y:S02]  /*15f40*/  @!P1 MOV R4, R2 ;  /* 0x0000000200049202 */ /* 0x004fe40000000f00 */
[----:B------:R-:W-:-:S03]  /*15f50*/  ISETP.NE.AND P1, PT, R8, RZ, PT ;  /* 0x000000ff0800720c */ /* 0x000fc60003f25270 */
[----:B------:R-:W-:-:S10]  /*15f60*/  IMAD.MOV.U32 R13, RZ, RZ, R4 ;  /* 0x000000ffff0d7224 */ /* 0x000fd400078e0004 */
[----:B------:R-:W-:Y:S05]  /*15f70*/  WARPSYNC.COLLECTIVE R15, `(.L_x_394) ;  /* 0x000000000f087348 */ /* 0x000fea0003c00000 */
[----:B------:R0:W1:Y:S02]  /*15f80*/  SHFL.UP P6, R14, R13, R12, R11 ;  /* 0x0400000c0d0e7389 */ /* 0x00006400000c000b */
[----:B01----:R-:W-:Y:S01]  /*15f90*/  ENDCOLLECTIVE ;  /* 0x000000000000791b */ /* 0x003fe20003800000 */
.L_x_394:
[----:B------:R-:W-:Y:S01]  /*15fa0*/  IMAD.MOV.U32 R12, RZ, RZ, 0x2 ;  /* 0x00000002ff0c7424 */ /* 0x000fe200078e00ff */
[----:B------:R-:W-:-:S05]  /*15fb0*/  SEL R7, R14, RZ, P1 ;  /* 0x000000ff0e077207 */ /* 0x000fca0000800000 */
[----:B------:R-:W-:-:S04]  /*15fc0*/  IMAD.IADD R6, R4, 0x1, R7 ;  /* 0x0000000104067824 */ /* 0x000fc800078e0207 */
[----:B------:R-:W-:-:S07]  /*15fd0*/  IMAD.MOV.U32 R13, RZ, RZ, R6 ;  /* 0x000000ffff0d7224 */ /* 0x000fce00078e0006 */
[----:B------:R-:W-:Y:S05]  /*15fe0*/  WARPSYNC.COLLECTIVE R15, `(.L_x_395) ;  /* 0x000000000f087348 */ /* 0x000fea0003c00000 */
[----:B------:R0:W1:Y:S02]  /*15ff0*/  SHFL.UP P6, R14, R13, R12, R11 ;  /* 0x0400000c0d0e7389 */ /* 0x00006400000c000b */
[----:B01----:R-:W-:Y:S01]  /*16000*/  ENDCOLLECTIVE ;  /* 0x000000000000791b */ /* 0x003fe20003800000 */
.L_x_395:
[----:B------:R-:W-:Y:S01]  /*16010*/  IMAD.MOV.U32 R12, RZ, RZ, 0x4 ;  /* 0x00000004ff0c7424 */ /* 0x000fe200078e00ff */
[----:B------:R-:W-:-:S05]  /*16020*/  SEL R7, R14, RZ, P2 ;  /* 0x000000ff0e077207 */ /* 0x000fca0001000000 */
[----:B------:R-:W-:-:S05]  /*16030*/  IMAD.IADD R7, R6, 0x1, R7 ;  /* 0x0000000106077824 */ /* 0x000fca00078e0207 */
[----:B------:R-:W-:-:S07]  /*16040*/  MOV R13, R7 ;  /* 0x00000007000d7202 */ /* 0x000fce0000000f00 */
[----:B------:R-:W-:Y:S05]  /*16050*/  WARPSYNC.COLLECTIVE R15, `(.L_x_396) ;  /* 0x000000000f087348 */ /* 0x000fea0003c00000 */
[----:B------:R0:W1:Y:S02]  /*16060*/  SHFL.UP P6, R14, R13, R12, R11 ;  /* 0x0400000c0d0e7389 */ /* 0x00006400000c000b */
[----:B01----:R-:W-:Y:S01]  /*16070*/  ENDCOLLECTIVE ;  /* 0x000000000000791b */ /* 0x003fe20003800000 */
.L_x_396:
[----:B------:R-:W-:Y:S01]  /*16080*/  IMAD.MOV.U32 R12, RZ, RZ, 0x8 ;  /* 0x00000008ff0c7424 */ /* 0x000fe200078e00ff */
[----:B------:R-:W-:-:S05]  /*16090*/  SEL R2, R14, RZ, P3 ;  /* 0x000000ff0e027207 */ /* 0x000fca0001800000 */
[----:B------:R-:W-:-:S04]  /*160a0*/  IMAD.IADD R2, R7, 0x1, R2 ;  /* 0x0000000107027824 */ /* 0x000fc800078e0202 */
[----:B------:R-:W-:-:S07]  /*160b0*/  IMAD.MOV.U32 R13, RZ, RZ, R2 ;  /* 0x000000ffff0d7224 */ /* 0x000fce00078e0002 */
[----:B------:R-:W-:Y:S05]  /*160c0*/  WARPSYNC.COLLECTIVE R15, `(.L_x_397) ;  /* 0x000000000f087348 */ /* 0x000fea0003c00000 */
[----:B------:R0:W1:Y:S02]  /*160d0*/  SHFL.UP P6, R14, R13, R12, R11 ;  /* 0x0400000c0d0e7389 */ /* 0x00006400000c000b */
[----:B01----:R-:W-:Y:S01]  /*160e0*/  ENDCOLLECTIVE ;  /* 0x000000000000791b */ /* 0x003fe20003800000 */
.L_x_397:
[----:B------:R-:W-:Y:S02]  /*160f0*/  MOV R12, 0x10 ;  /* 0x00000010000c7802 */ /* 0x000fe40000000f00 */
[----:B------:R-:W-:-:S05]  /*16100*/  SEL R3, R14, RZ, P4 ;  /* 0x000000ff0e037207 */ /* 0x000fca0002000000 */
[----:B------:R-:W-:-:S04]  /*16110*/  IMAD.IADD R3, R2, 0x1, R3 ;  /* 0x0000000102037824 */ /* 0x000fc800078e0203 */
[----:B------:R-:W-:-:S07]  /*16120*/  IMAD.MOV.U32 R13, RZ, RZ, R3 ;  /* 0x000000ffff0d7224 */ /* 0x000fce00078e0003 */
[----:B------:R-:W-:Y:S05]  /*16130*/  WARPSYNC.COLLECTIVE R15, `(.L_x_398) ;  /* 0x000000000f087348 */ /* 0x000fea0003c00000 */
[----:B------:R0:W1:Y:S02]  /*16140*/  SHFL.UP P6, R14, R13, R12, R11 ;  /* 0x0400000c0d0e7389 */ /* 0x00006400000c000b */
[----:B01----:R-:W-:Y:S01]  /*16150*/  ENDCOLLECTIVE ;  /* 0x000000000000791b */ /* 0x003fe20003800000 */
.L_x_398:
[----:B------:R-:W-:Y:S02]  /*16160*/  IMAD.MOV.U32 R12, RZ, RZ, 0x1f ;  /* 0x0000001fff0c7424 */ /* 0x000fe400078e00ff */
[----:B------:R-:W-:Y:S01]  /*16170*/  IMAD.MOV.U32 R11, RZ, RZ, 0x1f ;  /* 0x0000001fff0b7424 */ /* 0x000fe200078e00ff */
[----:B------:R-:W-:-:S05]  /*16180*/  SEL R6, R14, RZ, P5 ;  /* 0x000000ff0e067207 */ /* 0x000fca0002800000 */
[----:B------:R-:W-:-:S04]  /*16190*/  IMAD.IADD R6, R3, 0x1, R6 ;  /* 0x0000000103067824 */ /* 0x000fc800078e0206 */
[----:B------:R-:W-:-:S07]  /*161a0*/  IMAD.MOV.U32 R13, RZ, RZ, R6 ;  /* 0x000000ffff0d7224 */ /* 0x000fce00078e0006 */
[----:B------:R-:W-:Y:S05]  /*161b0*/  WARPSYNC.COLLECTIVE R15, `(.L_x_399) ;  /* 0x000000000f087348 */ /* 0x000fea0003c00000 */
[----:B------:R0:W1:Y:S02]  /*161c0*/  SHFL.IDX P6, R14, R13, R12, R11 ;  /* 0x0000000c0d0e7389 */ /* 0x00006400000c000b */
[----:B01----:R-:W-:Y:S01]  /*161d0*/  ENDCOLLECTIVE ;  /* 0x000000000000791b */ /* 0x003fe20003800000 */
.L_x_399:
[----:B------:R-:W-:Y:S05]  /*161e0*/  BRA `(.L_x_400) ;  /* 0xffffffc000f87947 */ /* 0x000fea000383ffff */
.L_x_297:
[----:B------:R-:W-:Y:S01]  /*161f0*/  BSSY B0, `(.L_x_401) ;  /* 0x0000008000007945 */ /* 0x000fe20003800000 */
[----:B-----5:R-:W-:Y:S01]  /*16200*/  IMAD.MOV.U32 R13, RZ, RZ, R4 ;  /* 0x000000ffff0d7224 */ /* 0x020fe200078e0004 */
[----:B------:R-:W-:Y:S01]  /*16210*/  MOV R11, RZ ;  /* 0x000000ff000b7202 */ /* 0x000fe20000000f00 */
[----:B------:R-:W-:Y:S02]  /*16220*/  IMAD.MOV.U32 R12, RZ, RZ, 0x1 ;  /* 0x00000001ff0c7424 */ /* 0x000fe400078e00ff */
[----:B------:R-:W-:-:S07]  /*16230*/  IMAD.MOV.U32 R15, RZ, RZ, -0x1 ;  /* 0xffffffffff0f7424 */ /* 0x000fce00078e00ff */
[----:B01----:R-:W-:Y:S05]  /*16240*/  WARPSYNC.COLLECTIVE R15, `(.L_x_402) ;  /* 0x000000000f087348 */ /* 0x003fea0003c00000 */
[----:B------:R2:W3:Y:S02]  /*16250*/  SHFL.UP P6, R14, R13, R12, R11 ;  /* 0x0400000c0d0e7389 */ /* 0x0004e400000c000b */
[----:B0123--:R-:W-:Y:S01]  /*16260*/  ENDCOLLECTIVE ;  /* 0x000000000000791b */ /* 0x00ffe20003800000 */
.L_x_402:
[----:B------:R-:W-:Y:S05]  /*16270*/  BSYNC B0 ;  /* 0x0000000000007941 */ /* 0x000fea0003800000 */
.L_x_401:
[----:B------:R-:W-:Y:S01]  /*16280*/  SEL R13, R14, RZ, P1 ;  /* 0x000000ff0e0d7207 */ /* 0x000fe20000800000 */
[----:B------:R-:W-:Y:S02]  /*16290*/  IMAD.MOV.U32 R12, RZ, RZ, 0x2 ;  /* 0x00000002ff0c7424 */ /* 0x000fe400078e00ff */
[----:B------:R-:W-:Y:S02]  /*162a0*/  IMAD.MOV.U32 R11, RZ, RZ, RZ ;  /* 0x000000ffff0b7224 */ /* 0x000fe400078e00ff */
[----:B------:R-:W-:Y:S02]  /*162b0*/  IMAD.IADD R13, R4, 0x1, R13 ;  /* 0x00000001040d7824 */ /* 0x000fe400078e020d */
[----:B------:R-:W-:-:S07]  /*162c0*/  IMAD.MOV.U32 R15, RZ, RZ, -0x1 ;  /* 0xffffffffff0f7424 */ /* 0x000fce00078e00ff */
[----:B------:R-:W-:Y:S05]  /*162d0*/  WARPSYNC.COLLECTIVE R15, `(.L_x_403) ;  /* 0x000000000f087348 */ /* 0x000fea0003c00000 */
[----:B------:R0:W1:Y:S02]  /*162e0*/  SHFL.UP P6, R14, R13, R12, R11 ;  /* 0x0400000c0d0e7389 */ /* 0x00006400000c000b */
[----:B01----:R-:W-:Y:S01]  /*162f0*/  ENDCOLLECTIVE ;  /* 0x000000000000791b */ /* 0x003fe20003800000 */
.L_x_403:
[----:B------:R-:W-:Y:S01]  /*16300*/  IMAD.MOV.U32 R12, RZ, RZ, 0x4 ;  /* 0x00000004ff0c7424 */ /* 0x000fe200078e00ff */
[----:B------:R-:W-:-:S05]  /*16310*/  SEL R0, R14, RZ, P2 ;  /* 0x000000ff0e007207 */ /* 0x000fca0001000000 */
[----:B------:R-:W-:-:S05]  /*16320*/  IMAD.IADD R0, R13, 0x1, R0 ;  /* 0x000000010d007824 */ /* 0x000fca00078e0200 */
[----:B------:R-:W-:-:S07]  /*16330*/  MOV R13, R0 ;  /* 0x00000000000d7202 */ /* 0x000fce0000000f00 */
[----:B------:R-:W-:Y:S05]  /*16340*/  WARPSYNC.COLLECTIVE R15, `(.L_x_404) ;  /* 0x000000000f087348 */ /* 0x000fea0003c00000 */
[----:B------:R0:W1:Y:S02]  /*16350*/  SHFL.UP P6, R14, R13, R12, R11 ;  /* 0x0400000c0d0e7389 */ /* 0x00006400000c000b */
[----:B01----:R-:W-:Y:S01]  /*16360*/  ENDCOLLECTIVE ;  /* 0x000000000000791b */ /* 0x003fe20003800000 */
.L_x_404:
[----:B------:R-:W-:Y:S01]  /*16370*/  IMAD.MOV.U32 R12, RZ, RZ, 0x8 ;  /* 0x00000008ff0c7424 */ /* 0x000fe200078e00ff */
[----:B------:R-:W-:-:S05]  /*16380*/  SEL R3, R14, RZ, P3 ;  /* 0x000000ff0e037207 */ /* 0x000fca0001800000 */
[----:B------:R-:W-:-:S04]  /*16390*/  IMAD.IADD R2, R0, 0x1, R3 ;  /* 0x0000000100027824 */ /* 0x000fc800078e0203 */
[----:B------:R-:W-:-:S07]  /*163a0*/  IMAD.MOV.U32 R13, RZ, RZ, R2 ;  /* 0x000000ffff0d7224 */ /* 0x000fce00078e0002 */
[----:B------:R-:W-:Y:S05]  /*163b0*/  WARPSYNC.COLLECTIVE R15, `(.L_x_405) ;  /* 0x000000000f087348 */ /* 0x000fea0003c00000 */
[----:B------:R0:W1:Y:S02]  /*163c0*/  SHFL.UP P6, R14, R13, R12, R11 ;  /* 0x0400000c0d0e7389 */ /* 0x00006400000c000b */
[----:B01----:R-:W-:Y:S01]  /*163d0*/  ENDCOLLECTIVE ;  /* 0x000000000000791b */ /* 0x003fe20003800000 */
.L_x_405:
[----:B------:R-:W-:Y:S02]  /*163e0*/  MOV R12, 0x10 ;  /* 0x00000010000c7802 */ /* 0x000fe40000000f00 */
[----:B------:R-:W-:-:S05]  /*163f0*/  SEL R3, R14, RZ, P4 ;  /* 0x000000ff0e037207 */ /* 0x000fca0002000000 */
[----:B------:R-:W-:-:S04]  /*16400*/  IMAD.IADD R3, R2, 0x1, R3 ;  /* 0x0000000102037824 */ /* 0x000fc800078e0203 */
[----:B------:R-:W-:-:S07]  /*16410*/  IMAD.MOV.U32 R13, RZ, RZ, R3 ;  /* 0x000000ffff0d7224 */ /* 0x000fce00078e0003 */
[----:B------:R-:W-:Y:S05]  /*16420*/  WARPSYNC.COLLECTIVE R15, `(.L_x_406) ;  /* 0x000000000f087348 */ /* 0x000fea0003c00000 */
[----:B------:R0:W1:Y:S02]  /*16430*/  SHFL.UP P6, R14, R13, R12, R11 ;  /* 0x0400000c0d0e7389 */ /* 0x00006400000c000b */
[----:B01----:R-:W-:Y:S01]  /*16440*/  ENDCOLLECTIVE ;  /* 0x000000000000791b */ /* 0x003fe20003800000 */
.L_x_406:
        /* <DEDUP_REMOVED lines=8> */
.L_x_407:
[----:B------:R-:W-:Y:S05]  /*164d0*/  BRA `(.L_x_408) ;  /* 0xffffffc000d87947 */ /* 0x000fea000383ffff */
.L_x_299:
[----:B------:R-:W-:Y:S01]  /*164e0*/  BSSY B0, `(.L_x_409) ;  /* 0x0000006000007945 */ /* 0x000fe20003800000 */
[----:B------:R-:W-:Y:S01]  /*164f0*/  PLOP3.LUT P6, PT, P6, PT, PT, 0x8, 0x0 ;  /* 0x000000000000781c */ /* 0x000fe200037ce170 */
[----:B------:R-:W-:-:S12]  /*16500*/  IMAD.MOV.U32 R15, RZ, RZ, -0x1 ;  /* 0xffffffffff0f7424 */ /* 0x000fd800078e00ff */
[----:B0-----:R-:W-:Y:S05]  /*16510*/  WARPSYNC.COLLECTIVE R15, `(.L_x_410) ;  /* 0x000000000f087348 */ /* 0x001fea0003c00000 */
[----:B------:R-:W-:Y:S01]  /*16520*/  VOTE.ANY R14, PT, P6 ;  /* 0x00000000000e7806 */ /* 0x000fe200030e0100 */
[----:B0-----:R-:W-:Y:S06]  /*16530*/  ENDCOLLECTIVE ;  /* 0x000000000000791b */ /* 0x001fec0003800000 */
.L_x_410:
[----:B------:R-:W-:Y:S05]  /*16540*/  BSYNC B0 ;  /* 0x0000000000007941 */ /* 0x000fea0003800000 */
.L_x_409:
[----:B------:R-:W-:Y:S01]  /*16550*/  IMAD.MOV.U32 R2, RZ, RZ, R14 ;  /* 0x000000ffff027224 */ /* 0x000fe200078e000e */
[----:B------:R-:W-:Y:S01]  /*16560*/  MOV R13, R4 ;  /* 0x00000004000d7202 */ /* 0x000fe20000000f00 */
[----:B------:R-:W-:Y:S02]  /*16570*/  IMAD.MOV.U32 R11, RZ, RZ, 0x1f ;  /* 0x0000001fff0b7424 */ /* 0x000fe400078e00ff */
[----:B------:R-:W0:Y:S01]  /*16580*/  POPC R0, R2 ;  /* 0x0000000200007309 */ /* 0x000e220000000000 */
[----:B------:R-:W-:Y:S02]  /*16590*/  IMAD.MOV.U32 R15, RZ, RZ, -0x1 ;  /* 0xffffffffff0f7424 */ /* 0x000fe400078e00ff */
[----:B0-----:R-:W-:-:S07]  /*165a0*/  IMAD.MOV.U32 R12, RZ, RZ, R0 ;  /* 0x000000ffff0c7224 */ /* 0x001fce00078e0000 */
[----:B------:R-:W-:Y:S05]  /*165b0*/  WARPSYNC.COLLECTIVE R15, `(.L_x_411) ;  /* 0x000000000f087348 */ /* 0x000fea0003c00000 */
[----:B------:R0:W1:Y:S02]  /*165c0*/  SHFL.IDX P6, R14, R13, R12, R11 ;  /* 0x0000000c0d0e7389 */ /* 0x00006400000c000b */
[----:B01----:R-:W-:Y:S01]  /*165d0*/  ENDCOLLECTIVE ;  /* 0x000000000000791b */ /* 0x003fe20003800000 */
.L_x_411:
[----:B------:R-:W-:Y:S01]  /*165e0*/  IMAD.MOV.U32 R4, RZ, RZ, R14 ;  /* 0x000000ffff047224 */ /* 0x000fe200078e000e */
[----:B------:R-:W-:Y:S06]  /*165f0*/  BRA `(.L_x_412) ;  /* 0xffffffc000c87947 */ /* 0x000fec000383ffff */
.L_x_301:
[----:B------:R-:W-:Y:S01]  /*16600*/  BSSY B0, `(.L_x_413) ;  /* 0x0000007000007945 */ /* 0x000fe20003800000 */
[----:B------:R-:W-:Y:S01]  /*16610*/  IMAD.MOV.U32 R13, RZ, RZ, R6 ;  /* 0x000000ffff0d7224 */ /* 0x000fe200078e0006 */
[----:B------:R-:W-:Y:S01]  /*16620*/  MOV R15, 0xffffffff ;  /* 0xffffffff000f7802 */ /* 0x000fe20000000f00 */
[----:B------:R-:W-:-:S07]  /*16630*/  IMAD.MOV.U32 R11, RZ, RZ, 0x1f ;  /* 0x0000001fff0b7424 */ /* 0x000fce00078e00ff */
[----:B012---:R-:W-:Y:S05]  /*16640*/  WARPSYNC.COLLECTIVE R15, `(.L_x_414) ;  /* 0x000000000f087348 */ /* 0x007fea0003c00000 */
[----:B------:R3:W4:Y:S02]  /*16650*/  SHFL.IDX P6, R14, R13, R12, R11 ;  /* 0x0000000c0d0e7389 */ /* 0x00072400000c000b */
[----:B01234-:R-:W-:Y:S01]  /*16660*/  ENDCOLLECTIVE ;  /* 0x000000000000791b */ /* 0x01ffe20003800000 */
.L_x_414:
[----:B------:R-:W-:Y:S05]  /*16670*/  BSYNC B0 ;  /* 0x0000000000007941 */ /* 0x000fea0003800000 */
.L_x_413:
[----:B------:R-:W-:Y:S05]  /*16680*/  BRA `(.L_x_300) ;  /* 0xffffffc000c07947 */ /* 0x000fea000383ffff */
.L_x_305:
[----:B0-----:R0:W3:Y:S02]  /*16690*/  SYNCS.PHASECHK.TRANS64.TRYWAIT P0, [R4+URZ+0x38820], R0 ;  /* 0x03882000040075a7 */ /* 0x0010e4000800017f */
[----:B---3--:R-:W-:Y:S05]  /*166a0*/  @!P0 NANOSLEEP.SYNCS 0x989680 ;  /* 0x009896800000895d */ /* 0x008fea0003900000 */
[----:B------:R-:W3:Y:S02]  /*166b0*/  @!P0 SYNCS.PHASECHK.TRANS64 P0, [R4+URZ+0x38820], R0 ;  /* 0x03882000040085a7 */ /* 0x000ee4000800007f */
[----:B---3--:R-:W-:Y:S05]  /*166c0*/  @!P0 BRA `(.L_x_305) ;  /* 0xfffffffc00f08947 */ /* 0x008fea000383ffff */
[----:B------:R-:W-:Y:S05]  /*166d0*/  BRA `(.L_x_415) ;  /* 0xffffffc400ac7947 */ /* 0x000fea000383ffff */
.L_x_306:
[----:B------:R-:W3:Y:S01]  /*166e0*/  S2R R2, SR_TID.X ;  /* 0x0000000000027919 */ /* 0x000ee20000002100 */
[----:B------:R-:W-:Y:S01]  /*166f0*/  BSSY B0, `(.L_x_416) ;  /* 0x000000a000007945 */ /* 0x000fe20003800000 */
[----:B------:R-:W-:Y:S02]  /*16700*/  IMAD.MOV.U32 R12, RZ, RZ, RZ ;  /* 0x000000ffff0c7224 */ /* 0x000fe400078e00ff */
[----:B------:R-:W-:Y:S02]  /*16710*/  IMAD.MOV.U32 R11, RZ, RZ, 0x1f ;  /* 0x0000001fff0b7424 */ /* 0x000fe400078e00ff */
[----:B------:R-:W-:Y:S01]  /*16720*/  IMAD.MOV.U32 R15, RZ, RZ, -0x1 ;  /* 0xffffffffff0f7424 */ /* 0x000fe200078e00ff */
[----:B---3--:R-:W-:-:S04]  /*16730*/  SHF.R.U32.HI R2, RZ, 0x5, R2 ;  /* 0x00000005ff027819 */ /* 0x008fc80000011602 */
[----:B------:R-:W-:-:S05]  /*16740*/  LOP3.LUT R2, R2, 0x3, RZ, 0xc0, !PT ;  /* 0x0000000302027812 */ /* 0x000fca00078ec0ff */
[----:B------:R-:W-:-:S07]  /*16750*/  IMAD.MOV.U32 R13, RZ, RZ, R2 ;  /* 0x000000ffff0d7224 */ /* 0x000fce00078e0002 */
[----:B012---:R-:W-:Y:S05]  /*16760*/  WARPSYNC.COLLECTIVE R15, `(.L_x_417) ;  /* 0x000000000f087348 */ /* 0x007fea0003c00000 */
[----:B------:R3:W4:Y:S02]  /*16770*/  SHFL.IDX P6, R14, R13, R12, R11 ;  /* 0x0000000c0d0e7389 */ /* 0x00072400000c000b */
[----:B01234-:R-:W-:Y:S01]  /*16780*/  ENDCOLLECTIVE ;  /* 0x000000000000791b */ /* 0x01ffe20003800000 */
.L_x_417:
[----:B------:R-:W-:Y:S05]  /*16790*/  BSYNC B0 ;  /* 0x0000000000007941 */ /* 0x000fea0003800000 */
.L_x_416:
[----:B------:R-:W-:Y:S05]  /*167a0*/  BRA `(.L_x_418) ;  /* 0xffffffc400947947 */ /* 0x000fea000383ffff */
.L_x_309:
[----:B------:R-:W-:Y:S01]  /*167b0*/  BSSY B1, `(.L_x_419) ;  /* 0x0000006000017945 */ /* 0x000fe20003800000 */
[----:B------:R-:W-:-:S07]  /*167c0*/  IMAD.MOV.U32 R15, RZ, RZ, -0x1 ;  /* 0xffffffffff0f7424 */ /* 0x000fce00078e00ff */
[----:B012---:R-:W-:Y:S05]  /*167d0*/  WARPSYNC.COLLECTIVE R15, `(.L_x_420) ;  /* 0x000000000f0c7348 */ /* 0x007fea0003c00000 */
[----:B------:R-:W-:Y:S02]  /*167e0*/  ELECT P6, UR62, PT ;  /* 0x00000000003e782f */ /* 0x000fe400038c0000 */
[----:B------:R-:W-:Y:S01]  /*167f0*/  MOV R14, UR62 ;  /* 0x0000003e000e7c02 */ /* 0x000fe20008000f00 */
[----:B012---:R-:W-:Y:S10]  /*16800*/  ENDCOLLECTIVE ;  /* 0x000000000000791b */ /* 0x007ff40003800000 */
.L_x_420:
[----:B------:R-:W-:Y:S05]  /*16810*/  BSYNC B1 ;  /* 0x0000000000017941 */ /* 0x000fea0003800000 */
.L_x_419:
[----:B------:R-:W-:Y:S05]  /*16820*/  BRA `(.L_x_421) ;  /* 0xffffffc4008c7947 */ /* 0x000fea000383ffff */
.L_x_311:
[----:B0-----:R0:W3:Y:S02]  /*16830*/  SYNCS.PHASECHK.TRANS64.TRYWAIT P1, [R5+URZ+0x38840], R0 ;  /* 0x03884000050075a7 */ /* 0x0010e4000802017f */
[----:B---3--:R-:W-:Y:S05]  /*16840*/  @!P1 NANOSLEEP.SYNCS 0x989680 ;  /* 0x009896800000995d */ /* 0x008fea0003900000 */
[----:B------:R-:W3:Y:S02]  /*16850*/  @!P1 SYNCS.PHASECHK.TRANS64 P1, [R5+URZ+0x38840], R0 ;  /* 0x03884000050095a7 */ /* 0x000ee4000802007f */
[----:B---3--:R-:W-:Y:S05]  /*16860*/  @!P1 BRA `(.L_x_311) ;  /* 0xfffffffc00f09947 */ /* 0x008fea000383ffff */
[----:B------:R-:W-:Y:S05]  /*16870*/  BRA `(.L_x_422) ;  /* 0xffffffc400b47947 */ /* 0x000fea000383ffff */
.L_x_313:
[----:B---3--:R3:W4:Y:S02]  /*16880*/  SYNCS.PHASECHK.TRANS64.TRYWAIT P1, [R27+URZ+0x38840], R2 ;  /* 0x038840021b0075a7 */ /* 0x008724000802017f */
[----:B----4-:R-:W-:Y:S05]  /*16890*/  @!P1 NANOSLEEP.SYNCS 0x989680 ;  /* 0x009896800000995d */ /* 0x010fea0003900000 */
[----:B------:R-:W4:Y:S02]  /*168a0*/  @!P1 SYNCS.PHASECHK.TRANS64 P1, [R27+URZ+0x38840], R2 ;  /* 0x038840021b0095a7 */ /* 0x000f24000802007f */
[----:B----4-:R-:W-:Y:S05]  /*168b0*/  @!P1 BRA `(.L_x_313) ;  /* 0xfffffffc00f09947 */ /* 0x010fea000383ffff */
[----:B------:R-:W-:Y:S05]  /*168c0*/  BRA `(.L_x_423) ;  /* 0xffffffc400c07947 */ /* 0x000fea000383ffff */
.L_x_315:
[----:B----4-:R4:W0:Y:S02]  /*168d0*/  SYNCS.PHASECHK.TRANS64.TRYWAIT P1, [R5+URZ+0x38860], R0 ;  /* 0x03886000050075a7 */ /* 0x010824000802017f */
[----:B0-----:R-:W-:Y:S05]  /*168e0*/  @!P1 NANOSLEEP.SYNCS 0x989680 ;  /* 0x009896800000995d */ /* 0x001fea0003900000 */
[----:B------:R-:W0:Y:S02]  /*168f0*/  @!P1 SYNCS.PHASECHK.TRANS64 P1, [R5+URZ+0x38860], R0 ;  /* 0x03886000050095a7 */ /* 0x000e24000802007f */
[----:B0-----:R-:W-:Y:S05]  /*16900*/  @!P1 BRA `(.L_x_315) ;  /* 0xfffffffc00f09947 */ /* 0x001fea000383ffff */
[----:B------:R-:W-:Y:S05]  /*16910*/  BRA `(.L_x_424) ;  /* 0xffffffc400bc7947 */ /* 0x000fea000383ffff */
.L_x_425:
        /* <DEDUP_REMOVED lines=14> */
.L_x_3294:


//--------------------- .text._ZN7cutlass13device_kernelIN5flash11enable_sm90INS1_16FlashAttnFwdSm90INS1_25CollectiveMainloopFwdSm90ILi2EN4cute5tupleIJNS5_1CILi1EEES8_S8_EEENS6_IJNS7_ILi128EEENS7_ILi80EEENS7_ILi256EEEEEELi256ENS_6half_tEfNS_4arch4Sm90ELb0ELb0ELb0ELb1ELb1ELb1ELb0ELb1ELb1ELb1ELb0ELb0EEENS1_21CollectiveEpilogueFwdINS6_IJSA_SC_SB_EEES9_SE_SG_Li256ELb1ELb1ELb0ELb0EEENS1_36VarlenDynamicPersistentTileSchedulerILi128ELi80ELi256ELi128ELb0ELb1ELb1ELb0ELb1ELb1EEEEEEEEEvNT_6ParamsE --------------------------
	.section	.text._ZN7cutlass13device_kernelIN5flash11enable_sm90INS1_16FlashAttnFwdSm90INS1_25CollectiveMainloopFwdSm90ILi2EN4cute5tupleIJNS5_1CILi1EEES8_S8_EEENS6_IJNS7_ILi128EEENS7_ILi80EEENS7_ILi256EEEEEELi256ENS_6half_tEfNS_4arch4Sm90ELb0ELb0ELb0ELb1ELb1ELb1ELb0ELb1ELb1ELb1ELb0ELb0EEENS1_21CollectiveEpilogueFwdINS6_IJSA_SC_SB_EEES9_SE_SG_Li256ELb1ELb1ELb0ELb0EEENS1_36VarlenDynamicPersistentTileSchedulerILi128ELi80ELi256ELi128ELb0ELb1ELb1ELb0ELb1ELb1EEEEEEEEEvNT_6ParamsE,"ax",@progbits
	.align	128
.text._ZN7cutlass13device_kernelIN5flash11enable_sm90INS1_16FlashAttnFwdSm90INS1_25CollectiveMainloopFwdSm90ILi2EN4cute5tupleIJNS5_1CILi1EEES8_S8_EEENS6_IJNS7_ILi128EEENS7_ILi80EEENS7_ILi256EEEEEELi256ENS_6half_tEfNS_4arch4Sm90ELb0ELb0ELb0ELb1ELb1ELb1ELb0ELb1ELb1ELb1ELb0ELb0EEENS1_21CollectiveEpilogueFwdINS6_IJSA_SC_SB_EEES9_SE_SG_Li256ELb1ELb1ELb0ELb0EEENS1_36VarlenDynamicPersistentTileSchedulerILi128ELi80ELi256ELi128ELb0ELb1ELb1ELb0ELb1ELb1EEEEEEEEEvNT_6ParamsE:
        .type           _ZN7cutlass13device_kernelIN5flash11enable_sm90INS1_16FlashAttnFwdSm90INS1_25CollectiveMainloopFwdSm90ILi2EN4cute5tupleIJNS5_1CILi1EEES8_S8_EEENS6_IJNS7_ILi128EEENS7_ILi80EEENS7_ILi256EEEEEELi256ENS_6half_tEfNS_4arch4Sm90ELb0ELb0ELb0ELb1ELb1ELb1ELb0ELb1ELb1ELb1ELb0ELb0EEENS1_21CollectiveEpilogueFwdINS6_IJSA_SC_SB_EEES9_SE_SG_Li256ELb1ELb1ELb0ELb0EEENS1_36VarlenDynamicPersistentTileSchedulerILi128ELi80ELi256ELi128ELb0ELb1ELb1ELb0ELb1ELb1EEEEEEEEEvNT_6ParamsE,@function
        .size           _ZN7cutlass13device_kernelIN5flash11enable_sm90INS1_16FlashAttnFwdSm90INS1_25CollectiveMainloopFwdSm90ILi2EN4cute5tupleIJNS5_1CILi1EEES8_S8_EEENS6_IJNS7_ILi128EEENS7_ILi80EEENS7_ILi256EEEEEELi256ENS_6half_tEfNS_4arch4Sm90ELb0ELb0ELb0ELb1ELb1ELb1ELb0ELb1ELb1ELb1ELb0ELb0EEENS1_21CollectiveEpilogueFwdINS6_IJSA_SC_SB_EEES9_SE_SG_Li256ELb1ELb1ELb0ELb0EEENS1_36VarlenDynamicPersistentTileSchedulerILi128ELi80ELi256ELi128ELb0ELb1ELb1ELb0ELb1ELb1EEEEEEEEEvNT_6ParamsE,(.L_x_3295 - _ZN7cutlass13device_kernelIN5flash11enable_sm90INS1_16FlashAttnFwdSm90INS1_25CollectiveMainloopFwdSm90ILi2EN4cute5tupleIJNS5_1CILi1EEES8_S8_EEENS6_IJNS7_ILi128EEENS7_ILi80EEENS7_ILi256EEEEEELi256ENS_6half_tEfNS_4arch4Sm90ELb0ELb0ELb0ELb1ELb1ELb1ELb0ELb1ELb1ELb1ELb0ELb0EEENS1_21CollectiveEpilogueFwdINS6_IJSA_SC_SB_EEES9_SE_SG_Li256ELb1ELb1ELb0ELb0EEENS1_36VarlenDynamicPersistentTileSchedulerILi128ELi80ELi256ELi128ELb0ELb1ELb1ELb0ELb1ELb1EEEEEEEEEvNT_6ParamsE)
        .other          _ZN7cutlass13device_kernelIN5flash11enable_sm90INS1_16FlashAttnFwdSm90INS1_25CollectiveMainloopFwdSm90ILi2EN4cute5tupleIJNS5_1CILi1EEES8_S8_EEENS6_IJNS7_ILi128EEENS7_ILi80EEENS7_ILi256EEEEEELi256ENS_6half_tEfNS_4arch4Sm90ELb0ELb0ELb0ELb1ELb1ELb1ELb0ELb1ELb1ELb1ELb0ELb0EEENS1_21CollectiveEpilogueFwdINS6_IJSA_SC_SB_EEES9_SE_SG_Li256ELb1ELb1ELb0ELb0EEENS1_36VarlenDynamicPersistentTileSchedulerILi128ELi80ELi256ELi128ELb0ELb1ELb1ELb0ELb1ELb1EEEEEEEEEvNT_6ParamsE,@"STO_CUDA_ENTRY STV_DEFAULT"
_ZN7cutlass13device_kernelIN5flash11enable_sm90INS1_16FlashAttnFwdSm90INS1_25CollectiveMainloopFwdSm90ILi2EN4cute5tupleIJNS5_1CILi1EEES8_S8_EEENS6_IJNS7_ILi128EEENS7_ILi80EEENS7_ILi256EEEEEELi256ENS_6half_tEfNS_4arch4Sm90ELb0ELb0ELb0ELb1ELb1ELb1ELb0ELb1ELb1ELb1ELb0ELb0EEENS1_21CollectiveEpilogueFwdINS6_IJSA_SC_SB_EEES9_SE_SG_Li256ELb1ELb1ELb0ELb0EEENS1_36VarlenDynamicPersistentTileSchedulerILi128ELi80ELi256ELi128ELb0ELb1ELb1ELb0ELb1ELb1EEEEEEEEEvNT_6ParamsE:
[----:B------:R-:W0:Y:S02]  /*0000*/  LDC R1, c[0x0][0x28] ;  /* 0x00000a00ff017b82 */ /* 0x000e240000000800 */
[----:B0-----:R-:W-:Y:S01]  /*0010*/  VIADD R1, R1, 0xffffff80 ;  /* 0xffffff8001017836 */ /* 0x001fe20000000000 */
[----:B------:R-:W0:Y:S01]  /*0020*/  S2R R0, SR_TID.X ;  /* 0x0000000000007919 */ /* 0x000e220000002100 */
[----:B------:R-:W-:Y:S01]  /*0030*/  ELECT P0, URZ, PT ;  /* 0x00000000003f782f */ /* 0x000fe20003800000 */
[----:B------:R-:W-:Y:S01]  /*0040*/  BSSY B0, `(.L_x_426) ;  /* 0x000000e000007945 */ /* 0x000fe20003800000 */
[----:B0-----:R-:W-:-:S05]  /*0050*/  SHF.R.U32.HI R2, RZ, 0x5, R0 ;  /* 0x00000005ff027819 */ /* 0x001fca0000011600 */
[----:B------:R-:W0:Y:S02]  /*0060*/  SHFL.IDX PT, R3, R2, RZ, 0x1f ;  /* 0x00001fff02037589 */ /* 0x000e2400000e0000 */
[----:B0-----:R-:W-:Y:S02]  /*0070*/  ISETP.EQ.AND P0, PT, R3, RZ, P0 ;  /* 0x000000ff0300720c */ /* 0x001fe40000702270 */
[----:B------:R-:W-:-:S11]  /*0080*/  SHF.R.U32.HI R3, RZ, 0x7, R0 ;  /* 0x00000007ff037819 */ /* 0x000fd60000011600 */
[----:B------:R-:W-:Y:S05]  /*0090*/  @!P0 BRA `(.L_x_427) ;  /* 0x0000000000208947 */ /* 0x000fea0003800000 */
[----:B------:R-:W-:Y:S02]  /*00a0*/  ULDC.64 UR4, c[0x0][0x198] ;  /* 0x0000660000047ab9 */ /* 0x000fe40000000a00 */
[----:B------:R-:W-:Y:S02]  /*00b0*/  UIADD3 UR6, UP0, UR4, 0x570, URZ ;  /* 0x0000057004067890 */ /* 0x000fe4000ff1e03f */
[----:B------:R-:W-:Y:S02]  /*00c0*/  UIADD3 UR4, UP1, UR4, 0x670, URZ ;  /* 0x0000067004047890 */ /* 0x000fe4000ff3e03f */
[----:B------:R-:W-:Y:S02]  /*00d0*/  UIADD3.X UR7, URZ, UR5, URZ, UP0, !UPT ;  /* 0x000000053f077290 */ /* 0x000fe400087fe43f */
[----:B------:R-:W-:-:S07]  /*00e0*/  UIADD3.X UR5, URZ, UR5, URZ, UP1, !UPT ;  /* 0x000000053f057290 */ /* 0x000fce0008ffe43f */
[----:B------:R0:W-:Y:S02]  /*00f0*/  UTMACCTL.PF [UR6] ;  /* 0x00000000060079b9 */ /* 0x0001e40008040000 */
[----:B------:R0:W-:Y:S02]  /*0100*/  UTMACCTL.PF [UR4] ;  /* 0x00000000040079b9 */ /* 0x0001e40008040000 */
[----:B0-----:R-:W-:Y:S01]  /*0110*/  NOP ;  /* 0x0000000000007918 */ /* 0x001fe20000000000 */
.L_x_427:
[----:B------:R-:W-:Y:S05]  /*0120*/  BSYNC B0 ;  /* 0x0000000000007941 */ /* 0x000fea0003800000 */
.L_x_426:
[----:B------:R-:W-:Y:S01]  /*0130*/  VOTEU.ANY UP0, P0 ;  /* 0x00000000003f7886 */ /* 0x000fe20000000100 */
[----:B------:R-:W0:Y:S01]  /*0140*/  SHFL.IDX PT, R3, R3, RZ, 0x1f ;  /* 0x00001fff03037589 */ /* 0x000e2200000e0000 */
[----:B------:R-:W-:Y:S01]  /*0150*/  UMOV UR4, 0x80 ;  /* 0x0000008000047882 */ /* 0x000fe20000000000 */
[----:B------:R-:W-:Y:S01]  /*0160*/  UMOV UR7, 0x100 ;  /* 0x0000010000077882 */ /* 0x000fe20000000000 */
[----:B------:R-:W-:Y:S01]  /*0170*/  VOTEU.ANY UP1, P0 ;  /* 0x00000000003f7886 */ /* 0x000fe20000020100 */
[----:B------:R-:W1:Y:S01]  /*0180*/  @UP0 S2UR UR8, SR_CgaCtaId ;  /* 0x00000000000809c3 */ /* 0x000e620000008800 */
[----:B------:R-:W2:Y:S01]  /*0190*/  SHFL.IDX PT, R4, R2, RZ, 0x1f ;  /* 0x00001fff02047589 */ /* 0x000ea200000e0000 */
[----:B------:R-:W-:Y:S01]  /*01a0*/  @UP0 UMOV UR6, 0x400 ;  /* 0x0000040000060882 */ /* 0x000fe20000000000 */
[----:B------:R-:W-:-:S04]  /*01b0*/  @UP0 UIADD3 UR4, -UR4, 0x100000, URZ ;  /* 0x0010000004040890 */ /* 0x000fc8000fffe13f */
[----:B------:R-:W-:Y:S02]  /*01c0*/  @UP0 USHF.L.U32 UR5, UR4, 0xb, URZ ;  /* 0x0000000b04050899 */ /* 0x000fe4000800063f */
[----:B------:R-:W-:Y:S01]  /*01d0*/  @UP0 USHF.L.U32 UR4, UR4, 0x1, URZ ;  /* 0x0000000104040899 */ /* 0x000fe2000800063f */
[----:B------:R-:W-:Y:S01]  /*01e0*/  VOTEU.ANY UP2, P0 ;  /* 0x00000000003f7886 */ /* 0x000fe20000040100 */
[----:B0-----:R-:W-:Y:S01]  /*01f0*/  R2UR UR9, R3 ;  /* 0x00000000030972ca */ /* 0x001fe200000e0000 */
[----:B-1----:R-:W-:Y:S01]  /*0200*/  @UP0 ULEA UR8, UR8, UR6, 0x18 ;  /* 0x0000000608080291 */ /* 0x002fe2000f8ec03f */
[----:B--2---:R-:W-:Y:S01]  /*0210*/  ISETP.NE.AND P1, PT, R4, RZ, PT ;  /* 0x000000ff0400720c */ /* 0x004fe20003f25270 */
[----:B------:R-:W-:-:S04]  /*0220*/  @UP0 UIADD3 UR6, -UR7, 0x100000, URZ ;  /* 0x0010000007060890 */ /* 0x000fc8000fffe13f */
[----:B------:R-:W-:Y:S02]  /*0230*/  @UP0 USHF.L.U32 UR7, UR6, 0xb, URZ ;  /* 0x0000000b06070899 */ /* 0x000fe4000800063f */
[----:B------:R-:W-:-:S04]  /*0240*/  @UP0 USHF.L.U32 UR6, UR6, 0x1, URZ ;  /* 0x0000000106060899 */ /* 0x000fc8000800063f */
[----:B------:R-:W-:Y:S01]  /*0250*/  UISETP.NE.AND UP0, UPT, UR9, URZ, UPT ;  /* 0x0000003f0900728c */ /* 0x000fe2000bf05270 */
[----:B------:R-:W0:Y:S02]  /*0260*/  FENCE.VIEW.ASYNC.S ;  /* 0x00000000000073c6 */ /* 0x000e240000000000 */
[----:B0-----:R0:W1:Y:S05]  /*0270*/  @UP1 SYNCS.EXCH.64 URZ, [UR8+0x38800], UR4 ;  /* 0x03880004083f15b2 */ /* 0x00106a0008000100 */
[----:B------:R0:W2:Y:S01]  /*0280*/  @UP2 SYNCS.EXCH.64 URZ, [UR8+0x38820], UR6 ;  /* 0x03882006083f25b2 */ /* 0x0000a20008000100 */
        /* <DEDUP_REMOVED lines=14> */
[----:B0-----:R3:W4:Y:S08]  /*0370*/  SYNCS.EXCH.64 URZ, [UR8+0x38830], UR4 ;  /* 0x03883004083f75b2 */ /* 0x0017300008000100 */
[----:B------:R3:W0:Y:S01]  /*0380*/  SYNCS.EXCH.64 URZ, [UR8+0x38840], UR6 ;  /* 0x03884006083f75b2 */ /* 0x0006220008000100 */
[----:B------:R3:W0:Y:S01]  /*0390*/  SYNCS.EXCH.64 URZ, [UR8+0x38838], UR4 ;  /* 0x03883804083f75b2 */ /* 0x0006220008000100 */
[----:B------:R3:W0:Y:S02]  /*03a0*/  SYNCS.EXCH.64 URZ, [UR8+0x38848], UR6 ;  /* 0x03884806083f75b2 */ /* 0x0006240008000100 */
[----:B---3--:R-:W-:Y:S01]  /*03b0*/  NOP ;  /* 0x0000000000007918 */ /* 0x008fe20000000000 */
.L_x_428:
[----:B------:R-:W3:Y:S01]  /*03c0*/  SHFL.IDX PT, R3, R2, RZ, 0x1f ;  /* 0x00001fff02037589 */ /* 0x000ee200000e0000 */
[----:B------:R-:W-:Y:S01]  /*03d0*/  NOP ;  /* 0x0000000000007918 */ /* 0x000fe20000000000 */
[----:B---3--:R-:W-:-:S13]  /*03e0*/  ISETP.NE.AND P0, PT, R3, RZ, PT ;  /* 0x000000ff0300720c */ /* 0x008fda0003f05270 */
        /* <DEDUP_REMOVED lines=17> */
[----:B------:R3:W0:Y:S02]  /*0500*/  SYNCS.EXCH.64 URZ, [UR8+0x38868], UR6 ;  /* 0x03886806083f75b2 */ /* 0x0006240008000100 */
[----:B---3--:R-:W-:Y:S01]  /*0510*/  NOP ;  /* 0x0000000000007918 */ /* 0x008fe20000000000 */
.L_x_429:
[----:B------:R-:W3:Y:S01]  /*0520*/  SHFL.IDX PT, R3, R2, RZ, 0x1f ;  /* 0x00001fff02037589 */ /* 0x000ee200000e0000 */
[----:B------:R-:W-:Y:S01]  /*0530*/  NOP ;  /* 0x0000000000007918 */ /* 0x000fe20000000000 */
[----:B---3--:R-:W-:-:S13]  /*0540*/  ISETP.NE.AND P0, PT, R3, RZ, PT ;  /* 0x000000ff0300720c */ /* 0x008fda0003f05270 */
        /* <DEDUP_REMOVED lines=13> */
[----:B------:R3:W0:Y:S02]  /*0620*/  SYNCS.EXCH.64 URZ, [UR6+0x38888], UR4 ;  /* 0x03888804063f75b2 */ /* 0x0006240008000100 */
[----:B---3--:R-:W-:Y:S01]  /*0630*/  NOP ;  /* 0x0000000000007918 */ /* 0x008fe20000000000 */
.L_x_430:
        /* <DEDUP_REMOVED lines=22> */
.L_x_431:
        /* <DEDUP_REMOVED lines=22> */
.L_x_432:
[----:B------:R-:W-:Y:S01]  /*0900*/  PLOP3.LUT P0, PT, PT, PT, UP0, 0x80, 0x0 ;  /* 0x000000000000781c */ /* 0x000fe20003f0f008 */
[----:B------:R-:W-:Y:S01]  /*0910*/  UMOV UR60, 0x1 ;  /* 0x00000001003c7882 */ /* 0x000fe20000000000 */
[----:B------:R-:W-:Y:S01]  /*0920*/  NOP ;  /* 0x0000000000007918 */ /* 0x000fe20000000000 */
[----:B------:R-:W-:Y:S01]  /*0930*/  USEL UR60, UR60, 0x2, !UP0 ;  /* 0x000000023c3c7887 */ /* 0x000fe2000c000000 */
[----:B------:R-:W-:Y:S01]  /*0940*/  BSSY B9, `(.L_x_433) ;  /* 0x000265e000097945 */ /* 0x000fe20003800000 */
[----:B012-4-:R-:W-:Y:S08]  /*0950*/  BAR.SYNC.DEFER_BLOCKING 0x0 ;  /* 0x0000000000007b1d */ /* 0x017ff00000010000 */
[----:B------:R-:W-:Y:S05]  /*0960*/  @!P0 BRA `(.L_x_434) ;  /* 0x000001f4001c8947 */ /* 0x000fea0003800000 */
.L_x_435:
[----:B------:R-:W-:-:S08]  /*0970*/  NOP ;  /* 0x0000000000007918 */ /* 0x000fd00000000000 */
[----:B------:R-:W0:Y:S02]  /*0980*/  USETMAXREG.TRY_ALLOC.CTAPOOL UP0, 0xe8 ;  /* 0x000000e8000079c8 */ /* 0x000e240008000600 */
[----:B0-----:R-:W-:-:S13]  /*0990*/  PLOP3.LUT P0, PT, PT, PT, UP0, 0x80, 0x0 ;  /* 0x000000000000781c */ /* 0x001fda0003f0f008 */
[----:B------:R-:W-:Y:S05]  /*09a0*/  @!P0 BRA `(.L_x_435) ;  /* 0xfffffffc00f08947 */ /* 0x000fea000383ffff */
[----:B------:R-:W0:Y:S08]  /*09b0*/  S2UR UR4, SR_CgaCtaId ;  /* 0x00000000000479c3 */ /* 0x000e300000008800 */
[----:B------:R-:W-:Y:S06]  /*09c0*/  BAR.ARV 0x8, 0x180 ;  /* 0x0206000000007b1d */ /* 0x000fec0000002000 */
[----:B------:R-:W-:-:S02]  /*09d0*/  MOV R22, 0x400 ;  /* 0x0000040000167802 */ /* 0x000fc40000000f00 */
[----:B------:R-:W-:Y:S01]  /*09e0*/  BAR.SYNC.DEFER_BLOCKING 0x5, 0x180 ;  /* 0x0146000000007b1d */ /* 0x000fe20000010000 */
[----:B0-----:R-:W-:-:S05]  /*09f0*/  IMAD.U32 R2, RZ, RZ, UR4 ;  /* 0x00000004ff027e24 */ /* 0x001fca000f8e00ff */
[----:B------:R-:W-:Y:S01]  /*0a00*/  ULDC UR4, c[0x0][0xc3c] ;  /* 0x00030f0000047ab9 */ /* 0x000fe20000000800 */
[----:B------:R-:W-:Y:S01]  /*0a10*/  LEA R22, R2, R22, 0x18 ;  /* 0x0000001602167211 */ /* 0x000fe200078ec0ff */
[----:B------:R-:W-:Y:S04]  /*0a20*/  STL [R1+0x60], R2 ;  /* 0x0000600201007387 */ /* 0x000fe80000100800 */
[----:B------:R-:W0:Y:S01]  /*0a30*/  LDS.128 R28, [R22+0x388d0] ;  /* 0x0388d000161c7984 */ /* 0x000e220000000c00 */
[----:B------:R-:W-:Y:S06]  /*0a40*/  BAR.ARV 0x4, 0x180 ;  /* 0x0106000000007b1d */ /* 0x000fec0000002000 */
[----:B0-----:R-:W-:-:S13]  /*0a50*/  ISETP.GE.AND P0, PT, R31, UR4, PT ;  /* 0x000000041f007c0c */ /* 0x001fda000bf06270 */
[----:B------:R-:W-:Y:S05]  /*0a60*/  @P0 BRA `(.L_x_436) ;  /* 0x00000264002c0947 */ /* 0x000fea0003800000 */
[----:B------:R-:W-:Y:S01]  /*0a70*/  IADD3 R0, R0, -0x80, RZ ;  /* 0xffffff8000007810 */ /* 0x000fe20007ffe0ff */
[----:B------:R-:W-:Y:S01]  /*0a80*/  ULOP3.LUT UR5, UR60, 0x1, URZ, 0xfc, !UPT ;  /* 0x000000013c057892 */ /* 0x000fe2000f8efc3f */
[----:B------:R-:W-:Y:S01]  /*0a90*/  R2UR UR4, R22 ;  /* 0x00000000160472ca */ /* 0x000fe200000e0000 */
[----:B------:R-:W-:Y:S01]  /*0aa0*/  IMAD.MOV.U32 R212, RZ, RZ, RZ ;  /* 0x000000ffffd47224 */ /* 0x000fe200078e00ff */
[----:B------:R-:W-:Y:S02]  /*0ab0*/  SHF.R.S32.HI R3, RZ, 0x1f, R0 ;  /* 0x0000001fff037819 */ /* 0x000fe40000011400 */
[----:B------:R-:W-:Y:S02]  /*0ac0*/  MOV R224, RZ ;  /* 0x000000ff00e07202 */ /* 0x000fe40000000f00 */
[CC--:B------:R-:W-:Y:S02]  /*0ad0*/  LEA.HI R2, R3.reuse, R0.reuse, RZ, 0x4 ;  /* 0x0000000003027211 */ /* 0x0c0fe400078f20ff */
[----:B------:R-:W-:-:S02]  /*0ae0*/  LEA.HI R4, R3, R0, RZ, 0x5 ;  /* 0x0000000003047211 */ /* 0x000fc400078f28ff */
[----:B------:R-:W-:Y:S02]  /*0af0*/  SHF.R.S32.HI R7, RZ, 0x4, R2 ;  /* 0x00000004ff077819 */ /* 0x000fe40000011402 */
[----:B------:R-:W-:Y:S01]  /*0b00*/  LOP3.LUT R5, R2, 0x3fffff0, RZ, 0xc0, !PT ;  /* 0x03fffff002057812 */ /* 0x000fe200078ec0ff */
[----:B------:R-:W-:Y:S01]  /*0b10*/  IMAD.SHL.U32 R4, R4, 0x20, RZ ;  /* 0x0000002004047824 */ /* 0x000fe200078e00ff */
[----:B------:R-:W-:Y:S01]  /*0b20*/  LEA.HI R2, R2, R7, RZ, 0x1 ;  /* 0x0000000702027211 */ /* 0x000fe200078f08ff */
[----:B------:R-:W-:Y:S01]  /*0b30*/  UIADD3 UR4, UR4, 0x14400, URZ ;  /* 0x0001440004047890 */ /* 0x000fe2000fffe03f */
[----:B------:R-:W-:Y:S01]  /*0b40*/  LEA.HI R219, R3, R0, RZ, 0x3 ;  /* 0x0000000003db7211 */ /* 0x000fe200078f18ff */
[----:B------:R-:W-:Y:S01]  /*0b50*/  IMAD.IADD R5, R0, 0x1, -R5 ;  /* 0x0000000100057824 */ /* 0x000fe200078e0a05 */
[----:B------:R-:W-:Y:S02]  /*0b60*/  LOP3.LUT R2, R2, 0x1ffffffe, RZ, 0xc0, !PT ;  /* 0x1ffffffe02027812 */ /* 0x000fe400078ec0ff */
[----:B------:R-:W-:-:S02]  /*0b70*/  LOP3.LUT R4, R4, 0xfffffc00, RZ, 0xc0, !PT ;  /* 0xfffffc0004047812 */ /* 0x000fc400078ec0ff */
[----:B------:R-:W-:Y:S01]  /*0b80*/  LOP3.LUT R9, R219, 0xfffffff8, RZ, 0xc0, !PT ;  /* 0xfffffff8db097812 */ /* 0x000fe200078ec0ff */
[----:B------:R-:W-:Y:S01]  /*0b90*/  IMAD.IADD R2, R7, 0x1, -R2 ;  /* 0x0000000107027824 */ /* 0x000fe200078e0a02 */
[----:B------:R-:W-:Y:S02]  /*0ba0*/  LEA R5, R5, R4, 0x6 ;  /* 0x0000000405057211 */ /* 0x000fe400078e30ff */
[----:B------:R-:W-:Y:S01]  /*0bb0*/  LEA.HI R3, R3, R0, RZ, 0x6 ;  /* 0x0000000003037211 */ /* 0x000fe200078f30ff */
[----:B------:R-:W-:Y:S01]  /*0bc0*/  IMAD.IADD R8, R0, 0x1, -R9 ;  /* 0x0000000100087824 */ /* 0x000fe200078e0a09 */
[----:B------:R-:W-:Y:S01]  /*0bd0*/  LEA R0, R2, R5, 0x3 ;  /* 0x0000000502007211 */ /* 0x000fe200078e18ff */
[----:B------:R-:W-:Y:S01]  /*0be0*/  IMAD.U32 R2, RZ, RZ, UR4 ;  /* 0x00000004ff027e24 */ /* 0x000fe2000f8e00ff */
[----:B------:R-:W-:Y:S01]  /*0bf0*/  SHF.R.S32.HI R219, RZ, 0x3, R219 ;  /* 0x00000003ffdb7819 */ /* 0x000fe200000114db */
[----:B------:R-:W-:Y:S01]  /*0c00*/  IMAD.SHL.U32 R214, R8, 0x4, RZ ;  /* 0x0000000408d67824 */ /* 0x000fe200078e00ff */
[----:B------:R-:W-:Y:S01]  /*0c10*/  MOV R226, RZ ;  /* 0x000000ff00e27202 */ /* 0x000fe20000000f00 */
[----:B------:R0:W-:Y:S01]  /*0c20*/  STL [R1+0x7c], R0 ;  /* 0x00007c0001007387 */ /* 0x0001e20000100800 */
[----:B------:R-:W-:Y:S01]  /*0c30*/  IMAD.SHL.U32 R3, R3, 0x8, RZ ;  /* 0x0000000803037824 */ /* 0x000fe200078e00ff */
[C---:B------:R-:W-:Y:S01]  /*0c40*/  IADD3 R6, R219.reuse, 0x40, RZ ;  /* 0x00000040db067810 */ /* 0x040fe20007ffe0ff */
[----:B------:R-:W-:Y:S01]  /*0c50*/  IMAD.SHL.U32 R225, R219, 0x40, RZ ;  /* 0x00000040dbe17824 */ /* 0x000fe200078e00ff */
[----:B------:R-:W-:Y:S01]  /*0c60*/  STL [R1+0x68], R8 ;  /* 0x0000680801007387 */ /* 0x000fe20000100800 */
[----:B------:R-:W-:Y:S01]  /*0c70*/  VIADD R220, R214, 0x40 ;  /* 0x00000040d6dc7836 */ /* 0x000fe20000000000 */
[----:B------:R-:W-:Y:S01]  /*0c80*/  LOP3.LUT R229, R3, 0xfffffe00, RZ, 0xc0, !PT ;  /* 0xfffffe0003e57812 */ /* 0x000fe200078ec0ff */
[----:B------:R-:W-:Y:S01]  /*0c90*/  IMAD.SHL.U32 R16, R8, 0x8, RZ ;  /* 0x0000000808107824 */ /* 0x000fe200078e00ff */
[----:B------:R-:W-:Y:S01]  /*0ca0*/  LOP3.LUT R225, R225, 0x1c0, RZ, 0xc0, !PT ;  /* 0x000001c0e1e17812 */ /* 0x000fe200078ec0ff */
[----:B------:R-:W-:Y:S01]  /*0cb0*/  STL [R1+0x74], RZ ;  /* 0x000074ff01007387 */ /* 0x000fe20000100800 */
[----:B0-----:R-:W-:Y:S01]  /*0cc0*/  IMAD.U32 R0, RZ, RZ, UR5 ;  /* 0x00000005ff007e24 */ /* 0x001fe2000f8e00ff */
[----:B------:R-:W-:Y:S01]  /*0cd0*/  IADD3 R213, R214, R220, RZ ;  /* 0x000000dcd6d57210 */ /* 0x000fe20007ffe0ff */
[----:B------:R-:W-:Y:S01]  /*0ce0*/  VIADD R0, R219, 0x20 ;  /* 0x00000020db007836 */ /* 0x000fe20000000000 */
[----:B------:R-:W-:Y:S01]  /*0cf0*/  STL [R1+0x50], RZ ;  /* 0x000050ff01007387 */ /* 0x000fe20000100800 */
[----:B------:R-:W-:Y:S01]  /*0d00*/  SHF.R.S32.HI R3, RZ, 0x1f, R6 ;  /* 0x0000001fff037819 */ /* 0x000fe20000011406 */
[C---:B------:R-:W-:Y:S01]  /*0d10*/  VIADD R19, R16.reuse, 0xc0 ;  /* 0x000000c010137836 */ /* 0x040fe20000000000 */
[----:B------:R-:W-:Y:S01]  /*0d20*/  IADD3 R18, R16, 0x80, RZ ;  /* 0x0000008010127810 */ /* 0x000fe20007ffe0ff */
[----:B------:R0:W-:Y:S01]  /*0d30*/  STL [R1+0x70], R2 ;  /* 0x0000700201007387 */ /* 0x0001e20000100800 */
[----:B------:R-:W-:Y:S01]  /*0d40*/  SHF.R.S32.HI R5, RZ, 0x1f, R0 ;  /* 0x0000001fff057819 */ /* 0x000fe20000011400 */
[C---:B------:R-:W-:Y:S01]  /*0d50*/  VIADD R221, R214.reuse, 0x20 ;  /* 0x00000020d6dd7836 */ /* 0x040fe20000000000 */
[----:B------:R-:W-:Y:S01]  /*0d60*/  LEA.HI R3, R3, R6, RZ, 0x3 ;  /* 0x0000000603037211 */ /* 0x000fe200078f18ff */
[----:B------:R-:W-:Y:S01]  /*0d70*/  VIADD R222, R214, 0x60 ;  /* 0x00000060d6de7836 */ /* 0x000fe20000000000 */
[----:B------:R-:W-:Y:S01]  /*0d80*/  LEA.HI R5, R5, R0, RZ, 0x3 ;  /* 0x0000000005057211 */ /* 0x000fe200078f18ff */
[----:B------:R-:W-:Y:S01]  /*0d90*/  IMAD.SHL.U32 R0, R0, 0x40, RZ ;  /* 0x0000004000007824 */ /* 0x000fe200078e00ff */
[----:B------:R-:W-:-:S02]  /*0da0*/  SHF.L.U32 R3, R3, 0x6, RZ ;  /* 0x0000000603037819 */ /* 0x000fc400000006ff */
[----:B------:R-:W-:Y:S01]  /*0db0*/  SHF.R.S32.HI R17, RZ, 0x1f, R16 ;  /* 0x0000001fff117819 */ /* 0x000fe20000011410 */
[----:B------:R-:W-:Y:S01]  /*0dc0*/  IMAD.SHL.U32 R5, R5, 0x40, RZ ;  /* 0x0000004005057824 */ /* 0x000fe200078e00ff */
[----:B------:R-:W-:Y:S02]  /*0dd0*/  LOP3.LUT R4, R0, 0x1c0, RZ, 0xc0, !PT ;  /* 0x000001c000047812 */ /* 0x000fe400078ec0ff */
[----:B0-----:R-:W-:Y:S02]  /*0de0*/  SHF.L.U32 R2, R6, 0x6, RZ ;  /* 0x0000000606027819 */ /* 0x001fe400000006ff */
[----:B------:R-:W-:Y:S02]  /*0df0*/  SHF.R.U32.HI R0, RZ, 0x3, R225 ;  /* 0x00000003ff007819 */ /* 0x000fe400000116e1 */
[----:B------:R-:W-:Y:S02]  /*0e00*/  SHF.R.S32.HI R0, RZ, 0x1f, R213 ;  /* 0x0000001fff007819 */ /* 0x000fe400000114d5 */
[----:B------:R-:W-:-:S02]  /*0e10*/  LOP3.LUT R2, R2, 0x1c0, RZ, 0xc0, !PT ;  /* 0x000001c002027812 */ /* 0x000fc400078ec0ff */
[----:B------:R-:W-:Y:S02]  /*0e20*/  LEA.HI R0, R0, R213, RZ, 0x3 ;  /* 0x000000d500007211 */ /* 0x000fe400078f18ff */
[----:B------:R-:W-:Y:S02]  /*0e30*/  SHF.R.U32.HI R6, RZ, 0x3, R4 ;  /* 0x00000003ff067819 */ /* 0x000fe40000011604 */
[----:B------:R-:W-:Y:S02]  /*0e40*/  SHF.R.U32.HI R4, RZ, 0x3, R2 ;  /* 0x00000003ff047819 */ /* 0x000fe40000011602 */
[----:B------:R-:W-:Y:S02]  /*0e50*/  LOP3.LUT R23, R0, 0xfffffff8, RZ, 0xc0, !PT ;  /* 0xfffffff800177812 */ /* 0x000fe400078ec0ff */
[----:B------:R-:W-:Y:S02]  /*0e60*/  LOP3.LUT R2, R5, 0xfffffe00, RZ, 0xc0, !PT ;  /* 0xfffffe0005027812 */ /* 0x000fe400078ec0ff */
[----:B------:R-:W-:-:S02]  /*0e70*/  LOP3.LUT R0, R3, 0xfffffe00, RZ, 0xc0, !PT ;  /* 0xfffffe0003007812 */ /* 0x000fc400078ec0ff */
[----:B------:R-:W-:Y:S01]  /*0e80*/  SHF.R.S32.HI R218, RZ, 0x1f, R18 ;  /* 0x0000001fffda7819 */ /* 0x000fe20000011412 */
[----:B------:R0:W-:Y:S01]  /*0e90*/  STL [R1+0x58], R2 ;  /* 0x0000580201007387 */ /* 0x0001e20000100800 */
[----:B------:R-:W-:Y:S02]  /*0ea0*/  SHF.R.S32.HI R217, RZ, 0x1f, R19 ;  /* 0x0000001fffd97819 */ /* 0x000fe40000011413 */
[----:B------:R-:W-:Y:S01]  /*0eb0*/  SHF.R.S32.HI R216, RZ, 0x1f, R23 ;  /* 0x0000001fffd87819 */ /* 0x000fe20000011417 */
[----:B------:R0:W-:Y:S06]  /*0ec0*/  STL [R1+0x54], R0 ;  /* 0x0000540001007387 */ /* 0x0001ec0000100800 */
.L_x_674:
[----:B01-34-:R-:W0:Y:S01]  /*0ed0*/  LDC.64 R2, c[0x0][0xc88] ;  /* 0x00032200ff027b82 */ /* 0x01be220000000a00 */
[----:B------:R-:W-:Y:S01]  /*0ee0*/  ULDC.64 UR10, c[0x0][0x208] ;  /* 0x00008200000a7ab9 */ /* 0x000fe20000000a00 */
[----:B------:R-:W-:Y:S01]  /*0ef0*/  ULDC.64 UR4, c[0x0][0xa28] ;  /* 0x00028a0000047ab9 */ /* 0x000fe20000000a00 */
[----:B------:R-:W-:Y:S01]  /*0f00*/  ULDC.64 UR8, c[0x0][0xa18] ;  /* 0x0002860000087ab9 */ /* 0x000fe20000000a00 */
[----:B------:R-:W-:Y:S01]  /*0f10*/  ULDC.64 UR6, c[0x0][0xa08] ;  /* 0x0002820000067ab9 */ /* 0x000fe20000000a00 */
[----:B0-----:R-:W-:-:S05]  /*0f20*/  IMAD.WIDE R2, R31, 0x4, R2 ;  /* 0x000000041f027825 */ /* 0x001fca00078e0202 */
[----:B------:R-:W2:Y:S01]  /*0f30*/  LDG.E R8, desc[UR10][R2.64] ;  /* 0x0000000a02087981 */ /* 0x000ea2000c1e1900 */
[----:B------:R-:W-:Y:S02]  /*0f40*/  ISETP.NE.U32.AND P2, PT, RZ, UR4, PT ;  /* 0x00000004ff007c0c */ /* 0x000fe4000bf45070 */
[----:B------:R-:W-:Y:S02]  /*0f50*/  ISETP.NE.U32.AND P1, PT, RZ, UR8, PT ;  /* 0x00000008ff007c0c */ /* 0x000fe4000bf25070 */
[----:B------:R-:W-:Y:S02]  /*0f60*/  ISETP.NE.AND.EX P2, PT, RZ, UR5, PT, P2 ;  /* 0x00000005ff007c0c */ /* 0x000fe4000bf45320 */
[----:B------:R-:W-:Y:S02]  /*0f70*/  ISETP.NE.AND.EX P1, PT, RZ, UR9, PT, P1 ;  /* 0x00000009ff007c0c */ /* 0x000fe4000bf25310 */
[----:B------:R-:W-:Y:S02]  /*0f80*/  ISETP.NE.U32.AND P0, PT, RZ, UR6, PT ;  /* 0x00000006ff007c0c */ /* 0x000fe4000bf05070 */
[----:B------:R-:W-:-:S02]  /*0f90*/  MOV R120, RZ ;  /* 0x000000ff00787202 */ /* 0x000fc40000000f00 */
[----:B------:R-:W-:Y:S02]  /*0fa0*/  ISETP.NE.AND.EX P0, PT, RZ, UR7, PT, P0 ;  /* 0x00000007ff007c0c */ /* 0x000fe4000bf05300 */
[----:B--2---:R-:W-:Y:S01]  /*0fb0*/  SHF.R.S32.HI R0, RZ, 0x1f, R8 ;  /* 0x0000001fff007819 */ /* 0x004fe20000011408 */
[----:B------:R0:W-:Y:S02]  /*0fc0*/  STL [R1+0x64], R8 ;  /* 0x0000640801007387 */ /* 0x0001e40000100800 */
[C---:B------:R-:W-:Y:S01]  /*0fd0*/  @P2 LEA R2, P3, R8.reuse, UR4, 0x2 ;  /* 0x0000000408022c11 */ /* 0x040fe2000f8610ff */
[----:B------:R-:W-:Y:S01]  /*0fe0*/  ULDC UR4, c[0x0][0x288] ;  /* 0x0000a20000047ab9 */ /* 0x000fe20000000800 */
[C-C-:B------:R-:W-:Y:S01]  /*0ff0*/  SHF.L.U64.HI R27, R8.reuse, 0x2, R0.reuse ;  /* 0x00000002081b7819 */ /* 0x140fe20000010200 */
[----:B------:R0:W-:Y:S01]  /*1000*/  STL [R1+0x78], R29 ;  /* 0x0000781d01007387 */ /* 0x0001e20000100800 */
[----:B------:R-:W-:Y:S01]  /*1010*/  @P2 LEA.HI.X R3, R8, UR5, R0, 0x2, P3 ;  /* 0x0000000508032c11 */ /* 0x000fe200098f1400 */
[----:B------:R-:W-:-:S02]  /*1020*/  IMAD.MOV.U32 R0, RZ, RZ, RZ ;  /* 0x000000ffff007224 */ /* 0x000fc400078e00ff */
[----:B------:R0:W-:Y:S01]  /*1030*/  STL [R1+0x6c], R30 ;  /* 0x00006c1e01007387 */ /* 0x0001e20000100800 */
[----:B------:R-:W-:Y:S02]  /*1040*/  IMAD.SHL.U32 R26, R8, 0x4, RZ ;  /* 0x00000004081a7824 */ /* 0x000fe400078e00ff */
[----:B------:R-:W-:Y:S01]  /*1050*/  IMAD.U32 R140, RZ, RZ, UR4 ;  /* 0x00000004ff8c7e24 */ /* 0x000fe2000f8e00ff */
[----:B------:R-:W-:Y:S01]  /*1060*/  ULDC.64 UR4, c[0x0][0x418] ;  /* 0x0001060000047ab9 */ /* 0x000fe20000000a00 */
[----:B------:R0:W5:Y:S01]  /*1070*/  @P2 LDG.E R0, desc[UR10][R2.64] ;  /* 0x0000000a02002981 */ /* 0x000162000c1e1900 */
[----:B------:R-:W-:Y:S01]  /*1080*/  UISETP.NE.U32.AND UP0, UPT, UR4, URZ, UPT ;  /* 0x0000003f0400728c */ /* 0x000fe2000bf05070 */
[C---:B------:R-:W-:Y:S02]  /*1090*/  @P1 IADD3 R4, P2, R26.reuse, UR8, RZ ;  /* 0x000000081a041c10 */ /* 0x040fe4000ff5e0ff */
[----:B------:R-:W-:Y:S01]  /*10a0*/  IADD3 R6, P4, R26, UR6, RZ ;  /* 0x000000061a067c10 */ /* 0x000fe2000ff9e0ff */
[----:B------:R-:W-:Y:S01]  /*10b0*/  UISETP.NE.AND.EX UP0, UPT, UR5, URZ, UPT, UP0 ;  /* 0x0000003f0500728c */ /* 0x000fe2000bf05300 */
[C---:B------:R-:W-:Y:S01]  /*10c0*/  @P1 IADD3.X R5, R27.reuse, UR9, RZ, P2, !PT ;  /* 0x000000091b051c10 */ /* 0x040fe200097fe4ff */
[----:B------:R-:W-:Y:S01]  /*10d0*/  ULDC UR4, c[0x0][0x424] ;  /* 0x0001090000047ab9 */ /* 0x000fe20000000800 */
[----:B------:R-:W-:Y:S01]  /*10e0*/  ULDC.64 UR8, c[0x0][0xa20] ;  /* 0x0002880000087ab9 */ /* 0x000fe20000000a00 */
[----:B------:R-:W-:Y:S01]  /*10f0*/  IADD3.X R7, R27, UR7, RZ, P4, !PT ;  /* 0x000000071b077c10 */ /* 0x000fe2000a7fe4ff */
[----:B------:R-:W-:Y:S01]  /*1100*/  USEL UR4, UR4, 0x1, UP0 ;  /* 0x0000000104047887 */ /* 0x000fe20008000000 */
[----:B------:R-:W-:Y:S01]  /*1110*/  ISETP.NE.U32.AND P2, PT, RZ, UR8, PT ;  /* 0x00000008ff007c0c */ /* 0x000fe2000bf45070 */
[----:B------:R-:W-:Y:S01]  /*1120*/  ULDC UR5, c[0x0][0x2f0] ;  /* 0x0000bc0000057ab9 */ /* 0x000fe20000000800 */
[----:B------:R0:W5:Y:S01]  /*1130*/  @P1 LDG.E R140, desc[UR10][R4.64] ;  /* 0x0000000a048c1981 */ /* 0x000162000c1e1900 */
[----:B------:R-:W-:Y:S01]  /*1140*/  UIMAD UR4, UR4, UR5, URZ ;  /* 0x00000005040472a4 */ /* 0x000fe2000f8e023f */
[----:B------:R-:W-:-:S02]  /*1150*/  ISETP.NE.AND.EX P2, PT, RZ, UR9, PT, P2 ;  /* 0x00000009ff007c0c */ /* 0x000fc4000bf45320 */
[----:B------:R0:W5:Y:S01]  /*1160*/  @P0 LDG.E R120, desc[UR10][R6.64] ;  /* 0x0000000a06780981 */ /* 0x000162000c1e1900 */
[----:B------:R-:W-:Y:S01]  /*1170*/  ULDC UR5, c[0x0][0x348] ;  /* 0x0000d20000057ab9 */ /* 0x000fe20000000800 */
[----:B------:R-:W-:Y:S01]  /*1180*/  IMAD.MOV.U32 R91, RZ, RZ, R8 ;  /* 0x000000ffff5b7224 */ /* 0x000fe200078e0008 */
[----:B------:R-:W-:Y:S08]  /*1190*/  @P1 BRA `(.L_x_437) ;  /* 0x0000000000281947 */ /* 0x000ff00003800000 */
[----:B------:R-:W-:Y:S02]  /*11a0*/  ULDC.64 UR6, c[0x0][0xa00] ;  /* 0x0002800000067ab9 */ /* 0x000fe40000000a00 */
[----:B------:R-:W-:-:S04]  /*11b0*/  ISETP.NE.U32.AND P1, PT, RZ, UR6, PT ;  /* 0x00000006ff007c0c */ /* 0x000fc8000bf25070 */
[----:B------:R-:W-:-:S13]  /*11c0*/  ISETP.NE.AND.EX P1, PT, RZ, UR7, PT, P1 ;  /* 0x00000007ff007c0c */ /* 0x000fda000bf25310 */
[----:B------:R-:W-:Y:S05]  /*11d0*/  @!P1 BRA `(.L_x_437) ;  /* 0x0000000000189947 */ /* 0x000fea0003800000 */
[----:B0-----:R-:W0:Y:S01]  /*11e0*/  LDC.64 R2, c[0x0][0xa00] ;  /* 0x00028000ff027b82 */ /* 0x001e220000000a00 */
[----:B------:R-:W-:Y:S01]  /*11f0*/  ULDC.64 UR6, c[0x0][0x208] ;  /* 0x0000820000067ab9 */ /* 0x000fe20000000a00 */
[----:B0-----:R-:W-:-:S05]  /*1200*/  IMAD.WIDE R2, R91, 0x4, R2 ;  /* 0x000000045b027825 */ /* 0x001fca00078e0202 */
[----:B-----5:R-:W2:Y:S04]  /*1210*/  LDG.E R140, desc[UR6][R2.64] ;  /* 0x00000006028c7981 */ /* 0x020ea8000c1e1900 */
[----:B------:R-:W2:Y:S02]  /*1220*/  LDG.E R5, desc[UR6][R2.64+0x4] ;  /* 0x0000040602057981 */ /* 0x000ea4000c1e1900 */
[----:B--2---:R-:W-:-:S07]  /*1230*/  IADD3 R140, -R140, R5, RZ ;  /* 0x000000058c8c7210 */ /* 0x004fce0007ffe1ff */
.L_x_437:
[----:B------:R-:W-:Y:S02]  /*1240*/  IMAD.U32 R24, RZ, RZ, UR5 ;  /* 0x00000005ff187e24 */ /* 0x000fe4000f8e00ff */
[----:B------:R-:W-:Y:S01]  /*1250*/  IMAD.U32 R25, RZ, RZ, UR4 ;  /* 0x00000004ff197e24 */ /* 0x000fe2000f8e00ff */
[----:B------:R-:W-:Y:S06]  /*1260*/  @!P2 BRA `(.L_x_438) ;  /* 0x000000000014a947 */ /* 0x000fec0003800000 */
[----:B0-----:R-:W-:Y:S01]  /*1270*/  IADD3 R2, P0, R26, UR8, RZ ;  /* 0x000000081a027c10 */ /* 0x001fe2000ff1e0ff */
[----:B------:R-:W-:-:S03]  /*1280*/  ULDC.64 UR4, c[0x0][0x208] ;  /* 0x0000820000047ab9 */ /* 0x000fc60000000a00 */
[----:B------:R-:W-:-:S05]  /*1290*/  IADD3.X R3, R27, UR9, RZ, P0, !PT ;  /* 0x000000091b037c10 */ /* 0x000fca00087fe4ff */
[----:B------:R1:W5:Y:S01]  /*12a0*/  LDG.E R25, desc[UR4][R2.64] ;  /* 0x0000000402197981 */ /* 0x000362000c1e1900 */
[----:B------:R-:W-:Y:S05]  /*12b0*/  BRA `(.L_x_439) ;  /* 0x0000000000147947 */ /* 0x000fea0003800000 */
.L_x_438:
[----:B------:R-:W-:Y:S05]  /*12c0*/  @!P0 BRA `(.L_x_439) ;  /* 0x0000000000108947 */ /* 0x000fea0003800000 */
[----:B------:R-:W-:Y:S02]  /*12d0*/  ULDC.64 UR4, c[0x0][0x208] ;  /* 0x0000820000047ab9 */ /* 0x000fe40000000a00 */
[----:B0-----:R-:W2:Y:S04]  /*12e0*/  LDG.E R2, desc[UR4][R6.64] ;  /* 0x0000000406027981 */ /* 0x001ea8000c1e1900 */
[----:B------:R-:W2:Y:S02]  /*12f0*/  LDG.E R25, desc[UR4][R6.64+0x4] ;  /* 0x0000040406197981 */ /* 0x000ea4000c1e1900 */
[----:B--2---:R-:W-:-:S07]  /*1300*/  IADD3 R25, -R2, R25, RZ ;  /* 0x0000001902197210 */ /* 0x004fce0007ffe1ff */
.L_x_439:
[----:B------:R-:W-:Y:S01]  /*1310*/  ULDC.64 UR4, c[0x0][0xa10] ;  /* 0x0002840000047ab9 */ /* 0x000fe20000000a00 */
[----:B------:R-:W-:Y:S01]  /*1320*/  ULDC.64 UR6, c[0x0][0x208] ;  /* 0x0000820000067ab9 */ /* 0x000fe20000000a00 */
[----:B------:R-:W-:-:S04]  /*1330*/  ISETP.NE.U32.AND P0, PT, RZ, UR4, PT ;  /* 0x00000004ff007c0c */ /* 0x000fc8000bf05070 */
[----:B------:R-:W-:Y:S01]  /*1340*/  ISETP.NE.AND.EX P0, PT, RZ, UR5, PT, P0 ;  /* 0x00000005ff007c0c */ /* 0x000fe2000bf05300 */
[----:B0----5:R-:W-:Y:S01]  /*1350*/  IMAD.IADD R8, R25, 0x1, -R0 ;  /* 0x0000000119087824 */ /* 0x021fe200078e0a00 */
[----:B------:R-:W-:-:S11]  /*1360*/  ULDC.64 UR4, c[0x0][0xa30] ;  /* 0x00028c0000047ab9 */ /* 0x000fd60000000a00 */
[----:B-1----:R-:W0:Y:S02]  /*1370*/  @P0 LDC.64 R2, c[0x0][0xa10] ;  /* 0x00028400ff020b82 */ /* 0x002e240000000a00 */
[----:B0-----:R-:W-:-:S05]  /*1380*/  @P0 IMAD.WIDE R2, R91, 0x4, R2 ;  /* 0x000000045b020825 */ /* 0x001fca00078e0202 */
[----:B------:R-:W2:Y:S04]  /*1390*/  @P0 LDG.E R6, desc[UR6][R2.64] ;  /* 0x0000000602060981 */ /* 0x000ea8000c1e1900 */
[----:B------:R-:W2:Y:S01]  /*13a0*/  @P0 LDG.E R7, desc[UR6][R2.64+0x4] ;  /* 0x0000040602070981 */ /* 0x000ea2000c1e1900 */
[----:B------:R-:W-:Y:S01]  /*13b0*/  IADD3 R116, -R8, RZ, RZ ;  /* 0x000000ff08747210 */ /* 0x000fe20007ffe1ff */
[----:B------:R-:W-:Y:S01]  /*13c0*/  IMAD.MOV.U32 R136, RZ, RZ, R25 ;  /* 0x000000ffff887224 */ /* 0x000fe200078e0019 */
[----:B------:R-:W-:Y:S02]  /*13d0*/  ISETP.NE.U32.AND P1, PT, RZ, UR4, PT ;  /* 0x00000004ff007c0c */ /* 0x000fe4000bf25070 */
[----:B------:R-:W-:Y:S02]  /*13e0*/  VIMNMX R116, RZ, R116, !PT ;  /* 0x00000074ff747248 */ /* 0x000fe40007fe0100 */
[----:B------:R-:W-:-:S13]  /*13f0*/  ISETP.NE.AND.EX P1, PT, RZ, UR5, PT, P1 ;  /* 0x00000005ff007c0c */ /* 0x000fda000bf25310 */
[----:B------:R-:W-:-:S04]  /*1400*/  @P1 IADD3 R4, P2, R26, UR4, RZ ;  /* 0x000000041a041c10 */ /* 0x000fc8000ff5e0ff */
[----:B------:R-:W-:-:S05]  /*1410*/  @P1 IADD3.X R5, R27, UR5, RZ, P2, !PT ;  /* 0x000000051b051c10 */ /* 0x000fca00097fe4ff */
[----:B------:R0:W5:Y:S01]  /*1420*/  @P1 LDG.E R136, desc[UR6][R4.64] ;  /* 0x0000000604881981 */ /* 0x000162000c1e1900 */
[----:B--2---:R-:W-:-:S05]  /*1430*/  @P0 IADD3 R24, -R6, R7, RZ ;  /* 0x0000000706180210 */ /* 0x004fca0007ffe1ff */
[----:B------:R-:W-:-:S04]  /*1440*/  IMAD.IADD R180, R8, 0x1, R24 ;  /* 0x0000000108b47824 */ /* 0x000fc800078e0218 */
[----:B------:R-:W-:-:S04]  /*1450*/  VIADD R0, R180, 0x4f ;  /* 0x0000004fb4007836 */ /* 0x000fc80000000000 */
[----:B------:R-:W-:-:S05]  /*1460*/  IMAD.HI R0, R0, 0x66666667, RZ ;  /* 0x6666666700007827 */ /* 0x000fca00078e02ff */
[----:B------:R-:W-:-:S04]  /*1470*/  SHF.R.U32.HI R223, RZ, 0x1f, R0 ;  /* 0x0000001fffdf7819 */ /* 0x000fc80000011600 */
[----:B------:R-:W-:-:S05]  /*1480*/  LEA.HI.SX32 R223, R0, R223, 0x1b ;  /* 0x000000df00df7211 */ /* 0x000fca00078fdaff */
[----:B------:R-:W-:-:S05]  /*1490*/  IMAD R3, R223, 0x50, -R8 ;  /* 0x00000050df037824 */ /* 0x000fca00078e0a08 */
[----:B------:R-:W-:-:S04]  /*14a0*/  VIMNMX R3, R3, R24, PT ;  /* 0x0000001803037248 */ /* 0x000fc80003fe0100 */
[----:B------:R-:W-:Y:S01]  /*14b0*/  ISETP.GT.AND P0, PT, R3, R116, PT ;  /* 0x000000740300720c */ /* 0x000fe20003f04270 */
[----:B------:R-:W-:-:S05]  /*14c0*/  IMAD.WIDE.U32 R116, R116, -0x33333333, RZ ;  /* 0xcccccccd74747825 */ /* 0x000fca00078e00ff */
[----:B------:R-:W-:-:S05]  /*14d0*/  SHF.R.U32.HI R116, RZ, 0x6, R117 ;  /* 0x00000006ff747819 */ /* 0x000fca0000011675 */
[----:B------:R-:W-:Y:S02]  /*14e0*/  IMAD.MOV.U32 R2, RZ, RZ, R116 ;  /* 0x000000ffff027224 */ /* 0x000fe400078e0074 */
[----:B------:R-:W-:-:S04]  /*14f0*/  @P0 VIADD R0, R3, 0x4f ;  /* 0x0000004f03000836 */ /* 0x000fc80000000000 */
[----:B------:R-:W-:-:S05]  /*1500*/  @P0 IMAD.HI R0, R0, 0x66666667, RZ ;  /* 0x6666666700000827 */ /* 0x000fca00078e02ff */
[----:B------:R-:W-:-:S04]  /*1510*/  @P0 SHF.R.U32.HI R3, RZ, 0x1f, R0 ;  /* 0x0000001fff030819 */ /* 0x000fc80000011600 */
[----:B------:R-:W-:Y:S02]  /*1520*/  @P0 LEA.HI.SX32 R2, R0, R3, 0x1b ;  /* 0x0000000300020211 */ /* 0x000fe400078fdaff */
[----:B------:R-:W-:Y:S02]  /*1530*/  PLOP3.LUT P0, PT, PT, PT, PT, 0x80, 0x0 ;  /* 0x000000000000781c */ /* 0x000fe40003f0f070 */
[----:B------:R-:W-:-:S13]  /*1540*/  ISETP.GT.AND P1, PT, R2, R116, PT ;  /* 0x000000740200720c */ /* 0x000fda0003f24270 */
[----:B0-----:R-:W-:Y:S05]  /*1550*/  @!P1 BRA `(.L_x_440) ;  /* 0x0000009000e49947 */ /* 0x001fea0003800000 */
[----:B------:R-:W-:Y:S01]  /*1560*/  IADD3 R0, R22, 0x24400, RZ ;  /* 0x0002440016007810 */ /* 0x000fe20007ffe0ff */
[----:B------:R-:W-:Y:S03]  /*1570*/  BSSY B6, `(.L_x_441) ;  /* 0x0000013000067945 */ /* 0x000fe60003800000 */
[----:B------:R-:W-:-:S13]  /*1580*/  LOP3.LUT P0, RZ, R0, 0x3ff, RZ, 0xc0, !PT ;  /* 0x000003ff00ff7812 */ /* 0x000fda000780c0ff */
[----:B------:R-:W-:Y:S05]  /*1590*/  @!P0 BRA `(.L_x_442) ;  /* 0x0000000000408947 */ /* 0x000fea0003800000 */
        /* <DEDUP_REMOVED lines=9> */
[----:B------:R-:W-:Y:S01]  /*1630*/  IMAD.U32 R7, RZ, RZ, UR5 ;  /* 0x00000005ff077e24 */ /* 0x000fe2000f8e00ff */
[----:B------:R-:W-:Y:S01]  /*1640*/  MOV R11, UR7 ;  /* 0x00000007000b7c02 */ /* 0x000fe20008000f00 */
[----:B------:R-:W-:Y:S01]  /*1650*/  IMAD.MOV.U32 R8, RZ, RZ, 0x70 ;  /* 0x00000070ff087424 */ /* 0x000fe200078e00ff */
[----:B------:R-:W-:Y:S01]  /*1660*/  MOV R13, RZ ;  /* 0x000000ff000d7202 */ /* 0x000fe20000000f00 */
[----:B0-----:R-:W-:-:S07]  /*1670*/  IMAD.MOV.U32 R12, RZ, RZ, 0x1 ;  /* 0x00000001ff0c7424 */ /* 0x001fce00078e00ff */
[----:B------:R-:W-:-:S07]  /*1680*/  LEPC R20, `(.L_x_442) ;  /* 0x000000001014794e */ /* 0x000fce0000000000 */
[----:B-1---5:R-:W-:Y:S05]  /*1690*/  CALL.ABS.NOINC R14 ;  /* 0x000000000e007343 */ /* 0x022fea0003c00000 */
.L_x_442:
[----:B------:R-:W-:Y:S05]  /*16a0*/  BSYNC B6 ;  /* 0x0000000000067941 */ /* 0x000fea0003800000 */
.L_x_441:
[----:B------:R-:W-:Y:S01]  /*16b0*/  VIADD R0, R22, 0x400 ;  /* 0x0000040016007836 */ /* 0x000fe20000000000 */
[----:B------:R-:W-:Y:S04]  /*16c0*/  BSSY B6, `(.L_x_443) ;  /* 0x0000013000067945 */ /* 0x000fe80003800000 */
[----:B------:R-:W-:-:S13]  /*16d0*/  LOP3.LUT P0, RZ, R0, 0x3ff, RZ, 0xc0, !PT ;  /* 0x000003ff00ff7812 */ /* 0x000fda000780c0ff */
[----:B------:R-:W-:Y:S05]  /*16e0*/  @!P0 BRA `(.L_x_444) ;  /* 0x0000000000408947 */ /* 0x000fea0003800000 */
[----:B------:R-:W-:Y:S01]  /*16f0*/  MOV R0, 0x0 ;  /* 0x0000000000007802 */ /* 0x000fe20000000f00 */
[----:B------:R-:W-:Y:S01]  /*1700*/  ULDC.64 UR4, c[0x4][0xa8] ;  /* 0x01002a0000047ab9 */ /* 0x000fe20000000a00 */
[----:B------:R-:W-:Y:S01]  /*1710*/  ULDC.64 UR6, c[0x4][0x18] ;  /* 0x0100060000067ab9 */ /* 0x000fe20000000a00 */
[----:B------:R-:W-:Y:S01]  /*1720*/  IMAD.U32 R4, RZ, RZ, UR4 ;  /* 0x00000004ff047e24 */ /* 0x000fe2000f8e00ff */
[----:B------:R0:W1:Y:S01]  /*1730*/  LDC.64 R14, c[0x4][R0] ;  /* 0x01000000000e7b82 */ /* 0x0000620000000a00 */
[----:B------:R-:W-:Y:S01]  /*1740*/  MOV R5, UR5 ;  /* 0x0000000500057c02 */ /* 0x000fe20008000f00 */
[----:B------:R-:W-:Y:S01]  /*1750*/  ULDC.64 UR4, c[0x4][0xb0] ;  /* 0x01002c0000047ab9 */ /* 0x000fe20000000a00 */
[----:B------:R-:W-:Y:S01]  /*1760*/  MOV R10, UR6 ;  /* 0x00000006000a7c02 */ /* 0x000fe20008000f00 */
[----:B------:R-:W-:Y:S01]  /*1770*/  IMAD.U32 R6, RZ, RZ, UR4 ;  /* 0x00000004ff067e24 */ /* 0x000fe2000f8e00ff */
[----:B------:R-:W-:Y:S01]  /*1780*/  MOV R12, 0x1 ;  /* 0x00000001000c7802 */ /* 0x000fe20000000f00 */
[----:B------:R-:W-:-:S02]  /*1790*/  IMAD.U32 R7, RZ, RZ, UR5 ;  /* 0x00000005ff077e24 */ /* 0x000fc4000f8e00ff */
[----:B------:R-:W-:Y:S02]  /*17a0*/  IMAD.U32 R11, RZ, RZ, UR7 ;  /* 0x00000007ff0b7e24 */ /* 0x000fe4000f8e00ff */
[----:B------:R-:W-:Y:S02]  /*17b0*/  IMAD.MOV.U32 R8, RZ, RZ, 0x70 ;  /* 0x00000070ff087424 */ /* 0x000fe400078e00ff */
[----:B0-----:R-:W-:-:S07]  /*17c0*/  IMAD.MOV.U32 R13, RZ, RZ, RZ ;  /* 0x000000ffff0d7224 */ /* 0x001fce00078e00ff */
[----:B------:R-:W-:-:S07]  /*17d0*/  LEPC R20, `(.L_x_444) ;  /* 0x000000001014794e */ /* 0x000fce0000000000 */
[----:B-1---5:R-:W-:Y:S05]  /*17e0*/  CALL.ABS.NOINC R14 ;  /* 0x000000000e007343 */ /* 0x022fea0003c00000 */
.L_x_444:
[----:B------:R-:W-:Y:S05]  /*17f0*/  BSYNC B6 ;  /* 0x0000000000067941 */ /* 0x000fea0003800000 */
.L_x_443:
[----:B------:R-:W2:Y:S01]  /*1800*/  LDL R32, [R1+0x58] ;  /* 0x0000580001207983 */ /* 0x000ea20000100800 */
[----:B------:R-:W-:-:S03]  /*1810*/  ULDC.64 UR4, c[0x0][0x9f8] ;  /* 0x00027e0000047ab9 */ /* 0x000fc60000000a00 */
[----:B------:R-:W3:Y:S01]  /*1820*/  LDL R28, [R1+0x54] ;  /* 0x00005400011c7983 */ /* 0x000ee20000100800 */
[----:B------:R-:W-:Y:S01]  /*1830*/  ISETP.NE.U32.AND P0, PT, RZ, UR4, PT ;  /* 0x00000004ff007c0c */ /* 0x000fe2000bf05070 */
[----:B------:R-:W-:Y:S01]  /*1840*/  ULDC.64 UR6, c[0x0][0x208] ;  /* 0x0000820000067ab9 */ /* 0x000fe20000000a00 */
[----:B------:R-:W0:Y:S01]  /*1850*/  LDC R115, c[0x0][0x3f4] ;  /* 0x0000fd00ff737b82 */ /* 0x000e220000000800 */
[----:B------:R-:W4:Y:S01]  /*1860*/  LDL R11, [R1+0x68] ;  /* 0x00006800010b7983 */ /* 0x000f220000100800 */
[----:B------:R-:W-:-:S06]  /*1870*/  ISETP.NE.AND.EX P0, PT, RZ, UR5, PT, P0 ;  /* 0x00000005ff007c0c */ /* 0x000fcc000bf05300 */
[----:B------:R-:W1:Y:S07]  /*1880*/  LDC.64 R98, c[0x0][0x3f8] ;  /* 0x0000fe00ff627b82 */ /* 0x000e6e0000000a00 */
[----:B------:R-:W-:Y:S01]  /*1890*/  @P0 IADD3 R4, P1, R26, UR4, RZ ;  /* 0x000000041a040c10 */ /* 0x000fe2000ff3e0ff */
[----:B------:R-:W0:Y:S01]  /*18a0*/  LDC.64 R92, c[0x0][0x408] ;  /* 0x00010200ff5c7b82 */ /* 0x000e220000000a00 */
[----:B------:R-:W-:Y:S02]  /*18b0*/  ULDC UR4, c[0x0][0x2f4] ;  /* 0x0000bd0000047ab9 */ /* 0x000fe40000000800 */
[----:B------:R-:W-:-:S05]  /*18c0*/  @P0 IADD3.X R5, R27, UR5, RZ, P1, !PT ;  /* 0x000000051b050c10 */ /* 0x000fca0008ffe4ff */
[----:B------:R0:W4:Y:S01]  /*18d0*/  @P0 LDG.E R91, desc[UR6][R4.64] ;  /* 0x00000006045b0981 */ /* 0x000122000c1e1900 */
[----:B------:R-:W-:Y:S01]  /*18e0*/  ISETP.GE.AND P1, PT, R213, UR4, PT ;  /* 0x00000004d5007c0c */ /* 0x000fe2000bf26270 */
[C---:B------:R-:W-:Y:S01]  /*18f0*/  VIADD R34, R219.reuse, 0x40 ;  /* 0x00000040db227836 */ /* 0x040fe20000000000 */
[----:B------:R-:W-:Y:S01]  /*1900*/  ISETP.GE.AND P0, PT, R16, UR4, PT ;  /* 0x0000000410007c0c */ /* 0x000fe2000bf06270 */
[C---:B------:R-:W-:Y:S01]  /*1910*/  VIADD R21, R219.reuse, 0x40 ;  /* 0x00000040db157836 */ /* 0x040fe20000000000 */
[----:B------:R-:W-:Y:S01]  /*1920*/  SEL R3, RZ, 0xffffffff, P1 ;  /* 0xffffffffff037807 */ /* 0x000fe20000800000 */
[----:B------:R-:W-:Y:S01]  /*1930*/  IMAD.SHL.U32 R34, R34, 0x40, RZ ;  /* 0x0000004022227824 */ /* 0x000fe200078e00ff */
[----:B------:R-:W-:Y:S01]  /*1940*/  SEL R0, RZ, 0x1, P0 ;  /* 0x00000001ff007807 */ /* 0x000fe20000000000 */
[-C--:B-1----:R-:W-:Y:S01]  /*1950*/  IMAD.WIDE.U32 R100, R219, R98.reuse, R16 ;  /* 0x00000062db647225 */ /* 0x082fe200078e0010 */
[----:B------:R-:W-:Y:S01]  /*1960*/  ISETP.GE.AND P2, PT, R18, UR4, PT ;  /* 0x0000000412007c0c */ /* 0x000fe2000bf46270 */
[----:B------:R-:W1:Y:S01]  /*1970*/  S2R R138, SR_TID.X ;  /* 0x00000000008a7919 */ /* 0x000e620000002100 */
[----:B------:R-:W-:Y:S01]  /*1980*/  SHF.R.S32.HI R7, RZ, 0x1f, R219 ;  /* 0x0000001fff077819 */ /* 0x000fe200000114db */
[----:B------:R-:W-:Y:S01]  /*1990*/  IMAD.SHL.U32 R3, R3, 0x2, RZ ;  /* 0x0000000203037824 */ /* 0x000fe200078e00ff */
[----:B------:R-:W-:Y:S01]  /*19a0*/  SHF.R.S32.HI R215, RZ, 0x1f, R214 ;  /* 0x0000001fffd77819 */ /* 0x000fe200000114d6 */
[----:B------:R-:W-:Y:S01]  /*19b0*/  VIADD R31, R219, 0x20 ;  /* 0x00000020db1f7836 */ /* 0x000fe20000000000 */
[----:B0-----:R-:W-:Y:S01]  /*19c0*/  ISETP.GE.AND P1, PT, R213, R115, PT ;  /* 0x00000073d500720c */ /* 0x001fe20003f26270 */
[----:B------:R-:W-:Y:S01]  /*19d0*/  IMAD R6, R7, R98, RZ ;  /* 0x0000006207067224 */ /* 0x000fe200078e02ff */
[----:B------:R-:W-:Y:S01]  /*19e0*/  LOP3.LUT R0, R3, 0x2, R0, 0xe2, !PT ;  /* 0x0000000203007812 */ /* 0x000fe200078ee200 */
[----:B------:R-:W-:Y:S01]  /*19f0*/  IMAD.WIDE.U32 R96, R219, R92, R214 ;  /* 0x0000005cdb607225 */ /* 0x000fe200078e00d6 */
[----:B------:R-:W-:-:S02]  /*1a00*/  SEL R3, RZ, 0x4, P2 ;  /* 0x00000004ff037807 */ /* 0x000fc40001000000 */
[----:B------:R-:W-:Y:S01]  /*1a10*/  ISETP.GE.AND P2, PT, R16, R115, PT ;  /* 0x000000731000720c */ /* 0x000fe20003f46270 */
[----:B------:R-:W-:Y:S01]  /*1a20*/  IMAD R5, R219, R99, R6 ;  /* 0x00000063db057224 */ /* 0x000fe200078e0206 */
[----:B------:R-:W-:Y:S01]  /*1a30*/  LOP3.LUT R4, R0, R3, RZ, 0xfc, !PT ;  /* 0x0000000300047212 */ /* 0x000fe200078efcff */
[-C--:B------:R-:W-:Y:S01]  /*1a40*/  IMAD R0, R7, R92.reuse, RZ ;  /* 0x0000005c07007224 */ /* 0x080fe200078e02ff */
[----:B------:R-:W-:Y:S01]  /*1a50*/  SEL R3, R115, RZ, P2 ;  /* 0x000000ff73037207 */ /* 0x000fe20001000000 */
[----:B------:R-:W-:Y:S01]  /*1a60*/  IMAD.WIDE.U32 R94, R219, R92, R16 ;  /* 0x0000005cdb5e7225 */ /* 0x000fe200078e0010 */
[----:B------:R-:W-:Y:S02]  /*1a70*/  SEL R6, R115, RZ, P1 ;  /* 0x000000ff73067207 */ /* 0x000fe40000800000 */
[----:B------:R-:W-:Y:S01]  /*1a80*/  IADD3 R3, R16, R3, RZ ;  /* 0x0000000310037210 */ /* 0x000fe20007ffe0ff */
[C---:B------:R-:W-:Y:S01]  /*1a90*/  IMAD R7, R219.reuse, R93, R0 ;  /* 0x0000005ddb077224 */ /* 0x040fe200078e0200 */
[C---:B------:R-:W-:Y:S01]  /*1aa0*/  IADD3 R35, R219.reuse, 0x20, RZ ;  /* 0x00000020db237810 */ /* 0x040fe20007ffe0ff */
[----:B------:R-:W-:Y:S01]  /*1ab0*/  IMAD.WIDE.U32 R102, R219, R98, R214 ;  /* 0x00000062db667225 */ /* 0x000fe200078e00d6 */
[----:B------:R-:W-:-:S02]  /*1ac0*/  SHF.R.S32.HI R0, RZ, 0x1f, R3 ;  /* 0x0000001fff007819 */ /* 0x000fc40000011403 */
[----:B------:R-:W-:Y:S01]  /*1ad0*/  SHF.L.U32 R21, R21, 0x6, RZ ;  /* 0x0000000615157819 */ /* 0x000fe200000006ff */
[----:B------:R-:W-:Y:S01]  /*1ae0*/  IMAD.IADD R97, R97, 0x1, R7 ;  /* 0x0000000161617824 */ /* 0x000fe200078e0207 */
[----:B------:R-:W-:Y:S01]  /*1af0*/  IADD3 R103, R103, R5, RZ ;  /* 0x0000000567677210 */ /* 0x000fe20007ffe0ff */
[----:B------:R-:W-:Y:S01]  /*1b00*/  IMAD.IADD R95, R7, 0x1, R95 ;  /* 0x00000001075f7824 */ /* 0x000fe200078e025f */
[----:B------:R-:W-:Y:S01]  /*1b10*/  IADD3 R7, R213, R6, RZ ;  /* 0x00000006d5077210 */ /* 0x000fe20007ffe0ff */
[----:B------:R-:W-:Y:S01]  /*1b20*/  IMAD.IADD R101, R5, 0x1, R101 ;  /* 0x0000000105657824 */ /* 0x000fe200078e0265 */
[CC--:B------:R-:W-:Y:S01]  /*1b30*/  LEA.HI R5, R0.reuse, R3.reuse, RZ, 0x6 ;  /* 0x0000000300057211 */ /* 0x0c0fe200078f30ff */
[----:B------:R-:W-:Y:S01]  /*1b40*/  IMAD.SHL.U32 R35, R35, 0x40, RZ ;  /* 0x0000004023237824 */ /* 0x000fe200078e00ff */
[----:B------:R-:W-:Y:S01]  /*1b50*/  SHF.R.S32.HI R8, RZ, 0x1f, R7 ;  /* 0x0000001fff087819 */ /* 0x000fe20000011407 */
[----:B------:R-:W-:Y:S01]  /*1b60*/  IMAD.SHL.U32 R31, R31, 0x40, RZ ;  /* 0x000000401f1f7824 */ /* 0x000fe200078e00ff */
[----:B------:R-:W-:Y:S01]  /*1b70*/  LEA.HI R10, R0, R3, RZ, 0x3 ;  /* 0x00000003000a7211 */ /* 0x000fe200078f18ff */
[----:B------:R-:W-:Y:S01]  /*1b80*/  IMAD.IADD R120, R120, 0x1, R25 ;  /* 0x0000000178787824 */ /* 0x000fe200078e0219 */
[----:B------:R-:W-:-:S02]  /*1b90*/  LOP3.LUT R34, R34, 0x1c0, RZ, 0xc0, !PT ;  /* 0x000001c022227812 */ /* 0x000fc400078ec0ff */
[----:B------:R-:W-:Y:S02]  /*1ba0*/  LOP3.LUT R21, R21, 0x1c0, RZ, 0xc0, !PT ;  /* 0x000001c015157812 */ /* 0x000fe400078ec0ff */
[----:B------:R-:W-:Y:S02]  /*1bb0*/  SHF.R.S32.HI R6, RZ, 0x6, R5 ;  /* 0x00000006ff067819 */ /* 0x000fe40000011405 */
[-C--:B------:R-:W-:Y:S02]  /*1bc0*/  LEA.HI R20, R8, R7.reuse, RZ, 0x3 ;  /* 0x0000000708147211 */ /* 0x080fe400078f18ff */
[----:B------:R-:W-:Y:S01]  /*1bd0*/  LOP3.LUT R9, R34, 0x38, R10, 0xf8, !PT ;  /* 0x0000003822097812 */ /* 0x000fe200078ef80a */
[----:B------:R-:W-:Y:S01]  /*1be0*/  IMAD R134, R6, 0x1400, R229 ;  /* 0x0000140006867824 */ /* 0x000fe200078e02e5 */
[----:B------:R-:W-:Y:S02]  /*1bf0*/  SHF.R.U32.HI R21, RZ, 0x3, R21 ;  /* 0x00000003ff157819 */ /* 0x000fe40000011615 */
[----:B------:R-:W-:-:S02]  /*1c00*/  LEA.HI R7, R8, R7, RZ, 0x6 ;  /* 0x0000000708077211 */ /* 0x000fc400078f30ff */
[--C-:B------:R-:W-:Y:S02]  /*1c10*/  LOP3.LUT R0, R225, 0x38, R10.reuse, 0xf8, !PT ;  /* 0x00000038e1007812 */ /* 0x100fe400078ef80a */
[----:B------:R-:W-:Y:S02]  /*1c20*/  LOP3.LUT R35, R35, 0x1c0, RZ, 0xc0, !PT ;  /* 0x000001c023237812 */ /* 0x000fe400078ec0ff */
[----:B------:R-:W-:Y:S02]  /*1c30*/  SHF.R.U32.HI R33, RZ, 0x3, R225 ;  /* 0x00000003ff217819 */ /* 0x000fe400000116e1 */
[----:B------:R-:W-:Y:S02]  /*1c40*/  LOP3.LUT R31, R31, 0x1c0, RZ, 0xc0, !PT ;  /* 0x000001c01f1f7812 */ /* 0x000fe400078ec0ff */
[----:B------:R-:W-:Y:S02]  /*1c50*/  LOP3.LUT R9, R9, R21, RZ, 0x3c, !PT ;  /* 0x0000001509097212 */ /* 0x000fe400078e3cff */
[----:B------:R-:W-:-:S02]  /*1c60*/  LOP3.LUT R5, R35, 0x38, R10, 0xf8, !PT ;  /* 0x0000003823057812 */ /* 0x000fc400078ef80a */
[----:B------:R-:W-:Y:S02]  /*1c70*/  LOP3.LUT R3, R0, R33, RZ, 0x3c, !PT ;  /* 0x0000002100037212 */ /* 0x000fe400078e3cff */
[----:B------:R-:W-:Y:S02]  /*1c80*/  SHF.R.U32.HI R31, RZ, 0x3, R31 ;  /* 0x00000003ff1f7819 */ /* 0x000fe4000001161f */
[----:B------:R-:W-:Y:S02]  /*1c90*/  LOP3.LUT R0, R225, 0x38, R20, 0xf8, !PT ;  /* 0x00000038e1007812 */ /* 0x000fe400078ef814 */
[----:B------:R-:W-:Y:S02]  /*1ca0*/  LOP3.LUT R5, R5, R31, RZ, 0x3c, !PT ;  /* 0x0000001f05057212 */ /* 0x000fe400078e3cff */
[----:B------:R-:W-:Y:S02]  /*1cb0*/  LOP3.LUT R0, R0, R33, RZ, 0x3c, !PT ;  /* 0x0000002100007212 */ /* 0x000fe400078e3cff */
[----:B------:R-:W-:-:S02]  /*1cc0*/  IADD3 R134, R134, R3, RZ ;  /* 0x0000000386867210 */ /* 0x000fc40007ffe0ff */
[----:B------:R-:W-:Y:S02]  /*1cd0*/  LOP3.LUT R3, R35, 0x38, R20, 0xf8, !PT ;  /* 0x0000003823037812 */ /* 0x000fe400078ef814 */
[----:B------:R-:W-:Y:S01]  /*1ce0*/  ISETP.GE.AND P0, PT, R19, UR4, PT ;  /* 0x0000000413007c0c */ /* 0x000fe2000bf06270 */
[----:B------:R-:W-:Y:S01]  /*1cf0*/  IMAD.SHL.U32 R107, R92, 0x20, RZ ;  /* 0x000000205c6b7824 */ /* 0x000fe200078e00ff */
[----:B------:R-:W-:Y:S01]  /*1d00*/  LOP3.LUT R8, R3, R31, RZ, 0x3c, !PT ;  /* 0x0000001f03087212 */ /* 0x000fe200078e3cff */
[-C--:B-----5:R-:W-:Y:S01]  /*1d10*/  IMAD.WIDE.U32 R96, R136, R92.reuse, R96 ;  /* 0x0000005c88607225 */ /* 0x0a0fe200078e0060 */
[C-C-:B------:R-:W-:Y:S02]  /*1d20*/  SHF.L.U64.HI R106, R92.reuse, 0x5, R93.reuse ;  /* 0x000000055c6a7819 */ /* 0x140fe4000001025d */
[----:B------:R-:W-:Y:S01]  /*1d30*/  SHF.L.U64.HI R110, R92, 0x6, R93 ;  /* 0x000000065c6e7819 */ /* 0x000fe2000001025d */
[----:B------:R-:W-:Y:S01]  /*1d40*/  IMAD.WIDE.U32 R94, R136, R92, R94 ;  /* 0x0000005c885e7225 */ /* 0x000fe200078e005e */
[----:B------:R-:W-:-:S02]  /*1d50*/  SHF.L.U32 R111, R92, 0x6, RZ ;  /* 0x000000065c6f7819 */ /* 0x000fc400000006ff */
[----:B------:R-:W-:Y:S01]  /*1d60*/  SEL R3, RZ, 0x8, P0 ;  /* 0x00000008ff037807 */ /* 0x000fe20000000000 */
[----:B------:R-:W-:-:S04]  /*1d70*/  IMAD.WIDE.U32 R100, R136, R98, R100 ;  /* 0x0000006288647225 */ /* 0x000fc800078e0064 */
[----:B------:R-:W-:Y:S01]  /*1d80*/  IMAD.WIDE.U32 R102, R136, R98, R102 ;  /* 0x0000006288667225 */ /* 0x000fe200078e0066 */
[C---:B------:R-:W-:Y:S02]  /*1d90*/  LOP3.LUT R26, R4.reuse, R3, RZ, 0xfc, !PT ;  /* 0x00000003041a7212 */ /* 0x040fe400078efcff */
[----:B------:R-:W-:Y:S01]  /*1da0*/  LOP3.LUT R3, R4, 0x1, RZ, 0xc0, !PT ;  /* 0x0000000104037812 */ /* 0x000fe200078ec0ff */
[----:B------:R-:W-:Y:S01]  /*1db0*/  IMAD R121, R99, 0x50, RZ ;  /* 0x0000005063797824 */ /* 0x000fe200078e02ff */
[C-C-:B------:R-:W-:Y:S01]  /*1dc0*/  SHF.L.U64.HI R104, R98.reuse, 0x5, R99.reuse ;  /* 0x0000000562687819 */ /* 0x140fe20000010263 */
[C---:B------:R-:W-:Y:S01]  /*1dd0*/  IMAD.SHL.U32 R109, R98.reuse, 0x40, RZ ;  /* 0x00000040626d7824 */ /* 0x040fe200078e00ff */
[C---:B------:R-:W-:Y:S02]  /*1de0*/  SHF.L.U64.HI R108, R98.reuse, 0x6, R99 ;  /* 0x00000006626c7819 */ /* 0x040fe40000010263 */
[----:B------:R-:W-:Y:S01]  /*1df0*/  SHF.L.U32 R105, R98, 0x5, RZ ;  /* 0x0000000562697819 */ /* 0x000fe200000006ff */
[----:B------:R-:W-:Y:S01]  /*1e00*/  IMAD.SHL.U32 R115, R115, 0x2, RZ ;  /* 0x0000000273737824 */ /* 0x000fe200078e00ff */
[----:B------:R-:W-:-:S02]  /*1e10*/  LOP3.LUT R25, R26, 0x4, RZ, 0xc0, !PT ;  /* 0x000000041a197812 */ /* 0x000fc400078ec0ff */
[----:B-1----:R-:W-:Y:S01]  /*1e20*/  LEA.HI R138, R138, 0x8, RZ, 0x19 ;  /* 0x000000088a8a7811 */ /* 0x002fe200078fc8ff */
[C---:B--2---:R-:W-:Y:S02]  /*1e30*/  IMAD R132, R6.reuse, 0x1400, R32 ;  /* 0x0000140006847824 */ /* 0x044fe400078e0220 */
[----:B---3--:R-:W-:Y:S01]  /*1e40*/  IMAD R130, R6, 0x1400, R28 ;  /* 0x0000140006827824 */ /* 0x008fe200078e021c */
[----:B------:R-:W-:Y:S01]  /*1e50*/  SHF.R.S32.HI R6, RZ, 0x6, R7 ;  /* 0x00000006ff067819 */ /* 0x000fe20000011407 */
[----:B------:R-:W-:Y:S01]  /*1e60*/  IMAD.IADD R132, R132, 0x1, R5 ;  /* 0x0000000184847824 */ /* 0x000fe200078e0205 */
[----:B------:R-:W-:Y:S01]  /*1e70*/  LOP3.LUT R5, R34, 0x38, R20, 0xf8, !PT ;  /* 0x0000003822057812 */ /* 0x000fe200078ef814 */
[----:B------:R-:W-:Y:S01]  /*1e80*/  IMAD.IADD R130, R130, 0x1, R9 ;  /* 0x0000000182827824 */ /* 0x000fe200078e0209 */
[----:B------:R-:W-:Y:S01]  /*1e90*/  SHF.R.S32.HI R9, RZ, 0x1f, R136 ;  /* 0x0000001fff097819 */ /* 0x000fe20000011488 */
[----:B------:R-:W-:-:S05]  /*1ea0*/  IMAD R133, R6, 0x1400, R229 ;  /* 0x0000140006857824 */ /* 0x000fca00078e02e5 */
[----:B------:R-:W-:Y:S01]  /*1eb0*/  IADD3 R133, R133, R0, RZ ;  /* 0x0000000085857210 */ /* 0x000fe20007ffe0ff */
[C---:B------:R-:W-:Y:S02]  /*1ec0*/  IMAD R0, R9.reuse, R98, RZ ;  /* 0x0000006209007224 */ /* 0x040fe400078e02ff */
[----:B------:R-:W-:Y:S02]  /*1ed0*/  IMAD R9, R9, R92, RZ ;  /* 0x0000005c09097224 */ /* 0x000fe400078e02ff */
[C---:B------:R-:W-:Y:S02]  /*1ee0*/  IMAD R131, R6.reuse, 0x1400, R32 ;  /* 0x0000140006837824 */ /* 0x040fe400078e0220 */
[----:B------:R-:W-:Y:S01]  /*1ef0*/  IMAD R129, R6, 0x1400, R28 ;  /* 0x0000140006817824 */ /* 0x000fe200078e021c */
[----:B------:R-:W-:Y:S01]  /*1f00*/  LOP3.LUT R6, R5, R21, RZ, 0x3c, !PT ;  /* 0x0000001505067212 */ /* 0x000fe200078e3cff */
[----:B------:R-:W-:Y:S02]  /*1f10*/  IMAD R5, R93, 0x50, RZ ;  /* 0x000000505d057824 */ /* 0x000fe400078e02ff */
[----:B------:R-:W-:-:S02]  /*1f20*/  IMAD R9, R136, R93, R9 ;  /* 0x0000005d88097224 */ /* 0x000fc400078e0209 */
[----:B------:R-:W-:Y:S02]  /*1f30*/  IMAD R7, R136, R99, R0 ;  /* 0x0000006388077224 */ /* 0x000fe400078e0200 */
[----:B------:R-:W-:-:S04]  /*1f40*/  IMAD.WIDE.U32 R92, R92, 0x50, RZ ;  /* 0x000000505c5c7825 */ /* 0x000fc800078e00ff */
[----:B------:R-:W-:Y:S01]  /*1f50*/  IMAD.IADD R128, R93, 0x1, R5 ;  /* 0x000000015d807824 */ /* 0x000fe200078e0205 */
[----:B------:R-:W-:Y:S01]  /*1f60*/  IADD3 R5, R7, R101, RZ ;  /* 0x0000006507057210 */ /* 0x000fe20007ffe0ff */
[----:B------:R-:W-:Y:S02]  /*1f70*/  IMAD.IADD R129, R129, 0x1, R6 ;  /* 0x0000000181817824 */ /* 0x000fe400078e0206 */
[----:B------:R-:W-:Y:S02]  /*1f80*/  IMAD.IADD R4, R103, 0x1, R7 ;  /* 0x0000000167047824 */ /* 0x000fe400078e0207 */
[----:B------:R-:W-:Y:S01]  /*1f90*/  IMAD.IADD R131, R131, 0x1, R8 ;  /* 0x0000000183837824 */ /* 0x000fe200078e0208 */
[----:B------:R-:W-:Y:S01]  /*1fa0*/  SHF.R.S32.HI R8, RZ, 0x3, R10 ;  /* 0x00000003ff087819 */ /* 0x000fe2000001140a */
[----:B------:R-:W-:Y:S02]  /*1fb0*/  IMAD.IADD R6, R97, 0x1, R9 ;  /* 0x0000000161067824 */ /* 0x000fe400078e0209 */
[----:B------:R-:W-:Y:S01]  /*1fc0*/  IMAD.IADD R7, R9, 0x1, R95 ;  /* 0x0000000109077824 */ /* 0x000fe200078e025f */
[----:B------:R-:W-:Y:S01]  /*1fd0*/  LOP3.LUT R9, R10, 0xfffffff8, RZ, 0xc0, !PT ;  /* 0xfffffff80a097812 */ /* 0x000fe200078ec0ff */
[----:B------:R-:W-:Y:S01]  /*1fe0*/  IMAD.WIDE.U32 R98, R98, 0x50, RZ ;  /* 0x0000005062627825 */ /* 0x000fe200078e00ff */
[----:B------:R-:W-:-:S02]  /*1ff0*/  SHF.R.S32.HI R10, RZ, 0x3, R20 ;  /* 0x00000003ff0a7819 */ /* 0x000fc40000011414 */
[----:B------:R-:W-:Y:S01]  /*2000*/  LOP3.LUT R20, R20, 0xfffffff8, RZ, 0xc0, !PT ;  /* 0xfffffff814147812 */ /* 0x000fe200078ec0ff */
[----:B----4-:R-:W-:Y:S01]  /*2010*/  IMAD R112, R11, 0x20, R219 ;  /* 0x000000200b707824 */ /* 0x010fe200078e02db */
[C---:B------:R-:W-:Y:S02]  /*2020*/  LOP3.LUT R21, R26.reuse, 0x2, RZ, 0xc0, !PT ;  /* 0x000000021a157812 */ /* 0x040fe400078ec0ff */
[----:B------:R-:W-:Y:S02]  /*2030*/  SHF.R.S32.HI R0, RZ, 0x1f, R30 ;  /* 0x0000001fff007819 */ /* 0x000fe4000001141e */
[----:B------:R-:W-:Y:S02]  /*2040*/  IADD3 R121, R99, R121, RZ ;  /* 0x0000007963797210 */ /* 0x000fe40007ffe0ff */
[----:B------:R-:W-:Y:S02]  /*2050*/  LOP3.LUT R26, R26, 0x8, RZ, 0xc0, !PT ;  /* 0x000000081a1a7812 */ /* 0x000fe400078ec0ff */
[----:B------:R-:W-:-:S02]  /*2060*/  SHF.R.S32.HI R119, RZ, 0x1f, R91 ;  /* 0x0000001fff777819 */ /* 0x000fc4000001145b */
[----:B------:R-:W-:Y:S02]  /*2070*/  SHF.R.S32.HI R27, RZ, 0x1f, R9 ;  /* 0x0000001fff1b7819 */ /* 0x000fe40000011409 */
[----:B------:R-:W-:-:S07]  /*2080*/  SHF.R.S32.HI R28, RZ, 0x1f, R20 ;  /* 0x0000001fff1c7819 */ /* 0x000fce0000011414 */
.L_x_561:
[----:B------:R-:W0:Y:S01]  /*2090*/  LDC R84, c[0x0][0x430] ;  /* 0x00010c00ff547b82 */ /* 0x000e220000000800 */
[----:B------:R-:W-:Y:S01]  /*20a0*/  IADD3 R2, R2, -0x1, RZ ;  /* 0xffffffff02027810 */ /* 0x000fe20007ffe0ff */
[----:B----4-:R-:W-:Y:S01]  /*20b0*/  IMAD.MOV.U32 R31, RZ, RZ, RZ ;  /* 0x000000ffff1f7224 */ /* 0x010fe200078e00ff */
[----:B------:R-:W-:Y:S01]  /*20c0*/  ULDC.64 UR4, c[0x0][0x208] ;  /* 0x0000820000047ab9 */ /* 0x000fe20000000a00 */
[----:B------:R-:W-:Y:S02]  /*20d0*/  SHF.R.U32.HI R32, RZ, 0x3, R225 ;  /* 0x00000003ff207819 */ /* 0x000fe400000116e1 */
[----:B------:R-:W-:Y:S02]  /*20e0*/  IMAD R11, R2, 0x50, R112 ;  /* 0x00000050020b7824 */ /* 0x000fe400078e0270 */
[----:B------:R-:W1:Y:S02]  /*20f0*/  LDC R114, c[0x0][0x3f4] ;  /* 0x0000fd00ff727b82 */ /* 0x000e640000000800 */
[----:B------:R-:W-:Y:S01]  /*2100*/  IMAD.IADD R33, R120, 0x1, R11 ;  /* 0x0000000178217824 */ /* 0x000fe200078e020b */
[----:B------:R-:W-:-:S03]  /*2110*/  ISETP.GE.AND P0, PT, R11, R24, PT ;  /* 0x000000180b00720c */ /* 0x000fc60003f06270 */
[----:B------:R-:W-:Y:S01]  /*2120*/  IMAD.MOV.U32 R11, RZ, RZ, R33 ;  /* 0x000000ffff0b7224 */ /* 0x000fe200078e0021 */
[----:B------:R-:W-:Y:S02]  /*2130*/  ISETP.GT.OR P0, PT, R112, 0x4f, P0 ;  /* 0x0000004f7000780c */ /* 0x000fe40000704670 */
[----:B0-----:R-:W-:-:S11]  /*2140*/  ISETP.NE.AND P3, PT, R84, 0x1, PT ;  /* 0x000000015400780c */ /* 0x001fd60003f65270 */
[----:B------:R-:W0:Y:S08]  /*2150*/  @!P0 LDC.64 R14, c[0x0][0x428] ;  /* 0x00010a00ff0e8b82 */ /* 0x000e300000000a00 */
[----:B--2---:R-:W2:Y:S08]  /*2160*/  @!P0 LDC.64 R34, c[0x0][0x418] ;  /* 0x00010600ff228b82 */ /* 0x004eb00000000a00 */
[----:B---3--:R-:W3:Y:S08]  /*2170*/  @P3 LDC R12, c[0x0][0x434] ;  /* 0x00010d00ff0c3b82 */ /* 0x008ef00000000800 */
[----:B------:R-:W4:Y:S01]  /*2180*/  @P3 LDC R13, c[0x0][0x438] ;  /* 0x00010e00ff0d3b82 */ /* 0x000f220000000800 */
[----:B---3--:R-:W-:-:S05]  /*2190*/  @P3 IMAD.HI.U32 R12, R33, R12, RZ ;  /* 0x0000000c210c3227 */ /* 0x008fca00078e00ff */
[----:B----4-:R-:W-:Y:S01]  /*21a0*/  @P3 SHF.R.U32.HI R11, RZ, R13, R12 ;  /* 0x0000000dff0b3219 */ /* 0x010fe2000001160c */
[----:B0-----:R-:W-:-:S03]  /*21b0*/  @!P0 IMAD R12, R119, R14, RZ ;  /* 0x0000000e770c8224 */ /* 0x001fc600078e02ff */
[----:B------:R-:W-:Y:S01]  /*21c0*/  @!P0 SHF.R.S32.HI R13, RZ, 0x1f, R11 ;  /* 0x0000001fff0d8819 */ /* 0x000fe2000001140b */
[----:B------:R-:W-:Y:S01]  /*21d0*/  @!P0 IMAD R15, R91, R15, R12 ;  /* 0x0000000f5b0f8224 */ /* 0x000fe200078e020c */
[----:B------:R-:W-:-:S05]  /*21e0*/  @!P0 MOV R12, R11 ;  /* 0x0000000b000c8202 */ /* 0x000fca0000000f00 */
[----:B------:R-:W-:-:S04]  /*21f0*/  @!P0 IMAD.WIDE.U32 R12, R91, R14, R12 ;  /* 0x0000000e5b0c8225 */ /* 0x000fc800078e000c */
[----:B------:R-:W-:Y:S01]  /*2200*/  @!P0 IMAD.IADD R13, R13, 0x1, R15 ;  /* 0x000000010d0d8824 */ /* 0x000fe200078e020f */
[----:B--2---:R-:W-:-:S04]  /*2210*/  @!P0 LEA R14, P3, R12, R34, 0x2 ;  /* 0x000000220c0e8211 */ /* 0x004fc800078610ff */
[----:B------:R-:W-:Y:S02]  /*2220*/  @!P0 LEA.HI.X R15, R12, R35, R13, 0x2, P3 ;  /* 0x000000230c0f8211 */ /* 0x000fe400018f140d */
[----:B------:R-:W-:-:S03]  /*2230*/  LOP3.LUT R12, R225, 0x38, R16, 0xf8, !PT ;  /* 0x00000038e10c7812 */ /* 0x000fc600078ef810 */
[----:B------:R0:W5:Y:S01]  /*2240*/  @!P0 LDG.E R31, desc[UR4][R14.64] ;  /* 0x000000040e1f8981 */ /* 0x000162000c1e1900 */
[----:B-1----:R-:W-:Y:S01]  /*2250*/  ISETP.GE.AND P0, PT, R114, 0x1, PT ;  /* 0x000000017200780c */ /* 0x002fe20003f06270 */
[----:B------:R-:W-:Y:S05]  /*2260*/  YIELD ;  /* 0x0000000000007946 */ /* 0x000fea0003800000 */
[----:B------:R-:W-:Y:S01]  /*2270*/  LOP3.LUT R85, R229, R12, R32, 0xf6, !PT ;  /* 0x0000000ce5557212 */ /* 0x000fe200078ef620 */
[----:B------:R-:W-:Y:S01]  /*2280*/  BSSY B0, `(.L_x_445) ;  /* 0x00007d9000007945 */ /* 0x000fe20003800000 */
[----:B------:R-:W-:Y:S02]  /*2290*/  IADD3 R11, -R11, RZ, RZ ;  /* 0x000000ff0b0b7210 */ /* 0x000fe40007ffe1ff */
[----:B------:R-:W-:Y:S01]  /*22a0*/  ISETP.GT.AND P3, PT, R2, R116, PT ;  /* 0x000000740200720c */ /* 0x000fe20003f64270 */
[----:B------:R-:W-:-:S02]  /*22b0*/  IMAD R85, R212, 0x5000, R85 ;  /* 0x00005000d4557824 */ /* 0x000fc400078e0255 */
[----:B------:R-:W-:Y:S01]  /*22c0*/  IMAD R84, R84, R11, R33 ;  /* 0x0000000b54547224 */ /* 0x000fe200078e0221 */
[----:B------:R-:W-:Y:S01]  /*22d0*/  P2R R113, PR, RZ, 0x8 ;  /* 0x00000008ff717803 */ /* 0x000fe20000000000 */
[----:B------:R-:W-:Y:S01]  /*22e0*/  IMAD R85, R85, 0x2, R22 ;  /* 0x0000000255557824 */ /* 0x000fe200078e0216 */
[----:B0-----:R-:W-:Y:S07]  /*22f0*/  @!P0 BRA `(.L_x_446) ;  /* 0x00000074005c8947 */ /* 0x001fee0003800000 */
[----:B------:R-:W-:Y:S01]  /*2300*/  SHF.R.S32.HI R86, RZ, 0x1f, R84 ;  /* 0x0000001fff567819 */ /* 0x000fe20000011454 */
[----:B------:R-:W-:Y:S01]  /*2310*/  ULDC.64 UR4, c[0x0][0x300] ;  /* 0x0000c00000047ab9 */ /* 0x000fe20000000a00 */
[----:B-----5:R-:W-:Y:S01]  /*2320*/  SHF.R.S32.HI R87, RZ, 0x1f, R31 ;  /* 0x0000001fff577819 */ /* 0x020fe2000001141f */
[----:B------:R-:W-:Y:S01]  /*2330*/  IMAD.WIDE.U32 R12, R84, UR4, RZ ;  /* 0x00000004540c7c25 */ /* 0x000fe2000f8e00ff */
[----:B------:R-:W-:Y:S02]  /*2340*/  ULDC.U8 UR6, c[0x0][0x410] ;  /* 0x0001040000067ab9 */ /* 0x000fe40000000000 */
[----:B------:R-:W-:Y:S01]  /*2350*/  ISETP.NE.AND P0, PT, RZ, UR6, PT ;  /* 0x00000006ff007c0c */ /* 0x000fe2000bf05270 */
[----:B------:R-:W-:Y:S02]  /*2360*/  IMAD R11, R86, UR4, RZ ;  /* 0x00000004560b7c24 */ /* 0x000fe4000f8e02ff */
[----:B------:R-:W-:Y:S02]  /*2370*/  IMAD R88, R2, -0x50, R24 ;  /* 0xffffffb002587824 */ /* 0x000fe400078e0218 */
[----:B------:R-:W-:Y:S01]  /*2380*/  IMAD R11, R84, UR5, R11 ;  /* 0x00000005540b7c24 */ /* 0x000fe2000f8e020b */
[----:B------:R-:W-:-:S02]  /*2390*/  ULDC.64 UR4, c[0x0][0x310] ;  /* 0x0000c40000047ab9 */ /* 0x000fc40000000a00 */
[----:B------:R-:W-:Y:S01]  /*23a0*/  IMAD R14, R87, UR4, RZ ;  /* 0x00000004570e7c24 */ /* 0x000fe2000f8e02ff */
[----:B------:R-:W-:Y:S01]  /*23b0*/  VIMNMX R88, R88, 0x50, PT ;  /* 0x0000005058587848 */ /* 0x000fe20003fe0100 */
[----:B------:R-:W-:Y:S01]  /*23c0*/  IMAD.IADD R13, R13, 0x1, R11 ;  /* 0x000000010d0d7824 */ /* 0x000fe200078e020b */
[----:B------:R-:W-:Y:S01]  /*23d0*/  SHF.R.S32.HI R11, RZ, 0x1f, R2 ;  /* 0x0000001fff0b7819 */ /* 0x000fe20000011402 */
[C---:B------:R-:W-:Y:S02]  /*23e0*/  IMAD R15, R31.reuse, UR5, R14 ;  /* 0x000000051f0f7c24 */ /* 0x040fe4000f8e020e */
[----:B------:R-:W-:Y:S01]  /*23f0*/  IMAD.WIDE.U32 R32, R31, UR4, R12 ;  /* 0x000000041f207c25 */ /* 0x000fe2000f8e000c */
[----:B------:R-:W-:-:S03]  /*2400*/  ULDC.64 UR4, c[0x0][0x308] ;  /* 0x0000c20000047ab9 */ /* 0x000fc60000000a00 */
[----:B------:R-:W-:Y:S01]  /*2410*/  IMAD R13, R0, UR4, RZ ;  /* 0x00000004000d7c24 */ /* 0x000fe2000f8e02ff */
[----:B------:R-:W-:Y:S01]  /*2420*/  IADD3 R33, R33, R15, RZ ;  /* 0x0000000f21217210 */ /* 0x000fe20007ffe0ff */
[----:B------:R-:W-:Y:S02]  /*2430*/  IMAD R12, R121, R2, RZ ;  /* 0x00000002790c7224 */ /* 0x000fe400078e02ff */
[C---:B------:R-:W-:Y:S02]  /*2440*/  IMAD R13, R30.reuse, UR5, R13 ;  /* 0x000000051e0d7c24 */ /* 0x040fe4000f8e020d */
[----:B------:R-:W-:Y:S01]  /*2450*/  IMAD.WIDE.U32 R32, R30, UR4, R32 ;  /* 0x000000041e207c25 */ /* 0x000fe2000f8e0020 */
[----:B------:R-:W-:-:S03]  /*2460*/  ULDC.64 UR4, c[0x0][0x2e8] ;  /* 0x0000ba0000047ab9 */ /* 0x000fc60000000a00 */
[----:B------:R-:W-:Y:S01]  /*2470*/  IMAD R14, R128, R2, RZ ;  /* 0x00000002800e7224 */ /* 0x000fe200078e02ff */
[C---:B------:R-:W-:Y:S01]  /*2480*/  LEA R118, P3, R32.reuse, UR4, 0x1 ;  /* 0x0000000420767c11 */ /* 0x040fe2000f8608ff */
[----:B------:R-:W-:Y:S02]  /*2490*/  IMAD.IADD R117, R33, 0x1, R13 ;  /* 0x0000000121757824 */ /* 0x000fe400078e020d */
[C---:B------:R-:W-:Y:S02]  /*24a0*/  IMAD R35, R11.reuse, R98, R12 ;  /* 0x000000620b237224 */ /* 0x040fe400078e020c */
[----:B------:R-:W-:Y:S01]  /*24b0*/  IMAD R37, R11, R92, R14 ;  /* 0x0000005c0b257224 */ /* 0x000fe200078e020e */
[----:B------:R-:W-:Y:S01]  /*24c0*/  LEA.HI.X R117, R32, UR5, R117, 0x1, P3 ;  /* 0x0000000520757c11 */ /* 0x000fe200098f0c75 */
[----:B------:R-:W-:-:S04]  /*24d0*/  IMAD.WIDE.U32 R12, R92, R2, RZ ;  /* 0x000000025c0c7225 */ /* 0x000fc800078e00ff */
[----:B------:R-:W-:Y:S01]  /*24e0*/  IMAD.WIDE.U32 R14, R98, R2, RZ ;  /* 0x00000002620e7225 */ /* 0x000fe200078e00ff */
[----:B------:R-:W-:-:S03]  /*24f0*/  IADD3 R80, R13, R37, RZ ;  /* 0x000000250d507210 */ /* 0x000fc60007ffe0ff */
[----:B------:R-:W-:Y:S01]  /*2500*/  IMAD.IADD R11, R15, 0x1, R35 ;  /* 0x000000010f0b7824 */ /* 0x000fe200078e0223 */
[----:B------:R-:W-:Y:S06]  /*2510*/  @!P0 BRA `(.L_x_447) ;  /* 0x0000003400cc8947 */ /* 0x000fec0003800000 */
[C---:B------:R-:W-:Y:S01]  /*2520*/  ISETP.GE.AND P3, PT, R219.reuse, R88, PT ;  /* 0x00000058db00720c */ /* 0x040fe20003f66270 */
[----:B------:R-:W-:Y:S01]  /*2530*/  BSSY B1, `(.L_x_448) ;  /* 0x000002b000017945 */ /* 0x000fe20003800000 */
[----:B------:R-:W-:Y:S01]  /*2540*/  VIADD R37, R219, 0x20 ;  /* 0x00000020db257836 */ /* 0x000fe20000000000 */
        /* <DEDUP_REMOVED lines=8> */
[----:B------:R-:W-:Y:S01]  /*25d0*/  CS2R R78, SRZ ;  /* 0x00000000004e7805 */ /* 0x000fe2000001ff00 */
[----:B------:R-:W-:Y:S06]  /*25e0*/  @P3 BRA `(.L_x_449) ;  /* 0x00000000007c3947 */ /* 0x000fec0003800000 */
[----:B------:R-:W-:Y:S01]  /*25f0*/  IADD3 R33, P0, R102, R14, RZ ;  /* 0x0000000e66217210 */ /* 0x000fe20007f1e0ff */
[----:B------:R-:W-:Y:S01]  /*2600*/  ULDC.64 UR4, c[0x0][0x3e8] ;  /* 0x0000fa0000047ab9 */ /* 0x000fe20000000a00 */
[----:B------:R-:W-:Y:S02]  /*2610*/  IADD3 R35, P4, R96, R12, RZ ;  /* 0x0000000c60237210 */ /* 0x000fe40007f9e0ff */
[----:B------:R-:W-:Y:S02]  /*2620*/  CS2R R76, SRZ ;  /* 0x00000000004c7805 */ /* 0x000fe4000001ff00 */
[----:B------:R-:W-:Y:S01]  /*2630*/  ISETP.GE.AND P5, PT, R214, R114, PT ;  /* 0x00000072d600720c */ /* 0x000fe20003fa6270 */
[----:B------:R-:W-:Y:S01]  /*2640*/  IMAD.X R34, R11, 0x1, R4, P0 ;  /* 0x000000010b227824 */ /* 0x000fe200000e0604 */
[----:B------:R-:W-:Y:S02]  /*2650*/  LEA R32, P0, R33, UR4, 0x1 ;  /* 0x0000000421207c11 */ /* 0x000fe4000f8008ff */
[----:B------:R-:W-:-:S02]  /*2660*/  CS2R R78, SRZ ;  /* 0x00000000004e7805 */ /* 0x000fc4000001ff00 */
[----:B------:R-:W-:Y:S01]  /*2670*/  IADD3.X R36, R80, R6, RZ, P4, !PT ;  /* 0x0000000650247210 */ /* 0x000fe200027fe4ff */
[----:B------:R-:W-:Y:S01]  /*2680*/  ULDC.64 UR6, c[0x0][0x208] ;  /* 0x0000820000067ab9 */ /* 0x000fe20000000a00 */
[----:B------:R-:W-:Y:S01]  /*2690*/  LEA.HI.X R33, R33, UR5, R34, 0x1, P0 ;  /* 0x0000000521217c11 */ /* 0x000fe200080f0c22 */
[----:B------:R-:W-:Y:S01]  /*26a0*/  ULDC.64 UR4, c[0x0][0x400] ;  /* 0x0001000000047ab9 */ /* 0x000fe20000000a00 */
[----:B------:R-:W-:Y:S02]  /*26b0*/  ISETP.GE.AND P4, PT, R221, R114, PT ;  /* 0x00000072dd00720c */ /* 0x000fe40003f86270 */
[C---:B------:R-:W-:Y:S01]  /*26c0*/  LEA R34, P0, R35.reuse, UR4, 0x1 ;  /* 0x0000000423227c11 */ /* 0x040fe2000f8008ff */
[----:B------:R0:W5:Y:S03]  /*26d0*/  @!P5 LDG.E.64 R76, desc[UR6][R32.64] ;  /* 0x00000006204cd981 */ /* 0x000166000c1e1b00 */
[----:B------:R-:W-:-:S02]  /*26e0*/  LEA.HI.X R35, R35, UR5, R36, 0x1, P0 ;  /* 0x0000000523237c11 */ /* 0x000fc400080f0c24 */
[----:B------:R-:W-:-:S03]  /*26f0*/  ISETP.GE.AND P0, PT, R220, R114, PT ;  /* 0x00000072dc00720c */ /* 0x000fc60003f06270 */
[----:B------:R0:W5:Y:S01]  /*2700*/  @!P5 LDG.E.64 R78, desc[UR6][R34.64] ;  /* 0x00000006224ed981 */ /* 0x000162000c1e1b00 */
[----:B------:R-:W-:Y:S02]  /*2710*/  ISETP.GE.AND P5, PT, R222, R114, PT ;  /* 0x00000072de00720c */ /* 0x000fe40003fa6270 */
[----:B------:R-:W-:Y:S02]  /*2720*/  CS2R R72, SRZ ;  /* 0x0000000000487805 */ /* 0x000fe4000001ff00 */
[----:B------:R-:W-:Y:S02]  /*2730*/  CS2R R68, SRZ ;  /* 0x0000000000447805 */ /* 0x000fe4000001ff00 */
[----:B------:R-:W-:Y:S02]  /*2740*/  CS2R R64, SRZ ;  /* 0x0000000000407805 */ /* 0x000fe4000001ff00 */
[----:B------:R-:W-:Y:S02]  /*2750*/  CS2R R74, SRZ ;  /* 0x00000000004a7805 */ /* 0x000fe4000001ff00 */
[----:B------:R-:W-:-:S02]  /*2760*/  CS2R R70, SRZ ;  /* 0x0000000000467805 */ /* 0x000fc4000001ff00 */
[----:B------:R-:W-:Y:S01]  /*2770*/  CS2R R66, SRZ ;  /* 0x0000000000427805 */ /* 0x000fe2000001ff00 */
[----:B------:R0:W5:Y:S04]  /*2780*/  @!P4 LDG.E.64 R72, desc[UR6][R32.64+0x40] ;  /* 0x000040062048c981 */ /* 0x000168000c1e1b00 */
[----:B------:R0:W5:Y:S04]  /*2790*/  @!P0 LDG.E.64 R68, desc[UR6][R32.64+0x80] ;  /* 0x0000800620448981 */ /* 0x000168000c1e1b00 */
[----:B------:R0:W5:Y:S04]  /*27a0*/  @!P5 LDG.E.64 R64, desc[UR6][R32.64+0xc0] ;  /* 0x0000c0062040d981 */ /* 0x000168000c1e1b00 */
[----:B------:R0:W5:Y:S04]  /*27b0*/  @!P4 LDG.E.64 R74, desc[UR6][R34.64+0x40] ;  /* 0x00004006224ac981 */ /* 0x000168000c1e1b00 */
[----:B------:R0:W5:Y:S04]  /*27c0*/  @!P0 LDG.E.64 R70, desc[UR6][R34.64+0x80] ;  /* 0x0000800622468981 */ /* 0x000168000c1e1b00 */
[----:B------:R0:W5:Y:S02]  /*27d0*/  @!P5 LDG.E.64 R66, desc[UR6][R34.64+0xc0] ;  /* 0x0000c0062242d981 */ /* 0x000164000c1e1b00 */
.L_x_449:
[----:B------:R-:W-:Y:S05]  /*27e0*/  BSYNC B1 ;  /* 0x0000000000017941 */ /* 0x000fea0003800000 */
.L_x_448:
[----:B0----5:R-:W-:Y:S01]  /*27f0*/  IMAD.MOV.U32 R32, RZ, RZ, R64 ;  /* 0x000000ffff207224 */ /* 0x021fe200078e0040 */
[----:B------:R-:W-:Y:S01]  /*2800*/  MOV R34, R68 ;  /* 0x0000004400227202 */ /* 0x000fe20000000f00 */
[----:B------:R-:W-:Y:S01]  /*2810*/  IMAD.MOV.U32 R33, RZ, RZ, R65 ;  /* 0x000000ffff217224 */ /* 0x000fe200078e0041 */
[----:B------:R-:W-:Y:S01]  /*2820*/  ISETP.GE.AND P4, PT, R37, R88, PT ;  /* 0x000000582500720c */ /* 0x000fe20003f86270 */
[----:B------:R-:W-:Y:S01]  /*2830*/  IMAD.MOV.U32 R35, RZ, RZ, R69 ;  /* 0x000000ffff237224 */ /* 0x000fe200078e0045 */
[----:B------:R-:W-:Y:S01]  /*2840*/  PRMT R148, R34, 0x7610, R148 ;  /* 0x0000761022947816 */ /* 0x000fe20000000094 */
[----:B------:R-:W-:Y:S01]  /*2850*/  IMAD.MOV.U32 R34, RZ, RZ, R76 ;  /* 0x000000ffff227224 */ /* 0x000fe200078e004c */
[----:B------:R-:W-:Y:S01]  /*2860*/  PRMT R144, R32, 0x5410, R33 ;  /* 0x0000541020907816 */ /* 0x000fe20000000021 */
[----:B------:R-:W-:Y:S01]  /*2870*/  IMAD.MOV.U32 R32, RZ, RZ, R72 ;  /* 0x000000ffff207224 */ /* 0x000fe200078e0048 */
[----:B------:R-:W-:Y:S01]  /*2880*/  PRMT R150, R150, 0x5410, R35 ;  /* 0x0000541096967816 */ /* 0x000fe20000000023 */
[----:B------:R-:W-:Y:S01]  /*2890*/  IMAD.MOV.U32 R35, RZ, RZ, R77 ;  /* 0x000000ffff237224 */ /* 0x000fe200078e004d */
[----:B------:R-:W-:Y:S01]  /*28a0*/  MOV R33, R73 ;  /* 0x0000004900217202 */ /* 0x000fe20000000f00 */
[----:B------:R-:W-:Y:S01]  /*28b0*/  BSSY B1, `(.L_x_450) ;  /* 0x0000036000017945 */ /* 0x000fe20003800000 */
[----:B------:R-:W-:-:S02]  /*28c0*/  CS2R R52, SRZ ;  /* 0x0000000000347805 */ /* 0x000fc4000001ff00 */
[----:B------:R-:W-:Y:S02]  /*28d0*/  CS2R R56, SRZ ;  /* 0x0000000000387805 */ /* 0x000fe4000001ff00 */
[----:B------:R-:W-:Y:S01]  /*28e0*/  PRMT R157, R32, 0x5410, R33 ;  /* 0x00005410209d7816 */ /* 0x000fe20000000021 */
[----:B------:R-:W-:Y:S01]  /*28f0*/  IMAD.MOV.U32 R33, RZ, RZ, R67 ;  /* 0x000000ffff217224 */ /* 0x000fe200078e0043 */
[----:B------:R-:W-:Y:S01]  /*2900*/  PRMT R155, R34, 0x5410, R35 ;  /* 0x00005410229b7816 */ /* 0x000fe20000000023 */
[----:B------:R-:W-:Y:S01]  /*2910*/  IMAD.MOV.U32 R34, RZ, RZ, R70 ;  /* 0x000000ffff227224 */ /* 0x000fe200078e0046 */
[----:B------:R-:W-:Y:S02]  /*2920*/  MOV R32, R66 ;  /* 0x0000004200207202 */ /* 0x000fe40000000f00 */
[----:B------:R-:W-:Y:S02]  /*2930*/  CS2R R60, SRZ ;  /* 0x00000000003c7805 */ /* 0x000fe4000001ff00 */
[----:B------:R-:W-:-:S02]  /*2940*/  MOV R35, R71 ;  /* 0x0000004700237202 */ /* 0x000fc40000000f00 */
[----:B------:R-:W-:Y:S02]  /*2950*/  CS2R R50, SRZ ;  /* 0x0000000000327805 */ /* 0x000fe4000001ff00 */
[----:B------:R-:W-:Y:S01]  /*2960*/  PRMT R145, R32, 0x5410, R33 ;  /* 0x0000541020917816 */ /* 0x000fe20000000021 */
[----:B------:R-:W-:Y:S01]  /*2970*/  IMAD.MOV.U32 R32, RZ, RZ, R74 ;  /* 0x000000ffff207224 */ /* 0x000fe200078e004a */
[----:B------:R-:W-:Y:S01]  /*2980*/  PRMT R158, R34, 0x5410, R35 ;  /* 0x00005410229e7816 */ /* 0x000fe20000000023 */
[----:B------:R-:W-:Y:S01]  /*2990*/  IMAD.MOV.U32 R33, RZ, RZ, R75 ;  /* 0x000000ffff217224 */ /* 0x000fe200078e004b */
[----:B------:R-:W-:Y:S01]  /*29a0*/  MOV R34, R78 ;  /* 0x0000004e00227202 */ /* 0x000fe20000000f00 */
[----:B------:R-:W-:Y:S01]  /*29b0*/  IMAD.MOV.U32 R35, RZ, RZ, R79 ;  /* 0x000000ffff237224 */ /* 0x000fe200078e004f */
[----:B------:R-:W-:Y:S02]  /*29c0*/  CS2R R54, SRZ ;  /* 0x0000000000367805 */ /* 0x000fe4000001ff00 */
[----:B------:R-:W-:-:S02]  /*29d0*/  CS2R R58, SRZ ;  /* 0x00000000003a7805 */ /* 0x000fc4000001ff00 */
[----:B------:R-:W-:Y:S02]  /*29e0*/  PRMT R159, R32, 0x5410, R33 ;  /* 0x00005410209f7816 */ /* 0x000fe40000000021 */
[----:B------:R-:W-:Y:S02]  /*29f0*/  CS2R R62, SRZ ;  /* 0x00000000003e7805 */ /* 0x000fe4000001ff00 */
[----:B------:R-:W-:Y:S01]  /*2a00*/  PRMT R160, R34, 0x5410, R35 ;  /* 0x0000541022a07816 */ /* 0x000fe20000000023 */
[----:B------:R-:W-:Y:S06]  /*2a10*/  @P4 BRA `(.L_x_451) ;  /* 0x00000000007c4947 */ /* 0x000fec0003800000 */
[----:B------:R-:W-:Y:S01]  /*2a20*/  IADD3 R33, P0, P5, R102, R14, R105 ;  /* 0x0000000e66217210 */ /* 0x000fe20007d1e069 */
[----:B------:R-:W-:Y:S01]  /*2a30*/  ULDC.64 UR4, c[0x0][0x3e8] ;  /* 0x0000fa0000047ab9 */ /* 0x000fe20000000a00 */
[----:B------:R-:W-:Y:S01]  /*2a40*/  ULDC.64 UR6, c[0x0][0x400] ;  /* 0x0001000000067ab9 */ /* 0x000fe20000000a00 */
[----:B------:R-:W-:Y:S02]  /*2a50*/  CS2R R60, SRZ ;  /* 0x00000000003c7805 */ /* 0x000fe4000001ff00 */
[----:B------:R-:W-:Y:S02]  /*2a60*/  IADD3.X R38, R4, R11, R104, P0, P5 ;  /* 0x0000000b04267210 */ /* 0x000fe400007ea468 */
[----:B------:R-:W-:Y:S02]  /*2a70*/  CS2R R56, SRZ ;  /* 0x0000000000387805 */ /* 0x000fe4000001ff00 */
[----:B------:R-:W-:Y:S02]  /*2a80*/  IADD3 R35, P0, P5, R96, R12, R107 ;  /* 0x0000000c60237210 */ /* 0x000fe40007d1e06b */
[----:B------:R-:W-:-:S02]  /*2a90*/  CS2R R62, SRZ ;  /* 0x00000000003e7805 */ /* 0x000fc4000001ff00 */
[----:B------:R-:W-:Y:S01]  /*2aa0*/  CS2R R58, SRZ ;  /* 0x00000000003a7805 */ /* 0x000fe2000001ff00 */
[----:B------:R-:W-:Y:S01]  /*2ab0*/  ULDC.64 UR8, c[0x0][0x208] ;  /* 0x0000820000087ab9 */ /* 0x000fe20000000a00 */
[----:B------:R-:W-:Y:S02]  /*2ac0*/  IADD3.X R36, R6, R80, R106, P0, P5 ;  /* 0x0000005006247210 */ /* 0x000fe400007ea46a */
[----:B------:R-:W-:Y:S02]  /*2ad0*/  LEA R32, P0, R33, UR4, 0x1 ;  /* 0x0000000421207c11 */ /* 0x000fe4000f8008ff */
[----:B------:R-:W-:Y:S02]  /*2ae0*/  LEA R34, P5, R35, UR6, 0x1 ;  /* 0x0000000623227c11 */ /* 0x000fe4000f8a08ff */
[----:B------:R-:W-:Y:S02]  /*2af0*/  LEA.HI.X R33, R33, UR5, R38, 0x1, P0 ;  /* 0x0000000521217c11 */ /* 0x000fe400080f0c26 */
[----:B------:R-:W-:-:S02]  /*2b00*/  LEA.HI.X R35, R35, UR7, R36, 0x1, P5 ;  /* 0x0000000723237c11 */ /* 0x000fc4000a8f0c24 */
[-C--:B------:R-:W-:Y:S02]  /*2b10*/  ISETP.GE.AND P0, PT, R214, R114.reuse, PT ;  /* 0x00000072d600720c */ /* 0x080fe40003f06270 */
[----:B------:R-:W-:Y:S02]  /*2b20*/  ISETP.GE.AND P5, PT, R221, R114, PT ;  /* 0x00000072dd00720c */ /* 0x000fe40003fa6270 */
[----:B------:R-:W-:Y:S02]  /*2b30*/  CS2R R52, SRZ ;  /* 0x0000000000347805 */ /* 0x000fe4000001ff00 */
[----:B------:R-:W-:Y:S02]  /*2b40*/  CS2R R48, SRZ ;  /* 0x0000000000307805 */ /* 0x000fe4000001ff00 */
[----:B------:R-:W-:-:S05]  /*2b50*/  CS2R R54, SRZ ;  /* 0x0000000000367805 */ /* 0x000fca000001ff00 */
[----:B------:R0:W5:Y:S04]  /*2b60*/  @!P0 LDG.E.64 R60, desc[UR8][R32.64] ;  /* 0x00000008203c8981 */ /* 0x000168000c1e1b00 */
[----:B------:R0:W5:Y:S01]  /*2b70*/  @!P0 LDG.E.64 R62, desc[UR8][R34.64] ;  /* 0x00000008223e8981 */ /* 0x000162000c1e1b00 */
[----:B------:R-:W-:-:S03]  /*2b80*/  ISETP.GE.AND P0, PT, R220, R114, PT ;  /* 0x00000072dc00720c */ /* 0x000fc60003f06270 */
[----:B------:R0:W5:Y:S04]  /*2b90*/  @!P5 LDG.E.64 R56, desc[UR8][R32.64+0x40] ;  /* 0x000040082038d981 */ /* 0x000168000c1e1b00 */
[----:B------:R0:W5:Y:S01]  /*2ba0*/  @!P5 LDG.E.64 R58, desc[UR8][R34.64+0x40] ;  /* 0x00004008223ad981 */ /* 0x000162000c1e1b00 */
[----:B------:R-:W-:Y:S02]  /*2bb0*/  ISETP.GE.AND P5, PT, R222, R114, PT ;  /* 0x00000072de00720c */ /* 0x000fe40003fa6270 */
[----:B------:R-:W-:-:S03]  /*2bc0*/  CS2R R50, SRZ ;  /* 0x0000000000327805 */ /* 0x000fc6000001ff00 */
[----:B------:R0:W5:Y:S04]  /*2bd0*/  @!P0 LDG.E.64 R52, desc[UR8][R32.64+0x80] ;  /* 0x0000800820348981 */ /* 0x000168000c1e1b00 */
[----:B------:R0:W5:Y:S04]  /*2be0*/  @!P0 LDG.E.64 R54, desc[UR8][R34.64+0x80] ;  /* 0x0000800822368981 */ /* 0x000168000c1e1b00 */
[----:B------:R0:W5:Y:S04]  /*2bf0*/  @!P5 LDG.E.64 R48, desc[UR8][R32.64+0xc0] ;  /* 0x0000c0082030d981 */ /* 0x000168000c1e1b00 */
[----:B------:R0:W5:Y:S02]  /*2c00*/  @!P5 LDG.E.64 R50, desc[UR8][R34.64+0xc0] ;  /* 0x0000c0082232d981 */ /* 0x000164000c1e1b00 */
.L_x_451:
[----:B------:R-:W-:Y:S05]  /*2c10*/  BSYNC B1 ;  /* 0x0000000000017941 */ /* 0x000fea0003800000 */
.L_x_450:
[----:B0-----:R-:W-:Y:S01]  /*2c20*/  VIADD R32, R219, 0x40 ;  /* 0x00000040db207836 */ /* 0x001fe20000000000 */
[----:B------:R-:W-:Y:S01]  /*2c30*/  BSSY B1, `(.L_x_452) ;  /* 0x000002b000017945 */ /* 0x000fe20003800000 */
[----:B------:R-:W-:Y:S02]  /*2c40*/  CS2R R36, SRZ ;  /* 0x0000000000247805 */ /* 0x000fe4000001ff00 */
[----:B------:R-:W-:Y:S02]  /*2c50*/  CS2R R40, SRZ ;  /* 0x0000000000287805 */ /* 0x000fe4000001ff00 */
[----:B------:R-:W-:Y:S02]  /*2c60*/  CS2R R44, SRZ ;  /* 0x00000000002c7805 */ /* 0x000fe4000001ff00 */
[----:B------:R-:W-:Y:S02]  /*2c70*/  ISETP.GE.AND P5, PT, R32, R88, PT ;  /* 0x000000582000720c */ /* 0x000fe40003fa6270 */
[----:B------:R-:W-:-:S02]  /*2c80*/  CS2R R32, SRZ ;  /* 0x0000000000207805 */ /* 0x000fc4000001ff00 */
[----:B------:R-:W-:Y:S02]  /*2c90*/  CS2R R34, SRZ ;  /* 0x0000000000227805 */ /* 0x000fe4000001ff00 */
[----:B------:R-:W-:Y:S02]  /*2ca0*/  CS2R R38, SRZ ;  /* 0x0000000000267805 */ /* 0x000fe4000001ff00 */
[----:B------:R-:W-:Y:S02]  /*2cb0*/  CS2R R42, SRZ ;  /* 0x00000000002a7805 */ /* 0x000fe4000001ff00 */
[----:B-----5:R-:W-:Y:S02]  /*2cc0*/  MOV R81, R48 ;  /* 0x0000003000517202 */ /* 0x020fe40000000f00 */
[----:B------:R-:W-:Y:S01]  /*2cd0*/  CS2R R46, SRZ ;  /* 0x00000000002e7805 */ /* 0x000fe2000001ff00 */
[----:B------:R-:W-:Y:S06]  /*2ce0*/  @P5 BRA `(.L_x_453) ;  /* 0x00000000007c5947 */ /* 0x000fec0003800000 */
[----:B------:R-:W-:Y:S01]  /*2cf0*/  IADD3 R14, P0, P6, R102, R109, R14 ;  /* 0x0000006d660e7210 */ /* 0x000fe20007e1e00e */
[----:B------:R-:W-:Y:S01]  /*2d00*/  ULDC.64 UR4, c[0x0][0x3e8] ;  /* 0x0000fa0000047ab9 */ /* 0x000fe20000000a00 */
[----:B------:R-:W-:Y:S01]  /*2d10*/  ULDC.64 UR6, c[0x0][0x400] ;  /* 0x0001000000067ab9 */ /* 0x000fe20000000a00 */
[----:B------:R-:W-:Y:S02]  /*2d20*/  CS2R R44, SRZ ;  /* 0x00000000002c7805 */ /* 0x000fe4000001ff00 */
[----:B------:R-:W-:Y:S02]  /*2d30*/  IADD3.X R13, R4, R108, R11, P0, P6 ;  /* 0x0000006c040d7210 */ /* 0x000fe400007ec40b */
[----:B------:R-:W-:Y:S02]  /*2d40*/  CS2R R46, SRZ ;  /* 0x00000000002e7805 */ /* 0x000fe4000001ff00 */
[----:B------:R-:W-:Y:S01]  /*2d50*/  IADD3 R11, P0, P6, R96, R111, R12 ;  /* 0x0000006f600b7210 */ /* 0x000fe20007e1e00c */
[----:B------:R-:W-:-:S03]  /*2d60*/  ULDC.64 UR8, c[0x0][0x208] ;  /* 0x0000820000087ab9 */ /* 0x000fc60000000a00 */
[----:B------:R-:W-:Y:S02]  /*2d70*/  IADD3.X R80, R6, R110, R80, P0, P6 ;  /* 0x0000006e06507210 */ /* 0x000fe400007ec450 */
[----:B------:R-:W-:-:S04]  /*2d80*/  LEA R12, P0, R14, UR4, 0x1 ;  /* 0x000000040e0c7c11 */ /* 0x000fc8000f8008ff */
[----:B------:R-:W-:Y:S02]  /*2d90*/  LEA.HI.X R13, R14, UR5, R13, 0x1, P0 ;  /* 0x000000050e0d7c11 */ /* 0x000fe400080f0c0d */
[----:B------:R-:W-:-:S04]  /*2da0*/  LEA R14, P0, R11, UR6, 0x1 ;  /* 0x000000060b0e7c11 */ /* 0x000fc8000f8008ff */
[----:B------:R-:W-:Y:S02]  /*2db0*/  LEA.HI.X R15, R11, UR7, R80, 0x1, P0 ;  /* 0x000000070b0f7c11 */ /* 0x000fe400080f0c50 */
[----:B------:R-:W-:Y:S02]  /*2dc0*/  ISETP.GE.AND P0, PT, R214, R114, PT ;  /* 0x00000072d600720c */ /* 0x000fe40003f06270 */
[----:B------:R-:W-:Y:S02]  /*2dd0*/  CS2R R40, SRZ ;  /* 0x0000000000287805 */ /* 0x000fe4000001ff00 */
[----:B------:R-:W-:-:S09]  /*2de0*/  CS2R R42, SRZ ;  /* 0x00000000002a7805 */ /* 0x000fd2000001ff00 */
[----:B------:R0:W5:Y:S04]  /*2df0*/  @!P0 LDG.E.64 R44, desc[UR8][R12.64] ;  /* 0x000000080c2c8981 */ /* 0x000168000c1e1b00 */
[----:B------:R0:W5:Y:S01]  /*2e00*/  @!P0 LDG.E.64 R46, desc[UR8][R14.64] ;  /* 0x000000080e2e8981 */ /* 0x000162000c1e1b00 */
        /* <DEDUP_REMOVED lines=10> */
[----:B------:R-:W-:-:S13]  /*2eb0*/  ISETP.GE.AND P0, PT, R222, R114, PT ;  /* 0x00000072de00720c */ /* 0x000fda0003f06270 */
[----:B------:R0:W5:Y:S04]  /*2ec0*/  @!P0 LDG.E.64 R32, desc[UR8][R12.64+0xc0] ;  /* 0x0000c0080c208981 */ /* 0x000168000c1e1b00 */
[----:B------:R0:W5:Y:S02]  /*2ed0*/  @!P0 LDG.E.64 R34, desc[UR8][R14.64+0xc0] ;  /* 0x0000c0080e228981 */ /* 0x000164000c1e1b00 */
.L_x_453:
[----:B------:R-:W-:Y:S05]  /*2ee0*/  BSYNC B1 ;  /* 0x0000000000017941 */ /* 0x000fea0003800000 */
.L_x_452:
[----:B0-----:R-:W-:Y:S01]  /*2ef0*/  IMAD.MOV.U32 R12, RZ, RZ, R52 ;  /* 0x000000ffff0c7224 */ /* 0x001fe200078e0034 */
[----:B------:R-:W-:Y:S01]  /*2f00*/  MOV R13, R53 ;  /* 0x00000035000d7202 */ /* 0x000fe20000000f00 */
[----:B------:R-:W-:Y:S01]  /*2f10*/  IMAD.MOV.U32 R11, RZ, RZ, R49 ;  /* 0x000000ffff0b7224 */ /* 0x000fe200078e0031 */
[----:B------:R-:W-:Y:S01]  /*2f20*/  PRMT R139, R139, 0x5410, R81 ;  /* 0x000054108b8b7816 */ /* 0x000fe20000000051 */
        /* <DEDUP_REMOVED lines=8> */
[----:B------:R-:W-:Y:S01]  /*2fb0*/  ULOP3.LUT UR4, UR60, 0x1, URZ, 0xfc, !UPT ;  /* 0x000000013c047892 */ /* 0x000fe2000f8efc3f */
[----:B------:R-:W-:Y:S01]  /*2fc0*/  PRMT R149, R13, 0x7610, R149 ;  /* 0x000076100d957816 */ /* 0x000fe20000000095 */
[----:B------:R-:W-:Y:S01]  /*2fd0*/  IMAD.MOV.U32 R13, RZ, RZ, R55 ;  /* 0x000000ffff0d7224 */ /* 0x000fe200078e0037 */
[----:B------:R-:W-:Y:S01]  /*2fe0*/  PRMT R148, R148, 0x5410, R12 ;  /* 0x0000541094947816 */ /* 0x000fe2000000000c */
[----:B------:R-:W-:Y:S01]  /*2ff0*/  IMAD.MOV.U32 R12, RZ, RZ, R54 ;  /* 0x000000ffff0c7224 */ /* 0x000fe200078e0036 */
[----:B------:R-:W-:Y:S01]  /*3000*/  PRMT R146, R146, 0x5410, R11 ;  /* 0x0000541092927816 */ /* 0x000fe2000000000b */
[----:B------:R-:W-:Y:S01]  /*3010*/  UISETP.NE.AND UP0, UPT, UR4, 0x3, UPT ;  /* 0x000000030400788c */ /* 0x000fe2000bf05270 */
[----:B------:R-:W-:-:S02]  /*3020*/  PRMT R141, R14, 0x7610, R141 ;  /* 0x000076100e8d7816 */ /* 0x000fc4000000008d */
[----:B------:R-:W-:Y:S02]  /*3030*/  MOV R11, R51 ;  /* 0x00000033000b7202 */ /* 0x000fe40000000f00 */
[----:B------:R-:W-:Y:S02]  /*3040*/  MOV R14, R58 ;  /* 0x0000003a000e7202 */ /* 0x000fe40000000f00 */
[----:B------:R-:W-:Y:S01]  /*3050*/  PRMT R141, R141, 0x5410, R11 ;  /* 0x000054108d8d7816 */ /* 0x000fe2000000000b */
[----:B------:R-:W-:Y:S01]  /*3060*/  IMAD.MOV.U32 R11, RZ, RZ, R59 ;  /* 0x000000ffff0b7224 */ /* 0x000fe200078e003b */
[----:B------:R-:W-:Y:S01]  /*3070*/  PRMT R143, R12, 0x5410, R13 ;  /* 0x000054100c8f7816 */ /* 0x000fe2000000000d */
[----:B------:R-:W-:Y:S01]  /*3080*/  IMAD.MOV.U32 R12, RZ, RZ, R62 ;  /* 0x000000ffff0c7224 */ /* 0x000fe200078e003e */
[----:B------:R-:W-:Y:S01]  /*3090*/  PRMT R147, R14, 0x7610, R147 ;  /* 0x000076100e937816 */ /* 0x000fe20000000093 */
[----:B-----5:R-:W-:Y:S01]  /*30a0*/  IMAD.MOV.U32 R14, RZ, RZ, R32 ;  /* 0x000000ffff0e7224 */ /* 0x020fe200078e0020 */
[----:B------:R-:W-:-:S02]  /*30b0*/  MOV R13, R63 ;  /* 0x0000003f000d7202 */ /* 0x000fc40000000f00 */
[----:B------:R-:W-:Y:S01]  /*30c0*/  PRMT R147, R147, 0x5410, R11 ;  /* 0x0000541093937816 */ /* 0x000fe2000000000b */
[----:B------:R-:W-:Y:S01]  /*30d0*/  IMAD.MOV.U32 R11, RZ, RZ, R33 ;  /* 0x000000ffff0b7224 */ /* 0x000fe200078e0021 */
[----:B------:R-:W-:Y:S01]  /*30e0*/  PRMT R150, R13, 0x7610, R150 ;  /* 0x000076100d967816 */ /* 0x000fe20000000096 */
[----:B------:R-:W-:Y:S01]  /*30f0*/  IMAD.MOV.U32 R13, RZ, RZ, R37 ;  /* 0x000000ffff0d7224 */ /* 0x000fe200078e0025 */
[----:B------:R-:W-:Y:S02]  /*3100*/  PRMT R149, R149, 0x5410, R12 ;  /* 0x0000541095957816 */ /* 0x000fe4000000000c */
[----:B------:R-:W-:Y:S01]  /*3110*/  PRMT R123, R123, 0x5410, R14 ;  /* 0x000054107b7b7816 */ /* 0x000fe2000000000e */
[----:B------:R-:W-:Y:S01]  /*3120*/  IMAD.MOV.U32 R14, RZ, RZ, R40 ;  /* 0x000000ffff0e7224 */ /* 0x000fe200078e0028 */
[----:B------:R-:W-:Y:S02]  /*3130*/  MOV R12, R36 ;  /* 0x00000024000c7202 */ /* 0x000fe40000000f00 */
[----:B------:R-:W-:-:S02]  /*3140*/  PRMT R123, R11, 0x7610, R123 ;  /* 0x000076100b7b7816 */ /* 0x000fc4000000007b */
[----:B------:R-:W-:Y:S01]  /*3150*/  PRMT R125, R13, 0x5410, R12 ;  /* 0x000054100d7d7816 */ /* 0x000fe2000000000c */
[----:B------:R-:W-:Y:S01]  /*3160*/  IMAD.MOV.U32 R12, RZ, RZ, R44 ;  /* 0x000000ffff0c7224 */ /* 0x000fe200078e002c */
[----:B------:R-:W-:Y:S01]  /*3170*/  PRMT R127, R127, 0x5410, R14 ;  /* 0x000054107f7f7816 */ /* 0x000fe2000000000e */
[----:B------:R-:W-:Y:S01]  /*3180*/  IMAD.MOV.U32 R13, RZ, RZ, R45 ;  /* 0x000000ffff0d7224 */ /* 0x000fe200078e002d */
[----:B------:R-:W-:Y:S02]  /*3190*/  MOV R11, R41 ;  /* 0x00000029000b7202 */ /* 0x000fe40000000f00 */
[----:B------:R-:W-:Y:S02]  /*31a0*/  PLOP3.LUT P0, PT, PT, PT, UP0, 0x80, 0x0 ;  /* 0x000000000000781c */ /* 0x000fe40003f0f008 */
[----:B------:R-:W-:Y:S02]  /*31b0*/  MOV R14, R34 ;  /* 0x00000022000e7202 */ /* 0x000fe40000000f00 */
[----:B------:R-:W-:Y:S01]  /*31c0*/  PRMT R127, R11, 0x7610, R127 ;  /* 0x000076100b7f7816 */ /* 0x000fe2000000007f */
[----:B------:R-:W-:Y:S01]  /*31d0*/  IMAD.MOV.U32 R11, RZ, RZ, R35 ;  /* 0x000000ffff0b7224 */ /* 0x000fe200078e0023 */
[----:B------:R-:W-:Y:S01]  /*31e0*/  PRMT R135, R12, 0x5410, R13 ;  /* 0x000054100c877816 */ /* 0x000fe2000000000d */
[----:B------:R-:W-:Y:S01]  /*31f0*/  IMAD.MOV.U32 R12, RZ, RZ, R38 ;  /* 0x000000ffff0c7224 */ /* 0x000fe200078e0026 */
[----:B------:R-:W-:Y:S01]  /*3200*/  PRMT R122, R122, 0x5410, R14 ;  /* 0x000054107a7a7816 */ /* 0x000fe2000000000e */
[----:B------:R-:W-:Y:S01]  /*3210*/  IMAD.MOV.U32 R14, RZ, RZ, R47 ;  /* 0x000000ffff0e7224 */ /* 0x000fe200078e002f */
[----:B------:R-:W-:-:S02]  /*3220*/  MOV R13, R39 ;  /* 0x00000027000d7202 */ /* 0x000fc40000000f00 */
[----:B------:R-:W-:Y:S01]  /*3230*/  PRMT R122, R11, 0x7610, R122 ;  /* 0x000076100b7a7816 */ /* 0x000fe2000000007a */
[----:B------:R-:W-:Y:S01]  /*3240*/  IMAD.MOV.U32 R11, RZ, RZ, R42 ;  /* 0x000000ffff0b7224 */ /* 0x000fe200078e002a */
[----:B------:R-:W-:Y:S01]  /*3250*/  PRMT R124, R13, 0x5410, R12 ;  /* 0x000054100d7c7816 */ /* 0x000fe2000000000c */
[----:B------:R-:W-:Y:S01]  /*3260*/  IMAD.MOV.U32 R12, RZ, RZ, R43 ;  /* 0x000000ffff0c7224 */ /* 0x000fe200078e002b */
[----:B------:R-:W-:-:S04]  /*3270*/  MOV R13, R46 ;  /* 0x0000002e000d7202 */ /* 0x000fc80000000f00 */
[----:B------:R-:W-:Y:S02]  /*3280*/  PRMT R126, R12, 0x5410, R11 ;  /* 0x000054100c7e7816 */ /* 0x000fe4000000000b */
[----:B------:R-:W-:Y:S01]  /*3290*/  PRMT R137, R13, 0x5410, R14 ;  /* 0x000054100d897816 */ /* 0x000fe2000000000e */
[----:B------:R-:W-:Y:S06]  /*32a0*/  @!P0 BRA `(.L_x_454) ;  /* 0x0000000000048947 */ /* 0x000fec0003800000 */
[----:B------:R-:W-:Y:S01]  /*32b0*/  BPT.TRAP 0x1 ;  /* 0x000000040000795c */ /* 0x000fe20000300000 */
.L_x_454:
[----:B------:R-:W-:Y:S01]  /*32c0*/  IMAD R89, R212, 0x8, R22 ;  /* 0x00000008d4597824 */ /* 0x000fe200078e0216 */
[----:B------:R-:W-:Y:S01]  /*32d0*/  SHF.L.U32 R90, R224, 0x1f, RZ ;  /* 0x0000001fe05a7819 */ /* 0x000fe200000006ff */
[----:B------:R-:W-:Y:S03]  /*32e0*/  BSSY B1, `(.L_x_455) ;  /* 0x0000003000017945 */ /* 0x000fe60003800000 */
[----:B------:R-:W0:Y:S02]  /*32f0*/  SYNCS.PHASECHK.TRANS64.TRYWAIT P6, [R89+URZ+0x38890], R90 ;  /* 0x0388905a590075a7 */ /* 0x000e2400080c017f */
[----:B0-----:R-:W-:Y:S05]  /*3300*/  @!P6 BRA `(.L_x_456) ;  /* 0x0000023c000ce947 */ /* 0x001fea0003800000 */
.L_x_805:
[----:B------:R-:W-:Y:S05]  /*3310*/  BSYNC B1 ;  /* 0x0000000000017941 */ /* 0x000fea0003800000 */
.L_x_455:
[----:B------:R-:W-:-:S03]  /*3320*/  UMOV UR4, 0xffffffff ;  /* 0xffffffff00047882 */ /* 0x000fc60000000000 */
[----:B------:R-:W-:Y:S05]  /*3330*/  BRA.DIV UR4, `(.L_x_457) ;  /* 0x0000023e04147947 */ /* 0x000fea000b800000 */
[----:B------:R1:W2:Y:S04]  /*3340*/  SHFL.IDX PT, R83, R117, RZ, 0x181f ;  /* 0x00181fff75537589 */ /* 0x0002a800000e0000 */
[----:B------:R1:W3:Y:S02]  /*3350*/  SHFL.IDX PT, R82, R118, RZ, 0x181f ;  /* 0x00181fff76527589 */ /* 0x0002e400000e0000 */
.L_x_809:
[----:B------:R-:W-:Y:S04]  /*3360*/  BSSY B1, `(.L_x_458) ;  /* 0x00000dc000017945 */ /* 0x000fe80003800000 */
[----:B------:R-:W-:Y:S05]  /*3370*/  @P3 BRA `(.L_x_459) ;  /* 0x0000000c00683947 */ /* 0x000fea0003800000 */
[----:B------:R-:W-:Y:S01]  /*3380*/  ISETP.NE.AND P3, PT, R3, RZ, PT ;  /* 0x000000ff0300720c */ /* 0x000fe20003f65270 */
[----:B------:R-:W-:-:S12]  /*3390*/  BSSY B2, `(.L_x_460) ;  /* 0x0000035000027945 */ /* 0x000fd80003800000 */
[----:B------:R-:W-:Y:S05]  /*33a0*/  @!P3 BRA `(.L_x_461) ;  /* 0x0000000000ccb947 */ /* 0x000fea0003800000 */
[----:B------:R4:W0:Y:S01]  /*33b0*/  LDS.128 R12, [R85+0x24400] ;  /* 0x02440000550c7984 */ /* 0x0008220000000c00 */
[C---:B---3--:R-:W-:Y:S01]  /*33c0*/  LEA R80, P3, R16.reuse, R82, 0x1 ;  /* 0x0000005210507211 */ /* 0x048fe200078608ff */
[----:B------:R-:W-:Y:S03]  /*33d0*/  BSSY B3, `(.L_x_462) ;  /* 0x000002e000037945 */ /* 0x000fe60003800000 */
[----:B--2---:R-:W-:Y:S02]  /*33e0*/  LEA.HI.X R81, R16, R83, R17, 0x1, P3 ;  /* 0x0000005310517211 */ /* 0x004fe400018f0c11 */
[----:B------:R-:W-:-:S13]  /*33f0*/  ISETP.GE.AND P3, PT, R214, R114, PT ;  /* 0x00000072d600720c */ /* 0x000fda0003f66270 */
[----:B----4-:R-:W-:Y:S05]  /*3400*/  @P3 BRA `(.L_x_463) ;  /* 0x0000000000a83947 */ /* 0x010fea0003800000 */
[----:B------:R-:W-:Y:S01]  /*3410*/  SHF.R.U64 R11, R76, 0x10, R77 ;  /* 0x000000104c0b7819 */ /* 0x000fe2000000124d */
[--C-:B0-----:R-:W-:Y:S01]  /*3420*/  HADD2.F32 R152, -RZ, R13.reuse.H1_H1 ;  /* 0x3000000dff987230 */ /* 0x101fe20000004100 */
[--C-:B------:R-:W-:Y:S01]  /*3430*/  SHF.R.U64 R78, R78, 0x10, R79.reuse ;  /* 0x000000104e4e7819 */ /* 0x100fe2000000124f */
[----:B------:R-:W-:Y:S01]  /*3440*/  HADD2.F32 R156, -RZ, R13.H0_H0 ;  /* 0x2000000dff9c7230 */ /* 0x000fe20000004100 */
[----:B------:R-:W-:Y:S01]  /*3450*/  SHF.R.U32.HI R151, RZ, 0x10, R79 ;  /* 0x00000010ff977819 */ /* 0x000fe2000001164f */
[----:B------:R-:W-:Y:S01]  /*3460*/  HADD2.F32 R154, -RZ, R15.H0_H0 ;  /* 0x2000000fff9a7230 */ /* 0x000fe20000004100 */
[----:B------:R-:W-:Y:S01]  /*3470*/  SHF.R.U32.HI R76, RZ, 0x10, R77 ;  /* 0x00000010ff4c7819 */ /* 0x000fe2000001164d */
[----:B------:R-:W-:Y:S02]  /*3480*/  HADD2.F32 R77, -RZ, R11.H0_H0 ;  /* 0x2000000bff4d7230 */ /* 0x000fe40000004100 */
[----:B------:R-:W-:Y:S02]  /*3490*/  HADD2.F32 R79, -RZ, R78.H0_H0 ;  /* 0x2000004eff4f7230 */ /* 0x000fe40000004100 */
[----:B------:R-:W-:-:S02]  /*34a0*/  HADD2.F32 R11, -RZ, R151.H0_H0 ;  /* 0x20000097ff0b7230 */ /* 0x000fc40000004100 */
[----:B------:R-:W-:Y:S02]  /*34b0*/  HADD2.F32 R78, -RZ, R15.H1_H1 ;  /* 0x3000000fff4e7230 */ /* 0x000fe40000004100 */
[-C--:B------:R-:W-:Y:S01]  /*34c0*/  FMUL.FTZ R151, R152, R79.reuse ;  /* 0x0000004f98977220 */ /* 0x080fe20000410000 */
[----:B------:R-:W-:Y:S02]  /*34d0*/  HADD2.F32 R15, -RZ, R76.H0_H0 ;  /* 0x2000004cff0f7230 */ /* 0x000fe40000004100 */
[----:B------:R-:W-:Y:S01]  /*34e0*/  FMUL.FTZ R153, R156, R79 ;  /* 0x0000004f9c997220 */ /* 0x000fe20000410000 */
[-C--:B------:R-:W-:Y:S01]  /*34f0*/  FMUL.FTZ R79, R154, R11.reuse ;  /* 0x0000000b9a4f7220 */ /* 0x080fe20000410000 */
[----:B------:R-:W-:Y:S01]  /*3500*/  FMUL.FTZ R13, R78, R11 ;  /* 0x0000000b4e0d7220 */ /* 0x000fe20000410000 */
[-C--:B------:R-:W-:Y:S01]  /*3510*/  FFMA.FTZ R11, R156, R77.reuse, -R151 ;  /* 0x0000004d9c0b7223 */ /* 0x080fe20000010897 */
[----:B------:R-:W-:Y:S01]  /*3520*/  FFMA.FTZ R76, R152, R77, R153 ;  /* 0x0000004d984c7223 */ /* 0x000fe20000010099 */
[----:B------:R-:W-:-:S02]  /*3530*/  HADD2.F32 R77, -RZ, R160.H0_H0 ;  /* 0x200000a0ff4d7230 */ /* 0x000fc40000004100 */
[-C--:B------:R-:W-:Y:S01]  /*3540*/  FFMA.FTZ R13, R154, R15.reuse, -R13 ;  /* 0x0000000f9a0d7223 */ /* 0x080fe2000001080d */
[--C-:B------:R-:W-:Y:S02]  /*3550*/  HADD2.F32 R152, -RZ, R12.reuse.H1_H1 ;  /* 0x3000000cff987230 */ /* 0x100fe40000004100 */
[----:B------:R-:W-:Y:S01]  /*3560*/  FFMA.FTZ R78, R78, R15, R79 ;  /* 0x0000000f4e4e7223 */ /* 0x000fe2000001004f */
[----:B------:R-:W-:Y:S01]  /*3570*/  HADD2.F32 R154, -RZ, R12.H0_H0 ;  /* 0x2000000cff9a7230 */ /* 0x000fe20000004100 */
[----:B------:R-:W-:Y:S01]  /*3580*/  F2FP.F16.F32.PACK_AB R11, R76, R11 ;  /* 0x0000000b4c0b723e */ /* 0x000fe200000000ff */
[----:B------:R-:W-:Y:S02]  /*3590*/  HADD2.F32 R15, -RZ, R160.H1_H1 ;  /* 0x300000a0ff0f7230 */ /* 0x000fe40000004100 */
[----:B------:R-:W-:Y:S01]  /*35a0*/  FMUL.FTZ R151, R152, R77 ;  /* 0x0000004d98977220 */ /* 0x000fe20000410000 */
[--C-:B------:R-:W-:Y:S02]  /*35b0*/  HADD2.F32 R12, -RZ, R14.reuse.H1_H1 ;  /* 0x3000000eff0c7230 */ /* 0x100fe40000004100 */
[----:B------:R-:W-:-:S02]  /*35c0*/  HADD2.F32 R14, -RZ, R14.H0_H0 ;  /* 0x2000000eff0e7230 */ /* 0x000fc40000004100 */
[--C-:B------:R-:W-:Y:S02]  /*35d0*/  HADD2.F32 R79, -RZ, R155.reuse.H0_H0 ;  /* 0x2000009bff4f7230 */ /* 0x100fe40000004100 */
[----:B------:R-:W-:Y:S02]  /*35e0*/  HADD2.F32 R153, -RZ, R155.H1_H1 ;  /* 0x3000009bff997230 */ /* 0x000fe40000004100 */
[----:B------:R-:W-:Y:S01]  /*35f0*/  FMUL.FTZ R155, R154, R77 ;  /* 0x0000004d9a9b7220 */ /* 0x000fe20000410000 */
[-C--:B------:R-:W-:Y:S01]  /*3600*/  FMUL.FTZ R77, R12, R15.reuse ;  /* 0x0000000f0c4d7220 */ /* 0x080fe20000410000 */
[----:B------:R-:W-:Y:S01]  /*3610*/  FMUL.FTZ R15, R14, R15 ;  /* 0x0000000f0e0f7220 */ /* 0x000fe20000410000 */
[-C--:B------:R-:W-:Y:S01]  /*3620*/  FFMA.FTZ R151, R154, R79.reuse, -R151 ;  /* 0x0000004f9a977223 */ /* 0x080fe20000010897 */
[----:B------:R-:W-:Y:S01]  /*3630*/  FFMA.FTZ R152, R152, R79, R155 ;  /* 0x0000004f98987223 */ /* 0x000fe2000001009b */
[-C--:B------:R-:W-:Y:S01]  /*3640*/  FFMA.FTZ R77, R14, R153.reuse, -R77 ;  /* 0x000000990e4d7223 */ /* 0x080fe2000001084d */
[----:B------:R-:W-:Y:S01]  /*3650*/  FFMA.FTZ R12, R12, R153, R15 ;  /* 0x000000990c0c7223 */ /* 0x000fe2000001000f */
[----:B------:R-:W-:Y:S01]  /*3660*/  F2FP.F16.F32.PACK_AB R15, R78, R13 ;  /* 0x0000000d4e0f723e */ /* 0x000fe200000000ff */
[----:B------:R-:W-:Y:S01]  /*3670*/  IMAD.MOV.U32 R13, RZ, RZ, R11 ;  /* 0x000000ffff0d7224 */ /* 0x000fe200078e000b */
[----:B------:R-:W-:-:S02]  /*3680*/  F2FP.F16.F32.PACK_AB R152, R152, R151 ;  /* 0x000000979898723e */ /* 0x000fc400000000ff */
[----:B------:R-:W-:Y:S02]  /*3690*/  F2FP.F16.F32.PACK_AB R14, R12, R77 ;  /* 0x0000004d0c0e723e */ /* 0x000fe400000000ff */
[----:B------:R-:W-:-:S07]  /*36a0*/  MOV R12, R152 ;  /* 0x00000098000c7202 */ /* 0x000fce0000000f00 */
.L_x_463:
[----:B------:R-:W-:Y:S05]  /*36b0*/  BSYNC B3 ;  /* 0x0000000000037941 */ /* 0x000fea0003800000 */
.L_x_462:
[----:B------:R-:W-:Y:S02]  /*36c0*/  ULDC.64 UR4, c[0x0][0x208] ;  /* 0x0000820000047ab9 */ /* 0x000fe40000000a00 */
[----:B0-----:R4:W-:Y:S03]  /*36d0*/  ST.E.128 desc[UR4][R80.64], R12 ;  /* 0x0000000c50007985 */ /* 0x0019e6000c101d04 */
.L_x_461:
[----:B------:R-:W-:Y:S05]  /*36e0*/  BSYNC B2 ;  /* 0x0000000000027941 */ /* 0x000fea0003800000 */
.L_x_460:
[----:B------:R-:W-:Y:S01]  /*36f0*/  ISETP.NE.AND P3, PT, R21, RZ, PT ;  /* 0x000000ff1500720c */ /* 0x000fe20003f65270 */
[----:B------:R-:W-:-:S12]  /*3700*/  BSSY B2, `(.L_x_464) ;  /* 0x0000036000027945 */ /* 0x000fd80003800000 */
[----:B------:R-:W-:Y:S05]  /*3710*/  @!P3 BRA `(.L_x_465) ;  /* 0x0000000000d0b947 */ /* 0x000fea0003800000 */
[----:B----4-:R4:W0:Y:S01]  /*3720*/  LDS.128 R12, [R85+0x26c00] ;  /* 0x026c0000550c7984 */ /* 0x0108220000000c00 */
[C---:B---3--:R-:W-:Y:S01]  /*3730*/  LEA R76, P3, R23.reuse, R82, 0x1 ;  /* 0x00000052174c7211 */ /* 0x048fe200078608ff */
[----:B------:R-:W-:Y:S03]  /*3740*/  BSSY B3, `(.L_x_466) ;  /* 0x000002f000037945 */ /* 0x000fe60003800000 */
[----:B--2---:R-:W-:Y:S02]  /*3750*/  LEA.HI.X R77, R23, R83, R216, 0x1, P3 ;  /* 0x00000053174d7211 */ /* 0x004fe400018f0cd8 */
[----:B------:R-:W-:-:S13]  /*3760*/  ISETP.GE.AND P3, PT, R221, R114, PT ;  /* 0x00000072dd00720c */ /* 0x000fda0003f66270 */
[----:B----4-:R-:W-:Y:S05]  /*3770*/  @P3 BRA `(.L_x_467) ;  /* 0x0000000000ac3947 */ /* 0x010fea0003800000 */
[--C-:B------:R-:W-:Y:S01]  /*3780*/  SHF.R.U64 R11, R72, 0x10, R73.reuse ;  /* 0x00000010480b7819 */ /* 0x100fe20000001249 */
[--C-:B0-----:R-:W-:Y:S01]  /*3790*/  HADD2.F32 R78, -RZ, R13.reuse.H1_H1 ;  /* 0x3000000dff4e7230 */ /* 0x101fe20000004100 */
[----:B------:R-:W-:Y:S01]  /*37a0*/  SHF.R.U32.HI R72, RZ, 0x10, R73 ;  /* 0x00000010ff487819 */ /* 0x000fe20000011649 */
[----:B------:R-:W-:Y:S01]  /*37b0*/  HADD2.F32 R80, -RZ, R13.H0_H0 ;  /* 0x2000000dff507230 */ /* 0x000fe20000004100 */
[--C-:B------:R-:W-:Y:S01]  /*37c0*/  SHF.R.U64 R73, R74, 0x10, R75.reuse ;  /* 0x000000104a497819 */ /* 0x100fe2000000124b */
[--C-:B------:R-:W-:Y:S01]  /*37d0*/  HADD2.F32 R13, -RZ, R15.reuse.H1_H1 ;  /* 0x3000000fff0d7230 */ /* 0x100fe20000004100 */
[----:B------:R-:W-:Y:S01]  /*37e0*/  SHF.R.U32.HI R74, RZ, 0x10, R75 ;  /* 0x00000010ff4a7819 */ /* 0x000fe2000001164b */
[----:B------:R-:W-:Y:S02]  /*37f0*/  HADD2.F32 R15, -RZ, R15.H0_H0 ;  /* 0x2000000fff0f7230 */ /* 0x000fe40000004100 */
[----:B------:R-:W-:Y:S02]  /*3800*/  HADD2.F32 R73, -RZ, R73.H0_H0 ;  /* 0x20000049ff497230 */ /* 0x000fe40000004100 */
[----:B------:R-:W-:-:S02]  /*3810*/  HADD2.F32 R74, -RZ, R74.H0_H0 ;  /* 0x2000004aff4a7230 */ /* 0x000fc40000004100 */
[----:B------:R-:W-:Y:S02]  /*3820*/  HADD2.F32 R72, -RZ, R72.H0_H0 ;  /* 0x20000048ff487230 */ /* 0x000fe40000004100 */
[-C--:B------:R-:W-:Y:S01]  /*3830*/  FMUL.FTZ R75, R78, R73.reuse ;  /* 0x000000494e4b7220 */ /* 0x080fe20000410000 */
[----:B------:R-:W-:Y:S02]  /*3840*/  HADD2.F32 R11, -RZ, R11.H0_H0 ;  /* 0x2000000bff0b7230 */ /* 0x000fe40000004100 */
[-C--:B------:R-:W-:Y:S01]  /*3850*/  FMUL.FTZ R152, R13, R74.reuse ;  /* 0x0000004a0d987220 */ /* 0x080fe20000410000 */
[C---:B------:R-:W-:Y:S01]  /*3860*/  FMUL.FTZ R74, R15.reuse, R74 ;  /* 0x0000004a0f4a7220 */ /* 0x040fe20000410000 */
[----:B------:R-:W-:Y:S02]  /*3870*/  FMUL.FTZ R73, R80, R73 ;  /* 0x0000004950497220 */ /* 0x000fe40000410000 */
        /* <DEDUP_REMOVED lines=9> */
[-C--:B------:R-:W-:Y:S01]  /*3910*/  FMUL.FTZ R73, R72, R15.reuse ;  /* 0x0000000f48497220 */ /* 0x080fe20000410000 */
[--C-:B------:R-:W-:Y:S02]  /*3920*/  HADD2.F32 R12, -RZ, R14.reuse.H1_H1 ;  /* 0x3000000eff0c7230 */ /* 0x100fe40000004100 */
[----:B------:R-:W-:Y:S01]  /*3930*/  FMUL.FTZ R79, R74, R15 ;  /* 0x0000000f4a4f7220 */ /* 0x000fe20000410000 */
[----:B------:R-:W-:Y:S01]  /*3940*/  HADD2.F32 R11, -RZ, R157.H0_H0 ;  /* 0x2000009dff0b7230 */ /* 0x000fe20000004100 */
[----:B------:R-:W-:Y:S01]  /*3950*/  F2FP.F16.F32.PACK_AB R75, R78, R75 ;  /* 0x0000004b4e4b723e */ /* 0x000fe200000000ff */
[----:B------:R-:W-:-:S02]  /*3960*/  HADD2.F32 R14, -RZ, R14.H0_H0 ;  /* 0x2000000eff0e7230 */ /* 0x000fc40000004100 */
[----:B------:R-:W-:Y:S01]  /*3970*/  FMUL.FTZ R15, R12, R159 ;  /* 0x0000009f0c0f7220 */ /* 0x000fe20000410000 */
[----:B------:R-:W-:Y:S02]  /*3980*/  HADD2.F32 R157, -RZ, R157.H1_H1 ;  /* 0x3000009dff9d7230 */ /* 0x000fe40000004100 */
[-C--:B------:R-:W-:Y:S01]  /*3990*/  FFMA.FTZ R73, R74, R11.reuse, -R73 ;  /* 0x0000000b4a497223 */ /* 0x080fe20000010849 */
[----:B------:R-:W-:Y:S01]  /*39a0*/  FFMA.FTZ R72, R72, R11, R79 ;  /* 0x0000000b48487223 */ /* 0x000fe2000001004f */
[C---:B------:R-:W-:Y:S01]  /*39b0*/  FMUL.FTZ R159, R14.reuse, R159 ;  /* 0x0000009f0e9f7220 */ /* 0x040fe20000410000 */
[----:B------:R-:W-:Y:S01]  /*39c0*/  MOV R13, R75 ;  /* 0x0000004b000d7202 */ /* 0x000fe20000000f00 */
[-C--:B------:R-:W-:Y:S02]  /*39d0*/  FFMA.FTZ R15, R14, R157.reuse, -R15 ;  /* 0x0000009d0e0f7223 */ /* 0x080fe4000001080f */
[----:B------:R-:W-:Y:S01]  /*39e0*/  FFMA.FTZ R12, R12, R157, R159 ;  /* 0x0000009d0c0c7223 */ /* 0x000fe2000001009f */
[----:B------:R-:W-:-:S04]  /*39f0*/  F2FP.F16.F32.PACK_AB R74, R72, R73 ;  /* 0x00000049484a723e */ /* 0x000fc800000000ff */
[----:B------:R-:W-:Y:S01]  /*3a00*/  F2FP.F16.F32.PACK_AB R14, R12, R15 ;  /* 0x0000000f0c0e723e */ /* 0x000fe200000000ff */
[----:B------:R-:W-:Y:S02]  /*3a10*/  IMAD.MOV.U32 R12, RZ, RZ, R74 ;  /* 0x000000ffff0c7224 */ /* 0x000fe400078e004a */
[----:B------:R-:W-:-:S07]  /*3a20*/  IMAD.MOV.U32 R15, RZ, RZ, R152 ;  /* 0x000000ffff0f7224 */ /* 0x000fce00078e0098 */
.L_x_467:
[----:B------:R-:W-:Y:S05]  /*3a30*/  BSYNC B3 ;  /* 0x0000000000037941 */ /* 0x000fea0003800000 */
.L_x_466:
[----:B------:R-:W-:Y:S02]  /*3a40*/  ULDC.64 UR4, c[0x0][0x208] ;  /* 0x0000820000047ab9 */ /* 0x000fe40000000a00 */
[----:B0-----:R0:W-:Y:S03]  /*3a50*/  ST.E.128 desc[UR4][R76.64], R12 ;  /* 0x0000000c4c007985 */ /* 0x0011e6000c101d04 */
.L_x_465:
[----:B------:R-:W-:Y:S05]  /*3a60*/  BSYNC B2 ;  /* 0x0000000000027941 */ /* 0x000fea0003800000 */
.L_x_464:
[----:B------:R-:W-:Y:S01]  /*3a70*/  ISETP.NE.AND P3, PT, R25, RZ, PT ;  /* 0x000000ff1900720c */ /* 0x000fe20003f65270 */
[----:B------:R-:W-:-:S12]  /*3a80*/  BSSY B2, `(.L_x_468) ;  /* 0x0000035000027945 */ /* 0x000fd80003800000 */
[----:B------:R-:W-:Y:S05]  /*3a90*/  @!P3 BRA `(.L_x_469) ;  /* 0x0000000000ccb947 */ /* 0x000fea0003800000 */
[----:B0---4-:R0:W4:Y:S01]  /*3aa0*/  LDS.128 R12, [R85+0x29400] ;  /* 0x02940000550c7984 */ /* 0x0111220000000c00 */
[C---:B---3--:R-:W-:Y:S01]  /*3ab0*/  LEA R72, P3, R18.reuse, R82, 0x1 ;  /* 0x0000005212487211 */ /* 0x048fe200078608ff */
[----:B------:R-:W-:Y:S03]  /*3ac0*/  BSSY B3, `(.L_x_470) ;  /* 0x000002e000037945 */ /* 0x000fe60003800000 */
[----:B--2---:R-:W-:Y:S02]  /*3ad0*/  LEA.HI.X R73, R18, R83, R218, 0x1, P3 ;  /* 0x0000005312497211 */ /* 0x004fe400018f0cda */
[----:B------:R-:W-:-:S13]  /*3ae0*/  ISETP.GE.AND P3, PT, R220, R114, PT ;  /* 0x00000072dc00720c */ /* 0x000fda0003f66270 */
[----:B0-----:R-:W-:Y:S05]  /*3af0*/  @P3 BRA `(.L_x_471) ;  /* 0x0000000000a83947 */ /* 0x001fea0003800000 */
[----:B------:R-:W-:Y:S01]  /*3b00*/  SHF.R.U64 R74, R68, 0x10, R69 ;  /* 0x00000010444a7819 */ /* 0x000fe20000001245 */
[----:B----4-:R-:W-:Y:S01]  /*3b10*/  IMAD.MOV.U32 R11, RZ, RZ, R13 ;  /* 0x000000ffff0b7224 */ /* 0x010fe200078e000d */
[----:B------:R-:W-:Y:S01]  /*3b20*/  SHF.R.U32.HI R68, RZ, 0x10, R69 ;  /* 0x00000010ff447819 */ /* 0x000fe20000011645 */
[----:B------:R-:W-:Y:S01]  /*3b30*/  HADD2.F32 R75, -RZ, R158.H0_H0 ;  /* 0x2000009eff4b7230 */ /* 0x000fe20000004100 */
[--C-:B------:R-:W-:Y:S01]  /*3b40*/  SHF.R.U64 R69, R70, 0x10, R71.reuse ;  /* 0x0000001046457819 */ /* 0x100fe20000001247 */
[----:B------:R-:W-:Y:S01]  /*3b50*/  HADD2.F32 R13, -RZ, R74.H0_H0 ;  /* 0x2000004aff0d7230 */ /* 0x000fe20000004100 */
[----:B------:R-:W-:Y:S01]  /*3b60*/  SHF.R.U32.HI R78, RZ, 0x10, R71 ;  /* 0x00000010ff4e7819 */ /* 0x000fe20000011647 */
[----:B------:R-:W-:Y:S02]  /*3b70*/  HADD2.F32 R74, -RZ, R11.H1_H1 ;  /* 0x3000000bff4a7230 */ /* 0x000fe40000004100 */
[----:B------:R-:W-:Y:S02]  /*3b80*/  HADD2.F32 R71, -RZ, R69.H0_H0 ;  /* 0x20000045ff477230 */ /* 0x000fe40000004100 */
[----:B------:R-:W-:-:S02]  /*3b90*/  HADD2.F32 R70, -RZ, R11.H0_H0 ;  /* 0x2000000bff467230 */ /* 0x000fc40000004100 */
[----:B------:R-:W-:Y:S02]  /*3ba0*/  HADD2.F32 R78, -RZ, R78.H0_H0 ;  /* 0x2000004eff4e7230 */ /* 0x000fe40000004100 */
[-C--:B------:R-:W-:Y:S01]  /*3bb0*/  FMUL.FTZ R11, R74, R71.reuse ;  /* 0x000000474a0b7220 */ /* 0x080fe20000410000 */
[--C-:B------:R-:W-:Y:S02]  /*3bc0*/  HADD2.F32 R69, -RZ, R15.reuse.H1_H1 ;  /* 0x3000000fff457230 */ /* 0x100fe40000004100 */
[C---:B------:R-:W-:Y:S01]  /*3bd0*/  FMUL.FTZ R71, R70.reuse, R71 ;  /* 0x0000004746477220 */ /* 0x040fe20000410000 */
[----:B------:R-:W-:Y:S02]  /*3be0*/  HADD2.F32 R15, -RZ, R15.H0_H0 ;  /* 0x2000000fff0f7230 */ /* 0x000fe40000004100 */
[-C--:B------:R-:W-:Y:S01]  /*3bf0*/  FFMA.FTZ R11, R70, R13.reuse, -R11 ;  /* 0x0000000d460b7223 */ /* 0x080fe2000001080b */
[----:B------:R-:W-:Y:S02]  /*3c00*/  HADD2.F32 R76, -RZ, R68.H0_H0 ;  /* 0x20000044ff4c7230 */ /* 0x000fe40000004100 */
[-C--:B------:R-:W-:Y:S01]  /*3c10*/  FMUL.FTZ R80, R69, R78.reuse ;  /* 0x0000004e45507220 */ /* 0x080fe20000410000 */
[----:B------:R-:W-:Y:S01]  /*3c20*/  FFMA.FTZ R68, R74, R13, R71 ;  /* 0x0000000d4a447223 */ /* 0x000fe20000010047 */
[----:B------:R-:W-:Y:S01]  /*3c30*/  FMUL.FTZ R78, R15, R78 ;  /* 0x0000004e0f4e7220 */ /* 0x000fe20000410000 */
[----:B------:R-:W-:-:S02]  /*3c40*/  HADD2.F32 R158, -RZ, R158.H1_H1 ;  /* 0x3000009eff9e7230 */ /* 0x000fc40000004100 */
[-C--:B------:R-:W-:Y:S01]  /*3c50*/  FFMA.FTZ R13, R15, R76.reuse, -R80 ;  /* 0x0000004c0f0d7223 */ /* 0x080fe20000010850 */
[--C-:B------:R-:W-:Y:S02]  /*3c60*/  HADD2.F32 R15, -RZ, R12.reuse.H1_H1 ;  /* 0x3000000cff0f7230 */ /* 0x100fe40000004100 */
[----:B------:R-:W-:Y:S01]  /*3c70*/  FFMA.FTZ R70, R69, R76, R78 ;  /* 0x0000004c45467223 */ /* 0x000fe2000001004e */
[----:B------:R-:W-:Y:S01]  /*3c80*/  HADD2.F32 R12, -RZ, R12.H0_H0 ;  /* 0x2000000cff0c7230 */ /* 0x000fe20000004100 */
[----:B------:R-:W-:Y:S01]  /*3c90*/  F2FP.F16.F32.PACK_AB R11, R68, R11 ;  /* 0x0000000b440b723e */ /* 0x000fe200000000ff */
[--C-:B------:R-:W-:Y:S02]  /*3ca0*/  HADD2.F32 R69, -RZ, R14.reuse.H1_H1 ;  /* 0x3000000eff457230 */ /* 0x100fe40000004100 */
[-C--:B------:R-:W-:Y:S01]  /*3cb0*/  FMUL.FTZ R77, R15, R75.reuse ;  /* 0x0000004b0f4d7220 */ /* 0x080fe20000410000 */
[----:B------:R-:W-:Y:S02]  /*3cc0*/  HADD2.F32 R14, -RZ, R14.H0_H0 ;  /* 0x2000000eff0e7230 */ /* 0x000fe40000004100 */
[----:B------:R-:W-:Y:S01]  /*3cd0*/  FMUL.FTZ R76, R12, R75 ;  /* 0x0000004b0c4c7220 */ /* 0x000fe20000410000 */
[----:B------:R-:W-:-:S02]  /*3ce0*/  HADD2.F32 R71, -RZ, R148.H0_H0 ;  /* 0x20000094ff477230 */ /* 0x000fc40000004100 */
[-C--:B------:R-:W-:Y:S01]  /*3cf0*/  FMUL.FTZ R75, R69, R158.reuse ;  /* 0x0000009e454b7220 */ /* 0x080fe20000410000 */
[----:B------:R-:W-:Y:S02]  /*3d00*/  HADD2.F32 R74, -RZ, R150.H1_H1 ;  /* 0x30000096ff4a7230 */ /* 0x000fe40000004100 */
[----:B------:R-:W-:Y:S01]  /*3d10*/  FMUL.FTZ R158, R14, R158 ;  /* 0x0000009e0e9e7220 */ /* 0x000fe20000410000 */
[-C--:B------:R-:W-:Y:S01]  /*3d20*/  FFMA.FTZ R77, R12, R71.reuse, -R77 ;  /* 0x000000470c4d7223 */ /* 0x080fe2000001084d */
[----:B------:R-:W-:Y:S01]  /*3d30*/  FFMA.FTZ R76, R15, R71, R76 ;  /* 0x000000470f4c7223 */ /* 0x000fe2000001004c */
[-C--:B------:R-:W-:Y:S01]  /*3d40*/  FFMA.FTZ R75, R14, R74.reuse, -R75 ;  /* 0x0000004a0e4b7223 */ /* 0x080fe2000001084b */
[----:B------:R-:W-:Y:S01]  /*3d50*/  FFMA.FTZ R158, R69, R74, R158 ;  /* 0x0000004a459e7223 */ /* 0x000fe2000001009e */
[----:B------:R-:W-:Y:S02]  /*3d60*/  F2FP.F16.F32.PACK_AB R15, R70, R13 ;  /* 0x0000000d460f723e */ /* 0x000fe400000000ff */
[----:B------:R-:W-:-:S02]  /*3d70*/  F2FP.F16.F32.PACK_AB R12, R76, R77 ;  /* 0x0000004d4c0c723e */ /* 0x000fc400000000ff */
[----:B------:R-:W-:Y:S02]  /*3d80*/  F2FP.F16.F32.PACK_AB R14, R158, R75 ;  /* 0x0000004b9e0e723e */ /* 0x000fe400000000ff */
[----:B------:R-:W-:-:S07]  /*3d90*/  MOV R13, R11 ;  /* 0x0000000b000d7202 */ /* 0x000fce0000000f00 */
.L_x_471:
[----:B------:R-:W-:Y:S05]  /*3da0*/  BSYNC B3 ;  /* 0x0000000000037941 */ /* 0x000fea0003800000 */
.L_x_470:
[----:B------:R-:W-:Y:S02]  /*3db0*/  ULDC.64 UR4, c[0x0][0x208] ;  /* 0x0000820000047ab9 */ /* 0x000fe40000000a00 */
[----:B----4-:R0:W-:Y:S03]  /*3dc0*/  ST.E.128 desc[UR4][R72.64], R12 ;  /* 0x0000000c48007985 */ /* 0x0101e6000c101d04 */
.L_x_469:
[----:B------:R-:W-:Y:S05]  /*3dd0*/  BSYNC B2 ;  /* 0x0000000000027941 */ /* 0x000fea0003800000 */
.L_x_468:
[----:B------:R-:W-:-:S13]  /*3de0*/  ISETP.NE.AND P3, PT, R26, RZ, PT ;  /* 0x000000ff1a00720c */ /* 0x000fda0003f65270 */
        /* <DEDUP_REMOVED lines=9> */
[--C-:B------:R-:W-:Y:S01]  /*3e80*/  SHF.R.U64 R70, R66, 0x10, R67.reuse ;  /* 0x0000001042467819 */ /* 0x100fe20000001243 */
[----:B------:R-:W-:Y:S01]  /*3e90*/  HADD2.F32 R15, -RZ, R13.H1_H1 ;  /* 0x3000000dff0f7230 */ /* 0x000fe20000004100 */
[----:B------:R-:W-:Y:S01]  /*3ea0*/  SHF.R.U32.HI R67, RZ, 0x10, R67 ;  /* 0x00000010ff437819 */ /* 0x000fe20000011643 */
[----:B------:R-:W-:Y:S01]  /*3eb0*/  HADD2.F32 R66, -RZ, R11.H0_H0 ;  /* 0x2000000bff427230 */ /* 0x000fe20000004100 */
[----:B------:R-:W-:Y:S01]  /*3ec0*/  SHF.R.U32.HI R65, RZ, 0x10, R65 ;  /* 0x00000010ff417819 */ /* 0x000fe20000011641 */
[----:B------:R-:W-:Y:S02]  /*3ed0*/  HADD2.F32 R11, -RZ, R13.H0_H0 ;  /* 0x2000000dff0b7230 */ /* 0x000fe40000004100 */
[----:B------:R-:W-:Y:S02]  /*3ee0*/  HADD2.F32 R13, -RZ, R64.H1_H1 ;  /* 0x30000040ff0d7230 */ /* 0x000fe40000004100 */
[----:B------:R-:W-:-:S02]  /*3ef0*/  HADD2.F32 R70, -RZ, R70.H0_H0 ;  /* 0x20000046ff467230 */ /* 0x000fc40000004100 */
[----:B------:R-:W-:Y:S02]  /*3f00*/  HADD2.F32 R67, -RZ, R67.H0_H0 ;  /* 0x20000043ff437230 */ /* 0x000fe40000004100 */
[----:B------:R-:W-:Y:S02]  /*3f10*/  HADD2.F32 R64, -RZ, R64.H0_H0 ;  /* 0x20000040ff407230 */ /* 0x000fe40000004100 */
[-C--:B------:R-:W-:Y:S01]  /*3f20*/  FMUL.FTZ R72, R15, R70.reuse ;  /* 0x000000460f487220 */ /* 0x080fe20000410000 */
[----:B------:R-:W-:Y:S02]  /*3f30*/  HADD2.F32 R65, -RZ, R65.H0_H0 ;  /* 0x20000041ff417230 */ /* 0x000fe40000004100 */
[----:B------:R-:W-:Y:S01]  /*3f40*/  FMUL.FTZ R70, R11, R70 ;  /* 0x000000460b467220 */ /* 0x000fe20000410000 */
[-C--:B------:R-:W-:Y:S01]  /*3f50*/  FMUL.FTZ R71, R13, R67.reuse ;  /* 0x000000430d477220 */ /* 0x080fe20000410000 */
[C---:B------:R-:W-:Y:S01]  /*3f60*/  FMUL.FTZ R74, R64.reuse, R67 ;  /* 0x00000043404a7220 */ /* 0x040fe20000410000 */
[-C--:B------:R-:W-:Y:S01]  /*3f70*/  FFMA.FTZ R11, R11, R66.reuse, -R72 ;  /* 0x000000420b0b7223 */ /* 0x080fe20000010848 */
[----:B------:R-:W-:Y:S01]  /*3f80*/  FFMA.FTZ R70, R15, R66, R70 ;  /* 0x000000420f467223 */ /* 0x000fe20000010046 */
[-C--:B------:R-:W-:Y:S01]  /*3f90*/  FFMA.FTZ R71, R64, R65.reuse, -R71 ;  /* 0x0000004140477223 */ /* 0x080fe20000010847 */
[----:B------:R-:W-:Y:S01]  /*3fa0*/  FFMA.FTZ R74, R13, R65, R74 ;  /* 0x000000410d4a7223 */ /* 0x000fe2000001004a */
[----:B------:R-:W-:-:S02]  /*3fb0*/  HADD2.F32 R13, -RZ, R12.H1_H1 ;  /* 0x3000000cff0d7230 */ /* 0x000fc40000004100 */
[--C-:B------:R-:W-:Y:S02]  /*3fc0*/  HADD2.F32 R65, -RZ, R145.reuse.H0_H0 ;  /* 0x20000091ff417230 */ /* 0x100fe40000004100 */
[----:B------:R-:W-:Y:S02]  /*3fd0*/  HADD2.F32 R12, -RZ, R12.H0_H0 ;  /* 0x2000000cff0c7230 */ /* 0x000fe40000004100 */
[--C-:B------:R-:W-:Y:S02]  /*3fe0*/  HADD2.F32 R15, -RZ, R14.reuse.H1_H1 ;  /* 0x3000000eff0f7230 */ /* 0x100fe40000004100 */
[-C--:B------:R-:W-:Y:S01]  /*3ff0*/  FMUL.FTZ R67, R13, R65.reuse ;  /* 0x000000410d437220 */ /* 0x080fe20000410000 */
[----:B------:R-:W-:Y:S02]  /*4000*/  HADD2.F32 R145, -RZ, R145.H1_H1 ;  /* 0x30000091ff917230 */ /* 0x000fe40000004100 */
[----:B------:R-:W-:Y:S01]  /*4010*/  FMUL.FTZ R66, R12, R65 ;  /* 0x000000410c427220 */ /* 0x000fe20000410000 */
[----:B------:R-:W-:-:S02]  /*4020*/  HADD2.F32 R14, -RZ, R14.H0_H0 ;  /* 0x2000000eff0e7230 */ /* 0x000fc40000004100 */
[--C-:B------:R-:W-:Y:S02]  /*4030*/  HADD2.F32 R64, -RZ, R144.reuse.H0_H0 ;  /* 0x20000090ff407230 */ /* 0x100fe40000004100 */
[-C--:B------:R-:W-:Y:S01]  /*4040*/  FMUL.FTZ R65, R15, R145.reuse ;  /* 0x000000910f417220 */ /* 0x080fe20000410000 */
[----:B------:R-:W-:Y:S02]  /*4050*/  HADD2.F32 R144, -RZ, R144.H1_H1 ;  /* 0x30000090ff907230 */ /* 0x000fe40000004100 */
[----:B------:R-:W-:Y:S01]  /*4060*/  FMUL.FTZ R72, R14, R145 ;  /* 0x000000910e487220 */ /* 0x000fe20000410000 */
[-C--:B------:R-:W-:Y:S01]  /*4070*/  FFMA.FTZ R67, R12, R64.reuse, -R67 ;  /* 0x000000400c437223 */ /* 0x080fe20000010843 */
[----:B------:R-:W-:Y:S01]  /*4080*/  FFMA.FTZ R66, R13, R64, R66 ;  /* 0x000000400d427223 */ /* 0x000fe20000010042 */
[-C--:B------:R-:W-:Y:S01]  /*4090*/  FFMA.FTZ R65, R14, R144.reuse, -R65 ;  /* 0x000000900e417223 */ /* 0x080fe20000010841 */
[----:B------:R-:W-:Y:S01]  /*40a0*/  FFMA.FTZ R72, R15, R144, R72 ;  /* 0x000000900f487223 */ /* 0x000fe20000010048 */
[----:B------:R-:W-:-:S02]  /*40b0*/  F2FP.F16.F32.PACK_AB R13, R70, R11 ;  /* 0x0000000b460d723e */ /* 0x000fc400000000ff */
[----:B------:R-:W-:Y:S02]  /*40c0*/  F2FP.F16.F32.PACK_AB R15, R74, R71 ;  /* 0x000000474a0f723e */ /* 0x000fe400000000ff */
[----:B------:R-:W-:Y:S02]  /*40d0*/  F2FP.F16.F32.PACK_AB R12, R66, R67 ;  /* 0x00000043420c723e */ /* 0x000fe400000000ff */
[----:B------:R-:W-:-:S07]  /*40e0*/  F2FP.F16.F32.PACK_AB R14, R72, R65 ;  /* 0x00000041480e723e */ /* 0x000fce00000000ff */
.L_x_473:
[----:B------:R-:W-:Y:S05]  /*40f0*/  BSYNC B2 ;  /* 0x0000000000027941 */ /* 0x000fea0003800000 */
.L_x_472:
[----:B------:R-:W-:Y:S02]  /*4100*/  ULDC.64 UR4, c[0x0][0x208] ;  /* 0x0000820000047ab9 */ /* 0x000fe40000000a00 */
[----:B----4-:R0:W-:Y:S03]  /*4110*/  ST.E.128 desc[UR4][R68.64], R12 ;  /* 0x0000000c44007985 */ /* 0x0101e6000c101d04 */
.L_x_459:
[----:B------:R-:W-:Y:S05]  /*4120*/  BSYNC B1 ;  /* 0x0000000000017941 */ /* 0x000fea0003800000 */
.L_x_458:
[----:B------:R-:W-:-:S03]  /*4130*/  UMOV UR4, 0xffffffff ;  /* 0xffffffff00047882 */ /* 0x000fc60000000000 */
[----:B------:R-:W-:Y:S05]  /*4140*/  BRA.DIV UR4, `(.L_x_474) ;  /* 0x0000022e04dc7947 */ /* 0x000fea000b800000 */
[----:B------:R0:W0:Y:S04]  /*4150*/  SHFL.IDX PT, R67, R117, 0x1, 0x181f ;  /* 0x00381f0075437f89 */ /* 0x00002800000e0000 */
[----:B------:R0:W0:Y:S02]  /*4160*/  SHFL.IDX PT, R66, R118, 0x1, 0x181f ;  /* 0x00381f0076427f89 */ /* 0x00002400000e0000 */
.L_x_813:
[----:B------:R-:W-:Y:S04]  /*4170*/  BSSY B1, `(.L_x_475) ;  /* 0x00000d5000017945 */ /* 0x000fe80003800000 */
[----:B------:R-:W-:Y:S05]  /*4180*/  @P4 BRA `(.L_x_476) ;  /* 0x0000000c004c4947 */ /* 0x000fea0003800000 */
[----:B------:R-:W-:Y:S01]  /*4190*/  ISETP.NE.AND P3, PT, R3, RZ, PT ;  /* 0x000000ff0300720c */ /* 0x000fe20003f65270 */
[----:B------:R-:W-:-:S12]  /*41a0*/  BSSY B2, `(.L_x_477) ;  /* 0x0000034000027945 */ /* 0x000fd80003800000 */
[----:B------:R-:W-:Y:S05]  /*41b0*/  @!P3 BRA `(.L_x_478) ;  /* 0x0000000000c8b947 */ /* 0x000fea0003800000 */
[----:B0---4-:R0:W4:Y:S01]  /*41c0*/  LDS.128 R12, [R85+0x25400] ;  /* 0x02540000550c7984 */ /* 0x0111220000000c00 */
[----:B------:R-:W-:Y:S01]  /*41d0*/  ISETP.GE.AND P4, PT, R214, R114, PT ;  /* 0x00000072d600720c */ /* 0x000fe20003f86270 */
[----:B------:R-:W-:Y:S01]  /*41e0*/  BSSY B3, `(.L_x_479) ;  /* 0x000002d000037945 */ /* 0x000fe20003800000 */
[----:B------:R-:W-:-:S04]  /*41f0*/  LEA R64, P3, R16, R66, 0x1 ;  /* 0x0000004210407211 */ /* 0x000fc800078608ff */
[----:B------:R-:W-:-:S07]  /*4200*/  LEA.HI.X R65, R16, R67, R17, 0x1, P3 ;  /* 0x0000004310417211 */ /* 0x000fce00018f0c11 */
[----:B0-----:R-:W-:Y:S05]  /*4210*/  @P4 BRA `(.L_x_480) ;  /* 0x0000000000a44947 */ /* 0x001fea0003800000 */
[----:B------:R-:W-:Y:S01]  /*4220*/  SHF.R.U64 R11, R60, 0x10, R61 ;  /* 0x000000103c0b7819 */ /* 0x000fe2000000123d */
[--C-:B----4-:R-:W-:Y:S01]  /*4230*/  HADD2.F32 R60, -RZ, R15.reuse.H1_H1 ;  /* 0x3000000fff3c7230 */ /* 0x110fe20000004100 */
[--C-:B------:R-:W-:Y:S01]  /*4240*/  SHF.R.U64 R68, R62, 0x10, R63.reuse ;  /* 0x000000103e447819 */ /* 0x100fe2000000123f */
[----:B------:R-:W-:Y:S01]  /*4250*/  HADD2.F32 R15, -RZ, R15.H0_H0 ;  /* 0x2000000fff0f7230 */ /* 0x000fe20000004100 */
[----:B------:R-:W-:Y:S01]  /*4260*/  SHF.R.U32.HI R63, RZ, 0x10, R63 ;  /* 0x00000010ff3f7819 */ /* 0x000fe2000001163f */
[----:B------:R-:W-:Y:S01]  /*4270*/  HADD2.F32 R62, -RZ, R11.H0_H0 ;  /* 0x2000000bff3e7230 */ /* 0x000fe20000004100 */
[----:B------:R-:W-:Y:S01]  /*4280*/  SHF.R.U32.HI R61, RZ, 0x10, R61 ;  /* 0x00000010ff3d7819 */ /* 0x000fe2000001163d */
[----:B------:R-:W-:Y:S02]  /*4290*/  HADD2.F32 R68, -RZ, R68.H0_H0 ;  /* 0x20000044ff447230 */ /* 0x000fe40000004100 */
[--C-:B------:R-:W-:Y:S02]  /*42a0*/  HADD2.F32 R11, -RZ, R13.reuse.H1_H1 ;  /* 0x3000000dff0b7230 */ /* 0x100fe40000004100 */
[----:B------:R-:W-:-:S02]  /*42b0*/  HADD2.F32 R13, -RZ, R13.H0_H0 ;  /* 0x2000000dff0d7230 */ /* 0x000fc40000004100 */
[----:B------:R-:W-:Y:S02]  /*42c0*/  HADD2.F32 R63, -RZ, R63.H0_H0 ;  /* 0x2000003fff3f7230 */ /* 0x000fe40000004100 */
[-C--:B------:R-:W-:Y:S01]  /*42d0*/  FMUL.FTZ R70, R11, R68.reuse ;  /* 0x000000440b467220 */ /* 0x080fe20000410000 */
[----:B------:R-:W-:Y:S02]  /*42e0*/  HADD2.F32 R61, -RZ, R61.H0_H0 ;  /* 0x2000003dff3d7230 */ /* 0x000fe40000004100 */
[----:B------:R-:W-:Y:S01]  /*42f0*/  FMUL.FTZ R68, R13, R68 ;  /* 0x000000440d447220 */ /* 0x000fe20000410000 */
[----:B------:R-:W-:Y:S02]  /*4300*/  HADD2.F32 R150, -RZ, R150.H0_H0 ;  /* 0x20000096ff967230 */ /* 0x000fe40000004100 */
[-C--:B------:R-:W-:Y:S01]  /*4310*/  FMUL.FTZ R72, R60, R63.reuse ;  /* 0x0000003f3c487220 */ /* 0x080fe20000410000 */
[----:B------:R-:W-:Y:S01]  /*4320*/  FMUL.FTZ R69, R15, R63 ;  /* 0x0000003f0f457220 */ /* 0x000fe20000410000 */
[----:B------:R-:W-:Y:S01]  /*4330*/  FFMA.FTZ R63, R11, R62, R68 ;  /* 0x0000003e0b3f7223 */ /* 0x000fe20000010044 */
[----:B------:R-:W-:-:S02]  /*4340*/  HADD2.F32 R11, -RZ, R12.H1_H1 ;  /* 0x3000000cff0b7230 */ /* 0x000fc40000004100 */
[-C--:B------:R-:W-:Y:S01]  /*4350*/  FFMA.FTZ R72, R15, R61.reuse, -R72 ;  /* 0x0000003d0f487223 */ /* 0x080fe20000010848 */
[----:B------:R-:W-:Y:S01]  /*4360*/  FFMA.FTZ R70, R13, R62, -R70 ;  /* 0x0000003e0d467223 */ /* 0x000fe20000010846 */
[----:B------:R-:W-:Y:S02]  /*4370*/  HADD2.F32 R15, -RZ, R149.H1_H1 ;  /* 0x30000095ff0f7230 */ /* 0x000fe40000004100 */
[----:B------:R-:W-:Y:S01]  /*4380*/  FFMA.FTZ R69, R60, R61, R69 ;  /* 0x0000003d3c457223 */ /* 0x000fe20000010045 */
[----:B------:R-:W-:Y:S02]  /*4390*/  HADD2.F32 R12, -RZ, R12.H0_H0 ;  /* 0x2000000cff0c7230 */ /* 0x000fe40000004100 */
[--C-:B------:R-:W-:Y:S02]  /*43a0*/  HADD2.F32 R13, -RZ, R14.reuse.H1_H1 ;  /* 0x3000000eff0d7230 */ /* 0x100fe40000004100 */
[----:B------:R-:W-:Y:S01]  /*43b0*/  FMUL.FTZ R61, R11, R15 ;  /* 0x0000000f0b3d7220 */ /* 0x000fe20000410000 */
[----:B------:R-:W-:-:S02]  /*43c0*/  HADD2.F32 R14, -RZ, R14.H0_H0 ;  /* 0x2000000eff0e7230 */ /* 0x000fc40000004100 */
[----:B------:R-:W-:Y:S01]  /*43d0*/  FMUL.FTZ R60, R12, R15 ;  /* 0x0000000f0c3c7220 */ /* 0x000fe20000410000 */
[----:B------:R-:W-:Y:S02]  /*43e0*/  HADD2.F32 R149, -RZ, R149.H0_H0 ;  /* 0x20000095ff957230 */ /* 0x000fe40000004100 */
[-C--:B------:R-:W-:Y:S01]  /*43f0*/  FMUL.FTZ R15, R13, R150.reuse ;  /* 0x000000960d0f7220 */ /* 0x080fe20000410000 */
[----:B------:R-:W-:Y:S02]  /*4400*/  HADD2.F32 R148, -RZ, R148.H1_H1 ;  /* 0x30000094ff947230 */ /* 0x000fe40000004100 */
[C---:B------:R-:W-:Y:S01]  /*4410*/  FMUL.FTZ R150, R14.reuse, R150 ;  /* 0x000000960e967220 */ /* 0x040fe20000410000 */
[----:B------:R-:W-:Y:S01]  /*4420*/  F2FP.F16.F32.PACK_AB R69, R69, R72 ;  /* 0x000000484545723e */ /* 0x000fe200000000ff */
[-C--:B------:R-:W-:Y:S02]  /*4430*/  FFMA.FTZ R15, R14, R149.reuse, -R15 ;  /* 0x000000950e0f7223 */ /* 0x080fe4000001080f */
[----:B------:R-:W-:Y:S01]  /*4440*/  FFMA.FTZ R150, R13, R149, R150 ;  /* 0x000000950d967223 */ /* 0x000fe20000010096 */
[-C--:B------:R-:W-:Y:S01]  /*4450*/  FFMA.FTZ R61, R12, R148.reuse, -R61 ;  /* 0x000000940c3d7223 */ /* 0x080fe2000001083d */
[----:B------:R-:W-:Y:S01]  /*4460*/  FFMA.FTZ R60, R11, R148, R60 ;  /* 0x000000940b3c7223 */ /* 0x000fe2000001003c */
[----:B------:R-:W-:-:S02]  /*4470*/  F2FP.F16.F32.PACK_AB R13, R63, R70 ;  /* 0x000000463f0d723e */ /* 0x000fc400000000ff */
[----:B------:R-:W-:Y:S01]  /*4480*/  F2FP.F16.F32.PACK_AB R14, R150, R15 ;  /* 0x0000000f960e723e */ /* 0x000fe200000000ff */
[----:B------:R-:W-:Y:S01]  /*4490*/  IMAD.MOV.U32 R15, RZ, RZ, R69 ;  /* 0x000000ffff0f7224 */ /* 0x000fe200078e0045 */
[----:B------:R-:W-:-:S07]  /*44a0*/  F2FP.F16.F32.PACK_AB R12, R60, R61 ;  /* 0x0000003d3c0c723e */ /* 0x000fce00000000ff */
.L_x_480:
[----:B------:R-:W-:Y:S05]  /*44b0*/  BSYNC B3 ;  /* 0x0000000000037941 */ /* 0x000fea0003800000 */
.L_x_479:
[----:B------:R-:W-:Y:S02]  /*44c0*/  ULDC.64 UR4, c[0x0][0x208] ;  /* 0x0000820000047ab9 */ /* 0x000fe40000000a00 */
[----:B----4-:R0:W-:Y:S03]  /*44d0*/  ST.E.128 desc[UR4][R64.64], R12 ;  /* 0x0000000c40007985 */ /* 0x0101e6000c101d04 */
.L_x_478:
[----:B------:R-:W-:Y:S05]  /*44e0*/  BSYNC B2 ;  /* 0x0000000000027941 */ /* 0x000fea0003800000 */
.L_x_477:
        /* <DEDUP_REMOVED lines=17> */
[----:B------:R-:W-:Y:S02]  /*4600*/  HADD2.F32 R11, -RZ, R13.H1_H1 ;  /* 0x3000000dff0b7230 */ /* 0x000fe40000004100 */
[----:B------:R-:W-:-:S02]  /*4610*/  HADD2.F32 R59, -RZ, R59.H0_H0 ;  /* 0x2000003bff3b7230 */ /* 0x000fc40000004100 */
[----:B------:R-:W-:Y:S02]  /*4620*/  HADD2.F32 R13, -RZ, R13.H0_H0 ;  /* 0x2000000dff0d7230 */ /* 0x000fe40000004100 */
[-C--:B------:R-:W-:Y:S01]  /*4630*/  FMUL.FTZ R64, R11, R62.reuse ;  /* 0x0000003e0b407220 */ /* 0x080fe20000410000 */
[----:B------:R-:W-:Y:S02]  /*4640*/  HADD2.F32 R57, -RZ, R57.H0_H0 ;  /* 0x20000039ff397230 */ /* 0x000fe40000004100 */
[-C--:B------:R-:W-:Y:S01]  /*4650*/  FMUL.FTZ R63, R15, R59.reuse ;  /* 0x0000003b0f3f7220 */ /* 0x080fe20000410000 */
[C---:B------:R-:W-:Y:S01]  /*4660*/  FMUL.FTZ R68, R56.reuse, R59 ;  /* 0x0000003b38447220 */ /* 0x040fe20000410000 */
[C---:B------:R-:W-:Y:S01]  /*4670*/  FMUL.FTZ R62, R13.reuse, R62 ;  /* 0x0000003e0d3e7220 */ /* 0x040fe20000410000 */
[----:B------:R-:W-:Y:S01]  /*4680*/  FFMA.FTZ R64, R13, R58, -R64 ;  /* 0x0000003a0d407223 */ /* 0x000fe20000010840 */
[----:B------:R-:W-:Y:S01]  /*4690*/  FFMA.FTZ R65, R56, R57, R63 ;  /* 0x0000003938417223 */ /* 0x000fe2000001003f */
[----:B------:R-:W-:-:S02]  /*46a0*/  HADD2.F32 R56, -RZ, R147.H0_H0 ;  /* 0x20000093ff387230 */ /* 0x000fc40000004100 */
[----:B------:R-:W-:Y:S01]  /*46b0*/  FFMA.FTZ R59, R11, R58, R62 ;  /* 0x0000003a0b3b7223 */ /* 0x000fe2000001003e */
[----:B------:R-:W-:Y:S02]  /*46c0*/  HADD2.F32 R11, -RZ, R12.H1_H1 ;  /* 0x3000000cff0b7230 */ /* 0x000fe40000004100 */
[----:B------:R-:W-:Y:S01]  /*46d0*/  FFMA.FTZ R68, R15, R57, -R68 ;  /* 0x000000390f447223 */ /* 0x000fe20000010844 */
[----:B------:R-:W-:Y:S02]  /*46e0*/  HADD2.F32 R13, -RZ, R14.H1_H1 ;  /* 0x3000000eff0d7230 */ /* 0x000fe40000004100 */
[----:B------:R-:W-:Y:S02]  /*46f0*/  HADD2.F32 R147, -RZ, R147.H1_H1 ;  /* 0x30000093ff937230 */ /* 0x000fe40000004100 */
[----:B------:R-:W-:Y:S01]  /*4700*/  FMUL.FTZ R57, R11, R56 ;  /* 0x000000380b397220 */ /* 0x000fe20000410000 */
[----:B------:R-:W-:Y:S02]  /*4710*/  HADD2.F32 R12, -RZ, R12.H0_H0 ;  /* 0x2000000cff0c7230 */ /* 0x000fe40000004100 */
[----:B------:R-:W-:-:S02]  /*4720*/  HADD2.F32 R14, -RZ, R14.H0_H0 ;  /* 0x2000000eff0e7230 */ /* 0x000fc40000004100 */
[-C--:B------:R-:W-:Y:S01]  /*4730*/  FMUL.FTZ R63, R13, R147.reuse ;  /* 0x000000930d3f7220 */ /* 0x080fe20000410000 */
[--C-:B------:R-:W-:Y:S02]  /*4740*/  HADD2.F32 R15, -RZ, R146.reuse.H0_H0 ;  /* 0x20000092ff0f7230 */ /* 0x100fe40000004100 */
[----:B------:R-:W-:Y:S01]  /*4750*/  FMUL.FTZ R56, R12, R56 ;  /* 0x000000380c387220 */ /* 0x000fe20000410000 */
        /* <DEDUP_REMOVED lines=10> */
.L_x_484:
[----:B------:R-:W-:Y:S05]  /*4800*/  BSYNC B3 ;  /* 0x0000000000037941 */ /* 0x000fea0003800000 */
.L_x_483:
[----:B------:R-:W-:Y:S02]  /*4810*/  ULDC.64 UR4, c[0x0][0x208] ;  /* 0x0000820000047ab9 */ /* 0x000fe40000000a00 */
[----:B----4-:R0:W-:Y:S03]  /*4820*/  ST.E.128 desc[UR4][R60.64], R12 ;  /* 0x0000000c3c007985 */ /* 0x0101e6000c101d04 */
.L_x_482:
[----:B------:R-:W-:Y:S05]  /*4830*/  BSYNC B2 ;  /* 0x0000000000027941 */ /* 0x000fea0003800000 */
.L_x_481:
        /* <DEDUP_REMOVED lines=37> */
[--C-:B------:R-:W-:Y:S02]  /*4a90*/  HADD2.F32 R15, -RZ, R142.reuse.H1_H1 ;  /* 0x3000008eff0f7230 */ /* 0x100fe40000004100 */
[----:B------:R-:W-:Y:S01]  /*4aa0*/  FMUL.FTZ R52, R12, R52 ;  /* 0x000000340c347220 */ /* 0x000fe20000410000 */
[----:B------:R-:W-:Y:S02]  /*4ab0*/  HADD2.F32 R142, -RZ, R142.H0_H0 ;  /* 0x2000008eff8e7230 */ /* 0x000fe40000004100 */
        /* <DEDUP_REMOVED lines=9> */
.L_x_488:
[----:B------:R-:W-:Y:S05]  /*4b50*/  BSYNC B3 ;  /* 0x0000000000037941 */ /* 0x000fea0003800000 */
.L_x_487:
[----:B------:R-:W-:Y:S02]  /*4b60*/  ULDC.64 UR4, c[0x0][0x208] ;  /* 0x0000820000047ab9 */ /* 0x000fe40000000a00 */
[----:B----4-:R0:W-:Y:S03]  /*4b70*/  ST.E.128 desc[UR4][R56.64], R12 ;  /* 0x0000000c38007985 */ /* 0x0101e6000c101d04 */
.L_x_486:
[----:B------:R-:W-:Y:S05]  /*4b80*/  BSYNC B2 ;  /* 0x0000000000027941 */ /* 0x000fea0003800000 */
.L_x_485:
[----:B------:R-:W-:-:S13]  /*4b90*/  ISETP.NE.AND P3, PT, R26, RZ, PT ;  /* 0x000000ff1a00720c */ /* 0x000fda0003f65270 */
        /* <DEDUP_REMOVED lines=47> */
.L_x_490:
[----:B------:R-:W-:Y:S05]  /*4e90*/  BSYNC B2 ;  /* 0x0000000000027941 */ /* 0x000fea0003800000 */
.L_x_489:
[----:B------:R-:W-:Y:S02]  /*4ea0*/  ULDC.64 UR4, c[0x0][0x208] ;  /* 0x0000820000047ab9 */ /* 0x000fe40000000a00 */
[----:B----4-:R0:W-:Y:S03]  /*4eb0*/  ST.E.128 desc[UR4][R52.64], R12 ;  /* 0x0000000c34007985 */ /* 0x0101e6000c101d04 */
.L_x_476:
[----:B------:R-:W-:Y:S05]  /*4ec0*/  BSYNC B1 ;  /* 0x0000000000017941 */ /* 0x000fea0003800000 */
.L_x_475:
[----:B------:R-:W-:-:S03]  /*4ed0*/  UMOV UR4, 0xffffffff ;  /* 0xffffffff00047882 */ /* 0x000fc60000000000 */
[----:B------:R-:W-:Y:S05]  /*4ee0*/  BRA.DIV UR4, `(.L_x_491) ;  /* 0x0000022204c07947 */ /* 0x000fea000b800000 */
[----:B01----:R-:W0:Y:S04]  /*4ef0*/  SHFL.IDX PT, R117, R117, 0x2, 0x181f ;  /* 0x00581f0075757f89 */ /* 0x003e2800000e0000 */
[----:B------:R-:W1:Y:S02]  /*4f00*/  SHFL.IDX PT, R118, R118, 0x2, 0x181f ;  /* 0x00581f0076767f89 */ /* 0x000e6400000e0000 */
.L_x_817:
[----:B------:R-:W-:Y:S05]  /*4f10*/  @P5 BRA `(.L_x_492) ;  /* 0x00000050003c5947 */ /* 0x000fea0003800000 */
[----:B------:R-:W-:Y:S01]  /*4f20*/  ISETP.NE.AND P3, PT, R3, RZ, PT ;  /* 0x000000ff0300720c */ /* 0x000fe20003f65270 */
[----:B------:R-:W-:-:S12]  /*4f30*/  BSSY B1, `(.L_x_493) ;  /* 0x0000033000017945 */ /* 0x000fd80003800000 */
[----:B------:R-:W-:Y:S05]  /*4f40*/  @!P3 BRA `(.L_x_494) ;  /* 0x0000000000c4b947 */ /* 0x000fea0003800000 */
[----:B----4-:R4:W2:Y:S01]  /*4f50*/  LDS.128 R12, [R85+0x26400] ;  /* 0x02640000550c7984 */ /* 0x0108a20000000c00 */
[----:B------:R-:W-:Y:S01]  /*4f60*/  ISETP.GE.AND P4, PT, R214, R114, PT ;  /* 0x00000072d600720c */ /* 0x000fe20003f86270 */
[----:B------:R-:W-:Y:S01]  /*4f70*/  BSSY B2, `(.L_x_495) ;  /* 0x000002c000027945 */ /* 0x000fe20003800000 */
[----:B-1----:R-:W-:-:S04]  /*4f80*/  LEA R48, P3, R16, R118, 0x1 ;  /* 0x0000007610307211 */ /* 0x002fc800078608ff */
[----:B0-----:R-:W-:-:S07]  /*4f90*/  LEA.HI.X R49, R16, R117, R17, 0x1, P3 ;  /* 0x0000007510317211 */ /* 0x001fce00018f0c11 */
[----:B----4-:R-:W-:Y:S05]  /*4fa0*/  @P4 BRA `(.L_x_496) ;  /* 0x0000000000a04947 */ /* 0x010fea0003800000 */
[----:B------:R-:W-:Y:S01]  /*4fb0*/  SHF.R.U64 R11, R44, 0x10, R45 ;  /* 0x000000102c0b7819 */ /* 0x000fe2000000122d */
[--C-:B--2---:R-:W-:Y:S01]  /*4fc0*/  HADD2.F32 R44, -RZ, R15.reuse.H1_H1 ;  /* 0x3000000fff2c7230 */ /* 0x104fe20000004100 */
        /* <DEDUP_REMOVED lines=38> */
.L_x_496:
[----:B------:R-:W-:Y:S05]  /*5230*/  BSYNC B2 ;  /* 0x0000000000027941 */ /* 0x000fea0003800000 */
.L_x_495:
[----:B------:R-:W-:Y:S02]  /*5240*/  ULDC.64 UR4, c[0x0][0x208] ;  /* 0x0000820000047ab9 */ /* 0x000fe40000000a00 */
[----:B--2---:R0:W-:Y:S03]  /*5250*/  ST.E.128 desc[UR4][R48.64], R12 ;  /* 0x0000000c30007985 */ /* 0x0041e6000c101d04 */
.L_x_494:
[----:B------:R-:W-:Y:S05]  /*5260*/  BSYNC B1 ;  /* 0x0000000000017941 */ /* 0x000fea0003800000 */
.L_x_493:
[----:B------:R-:W-:Y:S01]  /*5270*/  ISETP.NE.AND P3, PT, R21, RZ, PT ;  /* 0x000000ff1500720c */ /* 0x000fe20003f65270 */
[----:B------:R-:W-:-:S12]  /*5280*/  BSSY B1, `(.L_x_497) ;  /* 0x0000033000017945 */ /* 0x000fd80003800000 */
[----:B------:R-:W-:Y:S05]  /*5290*/  @!P3 BRA `(.L_x_498) ;  /* 0x0000000000c4b947 */ /* 0x000fea0003800000 */
[----:B0---4-:R0:W4:Y:S01]  /*52a0*/  LDS.128 R12, [R85+0x28c00] ;  /* 0x028c0000550c7984 */ /* 0x0111220000000c00 */
[----:B------:R-:W-:Y:S01]  /*52b0*/  ISETP.GE.AND P4, PT, R221, R114, PT ;  /* 0x00000072dd00720c */ /* 0x000fe20003f86270 */
[----:B------:R-:W-:Y:S01]  /*52c0*/  BSSY B2, `(.L_x_499) ;  /* 0x000002c000027945 */ /* 0x000fe20003800000 */
[----:B-1----:R-:W-:-:S04]  /*52d0*/  LEA R44, P3, R23, R118, 0x1 ;  /* 0x00000076172c7211 */ /* 0x002fc800078608ff */
        /* <DEDUP_REMOVED lines=10> */
[----:B------:R-:W-:Y:S02]  /*5380*/  HADD2.F32 R43, -RZ, R43.H0_H0 ;  /* 0x2000002bff2b7230 */ /* 0x000fe40000004100 */
[----:B------:R-:W-:-:S02]  /*5390*/  HADD2.F32 R11, -RZ, R13.H1_H1 ;  /* 0x3000000dff0b7230 */ /* 0x000fc40000004100 */
[----:B------:R-:W-:Y:S02]  /*53a0*/  HADD2.F32 R13, -RZ, R13.H0_H0 ;  /* 0x2000000dff0d7230 */ /* 0x000fe40000004100 */
[-C--:B------:R-:W-:Y:S01]  /*53b0*/  FMUL.FTZ R47, R15, R43.reuse ;  /* 0x0000002b0f2f7220 */ /* 0x080fe20000410000 */
[----:B------:R-:W-:Y:S02]  /*53c0*/  HADD2.F32 R41, -RZ, R41.H0_H0 ;  /* 0x20000029ff297230 */ /* 0x000fe40000004100 */
[-C--:B------:R-:W-:Y:S01]  /*53d0*/  FMUL.FTZ R48, R11, R46.reuse ;  /* 0x0000002e0b307220 */ /* 0x080fe20000410000 */
[C---:B------:R-:W-:Y:S01]  /*53e0*/  FMUL.FTZ R50, R40.reuse, R43 ;  /* 0x0000002b28327220 */ /* 0x040fe20000410000 */
[C---:B------:R-:W-:Y:S01]  /*53f0*/  FMUL.FTZ R46, R13.reuse, R46 ;  /* 0x0000002e0d2e7220 */ /* 0x040fe20000410000 */
[----:B------:R-:W-:Y:S01]  /*5400*/  FFMA.FTZ R49, R40, R41, R47 ;  /* 0x0000002928317223 */ /* 0x000fe2000001002f */
[-C--:B------:R-:W-:Y:S02]  /*5410*/  FFMA.FTZ R48, R13, R42.reuse, -R48 ;  /* 0x0000002a0d307223 */ /* 0x080fe40000010830 */
[----:B------:R-:W-:Y:S01]  /*5420*/  FFMA.FTZ R43, R11, R42, R46 ;  /* 0x0000002a0b2b7223 */ /* 0x000fe2000001002e */
[----:B------:R-:W-:-:S02]  /*5430*/  HADD2.F32 R40, -RZ, R126.H1_H1 ;  /* 0x3000007eff287230 */ /* 0x000fc40000004100 */
[----:B------:R-:W-:Y:S01]  /*5440*/  FFMA.FTZ R50, R15, R41, -R50 ;  /* 0x000000290f327223 */ /* 0x000fe20000010832 */
[----:B------:R-:W-:Y:S02]  /*5450*/  HADD2.F32 R126, -RZ, R126.H0_H0 ;  /* 0x2000007eff7e7230 */ /* 0x000fe40000004100 */
[----:B------:R-:W-:Y:S02]  /*5460*/  HADD2.F32 R11, -RZ, R12.H1_H1 ;  /* 0x3000000cff0b7230 */ /* 0x000fe40000004100 */
[----:B------:R-:W-:Y:S02]  /*5470*/  HADD2.F32 R13, -RZ, R14.H1_H1 ;  /* 0x3000000eff0d7230 */ /* 0x000fe40000004100 */
[----:B------:R-:W-:Y:S02]  /*5480*/  HADD2.F32 R12, -RZ, R12.H0_H0 ;  /* 0x2000000cff0c7230 */ /* 0x000fe40000004100 */
[----:B------:R-:W-:Y:S01]  /*5490*/  FMUL.FTZ R41, R11, R40 ;  /* 0x000000280b297220 */ /* 0x000fe20000410000 */
[----:B------:R-:W-:-:S02]  /*54a0*/  HADD2.F32 R14, -RZ, R14.H0_H0 ;  /* 0x2000000eff0e7230 */ /* 0x000fc40000004100 */
[----:B------:R-:W-:Y:S01]  /*54b0*/  FMUL.FTZ R47, R13, R126 ;  /* 0x0000007e0d2f7220 */ /* 0x000fe20000410000 */
        /* <DEDUP_REMOVED lines=12> */
.L_x_500:
[----:B------:R-:W-:Y:S05]  /*5580*/  BSYNC B2 ;  /* 0x0000000000027941 */ /* 0x000fea0003800000 */
.L_x_499:
[----:B------:R-:W-:Y:S02]  /*5590*/  ULDC.64 UR4, c[0x0][0x208] ;  /* 0x0000820000047ab9 */ /* 0x000fe40000000a00 */
[----:B----4-:R0:W-:Y:S03]  /*55a0*/  ST.E.128 desc[UR4][R44.64], R12 ;  /* 0x0000000c2c007985 */ /* 0x0101e6000c101d04 */
.L_x_498:
[----:B------:R-:W-:Y:S05]  /*55b0*/  BSYNC B1 ;  /* 0x0000000000017941 */ /* 0x000fea0003800000 */
.L_x_497:
        /* <DEDUP_REMOVED lines=49> */
.L_x_504:
[----:B------:R-:W-:Y:S05]  /*58d0*/  BSYNC B2 ;  /* 0x0000000000027941 */ /* 0x000fea0003800000 */
.L_x_503:
[----:B------:R-:W-:Y:S02]  /*58e0*/  ULDC.64 UR4, c[0x0][0x208] ;  /* 0x0000820000047ab9 */ /* 0x000fe40000000a00 */
[----:B----4-:R0:W-:Y:S03]  /*58f0*/  ST.E.128 desc[UR4][R40.64], R12 ;  /* 0x0000000c28007985 */ /* 0x0101e6000c101d04 */
.L_x_502:
[----:B------:R-:W-:Y:S05]  /*5900*/  BSYNC B1 ;  /* 0x0000000000017941 */ /* 0x000fea0003800000 */
.L_x_501:
[----:B------:R-:W-:-:S13]  /*5910*/  ISETP.NE.AND P3, PT, R26, RZ, PT ;  /* 0x000000ff1a00720c */ /* 0x000fda0003f65270 */
        /* <DEDUP_REMOVED lines=47> */
.L_x_506:
[----:B------:R-:W-:Y:S05]  /*5c10*/  BSYNC B1 ;  /* 0x0000000000017941 */ /* 0x000fea0003800000 */
.L_x_505:
[----:B------:R-:W-:Y:S02]  /*5c20*/  ULDC.64 UR4, c[0x0][0x208] ;  /* 0x0000820000047ab9 */ /* 0x000fe40000000a00 */
[----:B----4-:R0:W-:Y:S01]  /*5c30*/  ST.E.128 desc[UR4][R36.64], R12 ;  /* 0x0000000c24007985 */ /* 0x0101e2000c101d04 */
[----:B------:R-:W-:Y:S05]  /*5c40*/  BRA `(.L_x_492) ;  /* 0x0000004000f07947 */ /* 0x000fea0003800000 */
.L_x_447:
[C---:B------:R-:W-:Y:S01]  /*5c50*/  ISETP.GE.AND P3, PT, R219.reuse, R88, PT ;  /* 0x00000058db00720c */ /* 0x040fe20003f66270 */
[----:B------:R-:W-:Y:S01]  /*5c60*/  BSSY B1, `(.L_x_507) ;  /* 0x0000025000017945 */ /* 0x000fe20003800000 */
[----:B------:R-:W-:Y:S02]  /*5c70*/  IADD3 R55, R219, 0x20, RZ ;  /* 0x00000020db377810 */ /* 0x000fe40007ffe0ff */
        /* <DEDUP_REMOVED lines=9> */
[----:B------:R-:W-:Y:S06]  /*5d10*/  @P3 BRA `(.L_x_508) ;  /* 0x0000000000643947 */ /* 0x000fec0003800000 */
[----:B------:R-:W-:Y:S01]  /*5d20*/  IADD3 R34, P0, R100, R14, RZ ;  /* 0x0000000e64227210 */ /* 0x000fe20007f1e0ff */
[----:B------:R-:W-:Y:S01]  /*5d30*/  ULDC.64 UR4, c[0x0][0x3e8] ;  /* 0x0000fa0000047ab9 */ /* 0x000fe20000000a00 */
[----:B------:R-:W-:Y:S01]  /*5d40*/  IADD3 R32, P5, R94, R12, RZ ;  /* 0x0000000c5e207210 */ /* 0x000fe20007fbe0ff */
[----:B------:R-:W-:Y:S01]  /*5d50*/  ULDC.64 UR6, c[0x0][0x400] ;  /* 0x0001000000067ab9 */ /* 0x000fe20000000a00 */
[----:B------:R-:W-:Y:S01]  /*5d60*/  LEA R48, P4, R34, UR4, 0x1 ;  /* 0x0000000422307c11 */ /* 0x000fe2000f8808ff */
[----:B------:R-:W-:Y:S01]  /*5d70*/  IMAD.X R35, R11, 0x1, R5, P0 ;  /* 0x000000010b237824 */ /* 0x000fe200000e0605 */
[----:B------:R-:W-:Y:S01]  /*5d80*/  LEA R52, P0, R32, UR6, 0x1 ;  /* 0x0000000620347c11 */ /* 0x000fe2000f8008ff */
[----:B------:R-:W-:Y:S01]  /*5d90*/  IMAD.X R33, R80, 0x1, R7, P5 ;  /* 0x0000000150217824 */ /* 0x000fe200028e0607 */
[----:B------:R-:W-:Y:S02]  /*5da0*/  ISETP.GE.AND P5, PT, R213, R114, PT ;  /* 0x00000072d500720c */ /* 0x000fe40003fa6270 */
[----:B------:R-:W-:-:S02]  /*5db0*/  CS2R R38, SRZ ;  /* 0x0000000000267805 */ /* 0x000fc4000001ff00 */
[----:B------:R-:W-:Y:S02]  /*5dc0*/  LEA.HI.X R49, R34, UR5, R35, 0x1, P4 ;  /* 0x0000000522317c11 */ /* 0x000fe4000a0f0c23 */
[----:B------:R-:W-:Y:S02]  /*5dd0*/  CS2R R36, SRZ ;  /* 0x0000000000247805 */ /* 0x000fe4000001ff00 */
[----:B------:R-:W-:Y:S02]  /*5de0*/  ISETP.GE.AND P4, PT, R16, R114, PT ;  /* 0x000000721000720c */ /* 0x000fe40003f86270 */
[----:B------:R-:W-:Y:S02]  /*5df0*/  CS2R R34, SRZ ;  /* 0x0000000000227805 */ /* 0x000fe4000001ff00 */
[----:B------:R-:W-:Y:S02]  /*5e00*/  LEA.HI.X R53, R32, UR7, R33, 0x1, P0 ;  /* 0x0000000720357c11 */ /* 0x000fe400080f0c21 */
[----:B------:R-:W-:-:S02]  /*5e10*/  CS2R R32, SRZ ;  /* 0x0000000000207805 */ /* 0x000fc4000001ff00 */
[----:B------:R-:W-:Y:S02]  /*5e20*/  CS2R R46, SRZ ;  /* 0x00000000002e7805 */ /* 0x000fe4000001ff00 */
[----:B------:R-:W-:Y:S02]  /*5e30*/  CS2R R44, SRZ ;  /* 0x00000000002c7805 */ /* 0x000fe4000001ff00 */
[----:B------:R-:W-:Y:S02]  /*5e40*/  CS2R R42, SRZ ;  /* 0x00000000002a7805 */ /* 0x000fe4000001ff00 */
[----:B------:R-:W-:Y:S01]  /*5e50*/  CS2R R40, SRZ ;  /* 0x0000000000287805 */ /* 0x000fe2000001ff00 */
[----:B------:R-:W-:Y:S02]  /*5e60*/  ULDC.64 UR8, c[0x0][0x208] ;  /* 0x0000820000087ab9 */ /* 0x000fe40000000a00 */
[----:B------:R0:W5:Y:S04]  /*5e70*/  @!P5 LDG.E.128 R32, desc[UR8][R48.64+0x80] ;  /* 0x000080083020d981 */ /* 0x000168000c1e1d00 */
[----:B------:R0:W5:Y:S04]  /*5e80*/  @!P4 LDG.E.128 R36, desc[UR8][R48.64] ;  /* 0x000000083024c981 */ /* 0x000168000c1e1d00 */
[----:B------:R0:W5:Y:S04]  /*5e90*/  @!P4 LDG.E.128 R44, desc[UR8][R52.64] ;  /* 0x00000008342cc981 */ /* 0x000168000c1e1d00 */
[----:B------:R0:W5:Y:S02]  /*5ea0*/  @!P5 LDG.E.128 R40, desc[UR8][R52.64+0x80] ;  /* 0x000080083428d981 */ /* 0x000164000c1e1d00 */
.L_x_508:
[----:B------:R-:W-:Y:S05]  /*5eb0*/  BSYNC B1 ;  /* 0x0000000000017941 */ /* 0x000fea0003800000 */
.L_x_507:
[----:B0----5:R-:W-:Y:S01]  /*5ec0*/  IMAD.MOV.U32 R49, RZ, RZ, R35 ;  /* 0x000000ffff317224 */ /* 0x021fe200078e0023 */
[----:B------:R-:W-:Y:S01]  /*5ed0*/  MOV R48, R34 ;  /* 0x0000002200307202 */ /* 0x000fe20000000f00 */
[----:B------:R-:W-:Y:S01]  /*5ee0*/  IMAD.MOV.U32 R52, RZ, RZ, R32 ;  /* 0x000000ffff347224 */ /* 0x000fe200078e0020 */
[----:B------:R-:W-:Y:S01]  /*5ef0*/  MOV R53, R33 ;  /* 0x0000002100357202 */ /* 0x000fe20000000f00 */
[----:B------:R-:W-:Y:S01]  /*5f00*/  BSSY B1, `(.L_x_509) ;  /* 0x000003e000017945 */ /* 0x000fe20003800000 */
[----:B------:R-:W-:Y:S01]  /*5f10*/  PRMT R165, R165, 0x5410, R48 ;  /* 0x00005410a5a57816 */ /* 0x000fe20000000030 */
[----:B------:R-:W-:Y:S01]  /*5f20*/  IMAD.MOV.U32 R48, RZ, RZ, R38 ;  /* 0x000000ffff307224 */ /* 0x000fe200078e0026 */
[----:B------:R-:W-:Y:S01]  /*5f30*/  PRMT R167, R49, 0x7610, R167 ;  /* 0x0000761031a77816 */ /* 0x000fe200000000a7 */
[----:B------:R-:W-:Y:S01]  /*5f40*/  IMAD.MOV.U32 R49, RZ, RZ, R39 ;  /* 0x000000ffff317224 */ /* 0x000fe200078e0027 */
[----:B------:R-:W-:Y:S02]  /*5f50*/  PRMT R166, R52, 0x7610, R166 ;  /* 0x0000761034a67816 */ /* 0x000fe400000000a6 */
[----:B------:R-:W-:-:S02]  /*5f60*/  CS2R R58, SRZ ;  /* 0x00000000003a7805 */ /* 0x000fc4000001ff00 */
[----:B------:R-:W-:Y:S01]  /*5f70*/  PRMT R168, R53, 0x7610, R168 ;  /* 0x0000761035a87816 */ /* 0x000fe200000000a8 */
[----:B------:R-:W-:Y:S01]  /*5f80*/  IMAD.MOV.U32 R53, RZ, RZ, R37 ;  /* 0x000000ffff357224 */ /* 0x000fe200078e0025 */
[----:B------:R-:W-:Y:S02]  /*5f90*/  MOV R52, R36 ;  /* 0x0000002400347202 */ /* 0x000fe40000000f00 */
[----:B------:R-:W-:Y:S02]  /*5fa0*/  CS2R R56, SRZ ;  /* 0x0000000000387805 */ /* 0x000fe4000001ff00 */
[----:B------:R-:W-:Y:S02]  /*5fb0*/  ISETP.GE.AND P4, PT, R55, R88, PT ;  /* 0x000000583700720c */ /* 0x000fe40003f86270 */
[----:B------:R-:W-:Y:S02]  /*5fc0*/  CS2R R54, SRZ ;  /* 0x0000000000367805 */ /* 0x000fe4000001ff00 */
[----:B------:R-:W-:Y:S01]  /*5fd0*/  PRMT R168, R168, 0x5410, R52 ;  /* 0x00005410a8a87816 */ /* 0x000fe20000000034 */
[----:B------:R-:W-:Y:S01]  /*5fe0*/  IMAD.MOV.U32 R52, RZ, RZ, R40 ;  /* 0x000000ffff347224 */ /* 0x000fe200078e0028 */
[----:B------:R-:W-:Y:S01]  /*5ff0*/  PRMT R159, R48, 0x5410, R49 ;  /* 0x00005410309f7816 */ /* 0x000fe20000000031 */
[----:B------:R-:W-:Y:S01]  /*6000*/  IMAD.MOV.U32 R48, RZ, RZ, R42 ;  /* 0x000000ffff307224 */ /* 0x000fe200078e002a */
[----:B------:R-:W-:Y:S01]  /*6010*/  PRMT R154, R53, 0x7610, R154 ;  /* 0x00007610359a7816 */ /* 0x000fe2000000009a */
[----:B------:R-:W-:Y:S01]  /*6020*/  IMAD.MOV.U32 R53, RZ, RZ, R41 ;  /* 0x000000ffff357224 */ /* 0x000fe200078e0029 */
[----:B------:R-:W-:-:S02]  /*6030*/  MOV R49, R43 ;  /* 0x0000002b00317202 */ /* 0x000fc40000000f00 */
[----:B------:R-:W-:Y:S02]  /*6040*/  CS2R R62, SRZ ;  /* 0x00000000003e7805 */ /* 0x000fe4000001ff00 */
[----:B------:R-:W-:Y:S01]  /*6050*/  PRMT R166, R166, 0x5410, R52 ;  /* 0x00005410a6a67816 */ /* 0x000fe20000000034 */
[----:B------:R-:W-:Y:S01]  /*6060*/  IMAD.MOV.U32 R52, RZ, RZ, R44 ;  /* 0x000000ffff347224 */ /* 0x000fe200078e002c */
[----:B------:R-:W-:Y:S01]  /*6070*/  PRMT R167, R167, 0x5410, R49 ;  /* 0x00005410a7a77816 */ /* 0x000fe20000000031 */
[----:B------:R-:W-:Y:S01]  /*6080*/  IMAD.MOV.U32 R49, RZ, RZ, R47 ;  /* 0x000000ffff317224 */ /* 0x000fe200078e002f */
[----:B------:R-:W-:Y:S02]  /*6090*/  PRMT R165, R48, 0x7610, R165 ;  /* 0x0000761030a57816 */ /* 0x000fe400000000a5 */
[----:B------:R-:W-:Y:S02]  /*60a0*/  CS2R R60, SRZ ;  /* 0x00000000003c7805 */ /* 0x000fe4000001ff00 */
[----:B------:R-:W-:-:S02]  /*60b0*/  PRMT R169, R53, 0x7610, R169 ;  /* 0x0000761035a97816 */ /* 0x000fc400000000a9 */
[----:B------:R-:W-:Y:S02]  /*60c0*/  MOV R48, R46 ;  /* 0x0000002e00307202 */ /* 0x000fe40000000f00 */
[----:B------:R-:W-:Y:S02]  /*60d0*/  MOV R53, R45 ;  /* 0x0000002d00357202 */ /* 0x000fe40000000f00 */
[----:B------:R-:W-:Y:S02]  /*60e0*/  PRMT R169, R169, 0x5410, R48 ;  /* 0x00005410a9a97816 */ /* 0x000fe40000000030 */
[----:B------:R-:W-:Y:S02]  /*60f0*/  PRMT R162, R49, 0x7610, R162 ;  /* 0x0000761031a27816 */ /* 0x000fe400000000a2 */
[----:B------:R-:W-:Y:S02]  /*6100*/  CS2R R48, SRZ ;  /* 0x0000000000307805 */ /* 0x000fe4000001ff00 */
[----:B------:R-:W-:-:S02]  /*6110*/  PRMT R170, R52, 0x7610, R170 ;  /* 0x0000761034aa7816 */ /* 0x000fc400000000aa */
[----:B------:R-:W-:Y:S02]  /*6120*/  PRMT R155, R53, 0x7610, R155 ;  /* 0x00007610359b7816 */ /* 0x000fe4000000009b */
        /* <DEDUP_REMOVED lines=10> */
[----:B------:R-:W-:Y:S02]  /*61d0*/  CS2R R60, SRZ ;  /* 0x00000000003c7805 */ /* 0x000fe4000001ff00 */
[----:B------:R-:W-:Y:S02]  /*61e0*/  CS2R R58, SRZ ;  /* 0x00000000003a7805 */ /* 0x000fe4000001ff00 */
[----:B------:R-:W-:Y:S02]  /*61f0*/  IADD3.X R49, R7, R80, R106, P0, P5 ;  /* 0x0000005007317210 */ /* 0x000fe400007ea46a */
[----:B------:R-:W-:Y:S02]  /*6200*/  CS2R R56, SRZ ;  /* 0x0000000000387805 */ /* 0x000fe4000001ff00 */
[----:B------:R-:W-:Y:S01]  /*6210*/  LEA R64, P5, R50, UR4, 0x1 ;  /* 0x0000000432407c11 */ /* 0x000fe2000f8a08ff */
[----:B------:R-:W-:Y:S01]  /*6220*/  ULDC.64 UR8, c[0x0][0x208] ;  /* 0x0000820000087ab9 */ /* 0x000fe20000000a00 */
[----:B------:R-:W-:-:S02]  /*6230*/  LEA R66, P0, R48, UR6, 0x1 ;  /* 0x0000000630427c11 */ /* 0x000fc4000f8008ff */
[----:B------:R-:W-:Y:S02]  /*6240*/  LEA.HI.X R65, R50, UR5, R51, 0x1, P5 ;  /* 0x0000000532417c11 */ /* 0x000fe4000a8f0c33 */
[----:B------:R-:W-:Y:S02]  /*6250*/  CS2R R50, SRZ ;  /* 0x0000000000327805 */ /* 0x000fe4000001ff00 */
[----:B------:R-:W-:Y:S02]  /*6260*/  LEA.HI.X R67, R48, UR7, R49, 0x1, P0 ;  /* 0x0000000730437c11 */ /* 0x000fe400080f0c31 */
[----:B------:R-:W-:Y:S02]  /*6270*/  CS2R R48, SRZ ;  /* 0x0000000000307805 */ /* 0x000fe4000001ff00 */
[-C--:B------:R-:W-:Y:S02]  /*6280*/  ISETP.GE.AND P5, PT, R16, R114.reuse, PT ;  /* 0x000000721000720c */ /* 0x080fe40003fa6270 */
[----:B------:R-:W-:-:S11]  /*6290*/  ISETP.GE.AND P0, PT, R213, R114, PT ;  /* 0x00000072d500720c */ /* 0x000fd60003f06270 */
[----:B------:R0:W5:Y:S04]  /*62a0*/  @!P5 LDG.E.128 R52, desc[UR8][R64.64] ;  /* 0x000000084034d981 */ /* 0x000168000c1e1d00 */
[----:B------:R0:W5:Y:S04]  /*62b0*/  @!P0 LDG.E.128 R48, desc[UR8][R64.64+0x80] ;  /* 0x0000800840308981 */ /* 0x000168000c1e1d00 */
[----:B------:R0:W5:Y:S04]  /*62c0*/  @!P5 LDG.E.128 R60, desc[UR8][R66.64] ;  /* 0x00000008423cd981 */ /* 0x000168000c1e1d00 */
[----:B------:R0:W5:Y:S02]  /*62d0*/  @!P0 LDG.E.128 R56, desc[UR8][R66.64+0x80] ;  /* 0x0000800842388981 */ /* 0x000164000c1e1d00 */
.L_x_510:
[----:B------:R-:W-:Y:S05]  /*62e0*/  BSYNC B1 ;  /* 0x0000000000017941 */ /* 0x000fea0003800000 */
.L_x_509:
        /* <DEDUP_REMOVED lines=9> */
[----:B------:R-:W-:Y:S01]  /*6380*/  CS2R R78, SRZ ;  /* 0x00000000004e7805 */ /* 0x000fe2000001ff00 */
[----:B-----5:R-:W-:Y:S01]  /*6390*/  IMAD.MOV.U32 R81, RZ, RZ, R50 ;  /* 0x000000ffff517224 */ /* 0x020fe200078e0032 */
[----:B------:R-:W-:-:S03]  /*63a0*/  CS2R R76, SRZ ;  /* 0x00000000004c7805 */ /* 0x000fc6000001ff00 */
[----:B------:R-:W-:Y:S05]  /*63b0*/  @P5 BRA `(.L_x_512) ;  /* 0x0000000000545947 */ /* 0x000fea0003800000 */
[----:B------:R-:W-:Y:S01]  /*63c0*/  IADD3 R14, P0, P6, R100, R109, R14 ;  /* 0x0000006d640e7210 */ /* 0x000fe20007e1e00e */
[----:B------:R-:W-:Y:S01]  /*63d0*/  ULDC.64 UR4, c[0x0][0x3e8] ;  /* 0x0000fa0000047ab9 */ /* 0x000fe20000000a00 */
[----:B------:R-:W-:Y:S01]  /*63e0*/  ULDC.64 UR6, c[0x0][0x400] ;  /* 0x0001000000067ab9 */ /* 0x000fe20000000a00 */
[----:B------:R-:W-:Y:S01]  /*63f0*/  ULDC.64 UR8, c[0x0][0x208] ;  /* 0x0000820000087ab9 */ /* 0x000fe20000000a00 */
[----:B------:R-:W-:Y:S02]  /*6400*/  IADD3.X R13, R5, R108, R11, P0, P6 ;  /* 0x0000006c050d7210 */ /* 0x000fe400007ec40b */
[----:B------:R-:W-:-:S04]  /*6410*/  IADD3 R11, P0, P6, R94, R111, R12 ;  /* 0x0000006f5e0b7210 */ /* 0x000fc80007e1e00c */
[----:B------:R-:W-:Y:S02]  /*6420*/  IADD3.X R80, R7, R110, R80, P0, P6 ;  /* 0x0000006e07507210 */ /* 0x000fe400007ec450 */
[----:B------:R-:W-:-:S04]  /*6430*/  LEA R12, P0, R14, UR4, 0x1 ;  /* 0x000000040e0c7c11 */ /* 0x000fc8000f8008ff */
[----:B------:R-:W-:Y:S02]  /*6440*/  LEA.HI.X R13, R14, UR5, R13, 0x1, P0 ;  /* 0x000000050e0d7c11 */ /* 0x000fe400080f0c0d */
[----:B------:R-:W-:-:S04]  /*6450*/  LEA R14, P0, R11, UR6, 0x1 ;  /* 0x000000060b0e7c11 */ /* 0x000fc8000f8008ff */
[----:B------:R-:W-:Y:S02]  /*6460*/  LEA.HI.X R15, R11, UR7, R80, 0x1, P0 ;  /* 0x000000070b0f7c11 */ /* 0x000fe400080f0c50 */
[----:B------:R-:W-:Y:S02]  /*6470*/  ISETP.GE.AND P0, PT, R16, R114, PT ;  /* 0x000000721000720c */ /* 0x000fe40003f06270 */
[----:B------:R-:W-:Y:S02]  /*6480*/  CS2R R66, SRZ ;  /* 0x0000000000427805 */ /* 0x000fe4000001ff00 */
[----:B------:R-:W-:Y:S02]  /*6490*/  CS2R R64, SRZ ;  /* 0x0000000000407805 */ /* 0x000fe4000001ff00 */
[----:B------:R-:W-:Y:S02]  /*64a0*/  CS2R R74, SRZ ;  /* 0x00000000004a7805 */ /* 0x000fe4000001ff00 */
[----:B------:R-:W-:-:S05]  /*64b0*/  CS2R R72, SRZ ;  /* 0x0000000000487805 */ /* 0x000fca000001ff00 */
[----:B------:R0:W5:Y:S04]  /*64c0*/  @!P0 LDG.E.128 R68, desc[UR8][R12.64] ;  /* 0x000000080c448981 */ /* 0x000168000c1e1d00 */
[----:B------:R0:W5:Y:S01]  /*64d0*/  @!P0 LDG.E.128 R76, desc[UR8][R14.64] ;  /* 0x000000080e4c8981 */ /* 0x000162000c1e1d00 */
[----:B------:R-:W-:-:S13]  /*64e0*/  ISETP.GE.AND P0, PT, R213, R114, PT ;  /* 0x00000072d500720c */ /* 0x000fda0003f06270 */
[----:B------:R0:W5:Y:S04]  /*64f0*/  @!P0 LDG.E.128 R64, desc[UR8][R12.64+0x80] ;  /* 0x000080080c408981 */ /* 0x000168000c1e1d00 */
[----:B------:R0:W5:Y:S02]  /*6500*/  @!P0 LDG.E.128 R72, desc[UR8][R14.64+0x80] ;  /* 0x000080080e488981 */ /* 0x000164000c1e1d00 */
.L_x_512:
[----:B------:R-:W-:Y:S05]  /*6510*/  BSYNC B1 ;  /* 0x0000000000017941 */ /* 0x000fea0003800000 */
.L_x_511:
[----:B0-----:R-:W-:Y:S01]  /*6520*/  IMAD.MOV.U32 R12, RZ, RZ, R48 ;  /* 0x000000ffff0c7224 */ /* 0x001fe200078e0030 */
[----:B------:R-:W-:Y:S01]  /*6530*/  MOV R11, R51 ;  /* 0x00000033000b7202 */ /* 0x000fe20000000f00 */
        /* <DEDUP_REMOVED lines=8> */
[----:B------:R-:W-:Y:S01]  /*65c0*/  IMAD.MOV.U32 R14, RZ, RZ, R58 ;  /* 0x000000ffff0e7224 */ /* 0x000fe200078e003a */
[----:B------:R-:W-:Y:S01]  /*65d0*/  MOV R13, R53 ;  /* 0x00000035000d7202 */ /* 0x000fe20000000f00 */
[----:B------:R-:W-:Y:S01]  /*65e0*/  UISETP.NE.AND UP0, UPT, UR4, 0x3, UPT ;  /* 0x000000030400788c */ /* 0x000fe2000bf05270 */
[----:B------:R-:W-:Y:S01]  /*65f0*/  PRMT R161, R11, 0x7610, R161 ;  /* 0x000076100ba17816 */ /* 0x000fe200000000a1 */
[----:B------:R-:W-:Y:S01]  /*6600*/  IMAD.MOV.U32 R11, RZ, RZ, R59 ;  /* 0x000000ffff0b7224 */ /* 0x000fe200078e003b */
[----:B------:R-:W-:-:S02]  /*6610*/  PRMT R152, R152, 0x5410, R12 ;  /* 0x0000541098987816 */ /* 0x000fc4000000000c */
[----:B------:R-:W-:Y:S01]  /*6620*/  PRMT R163, R13, 0x7610, R163 ;  /* 0x000076100da37816 */ /* 0x000fe200000000a3 */
[----:B------:R-:W-:Y:S01]  /*6630*/  IMAD.MOV.U32 R13, RZ, RZ, R57 ;  /* 0x000000ffff0d7224 */ /* 0x000fe200078e0039 */
[----:B------:R-:W-:Y:S01]  /*6640*/  PRMT R149, R14, 0x7610, R149 ;  /* 0x000076100e957816 */ /* 0x000fe20000000095 */
[----:B------:R-:W-:Y:S01]  /*6650*/  IMAD.MOV.U32 R14, RZ, RZ, R62 ;  /* 0x000000ffff0e7224 */ /* 0x000fe200078e003e */
[----:B------:R-:W-:Y:S02]  /*6660*/  MOV R12, R56 ;  /* 0x00000038000c7202 */ /* 0x000fe40000000f00 */
[----:B------:R-:W-:Y:S02]  /*6670*/  PRMT R151, R81, 0x7610, R151 ;  /* 0x0000761051977816 */ /* 0x000fe40000000097 */
[----:B------:R-:W-:Y:S01]  /*6680*/  PRMT R148, R12, 0x5410, R11 ;  /* 0x000054100c947816 */ /* 0x000fe2000000000b */
[----:B------:R-:W-:Y:S01]  /*6690*/  IMAD.MOV.U32 R12, RZ, RZ, R60 ;  /* 0x000000ffff0c7224 */ /* 0x000fe200078e003c */
[----:B------:R-:W-:Y:S01]  /*66a0*/  PRMT R151, R151, 0x5410, R13 ;  /* 0x0000541097977816 */ /* 0x000fe2000000000d */
[----:B------:R-:W-:Y:S01]  /*66b0*/  IMAD.MOV.U32 R13, RZ, RZ, R61 ;  /* 0x000000ffff0d7224 */ /* 0x000fe200078e003d */
[----:B------:R-:W-:-:S02]  /*66c0*/  PRMT R153, R14, 0x7610, R153 ;  /* 0x000076100e997816 */ /* 0x000fc40000000099 */
[----:B------:R-:W-:Y:S02]  /*66d0*/  MOV R11, R63 ;  /* 0x0000003f000b7202 */ /* 0x000fe40000000f00 */
[----:B-----5:R-:W-:Y:S02]  /*66e0*/  MOV R14, R66 ;  /* 0x00000042000e7202 */ /* 0x020fe40000000f00 */
[----:B------:R-:W-:Y:S01]  /*66f0*/  PRMT R153, R153, 0x5410, R12 ;  /* 0x0000541099997816 */ /* 0x000fe2000000000c */
[----:B------:R-:W-:Y:S01]  /*6700*/  IMAD.MOV.U32 R12, RZ, RZ, R64 ;  /* 0x000000ffff0c7224 */ /* 0x000fe200078e0040 */
[----:B------:R-:W-:Y:S02]  /*6710*/  PRMT R163, R163, 0x5410, R13 ;  /* 0x00005410a3a37816 */ /* 0x000fe4000000000d */
[----:B------:R-:W-:Y:S01]  /*6720*/  PRMT R161, R161, 0x5410, R11 ;  /* 0x00005410a1a17816 */ /* 0x000fe2000000000b */
[----:B------:R-:W-:Y:S01]  /*6730*/  IMAD.MOV.U32 R11, RZ, RZ, R67 ;  /* 0x000000ffff0b7224 */ /* 0x000fe200078e0043 */
[----:B------:R-:W-:-:S02]  /*6740*/  MOV R13, R65 ;  /* 0x00000041000d7202 */ /* 0x000fc40000000f00 */
[----:B------:R-:W-:Y:S01]  /*6750*/  PRMT R139, R14, 0x7610, R139 ;  /* 0x000076100e8b7816 */ /* 0x000fe2000000008b */
[----:B------:R-:W-:Y:S01]  /*6760*/  IMAD.MOV.U32 R14, RZ, RZ, R70 ;  /* 0x000000ffff0e7224 */ /* 0x000fe200078e0046 */
[----:B------:R-:W-:Y:S01]  /*6770*/  PRMT R141, R12, 0x5410, R13 ;  /* 0x000054100c8d7816 */ /* 0x000fe2000000000d */
[----:B------:R-:W-:Y:S01]  /*6780*/  IMAD.MOV.U32 R13, RZ, RZ, R69 ;  /* 0x000000ffff0d7224 */ /* 0x000fe200078e0045 */
[----:B------:R-:W-:Y:S01]  /*6790*/  PRMT R139, R139, 0x5410, R11 ;  /* 0x000054108b8b7816 */ /* 0x000fe2000000000b */
[----:B------:R-:W-:Y:S01]  /*67a0*/  IMAD.MOV.U32 R11, RZ, RZ, R71 ;  /* 0x000000ffff0b7224 */ /* 0x000fe200078e0047 */
[----:B------:R-:W-:Y:S02]  /*67b0*/  MOV R12, R68 ;  /* 0x00000044000c7202 */ /* 0x000fe40000000f00 */
[----:B------:R-:W-:Y:S01]  /*67c0*/  PRMT R144, R144, 0x5410, R14 ;  /* 0x0000541090907816 */ /* 0x000fe2000000000e */
[----:B------:R-:W-:Y:S01]  /*67d0*/  IMAD.MOV.U32 R14, RZ, RZ, R74 ;  /* 0x000000ffff0e7224 */ /* 0x000fe200078e004a */
[----:B------:R-:W-:-:S02]  /*67e0*/  PLOP3.LUT P0, PT, PT, PT, UP0, 0x80, 0x0 ;  /* 0x000000000000781c */ /* 0x000fc40003f0f008 */
[----:B------:R-:W-:Y:S01]  /*67f0*/  PRMT R145, R12, 0x5410, R13 ;  /* 0x000054100c917816 */ /* 0x000fe2000000000d */
[----:B------:R-:W-:Y:S01]  /*6800*/  IMAD.MOV.U32 R12, RZ, RZ, R72 ;  /* 0x000000ffff0c7224 */ /* 0x000fe200078e0048 */
[----:B------:R-:W-:Y:S01]  /*6810*/  PRMT R144, R11, 0x7610, R144 ;  /* 0x000076100b907816 */ /* 0x000fe20000000090 */
[----:B------:R-:W-:Y:S01]  /*6820*/  IMAD.MOV.U32 R13, RZ, RZ, R73 ;  /* 0x000000ffff0d7224 */ /* 0x000fe200078e0049 */
[----:B------:R-:W-:Y:S02]  /*6830*/  PRMT R142, R14, 0x7610, R142 ;  /* 0x000076100e8e7816 */ /* 0x000fe4000000008e */
[----:B------:R-:W-:Y:S02]  /*6840*/  MOV R11, R75 ;  /* 0x0000004b000b7202 */ /* 0x000fe40000000f00 */
[----:B------:R-:W-:Y:S01]  /*6850*/  PRMT R143, R12, 0x5410, R13 ;  /* 0x000054100c8f7816 */ /* 0x000fe2000000000d */
[----:B------:R-:W-:Y:S01]  /*6860*/  IMAD.MOV.U32 R12, RZ, RZ, R79 ;  /* 0x000000ffff0c7224 */ /* 0x000fe200078e004f */
[----:B------:R-:W-:Y:S01]  /*6870*/  PRMT R142, R142, 0x5410, R11 ;  /* 0x000054108e8e7816 */ /* 0x000fe2000000000b */
[----:B------:R-:W-:Y:S01]  /*6880*/  IMAD.MOV.U32 R13, RZ, RZ, R76 ;  /* 0x000000ffff0d7224 */ /* 0x000fe200078e004c */
[----:B------:R-:W-:-:S02]  /*6890*/  MOV R11, R78 ;  /* 0x0000004e000b7202 */ /* 0x000fc40000000f00 */
[----:B------:R-:W-:Y:S02]  /*68a0*/  MOV R14, R77 ;  /* 0x0000004d000e7202 */ /* 0x000fe40000000f00 */
[----:B------:R-:W-:Y:S02]  /*68b0*/  PRMT R146, R11, 0x5410, R12 ;  /* 0x000054100b927816 */ /* 0x000fe4000000000c */
[----:B------:R-:W-:Y:S01]  /*68c0*/  PRMT R147, R13, 0x5410, R14 ;  /* 0x000054100d937816 */ /* 0x000fe2000000000e */
[----:B------:R-:W-:Y:S06]  /*68d0*/  @!P0 BRA `(.L_x_513) ;  /* 0x0000000000048947 */ /* 0x000fec0003800000 */
[----:B------:R-:W-:Y:S01]  /*68e0*/  BPT.TRAP 0x1 ;  /* 0x000000040000795c */ /* 0x000fe20000300000 */
.L_x_513:
[----:B------:R-:W-:Y:S01]  /*68f0*/  IMAD R89, R212, 0x8, R22 ;  /* 0x00000008d4597824 */ /* 0x000fe200078e0216 */
[----:B------:R-:W-:Y:S01]  /*6900*/  SHF.L.U32 R90, R224, 0x1f, RZ ;  /* 0x0000001fe05a7819 */ /* 0x000fe200000006ff */
[----:B------:R-:W0:Y:S01]  /*6910*/  LDC R135, c[0x0][0x2f4] ;  /* 0x0000bd00ff877b82 */ /* 0x000e220000000800 */
[----:B------:R-:W-:Y:S02]  /*6920*/  BSSY B1, `(.L_x_514) ;  /* 0x0000003000017945 */ /* 0x000fe40003800000 */
[----:B------:R-:W1:Y:S02]  /*6930*/  SYNCS.PHASECHK.TRANS64.TRYWAIT P6, [R89+URZ+0x38890], R90 ;  /* 0x0388905a590075a7 */ /* 0x000e6400080c017f */
[----:B-1----:R-:W-:Y:S05]  /*6940*/  @!P6 BRA `(.L_x_515) ;  /* 0x000002080074e947 */ /* 0x002fea0003800000 */
.L_x_818:
[----:B------:R-:W-:Y:S05]  /*6950*/  BSYNC B1 ;  /* 0x0000000000017941 */ /* 0x000fea0003800000 */
.L_x_514:
[----:B------:R-:W-:Y:S01]  /*6960*/  UMOV UR4, 0xffffffff ;  /* 0xffffffff00047882 */ /* 0x000fe20000000000 */
[----:B0-----:R-:W-:Y:S02]  /*6970*/  IMAD.IADD R137, R135, 0x1, -R115 ;  /* 0x0000000187897824 */ /* 0x001fe400078e0a73 */
[----:B------:R-:W-:Y:S05]  /*6980*/  BRA.DIV UR4, `(.L_x_516) ;  /* 0x0000020a04787947 */ /* 0x000fea000b800000 */
[----:B------:R0:W2:Y:S04]  /*6990*/  SHFL.IDX PT, R123, R117, RZ, 0x181f ;  /* 0x00181fff757b7589 */ /* 0x0000a800000e0000 */
[----:B------:R0:W3:Y:S02]  /*69a0*/  SHFL.IDX PT, R122, R118, RZ, 0x181f ;  /* 0x00181fff767a7589 */ /* 0x0000e400000e0000 */
.L_x_822:
[----:B------:R-:W-:Y:S04]  /*69b0*/  BSSY B1, `(.L_x_517) ;  /* 0x00000e5000017945 */ /* 0x000fe80003800000 */
[----:B------:R-:W-:Y:S05]  /*69c0*/  @P3 BRA `(.L_x_518) ;  /* 0x0000000c008c3947 */ /* 0x000fea0003800000 */
[----:B------:R-:W-:Y:S01]  /*69d0*/  ISETP.NE.AND P3, PT, R3, RZ, PT ;  /* 0x000000ff0300720c */ /* 0x000fe20003f65270 */
[----:B------:R-:W-:-:S12]  /*69e0*/  BSSY B2, `(.L_x_519) ;  /* 0x0000070000027945 */ /* 0x000fd80003800000 */
[----:B------:R-:W-:Y:S05]  /*69f0*/  @!P3 BRA `(.L_x_520) ;  /* 0x0000000400b8b947 */ /* 0x000fea0003800000 */
[----:B------:R-:W-:Y:S01]  /*6a00*/  SEL R11, R115, R137, !P2 ;  /* 0x00000089730b7207 */ /* 0x000fe20005000000 */
[----:B------:R-:W-:Y:S01]  /*6a10*/  BSSY B3, `(.L_x_521) ;  /* 0x0000069000037945 */ /* 0x000fe20003800000 */
[----:B------:R-:W-:Y:S02]  /*6a20*/  SHF.R.U32.HI R13, RZ, 0x3, R225 ;  /* 0x00000003ff0d7819 */ /* 0x000fe400000116e1 */
[----:B------:R-:W-:Y:S02]  /*6a30*/  SHF.R.S32.HI R12, RZ, 0x1f, R11 ;  /* 0x0000001fff0c7819 */ /* 0x000fe4000001140b */
[----:B---3--:R-:W-:Y:S02]  /*6a40*/  LEA R124, P3, R9, R122, 0x1 ;  /* 0x0000007a097c7211 */ /* 0x008fe400078608ff */
[----:B------:R-:W-:Y:S02]  /*6a50*/  LEA.HI R11, R12, R11, RZ, 0x4 ;  /* 0x0000000b0c0b7211 */ /* 0x000fe400078f20ff */
[----:B------:R-:W-:-:S02]  /*6a60*/  ISETP.GE.AND P6, PT, R16, R114, PT ;  /* 0x000000721000720c */ /* 0x000fc40003fc6270 */
[----:B------:R-:W-:Y:S02]  /*6a70*/  LEA.HI.SX32 R126, R11, R8, 0x1c ;  /* 0x000000080b7e7211 */ /* 0x000fe400078fe2ff */
[----:B--2---:R-:W-:Y:S02]  /*6a80*/  LEA.HI.X R125, R9, R123, R27, 0x1, P3 ;  /* 0x0000007b097d7211 */ /* 0x004fe400018f0c1b */
[----:B------:R-:W-:-:S04]  /*6a90*/  SHF.R.S32.HI R11, RZ, 0x1f, R126 ;  /* 0x0000001fff0b7819 */ /* 0x000fc8000001147e */
[----:B------:R-:W-:Y:S02]  /*6aa0*/  LEA.HI R12, R11, R126, RZ, 0x3 ;  /* 0x0000007e0b0c7211 */ /* 0x000fe400078f18ff */
[----:B------:R-:W-:Y:S02]  /*6ab0*/  SHF.L.U32 R126, R126, 0x3, RZ ;  /* 0x000000037e7e7819 */ /* 0x000fe400000006ff */
[----:B------:R-:W-:Y:S02]  /*6ac0*/  SHF.R.S32.HI R12, RZ, 0x3, R12 ;  /* 0x00000003ff0c7819 */ /* 0x000fe4000001140c */
[----:B------:R-:W-:Y:S02]  /*6ad0*/  LOP3.LUT R11, R225, 0x38, R126, 0xf8, !PT ;  /* 0x00000038e10b7812 */ /* 0x000fe400078ef87e */
[----:B------:R-:W-:Y:S01]  /*6ae0*/  ISETP.GE.AND P3, PT, R126, R135, PT ;  /* 0x000000877e00720c */ /* 0x000fe20003f66270 */
[----:B------:R-:W-:Y:S01]  /*6af0*/  IMAD R12, R12, 0x1400, R229 ;  /* 0x000014000c0c7824 */ /* 0x000fe200078e02e5 */
[----:B------:R-:W-:Y:S01]  /*6b00*/  LOP3.LUT R11, R11, R13, RZ, 0x3c, !PT ;  /* 0x0000000d0b0b7212 */ /* 0x000fe200078e3cff */
[----:B------:R-:W-:-:S04]  /*6b10*/  IMAD R13, R212, 0x5000, R134 ;  /* 0x00005000d40d7824 */ /* 0x000fc800078e0286 */
[----:B------:R-:W-:Y:S02]  /*6b20*/  IMAD.IADD R11, R12, 0x1, R11 ;  /* 0x000000010c0b7824 */ /* 0x000fe400078e020b */
[----:B------:R-:W-:Y:S02]  /*6b30*/  IMAD R12, R13, 0x2, R22 ;  /* 0x000000020d0c7824 */ /* 0x000fe400078e0216 */
[----:B------:R-:W-:Y:S02]  /*6b40*/  IMAD R11, R212, 0x5000, R11 ;  /* 0x00005000d40b7824 */ /* 0x000fe400078e020b */
[----:B------:R-:W-:Y:S02]  /*6b50*/  @!P3 IMAD.WIDE R126, R126, 0x2, R122 ;  /* 0x000000027e7eb825 */ /* 0x000fe400078e027a */
[----:B------:R-:W2:Y:S01]  /*6b60*/  LDS.128 R12, [R12+0x24400] ;  /* 0x024400000c0c7984 */ /* 0x000ea20000000c00 */
[----:B------:R-:W-:-:S06]  /*6b70*/  LEA R80, R11, R22, 0x1 ;  /* 0x000000160b507211 */ /* 0x000fcc00078e08ff */
[----:B------:R-:W3:Y:S01]  /*6b80*/  LDS.128 R80, [R80+0x24400] ;  /* 0x0244000050507984 */ /* 0x000ee20000000c00 */
[----:B------:R-:W-:Y:S05]  /*6b90*/  @P6 BRA `(.L_x_522) ;  /* 0x0000000400406947 */ /* 0x000fea0003800000 */
[----:B------:R-:W-:Y:S01]  /*6ba0*/  SHF.R.U64 R11, R36, 0x10, R37 ;  /* 0x00000010240b7819 */ /* 0x000fe20000001225 */
[----:B---3--:R-:W-:Y:S01]  /*6bb0*/  HADD2.F32 R156, -RZ, R81.H1_H1 ;  /* 0x30000051ff9c7230 */ /* 0x008fe20000004100 */
[--C-:B------:R-:W-:Y:S01]  /*6bc0*/  SHF.R.U64 R36, R44, 0x10, R45.reuse ;  /* 0x000000102c247819 */ /* 0x100fe2000000122d */
[----:B------:R-:W-:Y:S01]  /*6bd0*/  HADD2.F32 R154, -RZ, R154.H0_H0 ;  /* 0x2000009aff9a7230 */ /* 0x000fe20000004100 */
[----:B------:R-:W-:Y:S02]  /*6be0*/  SHF.R.U32.HI R44, RZ, 0x10, R45 ;  /* 0x00000010ff2c7819 */ /* 0x000fe4000001162d */
[--C-:B------:R-:W-:Y:S01]  /*6bf0*/  SHF.R.U64 R45, R46, 0x10, R47.reuse ;  /* 0x000000102e2d7819 */ /* 0x100fe2000000122f */
[----:B------:R-:W-:Y:S01]  /*6c00*/  HADD2.F32 R36, -RZ, R36.H0_H0 ;  /* 0x20000024ff247230 */ /* 0x000fe20000004100 */
[----:B------:R-:W-:Y:S01]  /*6c10*/  SHF.R.U32.HI R46, RZ, 0x10, R47 ;  /* 0x00000010ff2e7819 */ /* 0x000fe2000001162f */
[----:B------:R-:W-:Y:S01]  /*6c20*/  HADD2.F32 R47, -RZ, R155.H0_H0 ;  /* 0x2000009bff2f7230 */ /* 0x000fe20000004100 */
[----:B------:R-:W-:Y:S01]  /*6c30*/  SHF.R.U32.HI R37, RZ, 0x10, R37 ;  /* 0x00000010ff257819 */ /* 0x000fe20000011625 */
[----:B------:R-:W-:Y:S01]  /*6c40*/  HADD2.F32 R155, -RZ, R81.H0_H0 ;  /* 0x20000051ff9b7230 */ /* 0x000fe20000004100 */
[--C-:B------:R-:W-:Y:S01]  /*6c50*/  SHF.R.U64 R38, R38, 0x10, R39.reuse ;  /* 0x0000001026267819 */ /* 0x100fe20000001227 */
[----:B------:R-:W-:Y:S01]  /*6c60*/  HADD2.F32 R157, -RZ, R44.H0_H0 ;  /* 0x2000002cff9d7230 */ /* 0x000fe20000004100 */
[----:B------:R-:W-:Y:S01]  /*6c70*/  SHF.R.U32.HI R39, RZ, 0x10, R39 ;  /* 0x00000010ff277819 */ /* 0x000fe20000011627 */
[----:B--2---:R-:W-:-:S02]  /*6c80*/  HADD2.F32 R44, -RZ, R13.H1_H1 ;  /* 0x3000000dff2c7230 */ /* 0x004fc40000004100 */
[----:B------:R-:W-:Y:S01]  /*6c90*/  FMUL.FTZ R158, R155, R47 ;  /* 0x0000002f9b9e7220 */ /* 0x000fe20000410000 */
[----:B------:R-:W-:Y:S02]  /*6ca0*/  HADD2.F32 R81, -RZ, R13.H0_H0 ;  /* 0x2000000dff517230 */ /* 0x000fe40000004100 */
[-C--:B------:R-:W-:Y:S01]  /*6cb0*/  FMUL.FTZ R13, R156, R157.reuse ;  /* 0x0000009d9c0d7220 */ /* 0x080fe20000410000 */
[----:B------:R-:W-:Y:S02]  /*6cc0*/  HADD2.F32 R37, -RZ, R37.H0_H0 ;  /* 0x20000025ff257230 */ /* 0x000fe40000004100 */
[----:B------:R-:W-:Y:S01]  /*6cd0*/  FMUL.FTZ R157, R44, R157 ;  /* 0x0000009d2c9d7220 */ /* 0x000fe20000410000 */
[----:B------:R-:W-:Y:S02]  /*6ce0*/  HADD2.F32 R46, -RZ, R46.H0_H0 ;  /* 0x2000002eff2e7230 */ /* 0x000fe40000004100 */
[C---:B------:R-:W-:Y:S01]  /*6cf0*/  FMUL.FTZ R160, R81.reuse, R47 ;  /* 0x0000002f51a07220 */ /* 0x040fe20000410000 */
[----:B------:R-:W-:Y:S01]  /*6d00*/  FFMA.FTZ R158, R81, R154, -R158 ;  /* 0x0000009a519e7223 */ /* 0x000fe2000001089e */
[----:B------:R-:W-:-:S02]  /*6d10*/  HADD2.F32 R47, -RZ, R83.H0_H0 ;  /* 0x20000053ff2f7230 */ /* 0x000fc40000004100 */
[-C--:B------:R-:W-:Y:S01]  /*6d20*/  FFMA.FTZ R13, R44, R37.reuse, -R13 ;  /* 0x000000252c0d7223 */ /* 0x080fe2000001080d */
[----:B------:R-:W-:Y:S02]  /*6d30*/  HADD2.F32 R83, -RZ, R83.H1_H1 ;  /* 0x30000053ff537230 */ /* 0x000fe40000004100 */
[----:B------:R-:W-:Y:S01]  /*6d40*/  FFMA.FTZ R157, R156, R37, R157 ;  /* 0x000000259c9d7223 */ /* 0x000fe2000001009d */
[--C-:B------:R-:W-:Y:S02]  /*6d50*/  HADD2.F32 R81, -RZ, R15.reuse.H0_H0 ;  /* 0x2000000fff517230 */ /* 0x100fe40000004100 */
[----:B------:R-:W-:Y:S01]  /*6d60*/  FFMA.FTZ R160, R155, R154, R160 ;  /* 0x0000009a9ba07223 */ /* 0x000fe200000100a0 */
[----:B------:R-:W-:Y:S01]  /*6d70*/  HADD2.F32 R15, -RZ, R15.H1_H1 ;  /* 0x3000000fff0f7230 */ /* 0x000fe20000004100 */
[----:B------:R-:W-:Y:S01]  /*6d80*/  F2FP.F16.F32.PACK_AB R13, R13, R158 ;  /* 0x0000009e0d0d723e */ /* 0x000fe200000000ff */
[----:B------:R-:W-:Y:S02]  /*6d90*/  HADD2.F32 R37, -RZ, R162.H0_H0 ;  /* 0x200000a2ff257230 */ /* 0x000fe40000004100 */
[----:B------:R-:W-:Y:S01]  /*6da0*/  FMUL.FTZ R162, R83, R46 ;  /* 0x0000002e53a27220 */ /* 0x000fe20000410000 */
[----:B------:R-:W-:-:S02]  /*6db0*/  HADD2.F32 R156, -RZ, R39.H0_H0 ;  /* 0x20000027ff9c7230 */ /* 0x000fc40000004100 */
[----:B------:R-:W-:Y:S01]  /*6dc0*/  FMUL.FTZ R46, R15, R46 ;  /* 0x0000002e0f2e7220 */ /* 0x000fe20000410000 */
[----:B------:R-:W-:Y:S02]  /*6dd0*/  HADD2.F32 R44, -RZ, R159.H1_H1 ;  /* 0x3000009fff2c7230 */ /* 0x000fe40000004100 */
[-C--:B------:R-:W-:Y:S01]  /*6de0*/  FMUL.FTZ R154, R47, R37.reuse ;  /* 0x000000252f9a7220 */ /* 0x080fe20000410000 */
[----:B------:R-:W-:Y:S01]  /*6df0*/  FMUL.FTZ R164, R81, R37 ;  /* 0x0000002551a47220 */ /* 0x000fe20000410000 */
[----:B------:R-:W-:Y:S01]  /*6e00*/  FFMA.FTZ R83, R83, R156, R46 ;  /* 0x0000009c53537223 */ /* 0x000fe2000001002e */
[----:B------:R-:W-:Y:S02]  /*6e10*/  HADD2.F32 R37, -RZ, R170.H0_H0 ;  /* 0x200000aaff257230 */ /* 0x000fe40000004100 */
[-C--:B------:R-:W-:Y:S01]  /*6e20*/  FFMA.FTZ R154, R81, R44.reuse, -R154 ;  /* 0x0000002c519a7223 */ /* 0x080fe2000001089a */
[----:B------:R-:W-:Y:S01]  /*6e30*/  FFMA.FTZ R164, R47, R44, R164 ;  /* 0x0000002c2fa47223 */ /* 0x000fe200000100a4 */
[----:B------:R-:W-:-:S02]  /*6e40*/  HADD2.F32 R46, -RZ, R80.H0_H0 ;  /* 0x20000050ff2e7230 */ /* 0x000fc40000004100 */
[----:B------:R-:W-:Y:S01]  /*6e50*/  FFMA.FTZ R15, R15, R156, -R162 ;  /* 0x0000009c0f0f7223 */ /* 0x000fe200000108a2 */
[----:B------:R-:W-:Y:S02]  /*6e60*/  HADD2.F32 R44, -RZ, R12.H0_H0 ;  /* 0x2000000cff2c7230 */ /* 0x000fe40000004100 */
[----:B------:R-:W-:Y:S01]  /*6e70*/  HADD2.F32 R47, -RZ, R80.H1_H1 ;  /* 0x30000050ff2f7230 */ /* 0x000fe20000004100 */
[----:B------:R-:W-:Y:S01]  /*6e80*/  F2FP.F16.F32.PACK_AB R83, R83, R164 ;  /* 0x000000a45353723e */ /* 0x000fe200000000ff */
[----:B------:R-:W-:Y:S01]  /*6e90*/  HADD2.F32 R81, -RZ, R12.H1_H1 ;  /* 0x3000000cff517230 */ /* 0x000fe20000004100 */
[----:B------:R-:W-:Y:S01]  /*6ea0*/  F2FP.F16.F32.PACK_AB R15, R15, R154 ;  /* 0x0000009a0f0f723e */ /* 0x000fe200000000ff */
[----:B------:R-:W-:Y:S02]  /*6eb0*/  HADD2.F32 R12, -RZ, R11.H0_H0 ;  /* 0x2000000bff0c7230 */ /* 0x000fe40000004100 */
[----:B------:R-:W-:Y:S01]  /*6ec0*/  FMUL.FTZ R11, R46, R37 ;  /* 0x000000252e0b7220 */ /* 0x000fe20000410000 */
[----:B------:R-:W-:-:S02]  /*6ed0*/  HADD2.F32 R39, -RZ, R168.H1_H1 ;  /* 0x300000a8ff277230 */ /* 0x000fc40000004100 */
[----:B------:R-:W-:Y:S01]  /*6ee0*/  FMUL.FTZ R37, R44, R37 ;  /* 0x000000252c257220 */ /* 0x000fe20000410000 */
[-C--:B------:R-:W-:Y:S01]  /*6ef0*/  FMUL.FTZ R80, R47, R36.reuse ;  /* 0x000000242f507220 */ /* 0x080fe20000410000 */
[C---:B------:R-:W-:Y:S01]  /*6f00*/  FMUL.FTZ R36, R81.reuse, R36 ;  /* 0x0000002451247220 */ /* 0x040fe20000410000 */
[----:B------:R-:W-:Y:S02]  /*6f10*/  HADD2.F32 R45, -RZ, R45.H0_H0 ;  /* 0x2000002dff2d7230 */ /* 0x000fe40000004100 */
[-C--:B------:R-:W-:Y:S01]  /*6f20*/  FFMA.FTZ R37, R46, R39.reuse, R37 ;  /* 0x000000272e257223 */ /* 0x080fe20000010025 */
[----:B------:R-:W-:Y:S01]  /*6f30*/  FFMA.FTZ R11, R44, R39, -R11 ;  /* 0x000000272c0b7223 */ /* 0x000fe2000001080b */
[----:B------:R-:W-:Y:S02]  /*6f40*/  HADD2.F32 R46, -RZ, R82.H0_H0 ;  /* 0x20000052ff2e7230 */ /* 0x000fe40000004100 */
[-C--:B------:R-:W-:Y:S01]  /*6f50*/  FFMA.FTZ R80, R81, R12.reuse, -R80 ;  /* 0x0000000c51507223 */ /* 0x080fe20000010850 */
[----:B------:R-:W-:Y:S01]  /*6f60*/  FFMA.FTZ R36, R47, R12, R36 ;  /* 0x0000000c2f247223 */ /* 0x000fe20000010024 */
[----:B------:R-:W-:-:S02]  /*6f70*/  HADD2.F32 R44, -RZ, R14.H0_H0 ;  /* 0x2000000eff2c7230 */ /* 0x000fc40000004100 */
[----:B------:R-:W-:Y:S02]  /*6f80*/  HADD2.F32 R82, -RZ, R82.H1_H1 ;  /* 0x30000052ff527230 */ /* 0x000fe40000004100 */
[----:B------:R-:W-:Y:S02]  /*6f90*/  HADD2.F32 R12, -RZ, R169.H1_H1 ;  /* 0x300000a9ff0c7230 */ /* 0x000fe40000004100 */
[----:B------:R-:W-:Y:S02]  /*6fa0*/  HADD2.F32 R14, -RZ, R14.H1_H1 ;  /* 0x3000000eff0e7230 */ /* 0x000fe40000004100 */
[----:B------:R-:W-:Y:S01]  /*6fb0*/  FMUL.FTZ R155, R82, R45 ;  /* 0x0000002d529b7220 */ /* 0x000fe20000410000 */
[----:B------:R-:W-:Y:S02]  /*6fc0*/  HADD2.F32 R39, -RZ, R159.H0_H0 ;  /* 0x2000009fff277230 */ /* 0x000fe40000004100 */
[----:B------:R-:W-:Y:S01]  /*6fd0*/  FMUL.FTZ R47, R46, R12 ;  /* 0x0000000c2e2f7220 */ /* 0x000fe20000410000 */
[----:B------:R-:W-:-:S02]  /*6fe0*/  HADD2.F32 R81, -RZ, R38.H0_H0 ;  /* 0x20000026ff517230 */ /* 0x000fc40000004100 */
[----:B------:R-:W-:Y:S01]  /*6ff0*/  FMUL.FTZ R159, R44, R12 ;  /* 0x0000000c2c9f7220 */ /* 0x000fe20000410000 */
[----:B------:R-:W-:Y:S01]  /*7000*/  FMUL.FTZ R45, R14, R45 ;  /* 0x0000002d0e2d7220 */ /* 0x000fe20000410000 */
[----:B------:R-:W-:Y:S01]  /*7010*/  FFMA.FTZ R47, R44, R39, -R47 ;  /* 0x000000272c2f7223 */ /* 0x000fe2000001082f */
[----:B------:R-:W-:Y:S01]  /*7020*/  F2FP.F16.F32.PACK_AB R12, R80, R11 ;  /* 0x0000000b500c723e */ /* 0x000fe200000000ff */
[----:B------:R-:W-:Y:S01]  /*7030*/  FFMA.FTZ R159, R46, R39, R159 ;  /* 0x000000272e9f7223 */ /* 0x000fe2000001009f */
[-C--:B------:R-:W-:Y:S01]  /*7040*/  FFMA.FTZ R14, R14, R81.reuse, -R155 ;  /* 0x000000510e0e7223 */ /* 0x080fe2000001089b */
[----:B------:R-:W-:Y:S01]  /*7050*/  FFMA.FTZ R82, R82, R81, R45 ;  /* 0x0000005152527223 */ /* 0x000fe2000001002d */
[----:B------:R-:W-:Y:S02]  /*7060*/  F2FP.F16.F32.PACK_AB R81, R157, R160 ;  /* 0x000000a09d51723e */ /* 0x000fe400000000ff */
[----:B------:R-:W-:Y:S02]  /*7070*/  F2FP.F16.F32.PACK_AB R80, R36, R37 ;  /* 0x000000252450723e */ /* 0x000fe400000000ff */
[----:B------:R-:W-:-:S02]  /*7080*/  F2FP.F16.F32.PACK_AB R14, R14, R47 ;  /* 0x0000002f0e0e723e */ /* 0x000fc400000000ff */
[----:B------:R-:W-:-:S07]  /*7090*/  F2FP.F16.F32.PACK_AB R82, R82, R159 ;  /* 0x0000009f5252723e */ /* 0x000fce00000000ff */
.L_x_522:
[----:B------:R-:W-:Y:S05]  /*70a0*/  BSYNC B3 ;  /* 0x0000000000037941 */ /* 0x000fea0003800000 */
.L_x_521:
[----:B------:R-:W-:Y:S02]  /*70b0*/  ULDC.64 UR4, c[0x0][0x208] ;  /* 0x0000820000047ab9 */ /* 0x000fe40000000a00 */
[----:B--2---:R4:W-:Y:S04]  /*70c0*/  ST.E.128 desc[UR4][R124.64], R12 ;  /* 0x0000000c7c007985 */ /* 0x0049e8000c101d04 */
[----:B---3--:R4:W-:Y:S02]  /*70d0*/  @!P3 ST.E.128 desc[UR4][R126.64], R80 ;  /* 0x000000507e00b985 */ /* 0x0089e4000c101d04 */
.L_x_520:
[----:B------:R-:W-:Y:S05]  /*70e0*/  BSYNC B2 ;  /* 0x0000000000027941 */ /* 0x000fea0003800000 */
.L_x_519:
[----:B------:R-:W-:-:S13]  /*70f0*/  ISETP.NE.AND P3, PT, R21, RZ, PT ;  /* 0x000000ff1500720c */ /* 0x000fda0003f65270 */
[----:B------:R-:W-:Y:S05]  /*7100*/  @!P3 BRA `(.L_x_518) ;  /* 0x0000000400bcb947 */ /* 0x000fea0003800000 */
[----:B------:R-:W-:Y:S01]  /*7110*/  SEL R11, R115, R137, !P1 ;  /* 0x00000089730b7207 */ /* 0x000fe20004800000 */
[----:B------:R-:W-:Y:S01]  /*7120*/  BSSY B2, `(.L_x_523) ;  /* 0x000006a000027945 */ /* 0x000fe20003800000 */
[----:B----4-:R-:W-:Y:S02]  /*7130*/  SHF.R.U32.HI R15, RZ, 0x3, R225 ;  /* 0x00000003ff0f7819 */ /* 0x010fe400000116e1 */
[----:B------:R-:W-:Y:S02]  /*7140*/  SHF.R.S32.HI R12, RZ, 0x1f, R11 ;  /* 0x0000001fff0c7819 */ /* 0x000fe4000001140b */
[----:B---3--:R-:W-:Y:S02]  /*7150*/  LEA R44, P3, R20, R122, 0x1 ;  /* 0x0000007a142c7211 */ /* 0x008fe400078608ff */
[----:B------:R-:W-:Y:S02]  /*7160*/  LEA.HI R11, R12, R11, RZ, 0x4 ;  /* 0x0000000b0c0b7211 */ /* 0x000fe400078f20ff */
[----:B--2---:R-:W-:-:S02]  /*7170*/  LEA.HI.X R45, R20, R123, R28, 0x1, P3 ;  /* 0x0000007b142d7211 */ /* 0x004fc400018f0c1c */
[----:B------:R-:W-:Y:S02]  /*7180*/  LEA.HI.SX32 R11, R11, R10, 0x1c ;  /* 0x0000000a0b0b7211 */ /* 0x000fe400078fe2ff */
[----:B------:R-:W-:Y:S02]  /*7190*/  ISETP.GE.AND P6, PT, R213, R114, PT ;  /* 0x00000072d500720c */ /* 0x000fe40003fc6270 */
[----:B------:R-:W-:-:S04]  /*71a0*/  SHF.R.S32.HI R12, RZ, 0x1f, R11 ;  /* 0x0000001fff0c7819 */ /* 0x000fc8000001140b */
[----:B------:R-:W-:Y:S01]  /*71b0*/  LEA.HI R13, R12, R11, RZ, 0x3 ;  /* 0x0000000b0c0d7211 */ /* 0x000fe200078f18ff */
[----:B------:R-:W-:-:S03]  /*71c0*/  IMAD.SHL.U32 R12, R11, 0x8, RZ ;  /* 0x000000080b0c7824 */ /* 0x000fc600078e00ff */
[----:B------:R-:W-:Y:S02]  /*71d0*/  SHF.R.S32.HI R14, RZ, 0x3, R13 ;  /* 0x00000003ff0e7819 */ /* 0x000fe4000001140d */
[----:B------:R-:W-:Y:S02]  /*71e0*/  LOP3.LUT R11, R225, 0x38, R12, 0xf8, !PT ;  /* 0x00000038e10b7812 */ /* 0x000fe400078ef80c */
[----:B------:R-:W-:Y:S01]  /*71f0*/  ISETP.GE.AND P3, PT, R12, R135, PT ;  /* 0x000000870c00720c */ /* 0x000fe20003f66270 */
[----:B------:R-:W-:Y:S01]  /*7200*/  IMAD R14, R14, 0x1400, R229 ;  /* 0x000014000e0e7824 */ /* 0x000fe200078e02e5 */
[----:B------:R-:W-:-:S05]  /*7210*/  LOP3.LUT R11, R11, R15, RZ, 0x3c, !PT ;  /* 0x0000000f0b0b7212 */ /* 0x000fca00078e3cff */
[----:B------:R-:W-:Y:S02]  /*7220*/  IMAD.IADD R13, R14, 0x1, R11 ;  /* 0x000000010e0d7824 */ /* 0x000fe400078e020b */
[C---:B------:R-:W-:Y:S02]  /*7230*/  IMAD R11, R212.reuse, 0x5000, R133 ;  /* 0x00005000d40b7824 */ /* 0x040fe400078e0285 */
[----:B------:R-:W-:Y:S02]  /*7240*/  IMAD R13, R212, 0x5000, R13 ;  /* 0x00005000d40d7824 */ /* 0x000fe400078e020d */
[----:B------:R-:W-:Y:S01]  /*7250*/  @!P3 IMAD.WIDE R122, R12, 0x2, R122 ;  /* 0x000000020c7ab825 */ /* 0x000fe200078e027a */
[----:B------:R-:W-:-:S03]  /*7260*/  LEA R11, R11, R22, 0x1 ;  /* 0x000000160b0b7211 */ /* 0x000fc600078e08ff */
[----:B------:R-:W-:Y:S02]  /*7270*/  IMAD R36, R13, 0x2, R22 ;  /* 0x000000020d247824 */ /* 0x000fe400078e0216 */
[----:B------:R2:W3:Y:S04]  /*7280*/  LDS.128 R12, [R11+0x24400] ;  /* 0x024400000b0c7984 */ /* 0x0004e80000000c00 */
[----:B------:R-:W4:Y:S01]  /*7290*/  LDS.128 R36, [R36+0x24400] ;  /* 0x0244000024247984 */ /* 0x000f220000000c00 */
[----:B------:R-:W-:Y:S05]  /*72a0*/  @P6 BRA `(.L_x_524) ;  /* 0x0000000400446947 */ /* 0x000fea0003800000 */
[----:B--2---:R-:W-:Y:S01]  /*72b0*/  SHF.R.U64 R11, R32, 0x10, R33 ;  /* 0x00000010200b7819 */ /* 0x004fe20000001221 */
[----:B----4-:R-:W-:Y:S01]  /*72c0*/  HADD2.F32 R46, -RZ, R37.H1_H1 ;  /* 0x30000025ff2e7230 */ /* 0x010fe20000004100 */
        /* <DEDUP_REMOVED lines=9> */
[----:B---3--:R-:W-:Y:S01]  /*7360*/  HADD2.F32 R40, -RZ, R13.H1_H1 ;  /* 0x3000000dff287230 */ /* 0x008fe20000004100 */
[--C-:B------:R-:W-:Y:S01]  /*7370*/  SHF.R.U64 R34, R34, 0x10, R35.reuse ;  /* 0x0000001022227819 */ /* 0x100fe20000001223 */
[----:B------:R-:W-:Y:S01]  /*7380*/  HADD2.F32 R43, -RZ, R37.H0_H0 ;  /* 0x20000025ff2b7230 */ /* 0x000fe20000004100 */
[----:B------:R-:W-:Y:S01]  /*7390*/  SHF.R.U32.HI R35, RZ, 0x10, R35 ;  /* 0x00000010ff237819 */ /* 0x000fe20000011623 */
[----:B------:R-:W-:-:S02]  /*73a0*/  HADD2.F32 R37, -RZ, R13.H0_H0 ;  /* 0x2000000dff257230 */ /* 0x000fc40000004100 */
[-C--:B------:R-:W-:Y:S01]  /*73b0*/  FMUL.FTZ R13, R46, R47.reuse ;  /* 0x0000002f2e0d7220 */ /* 0x080fe20000410000 */
[----:B------:R-:W-:Y:S02]  /*73c0*/  HADD2.F32 R33, -RZ, R33.H0_H0 ;  /* 0x20000021ff217230 */ /* 0x000fe40000004100 */
[C---:B------:R-:W-:Y:S01]  /*73d0*/  FMUL.FTZ R47, R40.reuse, R47 ;  /* 0x0000002f282f7220 */ /* 0x040fe20000410000 */
[-C--:B------:R-:W-:Y:S01]  /*73e0*/  FMUL.FTZ R80, R43, R169.reuse ;  /* 0x000000a92b507220 */ /* 0x080fe20000410000 */
[----:B------:R-:W-:Y:S02]  /*73f0*/  HADD2.F32 R124, -RZ, R42.H0_H0 ;  /* 0x2000002aff7c7230 */ /* 0x000fe40000004100 */
[----:B------:R-:W-:Y:S01]  /*7400*/  FMUL.FTZ R82, R37, R169 ;  /* 0x000000a925527220 */ /* 0x000fe20000410000 */
[-C--:B------:R-:W-:Y:S01]  /*7410*/  FFMA.FTZ R13, R40, R33.reuse, -R13 ;  /* 0x00000021280d7223 */ /* 0x080fe2000001080d */
[----:B------:R-:W-:Y:S01]  /*7420*/  FFMA.FTZ R47, R46, R33, R47 ;  /* 0x000000212e2f7223 */ /* 0x000fe2000001002f */
[----:B------:R-:W-:-:S02]  /*7430*/  HADD2.F32 R33, -RZ, R167.H0_H0 ;  /* 0x200000a7ff217230 */ /* 0x000fc40000004100 */
[-C--:B------:R-:W-:Y:S01]  /*7440*/  FFMA.FTZ R80, R37, R168.reuse, -R80 ;  /* 0x000000a825507223 */ /* 0x080fe20000010850 */
[----:B------:R-:W-:Y:S02]  /*7450*/  HADD2.F32 R167, -RZ, R167.H1_H1 ;  /* 0x300000a7ffa77230 */ /* 0x000fe40000004100 */
[----:B------:R-:W-:Y:S01]  /*7460*/  FFMA.FTZ R82, R43, R168, R82 ;  /* 0x000000a82b527223 */ /* 0x000fe20000010052 */
[----:B------:R-:W-:Y:S02]  /*7470*/  HADD2.F32 R40, -RZ, R39.H0_H0 ;  /* 0x20000027ff287230 */ /* 0x000fe40000004100 */
[----:B------:R-:W-:Y:S01]  /*7480*/  HADD2.F32 R46, -RZ, R15.H0_H0 ;  /* 0x2000000fff2e7230 */ /* 0x000fe20000004100 */
[----:B------:R-:W-:Y:S01]  /*7490*/  F2FP.F16.F32.PACK_AB R13, R13, R80 ;  /* 0x000000500d0d723e */ /* 0x000fe200000000ff */
[----:B------:R-:W-:Y:S02]  /*74a0*/  HADD2.F32 R39, -RZ, R39.H1_H1 ;  /* 0x30000027ff277230 */ /* 0x000fe40000004100 */
[----:B------:R-:W-:-:S02]  /*74b0*/  HADD2.F32 R37, -RZ, R15.H1_H1 ;  /* 0x3000000fff257230 */ /* 0x000fc40000004100 */
[-C--:B------:R-:W-:Y:S01]  /*74c0*/  FMUL.FTZ R15, R40, R167.reuse ;  /* 0x000000a7280f7220 */ /* 0x080fe20000410000 */
[----:B------:R-:W-:Y:S02]  /*74d0*/  HADD2.F32 R42, -RZ, R35.H0_H0 ;  /* 0x20000023ff2a7230 */ /* 0x000fe40000004100 */
[C---:B------:R-:W-:Y:S01]  /*74e0*/  FMUL.FTZ R167, R46.reuse, R167 ;  /* 0x000000a72ea77220 */ /* 0x040fe20000410000 */
[-C--:B------:R-:W-:Y:S01]  /*74f0*/  FMUL.FTZ R126, R39, R124.reuse ;  /* 0x0000007c277e7220 */ /* 0x080fe20000410000 */
[C---:B------:R-:W-:Y:S01]  /*7500*/  FMUL.FTZ R124, R37.reuse, R124 ;  /* 0x0000007c257c7220 */ /* 0x040fe20000410000 */
[-C--:B------:R-:W-:Y:S01]  /*7510*/  FFMA.FTZ R15, R46, R33.reuse, -R15 ;  /* 0x000000212e0f7223 */ /* 0x080fe2000001080f */
[----:B------:R-:W-:Y:S01]  /*7520*/  FFMA.FTZ R33, R40, R33, R167 ;  /* 0x0000002128217223 */ /* 0x000fe200000100a7 */
[----:B------:R-:W-:Y:S02]  /*7530*/  HADD2.F32 R43, -RZ, R166.H1_H1 ;  /* 0x300000a6ff2b7230 */ /* 0x000fe40000004100 */
[----:B------:R-:W-:Y:S01]  /*7540*/  FFMA.FTZ R40, R37, R42, -R126 ;  /* 0x0000002a25287223 */ /* 0x000fe2000001087e */
[----:B------:R-:W-:-:S02]  /*7550*/  HADD2.F32 R32, -RZ, R36.H0_H0 ;  /* 0x20000024ff207230 */ /* 0x000fc40000004100 */
[----:B------:R-:W-:Y:S01]  /*7560*/  FFMA.FTZ R42, R39, R42, R124 ;  /* 0x0000002a272a7223 */ /* 0x000fe2000001007c */
[----:B------:R-:W-:Y:S02]  /*7570*/  HADD2.F32 R46, -RZ, R12.H0_H0 ;  /* 0x2000000cff2e7230 */ /* 0x000fe40000004100 */
[----:B------:R-:W-:Y:S01]  /*7580*/  HADD2.F32 R36, -RZ, R36.H1_H1 ;  /* 0x30000024ff247230 */ /* 0x000fe20000004100 */
[----:B------:R-:W-:Y:S01]  /*7590*/  F2FP.F16.F32.PACK_AB R15, R40, R15 ;  /* 0x0000000f280f723e */ /* 0x000fe200000000ff */
[----:B------:R-:W-:Y:S02]  /*75a0*/  HADD2.F32 R37, -RZ, R12.H1_H1 ;  /* 0x3000000cff257230 */ /* 0x000fe40000004100 */
[----:B------:R-:W-:Y:S02]  /*75b0*/  HADD2.F32 R39, -RZ, R11.H0_H0 ;  /* 0x2000000bff277230 */ /* 0x000fe40000004100 */
[----:B------:R-:W-:Y:S01]  /*75c0*/  FMUL.FTZ R11, R32, R43 ;  /* 0x0000002b200b7220 */ /* 0x000fe20000410000 */
[----:B------:R-:W-:-:S02]  /*75d0*/  HADD2.F32 R35, -RZ, R166.H0_H0 ;  /* 0x200000a6ff237230 */ /* 0x000fc40000004100 */
[----:B------:R-:W-:Y:S01]  /*75e0*/  FMUL.FTZ R43, R46, R43 ;  /* 0x0000002b2e2b7220 */ /* 0x000fe20000410000 */
[-C--:B------:R-:W-:Y:S01]  /*75f0*/  FMUL.FTZ R124, R36, R81.reuse ;  /* 0x00000051247c7220 */ /* 0x080fe20000410000 */
[C---:B------:R-:W-:Y:S01]  /*7600*/  FMUL.FTZ R81, R37.reuse, R81 ;  /* 0x0000005125517220 */ /* 0x040fe20000410000 */
[----:B------:R-:W-:Y:S02]  /*7610*/  HADD2.F32 R34, -RZ, R34.H0_H0 ;  /* 0x20000022ff227230 */ /* 0x000fe40000004100 */
[-C--:B------:R-:W-:Y:S01]  /*7620*/  FFMA.FTZ R11, R46, R35.reuse, -R11 ;  /* 0x000000232e0b7223 */ /* 0x080fe2000001080b */
[----:B------:R-:W-:Y:S01]  /*7630*/  FFMA.FTZ R12, R32, R35, R43 ;  /* 0x00000023200c7223 */ /* 0x000fe2000001002b */
[-C--:B------:R-:W-:Y:S01]  /*7640*/  FFMA.FTZ R32, R37, R39.reuse, -R124 ;  /* 0x0000002725207223 */ /* 0x080fe2000001087c */
[----:B------:R-:W-:Y:S01]  /*7650*/  FFMA.FTZ R35, R36, R39, R81 ;  /* 0x0000002724237223 */ /* 0x000fe20000010051 */
[----:B------:R-:W-:Y:S02]  /*7660*/  HADD2.F32 R43, -RZ, R41.H0_H0 ;  /* 0x20000029ff2b7230 */ /* 0x000fe40000004100 */
[----:B------:R-:W-:Y:S01]  /*7670*/  HADD2.F32 R46, -RZ, R165.H0_H0 ;  /* 0x200000a5ff2e7230 */ /* 0x000fe20000004100 */
[----:B------:R-:W-:Y:S01]  /*7680*/  F2FP.F16.F32.PACK_AB R32, R32, R11 ;  /* 0x0000000b2020723e */ /* 0x000fe200000000ff */
[----:B------:R-:W-:-:S02]  /*7690*/  HADD2.F32 R39, -RZ, R38.H0_H0 ;  /* 0x20000026ff277230 */ /* 0x000fc40000004100 */
[----:B------:R-:W-:Y:S02]  /*76a0*/  HADD2.F32 R41, -RZ, R38.H1_H1 ;  /* 0x30000026ff297230 */ /* 0x000fe40000004100 */
[--C-:B------:R-:W-:Y:S02]  /*76b0*/  HADD2.F32 R37, -RZ, R14.reuse.H0_H0 ;  /* 0x2000000eff257230 */ /* 0x100fe40000004100 */
[----:B------:R-:W-:Y:S02]  /*76c0*/  HADD2.F32 R38, -RZ, R14.H1_H1 ;  /* 0x3000000eff267230 */ /* 0x000fe40000004100 */
[-C--:B------:R-:W-:Y:S01]  /*76d0*/  FMUL.FTZ R14, R39, R46.reuse ;  /* 0x0000002e270e7220 */ /* 0x080fe20000410000 */
[----:B------:R-:W-:Y:S02]  /*76e0*/  HADD2.F32 R36, -RZ, R165.H1_H1 ;  /* 0x300000a5ff247230 */ /* 0x000fe40000004100 */
[----:B------:R-:W-:Y:S01]  /*76f0*/  FMUL.FTZ R46, R37, R46 ;  /* 0x0000002e252e7220 */ /* 0x000fe20000410000 */
[-C--:B------:R-:W-:Y:S01]  /*7700*/  FMUL.FTZ R81, R41, R43.reuse ;  /* 0x0000002b29517220 */ /* 0x080fe20000410000 */
[C---:B------:R-:W-:Y:S01]  /*7710*/  FMUL.FTZ R124, R38.reuse, R43 ;  /* 0x0000002b267c7220 */ /* 0x040fe20000410000 */
        /* <DEDUP_REMOVED lines=8> */
[----:B------:R-:W-:Y:S02]  /*77a0*/  F2FP.F16.F32.PACK_AB R14, R81, R14 ;  /* 0x0000000e510e723e */ /* 0x000fe400000000ff */
[----:B------:R-:W-:-:S07]  /*77b0*/  F2FP.F16.F32.PACK_AB R38, R41, R46 ;  /* 0x0000002e2926723e */ /* 0x000fce00000000ff */
.L_x_524:
[----:B------:R-:W-:Y:S05]  /*77c0*/  BSYNC B2 ;  /* 0x0000000000027941 */ /* 0x000fea0003800000 */
.L_x_523:
[----:B------:R-:W-:Y:S02]  /*77d0*/  ULDC.64 UR4, c[0x0][0x208] ;  /* 0x0000820000047ab9 */ /* 0x000fe40000000a00 */
[----:B---3--:R3:W-:Y:S04]  /*77e0*/  ST.E.128 desc[UR4][R44.64], R12 ;  /* 0x0000000c2c007985 */ /* 0x0087e8000c101d04 */
[----:B----4-:R3:W-:Y:S02]  /*77f0*/  @!P3 ST.E.128 desc[UR4][R122.64], R36 ;  /* 0x000000247a00b985 */ /* 0x0107e4000c101d04 */
.L_x_518:
[----:B------:R-:W-:Y:S05]  /*7800*/  BSYNC B1 ;  /* 0x0000000000017941 */ /* 0x000fea0003800000 */
.L_x_517:
[----:B------:R-:W-:-:S03]  /*7810*/  UMOV UR4, 0xffffffff ;  /* 0xffffffff00047882 */ /* 0x000fc60000000000 */
[----:B------:R-:W-:Y:S05]  /*7820*/  BRA.DIV UR4, `(.L_x_525) ;  /* 0x000001fe041c7947 */ /* 0x000fea000b800000 */
[----:B---3--:R3:W0:Y:S04]  /*7830*/  SHFL.IDX PT, R37, R117, 0x1, 0x181f ;  /* 0x00381f0075257f89 */ /* 0x00862800000e0000 */
[----:B------:R3:W0:Y:S02]  /*7840*/  SHFL.IDX PT, R36, R118, 0x1, 0x181f ;  /* 0x00381f0076247f89 */ /* 0x00062400000e0000 */
.L_x_826:
[----:B------:R-:W-:Y:S04]  /*7850*/  BSSY B1, `(.L_x_526) ;  /* 0x00000fd000017945 */ /* 0x000fe80003800000 */
[----:B------:R-:W-:Y:S05]  /*7860*/  @P4 BRA `(.L_x_527) ;  /* 0x0000000c00ec4947 */ /* 0x000fea0003800000 */
[----:B------:R-:W-:Y:S01]  /*7870*/  ISETP.NE.AND P3, PT, R3, RZ, PT ;  /* 0x000000ff0300720c */ /* 0x000fe20003f65270 */
[----:B------:R-:W-:-:S12]  /*7880*/  BSSY B2, `(.L_x_528) ;  /* 0x000007b000027945 */ /* 0x000fd80003800000 */
[----:B------:R-:W-:Y:S05]  /*7890*/  @!P3 BRA `(.L_x_529) ;  /* 0x0000000400e4b947 */ /* 0x000fea0003800000 */
[----:B----4-:R-:W4:Y:S01]  /*78a0*/  LDL R14, [R1+0x58] ;  /* 0x00005800010e7983 */ /* 0x010f220000100800 */
[----:B--2---:R-:W-:Y:S01]  /*78b0*/  SEL R11, R115, R137, !P2 ;  /* 0x00000089730b7207 */ /* 0x004fe20005000000 */
[C---:B------:R-:W-:Y:S01]  /*78c0*/  VIADD R13, R219.reuse, 0x20 ;  /* 0x00000020db0d7836 */ /* 0x040fe20000000000 */
[----:B------:R-:W-:Y:S01]  /*78d0*/  IADD3 R15, R219, 0x20, RZ ;  /* 0x00000020db0f7810 */ /* 0x000fe20007ffe0ff */
[----:B------:R-:W-:Y:S01]  /*78e0*/  BSSY B3, `(.L_x_530) ;  /* 0x0000071000037945 */ /* 0x000fe20003800000 */
[----:B------:R-:W-:Y:S01]  /*78f0*/  SHF.R.S32.HI R12, RZ, 0x1f, R11 ;  /* 0x0000001fff0c7819 */ /* 0x000fe2000001140b */
[----:B------:R-:W-:Y:S01]  /*7900*/  IMAD.SHL.U32 R13, R13, 0x40, RZ ;  /* 0x000000400d0d7824 */ /* 0x000fe200078e00ff */
[----:B0-----:R-:W-:Y:S01]  /*7910*/  LEA R38, P4, R9, R36, 0x1 ;  /* 0x0000002409267211 */ /* 0x001fe200078808ff */
[----:B------:R-:W-:Y:S01]  /*7920*/  IMAD.SHL.U32 R15, R15, 0x40, RZ ;  /* 0x000000400f0f7824 */ /* 0x000fe200078e00ff */
[----:B------:R-:W-:Y:S02]  /*7930*/  LEA.HI R11, R12, R11, RZ, 0x4 ;  /* 0x0000000b0c0b7211 */ /* 0x000fe400078f20ff */
[----:B------:R-:W-:-:S02]  /*7940*/  LOP3.LUT R13, R13, 0x1c0, RZ, 0xc0, !PT ;  /* 0x000001c00d0d7812 */ /* 0x000fc400078ec0ff */
[----:B------:R-:W-:Y:S02]  /*7950*/  LEA.HI.SX32 R11, R11, R8, 0x1c ;  /* 0x000000080b0b7211 */ /* 0x000fe400078fe2ff */
[----:B------:R-:W-:Y:S02]  /*7960*/  LOP3.LUT R15, R15, 0x1c0, RZ, 0xc0, !PT ;  /* 0x000001c00f0f7812 */ /* 0x000fe400078ec0ff */
[----:B------:R-:W-:Y:S02]  /*7970*/  SHF.R.S32.HI R12, RZ, 0x1f, R11 ;  /* 0x0000001fff0c7819 */ /* 0x000fe4000001140b */
[----:B------:R-:W-:Y:S02]  /*7980*/  SHF.L.U32 R40, R11, 0x3, RZ ;  /* 0x000000030b287819 */ /* 0x000fe400000006ff */
[----:B------:R-:W-:Y:S02]  /*7990*/  LEA.HI R12, R12, R11, RZ, 0x3 ;  /* 0x0000000b0c0c7211 */ /* 0x000fe400078f18ff */
[----:B------:R-:W-:-:S02]  /*79a0*/  SHF.R.U32.HI R13, RZ, 0x3, R13 ;  /* 0x00000003ff0d7819 */ /* 0x000fc4000001160d */
[----:B------:R-:W-:Y:S02]  /*79b0*/  SHF.R.S32.HI R12, RZ, 0x3, R12 ;  /* 0x00000003ff0c7819 */ /* 0x000fe4000001140c */
[----:B------:R-:W-:Y:S02]  /*79c0*/  LOP3.LUT R11, R15, 0x38, R40, 0xf8, !PT ;  /* 0x000000380f0b7812 */ /* 0x000fe400078ef828 */
[----:B------:R-:W-:Y:S02]  /*79d0*/  LEA.HI.X R39, R9, R37, R27, 0x1, P4 ;  /* 0x0000002509277211 */ /* 0x000fe400020f0c1b */
[----:B------:R-:W-:Y:S02]  /*79e0*/  LOP3.LUT R11, R11, R13, RZ, 0x3c, !PT ;  /* 0x0000000d0b0b7212 */ /* 0x000fe400078e3cff */
[----:B------:R-:W-:Y:S02]  /*79f0*/  ISETP.GE.AND P4, PT, R16, R114, PT ;  /* 0x000000721000720c */ /* 0x000fe40003f86270 */
[----:B------:R-:W-:-:S13]  /*7a00*/  ISETP.GE.AND P3, PT, R40, R135, PT ;  /* 0x000000872800720c */ /* 0x000fda0003f66270 */
[----:B------:R-:W-:-:S04]  /*7a10*/  @!P3 IMAD.WIDE R40, R40, 0x2, R36 ;  /* 0x000000022828b825 */ /* 0x000fc800078e0224 */
[----:B----4-:R-:W-:-:S04]  /*7a20*/  IMAD R12, R12, 0x1400, R14 ;  /* 0x000014000c0c7824 */ /* 0x010fc800078e020e */
[----:B------:R-:W-:Y:S02]  /*7a30*/  IMAD.IADD R13, R12, 0x1, R11 ;  /* 0x000000010c0d7824 */ /* 0x000fe400078e020b */
[C---:B------:R-:W-:Y:S02]  /*7a40*/  IMAD R11, R212.reuse, 0x5000, R132 ;  /* 0x00005000d40b7824 */ /* 0x040fe400078e0284 */
[----:B------:R-:W-:-:S03]  /*7a50*/  IMAD R13, R212, 0x5000, R13 ;  /* 0x00005000d40d7824 */ /* 0x000fc600078e020d */
[----:B------:R-:W-:Y:S01]  /*7a60*/  LEA R11, R11, R22, 0x1 ;  /* 0x000000160b0b7211 */ /* 0x000fe200078e08ff */
[----:B------:R-:W-:-:S04]  /*7a70*/  IMAD R32, R13, 0x2, R22 ;  /* 0x000000020d207824 */ /* 0x000fc800078e0216 */
[----:B------:R0:W2:Y:S04]  /*7a80*/  LDS.128 R12, [R11+0x24400] ;  /* 0x024400000b0c7984 */ /* 0x0000a80000000c00 */
[----:B------:R-:W4:Y:S01]  /*7a90*/  LDS.128 R32, [R32+0x24400] ;  /* 0x0244000020207984 */ /* 0x000f220000000c00 */
[----:B------:R-:W-:Y:S05]  /*7aa0*/  @P4 BRA `(.L_x_531) ;  /* 0x0000000400504947 */ /* 0x000fea0003800000 */
[----:B----4-:R-:W-:Y:S01]  /*7ab0*/  IMAD.MOV.U32 R45, RZ, RZ, R33 ;  /* 0x000000ffff2d7224 */ /* 0x010fe200078e0021 */
[--C-:B0-----:R-:W-:Y:S01]  /*7ac0*/  SHF.R.U64 R11, R52, 0x10, R53.reuse ;  /* 0x00000010340b7819 */ /* 0x101fe20000001235 */
[----:B------:R-:W-:Y:S01]  /*7ad0*/  HADD2.F32 R80, -RZ, R163.H1_H1 ;  /* 0x300000a3ff507230 */ /* 0x000fe20000004100 */
[----:B------:R-:W-:Y:S01]  /*7ae0*/  SHF.R.U32.HI R52, RZ, 0x10, R53 ;  /* 0x00000010ff347819 */ /* 0x000fe20000011635 */
[----:B--2---:R-:W-:Y:S01]  /*7af0*/  HADD2.F32 R46, -RZ, R13.H1_H1 ;  /* 0x3000000dff2e7230 */ /* 0x004fe20000004100 */
[--C-:B------:R-:W-:Y:S01]  /*7b00*/  SHF.R.U32.HI R53, RZ, 0x10, R61.reuse ;  /* 0x00000010ff357819 */ /* 0x100fe2000001163d */
[----:B------:R-:W-:Y:S01]  /*7b10*/  HADD2.F32 R47, -RZ, R45.H0_H0 ;  /* 0x2000002dff2f7230 */ /* 0x000fe20000004100 */
[----:B------:R-:W-:Y:S01]  /*7b20*/  MOV R33, R15 ;  /* 0x0000000f00217202 */ /* 0x000fe20000000f00 */
[----:B------:R-:W-:Y:S01]  /*7b30*/  HADD2.F32 R15, -RZ, R13.H0_H0 ;  /* 0x2000000dff0f7230 */ /* 0x000fe20000004100 */
[----:B------:R-:W-:Y:S01]  /*7b40*/  SHF.R.U64 R42, R60, 0x10, R61 ;  /* 0x000000103c2a7819 */ /* 0x000fe2000000123d */
[----:B------:R-:W-:-:S02]  /*7b50*/  HADD2.F32 R60, -RZ, R163.H0_H0 ;  /* 0x200000a3ff3c7230 */ /* 0x000fc40000004100 */
[-C--:B------:R-:W-:Y:S01]  /*7b60*/  FMUL.FTZ R82, R47, R80.reuse ;  /* 0x000000502f527220 */ /* 0x080fe20000410000 */
[----:B------:R-:W-:Y:S01]  /*7b70*/  HADD2.F32 R45, -RZ, R45.H1_H1 ;  /* 0x3000002dff2d7230 */ /* 0x000fe20000004100 */
[----:B------:R-:W-:Y:S01]  /*7b80*/  SHF.R.U64 R44, R62, 0x10, R63 ;  /* 0x000000103e2c7819 */ /* 0x000fe2000000123f */
[----:B------:R-:W-:Y:S02]  /*7b90*/  HADD2.F32 R53, -RZ, R53.H0_H0 ;  /* 0x20000035ff357230 */ /* 0x000fe40000004100 */
[C---:B------:R-:W-:Y:S01]  /*7ba0*/  FMUL.FTZ R80, R15.reuse, R80 ;  /* 0x000000500f507220 */ /* 0x040fe20000410000 */
[----:B------:R-:W-:Y:S01]  /*7bb0*/  SHF.R.U64 R43, R54, 0x10, R55 ;  /* 0x00000010362b7819 */ /* 0x000fe20000001237 */
[----:B------:R-:W-:Y:S01]  /*7bc0*/  HADD2.F32 R52, -RZ, R52.H0_H0 ;  /* 0x20000034ff347230 */ /* 0x000fe20000004100 */
[----:B------:R-:W-:Y:S01]  /*7bd0*/  SHF.R.U32.HI R62, RZ, 0x10, R63 ;  /* 0x00000010ff3e7819 */ /* 0x000fe2000001163f */
[-C--:B------:R-:W-:Y:S01]  /*7be0*/  FFMA.FTZ R13, R15, R60.reuse, -R82 ;  /* 0x0000003c0f0d7223 */ /* 0x080fe20000010852 */
[----:B------:R-:W-:Y:S01]  /*7bf0*/  SHF.R.U32.HI R54, RZ, 0x10, R55 ;  /* 0x00000010ff367819 */ /* 0x000fe20000011637 */
[-C--:B------:R-:W-:Y:S01]  /*7c00*/  FMUL.FTZ R55, R45, R53.reuse ;  /* 0x000000352d377220 */ /* 0x080fe20000410000 */
[----:B------:R-:W-:Y:S01]  /*7c10*/  FMUL.FTZ R122, R46, R53 ;  /* 0x000000352e7a7220 */ /* 0x000fe20000410000 */
[----:B------:R-:W-:Y:S01]  /*7c20*/  FFMA.FTZ R15, R47, R60, R80 ;  /* 0x0000003c2f0f7223 */ /* 0x000fe20000010050 */
[----:B------:R-:W-:-:S02]  /*7c30*/  HADD2.F32 R82, -RZ, R161.H1_H1 ;  /* 0x300000a1ff527230 */ /* 0x000fc40000004100 */
[-C--:B------:R-:W-:Y:S01]  /*7c40*/  FFMA.FTZ R46, R46, R52.reuse, -R55 ;  /* 0x000000342e2e7223 */ /* 0x080fe20000010837 */
[--C-:B------:R-:W-:Y:S02]  /*7c50*/  HADD2.F32 R47, -RZ, R35.reuse.H0_H0 ;  /* 0x20000023ff2f7230 */ /* 0x100fe40000004100 */
[----:B------:R-:W-:Y:S01]  /*7c60*/  FFMA.FTZ R52, R45, R52, R122 ;  /* 0x000000342d347223 */ /* 0x000fe2000001007a */
[----:B------:R-:W-:Y:S02]  /*7c70*/  HADD2.F32 R60, -RZ, R35.H1_H1 ;  /* 0x30000023ff3c7230 */ /* 0x000fe40000004100 */
[----:B------:R-:W-:Y:S01]  /*7c80*/  HADD2.F32 R62, -RZ, R62.H0_H0 ;  /* 0x2000003eff3e7230 */ /* 0x000fe20000004100 */
[----:B------:R-:W-:Y:S01]  /*7c90*/  F2FP.F16.F32.PACK_AB R13, R46, R13 ;  /* 0x0000000d2e0d723e */ /* 0x000fe200000000ff */
[----:B------:R-:W-:Y:S02]  /*7ca0*/  HADD2.F32 R35, -RZ, R33.H0_H0 ;  /* 0x20000021ff237230 */ /* 0x000fe40000004100 */
[----:B------:R-:W-:-:S02]  /*7cb0*/  HADD2.F32 R80, -RZ, R161.H0_H0 ;  /* 0x200000a1ff507230 */ /* 0x000fc40000004100 */
[----:B------:R-:W-:Y:S01]  /*7cc0*/  FMUL.FTZ R122, R60, R62 ;  /* 0x0000003e3c7a7220 */ /* 0x000fe20000410000 */
[----:B------:R-:W-:Y:S02]  /*7cd0*/  HADD2.F32 R45, -RZ, R33.H1_H1 ;  /* 0x30000021ff2d7230 */ /* 0x000fe40000004100 */
[----:B------:R-:W-:Y:S02]  /*7ce0*/  HADD2.F32 R53, -RZ, R54.H0_H0 ;  /* 0x20000036ff357230 */ /* 0x000fe40000004100 */
[-C--:B------:R-:W-:Y:S01]  /*7cf0*/  FMUL.FTZ R54, R47, R82.reuse ;  /* 0x000000522f367220 */ /* 0x080fe20000410000 */
[----:B------:R-:W-:Y:S01]  /*7d00*/  FMUL.FTZ R82, R35, R82 ;  /* 0x0000005223527220 */ /* 0x000fe20000410000 */
[----:B------:R-:W-:Y:S01]  /*7d10*/  FMUL.FTZ R55, R45, R62 ;  /* 0x0000003e2d377220 */ /* 0x000fe20000410000 */
[----:B------:R-:W-:Y:S02]  /*7d20*/  HADD2.F32 R62, -RZ, R42.H0_H0 ;  /* 0x2000002aff3e7230 */ /* 0x000fe40000004100 */
[-C--:B------:R-:W-:Y:S01]  /*7d30*/  FFMA.FTZ R33, R35, R80.reuse, -R54 ;  /* 0x0000005023217223 */ /* 0x080fe20000010836 */
[----:B------:R-:W-:Y:S01]  /*7d40*/  FFMA.FTZ R54, R45, R53, -R122 ;  /* 0x000000352d367223 */ /* 0x000fe2000001087a */
[----:B------:R-:W-:Y:S01]  /*7d50*/  FFMA.FTZ R35, R47, R80, R82 ;  /* 0x000000502f237223 */ /* 0x000fe20000010052 */
[----:B------:R-:W-:-:S02]  /*7d60*/  HADD2.F32 R61, -RZ, R153.H1_H1 ;  /* 0x30000099ff3d7230 */ /* 0x000fc40000004100 */
[----:B------:R-:W-:Y:S01]  /*7d70*/  FFMA.FTZ R60, R60, R53, R55 ;  /* 0x000000353c3c7223 */ /* 0x000fe20000010037 */
[----:B------:R-:W-:Y:S01]  /*7d80*/  HADD2.F32 R45, -RZ, R32.H0_H0 ;  /* 0x20000020ff2d7230 */ /* 0x000fe20000004100 */
[----:B------:R-:W-:Y:S01]  /*7d90*/  F2FP.F16.F32.PACK_AB R54, R54, R33 ;  /* 0x000000213636723e */ /* 0x000fe200000000ff */
[----:B------:R-:W-:Y:S01]  /*7da0*/  HADD2.F32 R42, -RZ, R12.H0_H0 ;  /* 0x2000000cff2a7230 */ /* 0x000fe20000004100 */
[----:B------:R-:W-:Y:S01]  /*7db0*/  F2FP.F16.F32.PACK_AB R33, R52, R15 ;  /* 0x0000000f3421723e */ /* 0x000fe200000000ff */
[----:B------:R-:W-:Y:S01]  /*7dc0*/  HADD2.F32 R47, -RZ, R32.H1_H1 ;  /* 0x30000020ff2f7230 */ /* 0x000fe20000004100 */
[----:B------:R-:W-:Y:S01]  /*7dd0*/  F2FP.F16.F32.PACK_AB R35, R60, R35 ;  /* 0x000000233c23723e */ /* 0x000fe200000000ff */
[----:B------:R-:W-:Y:S02]  /*7de0*/  HADD2.F32 R32, -RZ, R12.H1_H1 ;  /* 0x3000000cff207230 */ /* 0x000fe40000004100 */
[----:B------:R-:W-:Y:S01]  /*7df0*/  FMUL.FTZ R12, R42, R61 ;  /* 0x0000003d2a0c7220 */ /* 0x000fe20000410000 */
[----:B------:R-:W-:-:S02]  /*7e00*/  HADD2.F32 R55, -RZ, R11.H0_H0 ;  /* 0x2000000bff377230 */ /* 0x000fc40000004100 */
[----:B------:R-:W-:Y:S01]  /*7e10*/  FMUL.FTZ R11, R45, R61 ;  /* 0x0000003d2d0b7220 */ /* 0x000fe20000410000 */
[----:B------:R-:W-:Y:S02]  /*7e20*/  HADD2.F32 R53, -RZ, R152.H1_H1 ;  /* 0x30000098ff357230 */ /* 0x000fe40000004100 */
[CC--:B------:R-:W-:Y:S01]  /*7e30*/  FMUL.FTZ R61, R47.reuse, R62.reuse ;  /* 0x0000003e2f3d7220 */ /* 0x0c0fe20000410000 */
[----:B------:R-:W-:Y:S01]  /*7e40*/  FMUL.FTZ R80, R32, R62 ;  /* 0x0000003e20507220 */ /* 0x000fe20000410000 */
[----:B------:R-:W-:Y:S02]  /*7e50*/  HADD2.F32 R153, -RZ, R153.H0_H0 ;  /* 0x20000099ff997230 */ /* 0x000fe40000004100 */
[----:B------:R-:W-:Y:S01]  /*7e60*/  FFMA.FTZ R11, R42, R53, -R11 ;  /* 0x000000352a0b7223 */ /* 0x000fe2000001080b */
[-C--:B------:R-:W-:Y:S01]  /*7e70*/  FFMA.FTZ R62, R32, R55.reuse, -R61 ;  /* 0x00000037203e7223 */ /* 0x080fe2000001083d */
[----:B------:R-:W-:Y:S01]  /*7e80*/  FFMA.FTZ R55, R47, R55, R80 ;  /* 0x000000372f377223 */ /* 0x000fe20000010050 */
[----:B------:R-:W-:-:S02]  /*7e90*/  HADD2.F32 R42, -RZ, R34.H0_H0 ;  /* 0x20000022ff2a7230 */ /* 0x000fc40000004100 */
[----:B------:R-:W-:Y:S01]  /*7ea0*/  FFMA.FTZ R12, R45, R53, R12 ;  /* 0x000000352d0c7223 */ /* 0x000fe2000001000c */
[----:B------:R-:W-:Y:S01]  /*7eb0*/  HADD2.F32 R47, -RZ, R44.H0_H0 ;  /* 0x2000002cff2f7230 */ /* 0x000fe20000004100 */
[----:B------:R-:W-:Y:S01]  /*7ec0*/  F2FP.F16.F32.PACK_AB R62, R62, R11 ;  /* 0x0000000b3e3e723e */ /* 0x000fe200000000ff */
[----:B------:R-:W-:Y:S02]  /*7ed0*/  HADD2.F32 R32, -RZ, R14.H0_H0 ;  /* 0x2000000eff207230 */ /* 0x000fe40000004100 */
[-C--:B------:R-:W-:Y:S01]  /*7ee0*/  FMUL.FTZ R53, R42, R153.reuse ;  /* 0x000000992a357220 */ /* 0x080fe20000410000 */
[----:B------:R-:W-:Y:S02]  /*7ef0*/  HADD2.F32 R34, -RZ, R34.H1_H1 ;  /* 0x30000022ff227230 */ /* 0x000fe40000004100 */
[----:B------:R-:W-:Y:S02]  /*7f00*/  HADD2.F32 R14, -RZ, R14.H1_H1 ;  /* 0x3000000eff0e7230 */ /* 0x000fe40000004100 */
[----:B------:R-:W-:Y:S01]  /*7f10*/  FMUL.FTZ R153, R32, R153 ;  /* 0x0000009920997220 */ /* 0x000fe20000410000 */
[----:B------:R-:W-:-:S02]  /*7f20*/  HADD2.F32 R45, -RZ, R152.H0_H0 ;  /* 0x20000098ff2d7230 */ /* 0x000fc40000004100 */
[-C--:B------:R-:W-:Y:S01]  /*7f30*/  FMUL.FTZ R61, R34, R47.reuse ;  /* 0x0000002f223d7220 */ /* 0x080fe20000410000 */
[----:B------:R-:W-:Y:S02]  /*7f40*/  HADD2.F32 R43, -RZ, R43.H0_H0 ;  /* 0x2000002bff2b7230 */ /* 0x000fe40000004100 */
[----:B------:R-:W-:Y:S01]  /*7f50*/  FMUL.FTZ R47, R14, R47 ;  /* 0x0000002f0e2f7220 */ /* 0x000fe20000410000 */
[----:B------:R-:W-:Y:S02]  /*7f60*/  IMAD.MOV.U32 R15, RZ, RZ, R54 ;  /* 0x000000ffff0f7224 */ /* 0x000fe400078e0036 */
[-C--:B------:R-:W-:Y:S01]  /*7f70*/  FFMA.FTZ R53, R32, R45.reuse, -R53 ;  /* 0x0000002d20357223 */ /* 0x080fe20000010835 */
[----:B------:R-:W-:Y:S01]  /*7f80*/  FFMA.FTZ R153, R42, R45, R153 ;  /* 0x0000002d2a997223 */ /* 0x000fe20000010099 */
[-C--:B------:R-:W-:Y:S01]  /*7f90*/  FFMA.FTZ R14, R14, R43.reuse, -R61 ;  /* 0x0000002b0e0e7223 */ /* 0x080fe2000001083d */
[----:B------:R-:W-:Y:S01]  /*7fa0*/  FFMA.FTZ R34, R34, R43, R47 ;  /* 0x0000002b22227223 */ /* 0x000fe2000001002f */
[----:B------:R-:W-:Y:S01]  /*7fb0*/  F2FP.F16.F32.PACK_AB R32, R55, R12 ;  /* 0x0000000c3720723e */ /* 0x000fe200000000ff */
[----:B------:R-:W-:-:S02]  /*7fc0*/  IMAD.MOV.U32 R12, RZ, RZ, R62 ;  /* 0x000000ffff0c7224 */ /* 0x000fc400078e003e */
[----:B------:R-:W-:Y:S02]  /*7fd0*/  F2FP.F16.F32.PACK_AB R14, R14, R53 ;  /* 0x000000350e0e723e */ /* 0x000fe400000000ff */
[----:B------:R-:W-:-:S07]  /*7fe0*/  F2FP.F16.F32.PACK_AB R34, R34, R153 ;  /* 0x000000992222723e */ /* 0x000fce00000000ff */
.L_x_531:
[----:B------:R-:W-:Y:S05]  /*7ff0*/  BSYNC B3 ;  /* 0x0000000000037941 */ /* 0x000fea0003800000 */
.L_x_530:
[----:B------:R-:W-:Y:S02]  /*8000*/  ULDC.64 UR4, c[0x0][0x208] ;  /* 0x0000820000047ab9 */ /* 0x000fe40000000a00 */
[----:B--2---:R2:W-:Y:S04]  /*8010*/  ST.E.128 desc[UR4][R38.64], R12 ;  /* 0x0000000c26007985 */ /* 0x0045e8000c101d04 */
[----:B----4-:R2:W-:Y:S02]  /*8020*/  @!P3 ST.E.128 desc[UR4][R40.64], R32 ;  /* 0x000000202800b985 */ /* 0x0105e4000c101d04 */
.L_x_529:
[----:B------:R-:W-:Y:S05]  /*8030*/  BSYNC B2 ;  /* 0x0000000000027941 */ /* 0x000fea0003800000 */
.L_x_528:
[----:B------:R-:W-:-:S13]  /*8040*/  ISETP.NE.AND P3, PT, R21, RZ, PT ;  /* 0x000000ff1500720c */ /* 0x000fda0003f65270 */
[----:B------:R-:W-:Y:S05]  /*8050*/  @!P3 BRA `(.L_x_527) ;  /* 0x0000000400f0b947 */ /* 0x000fea0003800000 */
[----:B--2-4-:R-:W2:Y:S01]  /*8060*/  LDL R14, [R1+0x58] ;  /* 0x00005800010e7983 */ /* 0x014ea20000100800 */
[----:B0-----:R-:W-:Y:S01]  /*8070*/  SEL R11, R115, R137, !P1 ;  /* 0x00000089730b7207 */ /* 0x001fe20004800000 */
[C---:B------:R-:W-:Y:S01]  /*8080*/  VIADD R13, R219.reuse, 0x20 ;  /* 0x00000020db0d7836 */ /* 0x040fe20000000000 */
[----:B------:R-:W-:Y:S01]  /*8090*/  IADD3 R15, R219, 0x20, RZ ;  /* 0x00000020db0f7810 */ /* 0x000fe20007ffe0ff */
[----:B------:R-:W-:Y:S01]  /*80a0*/  BSSY B2, `(.L_x_532) ;  /* 0x0000074000027945 */ /* 0x000fe20003800000 */
[----:B------:R-:W-:Y:S01]  /*80b0*/  SHF.R.S32.HI R12, RZ, 0x1f, R11 ;  /* 0x0000001fff0c7819 */ /* 0x000fe2000001140b */
[----:B------:R-:W-:Y:S01]  /*80c0*/  IMAD.SHL.U32 R13, R13, 0x40, RZ ;  /* 0x000000400d0d7824 */ /* 0x000fe200078e00ff */
[----:B------:R-:W-:Y:S01]  /*80d0*/  LEA R38, P4, R20, R36, 0x1 ;  /* 0x0000002414267211 */ /* 0x000fe200078808ff */
        /* <DEDUP_REMOVED lines=16> */
[----:B--2---:R-:W-:-:S04]  /*81e0*/  IMAD R12, R12, 0x1400, R14 ;  /* 0x000014000c0c7824 */ /* 0x004fc800078e020e */
        /* <DEDUP_REMOVED lines=8> */
[----:B--2---:R-:W-:Y:S01]  /*8270*/  IMAD.MOV.U32 R43, RZ, RZ, R12 ;  /* 0x000000ffff2b7224 */ /* 0x004fe200078e000c */
[----:B------:R-:W-:Y:S01]  /*8280*/  SHF.R.U64 R40, R48, 0x10, R49 ;  /* 0x0000001030287819 */ /* 0x000fe20000001231 */
[----:B----4-:R-:W-:Y:S01]  /*8290*/  IMAD.MOV.U32 R44, RZ, RZ, R32 ;  /* 0x000000ffff2c7224 */ /* 0x010fe200078e0020 */
[----:B------:R-:W-:Y:S01]  /*82a0*/  MOV R12, R33 ;  /* 0x00000021000c7202 */ /* 0x000fe20000000f00 */
[----:B------:R-:W-:Y:S01]  /*82b0*/  IMAD.MOV.U32 R33, RZ, RZ, R15 ;  /* 0x000000ffff217224 */ /* 0x000fe200078e000f */
[----:B------:R-:W-:Y:S01]  /*82c0*/  SHF.R.U32.HI R48, RZ, 0x10, R57 ;  /* 0x00000010ff307819 */ /* 0x000fe20000011639 */
[----:B------:R-:W-:Y:S01]  /*82d0*/  HADD2.F32 R15, -RZ, R13.H1_H1 ;  /* 0x3000000dff0f7230 */ /* 0x000fe20000004100 */
[----:B------:R-:W-:Y:S01]  /*82e0*/  SHF.R.U32.HI R46, RZ, 0x10, R49 ;  /* 0x00000010ff2e7819 */ /* 0x000fe20000011631 */
[----:B------:R-:W-:Y:S01]  /*82f0*/  HADD2.F32 R49, -RZ, R151.H1_H1 ;  /* 0x30000097ff317230 */ /* 0x000fe20000004100 */
[----:B------:R-:W-:Y:S01]  /*8300*/  MOV R45, R35 ;  /* 0x00000023002d7202 */ /* 0x000fe20000000f00 */
[--C-:B------:R-:W-:Y:S01]  /*8310*/  HADD2.F32 R32, -RZ, R12.reuse.H0_H0 ;  /* 0x2000000cff207230 */ /* 0x100fe20000004100 */
[----:B0-----:R-:W-:Y:S01]  /*8320*/  SHF.R.U64 R11, R50, 0x10, R51 ;  /* 0x00000010320b7819 */ /* 0x001fe20000001233 */
[----:B------:R-:W-:Y:S01]  /*8330*/  HADD2.F32 R35, -RZ, R12.H1_H1 ;  /* 0x3000000cff237230 */ /* 0x000fe20000004100 */
[----:B------:R-:W-:Y:S01]  /*8340*/  SHF.R.U64 R41, R58, 0x10, R59 ;  /* 0x000000103a297819 */ /* 0x000fe2000000123b */
[----:B------:R-:W-:-:S02]  /*8350*/  HADD2.F32 R12, -RZ, R13.H0_H0 ;  /* 0x2000000dff0c7230 */ /* 0x000fc40000004100 */
[-C--:B------:R-:W-:Y:S01]  /*8360*/  FMUL.FTZ R13, R32, R49.reuse ;  /* 0x00000031200d7220 */ /* 0x080fe20000410000 */
[----:B------:R-:W-:Y:S01]  /*8370*/  HADD2.F32 R48, -RZ, R48.H0_H0 ;  /* 0x20000030ff307230 */ /* 0x000fe20000004100 */
[----:B------:R-:W-:Y:S01]  /*8380*/  SHF.R.U32.HI R58, RZ, 0x10, R59 ;  /* 0x00000010ff3a7819 */ /* 0x000fe2000001163b */
[----:B------:R-:W-:Y:S02]  /*8390*/  HADD2.F32 R47, -RZ, R149.H1_H1 ;  /* 0x30000095ff2f7230 */ /* 0x000fe40000004100 */
[C---:B------:R-:W-:Y:S01]  /*83a0*/  FMUL.FTZ R49, R12.reuse, R49 ;  /* 0x000000310c317220 */ /* 0x040fe20000410000 */
[----:B------:R-:W-:Y:S02]  /*83b0*/  HADD2.F32 R46, -RZ, R46.H0_H0 ;  /* 0x2000002eff2e7230 */ /* 0x000fe40000004100 */
[-C--:B------:R-:W-:Y:S01]  /*83c0*/  FMUL.FTZ R50, R35, R48.reuse ;  /* 0x0000003023327220 */ /* 0x080fe20000410000 */
[C---:B------:R-:W-:Y:S01]  /*83d0*/  FMUL.FTZ R48, R15.reuse, R48 ;  /* 0x000000300f307220 */ /* 0x040fe20000410000 */
[-C--:B------:R-:W-:Y:S01]  /*83e0*/  FFMA.FTZ R12, R12, R47.reuse, -R13 ;  /* 0x0000002f0c0c7223 */ /* 0x080fe2000001080d */
[----:B------:R-:W-:Y:S01]  /*83f0*/  FFMA.FTZ R13, R32, R47, R49 ;  /* 0x0000002f200d7223 */ /* 0x000fe20000010031 */
[-C--:B------:R-:W-:Y:S01]  /*8400*/  FFMA.FTZ R15, R15, R46.reuse, -R50 ;  /* 0x0000002e0f0f7223 */ /* 0x080fe20000010832 */
[----:B------:R-:W-:Y:S01]  /*8410*/  FFMA.FTZ R32, R35, R46, R48 ;  /* 0x0000002e23207223 */ /* 0x000fe20000010030 */
[----:B------:R-:W-:Y:S01]  /*8420*/  SHF.R.U32.HI R51, RZ, 0x10, R51 ;  /* 0x00000010ff337819 */ /* 0x000fe20000011633 */
[----:B------:R-:W-:Y:S01]  /*8430*/  HADD2.F32 R49, -RZ, R148.H1_H1 ;  /* 0x30000094ff317230 */ /* 0x000fe20000004100 */
[----:B------:R-:W-:Y:S01]  /*8440*/  SHF.R.U64 R42, R56, 0x10, R57 ;  /* 0x00000010382a7819 */ /* 0x000fe20000001239 */
[--C-:B------:R-:W-:Y:S01]  /*8450*/  HADD2.F32 R46, -RZ, R45.reuse.H0_H0 ;  /* 0x2000002dff2e7230 */ /* 0x100fe20000004100 */
[----:B------:R-:W-:Y:S01]  /*8460*/  F2FP.F16.F32.PACK_AB R15, R15, R12 ;  /* 0x0000000c0f0f723e */ /* 0x000fe200000000ff */
[----:B------:R-:W-:-:S02]  /*8470*/  HADD2.F32 R45, -RZ, R45.H1_H1 ;  /* 0x3000002dff2d7230 */ /* 0x000fc40000004100 */
[----:B------:R-:W-:Y:S02]  /*8480*/  HADD2.F32 R50, -RZ, R58.H0_H0 ;  /* 0x2000003aff327230 */ /* 0x000fe40000004100 */
[----:B------:R-:W-:Y:S01]  /*8490*/  FMUL.FTZ R52, R46, R49 ;  /* 0x000000312e347220 */ /* 0x000fe20000410000 */
[----:B------:R-:W-:Y:S02]  /*84a0*/  HADD2.F32 R47, -RZ, R150.H1_H1 ;  /* 0x30000096ff2f7230 */ /* 0x000fe40000004100 */
[--C-:B------:R-:W-:Y:S02]  /*84b0*/  HADD2.F32 R35, -RZ, R33.reuse.H0_H0 ;  /* 0x20000021ff237230 */ /* 0x100fe40000004100 */
[----:B------:R-:W-:Y:S01]  /*84c0*/  FMUL.FTZ R54, R45, R50 ;  /* 0x000000322d367220 */ /* 0x000fe20000410000 */
[----:B------:R-:W-:Y:S02]  /*84d0*/  HADD2.F32 R33, -RZ, R33.H1_H1 ;  /* 0x30000021ff217230 */ /* 0x000fe40000004100 */
[----:B------:R-:W-:-:S02]  /*84e0*/  HADD2.F32 R48, -RZ, R51.H0_H0 ;  /* 0x20000033ff307230 */ /* 0x000fc40000004100 */
[C---:B------:R-:W-:Y:S01]  /*84f0*/  FMUL.FTZ R49, R35.reuse, R49 ;  /* 0x0000003123317220 */ /* 0x040fe20000410000 */
[-C--:B------:R-:W-:Y:S01]  /*8500*/  FFMA.FTZ R52, R35, R47.reuse, -R52 ;  /* 0x0000002f23347223 */ /* 0x080fe20000010834 */
[C---:B------:R-:W-:Y:S01]  /*8510*/  FMUL.FTZ R50, R33.reuse, R50 ;  /* 0x0000003221327220 */ /* 0x040fe20000410000 */
[----:B------:R-:W-:Y:S02]  /*8520*/  HADD2.F32 R148, -RZ, R148.H0_H0 ;  /* 0x20000094ff947230 */ /* 0x000fe40000004100 */
[-C--:B------:R-:W-:Y:S01]  /*8530*/  FFMA.FTZ R51, R33, R48.reuse, -R54 ;  /* 0x0000003021337223 */ /* 0x080fe20000010836 */
[----:B------:R-:W-:Y:S02]  /*8540*/  HADD2.F32 R35, -RZ, R44.H0_H0 ;  /* 0x2000002cff237230 */ /* 0x000fe40000004100 */
[----:B------:R-:W-:Y:S01]  /*8550*/  FFMA.FTZ R49, R46, R47, R49 ;  /* 0x0000002f2e317223 */ /* 0x000fe20000010031 */
[----:B------:R-:W-:Y:S02]  /*8560*/  HADD2.F32 R33, -RZ, R43.H0_H0 ;  /* 0x2000002bff217230 */ /* 0x000fe40000004100 */
[----:B------:R-:W-:Y:S01]  /*8570*/  FFMA.FTZ R50, R45, R48, R50 ;  /* 0x000000302d327223 */ /* 0x000fe20000010032 */
[----:B------:R-:W-:-:S02]  /*8580*/  HADD2.F32 R150, -RZ, R150.H0_H0 ;  /* 0x20000096ff967230 */ /* 0x000fc40000004100 */
[-C--:B------:R-:W-:Y:S01]  /*8590*/  FMUL.FTZ R46, R35, R148.reuse ;  /* 0x00000094232e7220 */ /* 0x080fe20000410000 */
[----:B------:R-:W-:Y:S02]  /*85a0*/  HADD2.F32 R42, -RZ, R42.H0_H0 ;  /* 0x2000002aff2a7230 */ /* 0x000fe40000004100 */
[C---:B------:R-:W-:Y:S01]  /*85b0*/  FMUL.FTZ R148, R33.reuse, R148 ;  /* 0x0000009421947220 */ /* 0x040fe20000410000 */
[----:B------:R-:W-:Y:S02]  /*85c0*/  HADD2.F32 R44, -RZ, R44.H1_H1 ;  /* 0x3000002cff2c7230 */ /* 0x000fe40000004100 */
[-C--:B------:R-:W-:Y:S01]  /*85d0*/  FFMA.FTZ R46, R33, R150.reuse, -R46 ;  /* 0x00000096212e7223 */ /* 0x080fe2000001082e */
[----:B------:R-:W-:Y:S02]  /*85e0*/  HADD2.F32 R43, -RZ, R43.H1_H1 ;  /* 0x3000002bff2b7230 */ /* 0x000fe40000004100 */
[----:B------:R-:W-:Y:S01]  /*85f0*/  FFMA.FTZ R148, R35, R150, R148 ;  /* 0x0000009623947223 */ /* 0x000fe20000010094 */
[----:B------:R-:W-:-:S02]  /*8600*/  HADD2.F32 R40, -RZ, R40.H0_H0 ;  /* 0x20000028ff287230 */ /* 0x000fc40000004100 */
[CC--:B------:R-:W-:Y:S01]  /*8610*/  FMUL.FTZ R48, R44.reuse, R42.reuse ;  /* 0x0000002a2c307220 */ /* 0x0c0fe20000410000 */
[----:B------:R-:W-:Y:S02]  /*8620*/  HADD2.F32 R35, -RZ, R34.H0_H0 ;  /* 0x20000022ff237230 */ /* 0x000fe40000004100 */
[C---:B------:R-:W-:Y:S01]  /*8630*/  FMUL.FTZ R45, R43.reuse, R42 ;  /* 0x0000002a2b2d7220 */ /* 0x040fe20000410000 */
[----:B------:R-:W-:Y:S02]  /*8640*/  HADD2.F32 R42, -RZ, R149.H0_H0 ;  /* 0x20000095ff2a7230 */ /* 0x000fe40000004100 */
[-C--:B------:R-:W-:Y:S01]  /*8650*/  FFMA.FTZ R43, R43, R40.reuse, -R48 ;  /* 0x000000282b2b7223 */ /* 0x080fe20000010830 */
[----:B------:R-:W-:Y:S02]  /*8660*/  HADD2.F32 R41, -RZ, R41.H0_H0 ;  /* 0x20000029ff297230 */ /* 0x000fe40000004100 */
[----:B------:R-:W-:Y:S01]  /*8670*/  FFMA.FTZ R45, R44, R40, R45 ;  /* 0x000000282c2d7223 */ /* 0x000fe2000001002d */
[----:B------:R-:W-:-:S02]  /*8680*/  HADD2.F32 R33, -RZ, R14.H0_H0 ;  /* 0x2000000eff217230 */ /* 0x000fc40000004100 */
[----:B------:R-:W-:Y:S01]  /*8690*/  FMUL.FTZ R44, R35, R42 ;  /* 0x0000002a232c7220 */ /* 0x000fe20000410000 */
[----:B------:R-:W-:Y:S01]  /*86a0*/  HADD2.F32 R34, -RZ, R34.H1_H1 ;  /* 0x30000022ff227230 */ /* 0x000fe20000004100 */
[----:B------:R-:W-:Y:S01]  /*86b0*/  F2FP.F16.F32.PACK_AB R51, R51, R52 ;  /* 0x000000343333723e */ /* 0x000fe200000000ff */
[----:B------:R-:W-:Y:S02]  /*86c0*/  HADD2.F32 R14, -RZ, R14.H1_H1 ;  /* 0x3000000eff0e7230 */ /* 0x000fe40000004100 */
[----:B------:R-:W-:Y:S01]  /*86d0*/  FMUL.FTZ R42, R33, R42 ;  /* 0x0000002a212a7220 */ /* 0x000fe20000410000 */
[----:B------:R-:W-:Y:S02]  /*86e0*/  HADD2.F32 R40, -RZ, R151.H0_H0 ;  /* 0x20000097ff287230 */ /* 0x000fe40000004100 */
[-C--:B------:R-:W-:Y:S01]  /*86f0*/  FMUL.FTZ R47, R34, R41.reuse ;  /* 0x00000029222f7220 */ /* 0x080fe20000410000 */
[----:B------:R-:W-:Y:S02]  /*8700*/  HADD2.F32 R11, -RZ, R11.H0_H0 ;  /* 0x2000000bff0b7230 */ /* 0x000fe40000004100 */
[C---:B------:R-:W-:Y:S01]  /*8710*/  FMUL.FTZ R41, R14.reuse, R41 ;  /* 0x000000290e297220 */ /* 0x040fe20000410000 */
[----:B------:R-:W-:Y:S01]  /*8720*/  F2FP.F16.F32.PACK_AB R12, R43, R46 ;  /* 0x0000002e2b0c723e */ /* 0x000fe200000000ff */
[-C--:B------:R-:W-:Y:S01]  /*8730*/  FFMA.FTZ R44, R33, R40.reuse, -R44 ;  /* 0x00000028212c7223 */ /* 0x080fe2000001082c */
[----:B------:R-:W-:Y:S01]  /*8740*/  FFMA.FTZ R42, R35, R40, R42 ;  /* 0x00000028232a7223 */ /* 0x000fe2000001002a */
[-C--:B------:R-:W-:Y:S01]  /*8750*/  FFMA.FTZ R47, R14, R11.reuse, -R47 ;  /* 0x0000000b0e2f7223 */ /* 0x080fe2000001082f */
[----:B------:R-:W-:Y:S01]  /*8760*/  FFMA.FTZ R41, R34, R11, R41 ;  /* 0x0000000b22297223 */ /* 0x000fe20000010029 */
[----:B------:R-:W-:Y:S01]  /*8770*/  F2FP.F16.F32.PACK_AB R33, R32, R13 ;  /* 0x0000000d2021723e */ /* 0x000fe200000000ff */
[----:B------:R-:W-:Y:S01]  /*8780*/  IMAD.MOV.U32 R13, RZ, RZ, R15 ;  /* 0x000000ffff0d7224 */ /* 0x000fe200078e000f */
[----:B------:R-:W-:Y:S01]  /*8790*/  F2FP.F16.F32.PACK_AB R35, R50, R49 ;  /* 0x000000313223723e */ /* 0x000fe200000000ff */
[----:B------:R-:W-:Y:S01]  /*87a0*/  IMAD.MOV.U32 R15, RZ, RZ, R51 ;  /* 0x000000ffff0f7224 */ /* 0x000fe200078e0033 */
[----:B------:R-:W-:-:S02]  /*87b0*/  F2FP.F16.F32.PACK_AB R32, R45, R148 ;  /* 0x000000942d20723e */ /* 0x000fc400000000ff */
[----:B------:R-:W-:Y:S02]  /*87c0*/  F2FP.F16.F32.PACK_AB R14, R47, R44 ;  /* 0x0000002c2f0e723e */ /* 0x000fe400000000ff */
[----:B------:R-:W-:-:S07]  /*87d0*/  F2FP.F16.F32.PACK_AB R34, R41, R42 ;  /* 0x0000002a2922723e */ /* 0x000fce00000000ff */
.L_x_533:
[----:B------:R-:W-:Y:S05]  /*87e0*/  BSYNC B2 ;  /* 0x0000000000027941 */ /* 0x000fea0003800000 */
.L_x_532:
[----:B------:R-:W-:Y:S02]  /*87f0*/  ULDC.64 UR4, c[0x0][0x208] ;  /* 0x0000820000047ab9 */ /* 0x000fe40000000a00 */
[----:B--2---:R2:W-:Y:S04]  /*8800*/  ST.E.128 desc[UR4][R38.64], R12 ;  /* 0x0000000c26007985 */ /* 0x0045e8000c101d04 */
[----:B----4-:R2:W-:Y:S02]  /*8810*/  @!P3 ST.E.128 desc[UR4][R36.64], R32 ;  /* 0x000000202400b985 */ /* 0x0105e4000c101d04 */
.L_x_527:
[----:B------:R-:W-:Y:S05]  /*8820*/  BSYNC B1 ;  /* 0x0000000000017941 */ /* 0x000fea0003800000 */
.L_x_526:
[----:B------:R-:W-:-:S03]  /*8830*/  UMOV UR4, 0xffffffff ;  /* 0xffffffff00047882 */ /* 0x000fc60000000000 */
[----:B------:R-:W-:Y:S05]  /*8840*/  BRA.DIV UR4, `(.L_x_534) ;  /* 0x000001ee04607947 */ /* 0x000fea000b800000 */
[----:B0-2---:R0:W2:Y:S04]  /*8850*/  SHFL.IDX PT, R37, R117, 0x2, 0x181f ;  /* 0x00581f0075257f89 */ /* 0x0050a800000e0000 */
[----:B------:R0:W0:Y:S02]  /*8860*/  SHFL.IDX PT, R36, R118, 0x2, 0x181f ;  /* 0x00581f0076247f89 */ /* 0x00002400000e0000 */
.L_x_830:
[----:B------:R-:W-:Y:S05]  /*8870*/  @P5 BRA `(.L_x_492) ;  /* 0x0000001400e45947 */ /* 0x000fea0003800000 */
[----:B------:R-:W-:Y:S01]  /*8880*/  ISETP.NE.AND P3, PT, R3, RZ, PT ;  /* 0x000000ff0300720c */ /* 0x000fe20003f65270 */
[----:B------:R-:W-:-:S12]  /*8890*/  BSSY B1, `(.L_x_535) ;  /* 0x000007d000017945 */ /* 0x000fd80003800000 */
[----:B------:R-:W-:Y:S05]  /*88a0*/  @!P3 BRA `(.L_x_536) ;  /* 0x0000000400ecb947 */ /* 0x000fea0003800000 */
[----:B----4-:R-:W4:Y:S01]  /*88b0*/  LDL R14, [R1+0x54] ;  /* 0x00005400010e7983 */ /* 0x010f220000100800 */
[----:B------:R-:W-:Y:S01]  /*88c0*/  SEL R11, R115, R137, !P2 ;  /* 0x00000089730b7207 */ /* 0x000fe20005000000 */
[C---:B------:R-:W-:Y:S01]  /*88d0*/  VIADD R13, R219.reuse, 0x40 ;  /* 0x00000040db0d7836 */ /* 0x040fe20000000000 */
[----:B------:R-:W-:Y:S01]  /*88e0*/  IADD3 R15, R219, 0x40, RZ ;  /* 0x00000040db0f7810 */ /* 0x000fe20007ffe0ff */
[----:B------:R-:W-:Y:S01]  /*88f0*/  BSSY B2, `(.L_x_537) ;  /* 0x0000073000027945 */ /* 0x000fe20003800000 */
[----:B------:R-:W-:Y:S01]  /*8900*/  SHF.R.S32.HI R12, RZ, 0x1f, R11 ;  /* 0x0000001fff0c7819 */ /* 0x000fe2000001140b */
[----:B------:R-:W-:Y:S01]  /*8910*/  IMAD.SHL.U32 R13, R13, 0x40, RZ ;  /* 0x000000400d0d7824 */ /* 0x000fe200078e00ff */
[----:B------:R-:W-:Y:S01]  /*8920*/  ISETP.GE.AND P4, PT, R16, R114, PT ;  /* 0x000000721000720c */ /* 0x000fe20003f86270 */
        /* <DEDUP_REMOVED lines=11> */
[----:B------:R-:W-:Y:S02]  /*89e0*/  ISETP.GE.AND P5, PT, R40, R135, PT ;  /* 0x000000872800720c */ /* 0x000fe40003fa6270 */
[----:B------:R-:W-:Y:S02]  /*89f0*/  LOP3.LUT R11, R11, R13, RZ, 0x3c, !PT ;  /* 0x0000000d0b0b7212 */ /* 0x000fe400078e3cff */
[----:B0-----:R-:W-:-:S04]  /*8a00*/  LEA R38, P3, R9, R36, 0x1 ;  /* 0x0000002409267211 */ /* 0x001fc800078608ff */
[----:B--2---:R-:W-:-:S05]  /*8a10*/  LEA.HI.X R39, R9, R37, R27, 0x1, P3 ;  /* 0x0000002509277211 */ /* 0x004fca00018f0c1b */
        /* <DEDUP_REMOVED lines=10> */
[----:B------:R-:W-:Y:S01]  /*8ac0*/  SHF.R.U32.HI R50, RZ, 0x10, R77 ;  /* 0x00000010ff327819 */ /* 0x000fe2000001164d */
[----:B----4-:R-:W-:Y:S01]  /*8ad0*/  IMAD.MOV.U32 R46, RZ, RZ, R35 ;  /* 0x000000ffff2e7224 */ /* 0x010fe200078e0023 */
[----:B------:R-:W-:Y:S01]  /*8ae0*/  MOV R45, R32 ;  /* 0x00000020002d7202 */ /* 0x000fe20000000f00 */
[----:B--2---:R-:W-:Y:S01]  /*8af0*/  IMAD.MOV.U32 R44, RZ, RZ, R12 ;  /* 0x000000ffff2c7224 */ /* 0x004fe200078e000c */
[----:B------:R-:W-:Y:S01]  /*8b00*/  SHF.R.U32.HI R48, RZ, 0x10, R69 ;  /* 0x00000010ff307819 */ /* 0x000fe20000011645 */
[----:B------:R-:W-:Y:S01]  /*8b10*/  HADD2.F32 R49, -RZ, R147.H1_H1 ;  /* 0x30000093ff317230 */ /* 0x000fe20000004100 */
[--C-:B------:R-:W-:Y:S01]  /*8b20*/  SHF.R.U64 R42, R78, 0x10, R79.reuse ;  /* 0x000000104e2a7819 */ /* 0x100fe2000000124f */
[--C-:B------:R-:W-:Y:S01]  /*8b30*/  HADD2.F32 R35, -RZ, R33.reuse.H0_H0 ;  /* 0x20000021ff237230 */ /* 0x100fe20000004100 */
[----:B------:R-:W-:Y:S01]  /*8b40*/  SHF.R.U32.HI R78, RZ, 0x10, R79 ;  /* 0x00000010ff4e7819 */ /* 0x000fe2000001164f */
[----:B------:R-:W-:Y:S01]  /*8b50*/  IMAD.MOV.U32 R32, RZ, RZ, R15 ;  /* 0x000000ffff207224 */ /* 0x000fe200078e000f */
[--C-:B0-----:R-:W-:Y:S01]  /*8b60*/  SHF.R.U64 R11, R70, 0x10, R71.reuse ;  /* 0x00000010460b7819 */ /* 0x101fe20000001247 */
[----:B------:R-:W-:Y:S01]  /*8b70*/  HADD2.F32 R33, -RZ, R33.H1_H1 ;  /* 0x30000021ff217230 */ /* 0x000fe20000004100 */
[----:B------:R-:W-:Y:S01]  /*8b80*/  SHF.R.U32.HI R70, RZ, 0x10, R71 ;  /* 0x00000010ff467819 */ /* 0x000fe20000011647 */
[--C-:B------:R-:W-:Y:S01]  /*8b90*/  HADD2.F32 R12, -RZ, R13.reuse.H0_H0 ;  /* 0x2000000dff0c7230 */ /* 0x100fe20000004100 */
[----:B------:R-:W-:Y:S01]  /*8ba0*/  SHF.R.U64 R53, R76, 0x10, R77 ;  /* 0x000000104c357819 */ /* 0x000fe2000000124d */
[----:B------:R-:W-:Y:S01]  /*8bb0*/  HADD2.F32 R50, -RZ, R50.H0_H0 ;  /* 0x20000032ff327230 */ /* 0x000fe20000004100 */
[----:B------:R-:W-:Y:S01]  /*8bc0*/  SHF.R.U64 R43, R68, 0x10, R69 ;  /* 0x00000010442b7819 */ /* 0x000fe20000001245 */
[----:B------:R-:W-:-:S02]  /*8bd0*/  HADD2.F32 R15, -RZ, R13.H1_H1 ;  /* 0x3000000dff0f7230 */ /* 0x000fc40000004100 */
[-C--:B------:R-:W-:Y:S01]  /*8be0*/  FMUL.FTZ R13, R35, R49.reuse ;  /* 0x00000031230d7220 */ /* 0x080fe20000410000 */
[----:B------:R-:W-:Y:S02]  /*8bf0*/  HADD2.F32 R47, -RZ, R145.H1_H1 ;  /* 0x30000091ff2f7230 */ /* 0x000fe40000004100 */
[C---:B------:R-:W-:Y:S01]  /*8c00*/  FMUL.FTZ R52, R12.reuse, R49 ;  /* 0x000000310c347220 */ /* 0x040fe20000410000 */
[----:B------:R-:W-:Y:S02]  /*8c10*/  HADD2.F32 R48, -RZ, R48.H0_H0 ;  /* 0x20000030ff307230 */ /* 0x000fe40000004100 */
[-C--:B------:R-:W-:Y:S01]  /*8c20*/  FMUL.FTZ R54, R33, R50.reuse ;  /* 0x0000003221367220 */ /* 0x080fe20000410000 */
[----:B------:R-:W-:Y:S01]  /*8c30*/  FMUL.FTZ R50, R15, R50 ;  /* 0x000000320f327220 */ /* 0x000fe20000410000 */
[-C--:B------:R-:W-:Y:S01]  /*8c40*/  FFMA.FTZ R12, R12, R47.reuse, -R13 ;  /* 0x0000002f0c0c7223 */ /* 0x080fe2000001080d */
[----:B------:R-:W-:Y:S01]  /*8c50*/  FFMA.FTZ R13, R35, R47, R52 ;  /* 0x0000002f230d7223 */ /* 0x000fe20000010034 */
[----:B------:R-:W-:-:S02]  /*8c60*/  HADD2.F32 R47, -RZ, R78.H0_H0 ;  /* 0x2000004eff2f7230 */ /* 0x000fc40000004100 */
[-C--:B------:R-:W-:Y:S01]  /*8c70*/  FFMA.FTZ R52, R33, R48.reuse, R50 ;  /* 0x0000003021347223 */ /* 0x080fe20000010032 */
[--C-:B------:R-:W-:Y:S02]  /*8c80*/  HADD2.F32 R33, -RZ, R46.reuse.H0_H0 ;  /* 0x2000002eff217230 */ /* 0x100fe40000004100 */
[----:B------:R-:W-:Y:S01]  /*8c90*/  FFMA.FTZ R49, R15, R48, -R54 ;  /* 0x000000300f317223 */ /* 0x000fe20000010836 */
[----:B------:R-:W-:Y:S02]  /*8ca0*/  HADD2.F32 R46, -RZ, R46.H1_H1 ;  /* 0x3000002eff2e7230 */ /* 0x000fe40000004100 */
[----:B------:R-:W-:Y:S02]  /*8cb0*/  HADD2.F32 R50, -RZ, R146.H1_H1 ;  /* 0x30000092ff327230 */ /* 0x000fe40000004100 */
[--C-:B------:R-:W-:Y:S02]  /*8cc0*/  HADD2.F32 R15, -RZ, R32.reuse.H0_H0 ;  /* 0x20000020ff0f7230 */ /* 0x100fe40000004100 */
[----:B------:R-:W-:Y:S01]  /*8cd0*/  FMUL.FTZ R51, R46, R47 ;  /* 0x0000002f2e337220 */ /* 0x000fe20000410000 */
[----:B------:R-:W-:-:S02]  /*8ce0*/  HADD2.F32 R32, -RZ, R32.H1_H1 ;  /* 0x30000020ff207230 */ /* 0x000fc40000004100 */
[-C--:B------:R-:W-:Y:S01]  /*8cf0*/  FMUL.FTZ R54, R33, R50.reuse ;  /* 0x0000003221367220 */ /* 0x080fe20000410000 */
[----:B------:R-:W-:Y:S02]  /*8d00*/  HADD2.F32 R35, -RZ, R70.H0_H0 ;  /* 0x20000046ff237230 */ /* 0x000fe40000004100 */
[----:B------:R-:W-:Y:S01]  /*8d10*/  FMUL.FTZ R50, R15, R50 ;  /* 0x000000320f327220 */ /* 0x000fe20000410000 */
[----:B------:R-:W-:Y:S02]  /*8d20*/  HADD2.F32 R48, -RZ, R144.H0_H0 ;  /* 0x20000090ff307230 */ /* 0x000fe40000004100 */
[C---:B------:R-:W-:Y:S01]  /*8d30*/  FMUL.FTZ R47, R32.reuse, R47 ;  /* 0x0000002f202f7220 */ /* 0x040fe20000410000 */
[----:B------:R-:W-:Y:S02]  /*8d40*/  HADD2.F32 R147, -RZ, R147.H0_H0 ;  /* 0x20000093ff937230 */ /* 0x000fe40000004100 */
[----:B------:R-:W-:Y:S01]  /*8d50*/  FFMA.FTZ R51, R32, R35, -R51 ;  /* 0x0000002320337223 */ /* 0x000fe20000010833 */
[----:B------:R-:W-:-:S02]  /*8d60*/  HADD2.F32 R32, -RZ, R45.H0_H0 ;  /* 0x2000002dff207230 */ /* 0x000fc40000004100 */
[-C--:B------:R-:W-:Y:S01]  /*8d70*/  FFMA.FTZ R54, R15, R48.reuse, -R54 ;  /* 0x000000300f367223 */ /* 0x080fe20000010836 */
[----:B------:R-:W-:Y:S02]  /*8d80*/  HADD2.F32 R15, -RZ, R44.H0_H0 ;  /* 0x2000002cff0f7230 */ /* 0x000fe40000004100 */
[----:B------:R-:W-:Y:S01]  /*8d90*/  FFMA.FTZ R47, R46, R35, R47 ;  /* 0x000000232e2f7223 */ /* 0x000fe2000001002f */
[----:B------:R-:W-:Y:S01]  /*8da0*/  FFMA.FTZ R50, R33, R48, R50 ;  /* 0x0000003021327223 */ /* 0x000fe20000010032 */
[----:B------:R-:W-:Y:S02]  /*8db0*/  HADD2.F32 R145, -RZ, R145.H0_H0 ;  /* 0x20000091ff917230 */ /* 0x000fe40000004100 */
[-C--:B------:R-:W-:Y:S01]  /*8dc0*/  FMUL.FTZ R46, R32, R147.reuse ;  /* 0x00000093202e7220 */ /* 0x080fe20000410000 */
[----:B------:R-:W-:Y:S02]  /*8dd0*/  HADD2.F32 R33, -RZ, R53.H0_H0 ;  /* 0x20000035ff217230 */ /* 0x000fe40000004100 */
[----:B------:R-:W-:Y:S01]  /*8de0*/  FMUL.FTZ R147, R15, R147 ;  /* 0x000000930f937220 */ /* 0x000fe20000410000 */
[----:B------:R-:W-:-:S02]  /*8df0*/  HADD2.F32 R45, -RZ, R45.H1_H1 ;  /* 0x3000002dff2d7230 */ /* 0x000fc40000004100 */
[-C--:B------:R-:W-:Y:S01]  /*8e00*/  FFMA.FTZ R46, R15, R145.reuse, -R46 ;  /* 0x000000910f2e7223 */ /* 0x080fe2000001082e */
[----:B------:R-:W-:Y:S02]  /*8e10*/  HADD2.F32 R44, -RZ, R44.H1_H1 ;  /* 0x3000002cff2c7230 */ /* 0x000fe40000004100 */
[----:B------:R-:W-:Y:S01]  /*8e20*/  FFMA.FTZ R147, R32, R145, R147 ;  /* 0x0000009120937223 */ /* 0x000fe20000010093 */
[----:B------:R-:W-:Y:S02]  /*8e30*/  HADD2.F32 R43, -RZ, R43.H0_H0 ;  /* 0x2000002bff2b7230 */ /* 0x000fe40000004100 */
[-C--:B------:R-:W-:Y:S01]  /*8e40*/  FMUL.FTZ R35, R45, R33.reuse ;  /* 0x000000212d237220 */ /* 0x080fe20000410000 */
[----:B------:R-:W-:Y:S02]  /*8e50*/  HADD2.F32 R32, -RZ, R34.H0_H0 ;  /* 0x20000022ff207230 */ /* 0x000fe40000004100 */
[----:B------:R-:W-:Y:S01]  /*8e60*/  FMUL.FTZ R48, R44, R33 ;  /* 0x000000212c307220 */ /* 0x000fe20000410000 */
[----:B------:R-:W-:-:S02]  /*8e70*/  HADD2.F32 R33, -RZ, R42.H0_H0 ;  /* 0x2000002aff217230 */ /* 0x000fc40000004100 */
[-C--:B------:R-:W-:Y:S01]  /*8e80*/  FFMA.FTZ R35, R44, R43.reuse, -R35 ;  /* 0x0000002b2c237223 */ /* 0x080fe20000010823 */
[----:B------:R-:W-:Y:S02]  /*8e90*/  HADD2.F32 R15, -RZ, R14.H0_H0 ;  /* 0x2000000eff0f7230 */ /* 0x000fe40000004100 */
[----:B------:R-:W-:Y:S01]  /*8ea0*/  FFMA.FTZ R48, R45, R43, R48 ;  /* 0x0000002b2d307223 */ /* 0x000fe20000010030 */
[----:B------:R-:W-:Y:S01]  /*8eb0*/  HADD2.F32 R34, -RZ, R34.H1_H1 ;  /* 0x30000022ff227230 */ /* 0x000fe20000004100 */
[----:B------:R-:W-:Y:S01]  /*8ec0*/  F2FP.F16.F32.PACK_AB R47, R47, R50 ;  /* 0x000000322f2f723e */ /* 0x000fe200000000ff */
[----:B------:R-:W-:Y:S01]  /*8ed0*/  HADD2.F32 R146, -RZ, R146.H0_H0 ;  /* 0x20000092ff927230 */ /* 0x000fe20000004100 */
[----:B------:R-:W-:Y:S01]  /*8ee0*/  F2FP.F16.F32.PACK_AB R49, R49, R12 ;  /* 0x0000000c3131723e */ /* 0x000fe200000000ff */
[----:B------:R-:W-:Y:S02]  /*8ef0*/  HADD2.F32 R14, -RZ, R14.H1_H1 ;  /* 0x3000000eff0e7230 */ /* 0x000fe40000004100 */
[----:B------:R-:W-:Y:S01]  /*8f00*/  FMUL.FTZ R45, R34, R33 ;  /* 0x00000021222d7220 */ /* 0x000fe20000410000 */
[----:B------:R-:W-:-:S02]  /*8f10*/  HADD2.F32 R144, -RZ, R144.H1_H1 ;  /* 0x30000090ff907230 */ /* 0x000fc40000004100 */
[-C--:B------:R-:W-:Y:S01]  /*8f20*/  FMUL.FTZ R42, R32, R146.reuse ;  /* 0x00000092202a7220 */ /* 0x080fe20000410000 */
[----:B------:R-:W-:Y:S02]  /*8f30*/  HADD2.F32 R11, -RZ, R11.H0_H0 ;  /* 0x2000000bff0b7230 */ /* 0x000fe40000004100 */
[C---:B------:R-:W-:Y:S01]  /*8f40*/  FMUL.FTZ R43, R15.reuse, R146 ;  /* 0x000000920f2b7220 */ /* 0x040fe20000410000 */
[----:B------:R-:W-:Y:S01]  /*8f50*/  FMUL.FTZ R33, R14, R33 ;  /* 0x000000210e217220 */ /* 0x000fe20000410000 */
[----:B------:R-:W-:Y:S01]  /*8f60*/  FFMA.FTZ R42, R15, R144, -R42 ;  /* 0x000000900f2a7223 */ /* 0x000fe2000001082a */
[----:B------:R-:W-:Y:S01]  /*8f70*/  F2FP.F16.F32.PACK_AB R12, R35, R46 ;  /* 0x0000002e230c723e */ /* 0x000fe200000000ff */
        /* <DEDUP_REMOVED lines=8> */
[----:B------:R-:W-:Y:S02]  /*9000*/  F2FP.F16.F32.PACK_AB R34, R34, R43 ;  /* 0x0000002b2222723e */ /* 0x000fe400000000ff */
[----:B------:R-:W-:-:S07]  /*9010*/  MOV R13, R49 ;  /* 0x00000031000d7202 */ /* 0x000fce0000000f00 */
.L_x_538:
[----:B------:R-:W-:Y:S05]  /*9020*/  BSYNC B2 ;  /* 0x0000000000027941 */ /* 0x000fea0003800000 */
.L_x_537:
[----:B------:R-:W-:Y:S02]  /*9030*/  ULDC.64 UR4, c[0x0][0x208] ;  /* 0x0000820000047ab9 */ /* 0x000fe40000000a00 */
[----:B--2---:R2:W-:Y:S04]  /*9040*/  ST.E.128 desc[UR4][R38.64], R12 ;  /* 0x0000000c26007985 */ /* 0x0045e8000c101d04 */
[----:B----4-:R2:W-:Y:S02]  /*9050*/  @!P5 ST.E.128 desc[UR4][R40.64], R32 ;  /* 0x000000202800d985 */ /* 0x0105e4000c101d04 */
.L_x_536:
[----:B------:R-:W-:Y:S05]  /*9060*/  BSYNC B1 ;  /* 0x0000000000017941 */ /* 0x000fea0003800000 */
.L_x_535:
[----:B------:R-:W-:-:S13]  /*9070*/  ISETP.NE.AND P3, PT, R21, RZ, PT ;  /* 0x000000ff1500720c */ /* 0x000fda0003f65270 */
[----:B------:R-:W-:Y:S05]  /*9080*/  @!P3 BRA `(.L_x_492) ;  /* 0x0000000c00e0b947 */ /* 0x000fea0003800000 */
[----:B--2-4-:R-:W2:Y:S01]  /*9090*/  LDL R15, [R1+0x54] ;  /* 0x00005400010f7983 */ /* 0x014ea20000100800 */
[----:B------:R-:W-:Y:S01]  /*90a0*/  SEL R137, R115, R137, !P1 ;  /* 0x0000008973897207 */ /* 0x000fe20004800000 */
[C---:B------:R-:W-:Y:S01]  /*90b0*/  VIADD R32, R219.reuse, 0x40 ;  /* 0x00000040db207836 */ /* 0x040fe20000000000 */
[----:B------:R-:W-:Y:S01]  /*90c0*/  IADD3 R14, R219, 0x40, RZ ;  /* 0x00000040db0e7810 */ /* 0x000fe20007ffe0ff */
[----:B------:R-:W-:Y:S01]  /*90d0*/  BSSY B1, `(.L_x_539) ;  /* 0x0000071000017945 */ /* 0x000fe20003800000 */
[----:B------:R-:W-:Y:S02]  /*90e0*/  SHF.R.S32.HI R12, RZ, 0x1f, R137 ;  /* 0x0000001fff0c7819 */ /* 0x000fe40000011489 */
[----:B------:R-:W-:Y:S01]  /*90f0*/  SHF.L.U32 R32, R32, 0x6, RZ ;  /* 0x0000000620207819 */ /* 0x000fe200000006ff */
[----:B------:R-:W-:Y:S01]  /*9100*/  IMAD.SHL.U32 R14, R14, 0x40, RZ ;  /* 0x000000400e0e7824 */ /* 0x000fe200078e00ff */
[----:B------:R-:W-:Y:S02]  /*9110*/  LEA.HI R137, R12, R137, RZ, 0x4 ;  /* 0x000000890c897211 */ /* 0x000fe400078f20ff */
[----:B------:R-:W-:-:S02]  /*9120*/  LOP3.LUT R32, R32, 0x1c0, RZ, 0xc0, !PT ;  /* 0x000001c020207812 */ /* 0x000fc400078ec0ff */
[----:B------:R-:W-:Y:S02]  /*9130*/  LEA.HI.SX32 R137, R137, R10, 0x1c ;  /* 0x0000000a89897211 */ /* 0x000fe400078fe2ff */
[----:B------:R-:W-:Y:S02]  /*9140*/  LOP3.LUT R14, R14, 0x1c0, RZ, 0xc0, !PT ;  /* 0x000001c00e0e7812 */ /* 0x000fe400078ec0ff */
[----:B------:R-:W-:Y:S01]  /*9150*/  SHF.R.S32.HI R12, RZ, 0x1f, R137 ;  /* 0x0000001fff0c7819 */ /* 0x000fe20000011489 */
[----:B0-----:R-:W-:Y:S01]  /*9160*/  IMAD.SHL.U32 R11, R137, 0x8, RZ ;  /* 0x00000008890b7824 */ /* 0x001fe200078e00ff */
[----:B------:R-:W-:Y:S02]  /*9170*/  SHF.R.U32.HI R14, RZ, 0x3, R14 ;  /* 0x00000003ff0e7819 */ /* 0x000fe4000001160e */
[----:B------:R-:W-:Y:S02]  /*9180*/  LEA.HI R12, R12, R137, RZ, 0x3 ;  /* 0x000000890c0c7211 */ /* 0x000fe400078f18ff */
[----:B------:R-:W-:-:S02]  /*9190*/  ISETP.GE.AND P4, PT, R213, R114, PT ;  /* 0x00000072d500720c */ /* 0x000fc40003f86270 */
[----:B------:R-:W-:Y:S02]  /*91a0*/  SHF.R.S32.HI R13, RZ, 0x3, R12 ;  /* 0x00000003ff0d7819 */ /* 0x000fe4000001140c */
[----:B------:R-:W-:Y:S02]  /*91b0*/  LOP3.LUT R12, R32, 0x38, R11, 0xf8, !PT ;  /* 0x00000038200c7812 */ /* 0x000fe400078ef80b */
[----:B------:R-:W-:Y:S02]  /*91c0*/  LEA R38, P3, R20, R36, 0x1 ;  /* 0x0000002414267211 */ /* 0x000fe400078608ff */
[----:B------:R-:W-:Y:S02]  /*91d0*/  LOP3.LUT R12, R12, R14, RZ, 0x3c, !PT ;  /* 0x0000000e0c0c7212 */ /* 0x000fe400078e3cff */
[----:B------:R-:W-:Y:S01]  /*91e0*/  LEA.HI.X R39, R20, R37, R28, 0x1, P3 ;  /* 0x0000002514277211 */ /* 0x000fe200018f0c1c */
[----:B--2---:R-:W-:-:S04]  /*91f0*/  IMAD R13, R13, 0x1400, R15 ;  /* 0x000014000d0d7824 */ /* 0x004fc800078e020f */
[----:B------:R-:W-:Y:S02]  /*9200*/  IMAD.IADD R15, R13, 0x1, R12 ;  /* 0x000000010d0f7824 */ /* 0x000fe400078e020c */
[C---:B------:R-:W-:Y:S02]  /*9210*/  IMAD R13, R212.reuse, 0x5000, R129 ;  /* 0x00005000d40d7824 */ /* 0x040fe400078e0281 */
[----:B------:R-:W-:Y:S02]  /*9220*/  IMAD R15, R212, 0x5000, R15 ;  /* 0x00005000d40f7824 */ /* 0x000fe400078e020f */
[----:B------:R-:W-:-:S03]  /*9230*/  IMAD R13, R13, 0x2, R22 ;  /* 0x000000020d0d7824 */ /* 0x000fc600078e0216 */
[----:B------:R-:W-:-:S03]  /*9240*/  LEA R32, R15, R22, 0x1 ;  /* 0x000000160f207211 */ /* 0x000fc600078e08ff */
[----:B------:R-:W0:Y:S04]  /*9250*/  LDS.128 R12, [R13+0x24400] ;  /* 0x024400000d0c7984 */ /* 0x000e280000000c00 */
[----:B------:R-:W2:Y:S01]  /*9260*/  LDS.128 R32, [R32+0x24400] ;  /* 0x0244000020207984 */ /* 0x000ea20000000c00 */
[----:B------:R-:W-:Y:S05]  /*9270*/  @P4 BRA `(.L_x_540) ;  /* 0x0000000400584947 */ /* 0x000fea0003800000 */
[----:B------:R-:W-:Y:S01]  /*9280*/  SHF.R.U32.HI R44, RZ, 0x10, R73 ;  /* 0x00000010ff2c7819 */ /* 0x000fe20000011649 */
[----:B--2---:R-:W-:Y:S01]  /*9290*/  IMAD.MOV.U32 R40, RZ, RZ, R32 ;  /* 0x000000ffff287224 */ /* 0x004fe200078e0020 */
[----:B------:R-:W-:Y:S01]  /*92a0*/  MOV R41, R34 ;  /* 0x0000002200297202 */ /* 0x000fe20000000f00 */
[----:B0-----:R-:W-:Y:S01]  /*92b0*/  IMAD.MOV.U32 R32, RZ, RZ, R14 ;  /* 0x000000ffff207224 */ /* 0x001fe200078e000e */
[----:B------:R-:W-:Y:S01]  /*92c0*/  SHF.R.U32.HI R42, RZ, 0x10, R65 ;  /* 0x00000010ff2a7819 */ /* 0x000fe20000011641 */
[--C-:B------:R-:W-:Y:S01]  /*92d0*/  HADD2.F32 R34, -RZ, R33.reuse.H0_H0 ;  /* 0x20000021ff227230 */ /* 0x100fe20000004100 */
[--C-:B------:R-:W-:Y:S01]  /*92e0*/  SHF.R.U64 R53, R74, 0x10, R75.reuse ;  /* 0x000000104a357819 */ /* 0x100fe2000000124b */
[----:B------:R-:W-:Y:S01]  /*92f0*/  HADD2.F32 R33, -RZ, R33.H1_H1 ;  /* 0x30000021ff217230 */ /* 0x000fe20000004100 */
[----:B------:R-:W-:Y:S01]  /*9300*/  SHF.R.U32.HI R74, RZ, 0x10, R75 ;  /* 0x00000010ff4a7819 */ /* 0x000fe2000001164b */
[--C-:B------:R-:W-:Y:S01]  /*9310*/  HADD2.F32 R14, -RZ, R13.reuse.H0_H0 ;  /* 0x2000000dff0e7230 */ /* 0x100fe20000004100 */
[--C-:B------:R-:W-:Y:S01]  /*9320*/  SHF.R.U64 R55, R66, 0x10, R67.reuse ;  /* 0x0000001042377819 */ /* 0x100fe20000001243 */
[----:B------:R-:W-:Y:S01]  /*9330*/  HADD2.F32 R44, -RZ, R44.H0_H0 ;  /* 0x2000002cff2c7230 */ /* 0x000fe20000004100 */
[----:B------:R-:W-:Y:S01]  /*9340*/  SHF.R.U32.HI R66, RZ, 0x10, R67 ;  /* 0x00000010ff427819 */ /* 0x000fe20000011643 */
[----:B------:R-:W-:Y:S01]  /*9350*/  HADD2.F32 R13, -RZ, R13.H1_H1 ;  /* 0x3000000dff0d7230 */ /* 0x000fe20000004100 */
[----:B------:R-:W-:Y:S01]  /*9360*/  SHF.R.U64 R54, R72, 0x10, R73 ;  /* 0x0000001048367819 */ /* 0x000fe20000001249 */
[----:B------:R-:W-:-:S02]  /*9370*/  HADD2.F32 R45, -RZ, R143.H1_H1 ;  /* 0x3000008fff2d7230 */ /* 0x000fc40000004100 */
[-C--:B------:R-:W-:Y:S01]  /*9380*/  FMUL.FTZ R46, R33, R44.reuse ;  /* 0x0000002c212e7220 */ /* 0x080fe20000410000 */
[----:B------:R-:W-:Y:S02]  /*9390*/  HADD2.F32 R42, -RZ, R42.H0_H0 ;  /* 0x2000002aff2a7230 */ /* 0x000fe40000004100 */
[C---:B------:R-:W-:Y:S01]  /*93a0*/  FMUL.FTZ R44, R13.reuse, R44 ;  /* 0x0000002c0d2c7220 */ /* 0x040fe20000410000 */
[----:B------:R-:W-:Y:S02]  /*93b0*/  HADD2.F32 R43, -RZ, R141.H1_H1 ;  /* 0x3000008dff2b7230 */ /* 0x000fe40000004100 */
[-C--:B------:R-:W-:Y:S01]  /*93c0*/  FMUL.FTZ R47, R34, R45.reuse ;  /* 0x0000002d222f7220 */ /* 0x080fe20000410000 */
[C---:B------:R-:W-:Y:S01]  /*93d0*/  FMUL.FTZ R45, R14.reuse, R45 ;  /* 0x0000002d0e2d7220 */ /* 0x040fe20000410000 */
[-C--:B------:R-:W-:Y:S01]  /*93e0*/  FFMA.FTZ R46, R13, R42.reuse, -R46 ;  /* 0x0000002a0d2e7223 */ /* 0x080fe2000001082e */
[----:B------:R-:W-:Y:S01]  /*93f0*/  FFMA.FTZ R48, R33, R42, R44 ;  /* 0x0000002a21307223 */ /* 0x000fe2000001002c */
[----:B------:R-:W-:Y:S01]  /*9400*/  FFMA.FTZ R47, R14, R43, -R47 ;  /* 0x0000002b0e2f7223 */ /* 0x000fe2000001082f */
[----:B------:R-:W-:-:S02]  /*9410*/  HADD2.F32 R42, -RZ, R142.H1_H1 ;  /* 0x3000008eff2a7230 */ /* 0x000fc40000004100 */
[----:B------:R-:W-:Y:S01]  /*9420*/  FFMA.FTZ R45, R34, R43, R45 ;  /* 0x0000002b222d7223 */ /* 0x000fe2000001002d */
[----:B------:R-:W-:Y:S01]  /*9430*/  HADD2.F32 R13, -RZ, R15.H0_H0 ;  /* 0x2000000fff0d7230 */ /* 0x000fe20000004100 */
[----:B------:R-:W-:Y:S01]  /*9440*/  SHF.R.U64 R56, R64, 0x10, R65 ;  /* 0x0000001040387819 */ /* 0x000fe20000001241 */
[--C-:B------:R-:W-:Y:S02]  /*9450*/  HADD2.F32 R14, -RZ, R35.reuse.H0_H0 ;  /* 0x20000023ff0e7230 */ /* 0x100fe40000004100 */
[----:B------:R-:W-:Y:S02]  /*9460*/  HADD2.F32 R35, -RZ, R35.H1_H1 ;  /* 0x30000023ff237230 */ /* 0x000fe40000004100 */
[-C--:B------:R-:W-:Y:S01]  /*9470*/  FMUL.FTZ R43, R13, R42.reuse ;  /* 0x0000002a0d2b7220 */ /* 0x080fe20000410000 */
[----:B------:R-:W-:Y:S02]  /*9480*/  HADD2.F32 R44, -RZ, R74.H0_H0 ;  /* 0x2000004aff2c7230 */ /* 0x000fe40000004100 */
[----:B------:R-:W-:Y:S01]  /*9490*/  FMUL.FTZ R50, R14, R42 ;  /* 0x0000002a0e327220 */ /* 0x000fe20000410000 */
[----:B------:R-:W-:Y:S01]  /*94a0*/  HADD2.F32 R15, -RZ, R15.H1_H1 ;  /* 0x3000000fff0f7230 */ /* 0x000fe20000004100 */
[----:B------:R-:W-:Y:S01]  /*94b0*/  F2FP.F16.F32.PACK_AB R45, R48, R45 ;  /* 0x0000002d302d723e */ /* 0x000fe200000000ff */
[----:B------:R-:W-:-:S02]  /*94c0*/  HADD2.F32 R33, -RZ, R139.H1_H1 ;  /* 0x3000008bff217230 */ /* 0x000fc40000004100 */
[-C--:B------:R-:W-:Y:S01]  /*94d0*/  FMUL.FTZ R42, R35, R44.reuse ;  /* 0x0000002c232a7220 */ /* 0x080fe20000410000 */
[----:B------:R-:W-:Y:S02]  /*94e0*/  HADD2.F32 R34, -RZ, R66.H0_H0 ;  /* 0x20000042ff227230 */ /* 0x000fe40000004100 */
[----:B------:R-:W-:Y:S01]  /*94f0*/  FMUL.FTZ R52, R15, R44 ;  /* 0x0000002c0f347220 */ /* 0x000fe20000410000 */
[----:B------:R-:W-:Y:S02]  /*9500*/  HADD2.F32 R143, -RZ, R143.H0_H0 ;  /* 0x2000008fff8f7230 */ /* 0x000fe40000004100 */
[-C--:B------:R-:W-:Y:S01]  /*9510*/  FFMA.FTZ R44, R14, R33.reuse, R43 ;  /* 0x000000210e2c7223 */ /* 0x080fe2000001002b */
[----:B------:R-:W-:Y:S01]  /*9520*/  FFMA.FTZ R50, R13, R33, -R50 ;  /* 0x000000210d327223 */ /* 0x000fe20000010832 */
[----:B------:R-:W-:Y:S02]  /*9530*/  HADD2.F32 R14, -RZ, R40.H0_H0 ;  /* 0x20000028ff0e7230 */ /* 0x000fe40000004100 */
[----:B------:R-:W-:Y:S01]  /*9540*/  FFMA.FTZ R49, R15, R34, -R42 ;  /* 0x000000220f317223 */ /* 0x000fe2000001082a */
[----:B------:R-:W-:-:S02]  /*9550*/  HADD2.F32 R33, -RZ, R54.H0_H0 ;  /* 0x20000036ff217230 */ /* 0x000fc40000004100 */
[----:B------:R-:W-:Y:S01]  /*9560*/  FFMA.FTZ R51, R35, R34, R52 ;  /* 0x0000002223337223 */ /* 0x000fe20000010034 */
[----:B------:R-:W-:Y:S02]  /*9570*/  HADD2.F32 R13, -RZ, R12.H0_H0 ;  /* 0x2000000cff0d7230 */ /* 0x000fe40000004100 */
[-C--:B------:R-:W-:Y:S01]  /*9580*/  FMUL.FTZ R34, R14, R143.reuse ;  /* 0x0000008f0e227220 */ /* 0x080fe20000410000 */
[----:B------:R-:W-:Y:S02]  /*9590*/  HADD2.F32 R40, -RZ, R40.H1_H1 ;  /* 0x30000028ff287230 */ /* 0x000fe40000004100 */
[----:B------:R-:W-:Y:S02]  /*95a0*/  HADD2.F32 R12, -RZ, R12.H1_H1 ;  /* 0x3000000cff0c7230 */ /* 0x000fe40000004100 */
[----:B------:R-:W-:Y:S01]  /*95b0*/  FMUL.FTZ R143, R13, R143 ;  /* 0x0000008f0d8f7220 */ /* 0x000fe20000410000 */
[----:B------:R-:W-:Y:S02]  /*95c0*/  HADD2.F32 R141, -RZ, R141.H0_H0 ;  /* 0x2000008dff8d7230 */ /* 0x000fe40000004100 */
[----:B------:R-:W-:Y:S01]  /*95d0*/  FMUL.FTZ R35, R40, R33 ;  /* 0x0000002128237220 */ /* 0x000fe20000410000 */
[----:B------:R-:W-:-:S02]  /*95e0*/  HADD2.F32 R15, -RZ, R56.H0_H0 ;  /* 0x20000038ff0f7230 */ /* 0x000fc40000004100 */
[C---:B------:R-:W-:Y:S01]  /*95f0*/  FMUL.FTZ R33, R12.reuse, R33 ;  /* 0x000000210c217220 */ /* 0x040fe20000410000 */
[----:B------:R-:W-:Y:S02]  /*9600*/  HADD2.F32 R142, -RZ, R142.H0_H0 ;  /* 0x2000008eff8e7230 */ /* 0x000fe40000004100 */
[----:B------:R-:W-:Y:S01]  /*9610*/  FFMA.FTZ R34, R13, R141, -R34 ;  /* 0x0000008d0d227223 */ /* 0x000fe20000010822 */
[----:B------:R-:W-:Y:S02]  /*9620*/  HADD2.F32 R13, -RZ, R41.H0_H0 ;  /* 0x20000029ff0d7230 */ /* 0x000fe40000004100 */
[-C--:B------:R-:W-:Y:S01]  /*9630*/  FFMA.FTZ R35, R12, R15.reuse, -R35 ;  /* 0x0000000f0c237223 */ /* 0x080fe20000010823 */
[----:B------:R-:W-:Y:S01]  /*9640*/  FFMA.FTZ R40, R40, R15, R33 ;  /* 0x0000000f28287223 */ /* 0x000fe20000010021 */
        /* <DEDUP_REMOVED lines=11> */
[----:B------:R-:W-:Y:S01]  /*9700*/  FMUL.FTZ R42, R32, R15 ;  /* 0x0000000f202a7220 */ /* 0x000fe20000410000 */
[----:B------:R-:W-:Y:S01]  /*9710*/  F2FP.F16.F32.PACK_AB R44, R40, R143 ;  /* 0x0000008f282c723e */ /* 0x000fe200000000ff */
[-C--:B------:R-:W-:Y:S01]  /*9720*/  FFMA.FTZ R33, R12, R139.reuse, -R33 ;  /* 0x0000008b0c217223 */ /* 0x080fe20000010821 */
[----:B------:R-:W-:Y:S01]  /*9730*/  FFMA.FTZ R142, R13, R139, R142 ;  /* 0x0000008b0d8e7223 */ /* 0x000fe2000001008e */
[-C--:B------:R-:W-:Y:S01]  /*9740*/  FFMA.FTZ R32, R32, R14.reuse, -R43 ;  /* 0x0000000e20207223 */ /* 0x080fe2000001082b */
[----:B------:R-:W-:Y:S01]  /*9750*/  FFMA.FTZ R41, R41, R14, R42 ;  /* 0x0000000e29297223 */ /* 0x000fe2000001002a */
[----:B------:R-:W-:-:S02]  /*9760*/  F2FP.F16.F32.PACK_AB R12, R35, R34 ;  /* 0x00000022230c723e */ /* 0x000fc400000000ff */
[----:B------:R-:W-:Y:S02]  /*9770*/  F2FP.F16.F32.PACK_AB R13, R46, R47 ;  /* 0x0000002f2e0d723e */ /* 0x000fe400000000ff */
[----:B------:R-:W-:Y:S01]  /*9780*/  F2FP.F16.F32.PACK_AB R14, R32, R33 ;  /* 0x00000021200e723e */ /* 0x000fe200000000ff */
[----:B------:R-:W-:Y:S01]  /*9790*/  IMAD.MOV.U32 R32, RZ, RZ, R44 ;  /* 0x000000ffff207224 */ /* 0x000fe200078e002c */
[----:B------:R-:W-:Y:S01]  /*97a0*/  F2FP.F16.F32.PACK_AB R15, R49, R50 ;  /* 0x00000032310f723e */ /* 0x000fe200000000ff */
[----:B------:R-:W-:Y:S01]  /*97b0*/  IMAD.MOV.U32 R33, RZ, RZ, R45 ;  /* 0x000000ffff217224 */ /* 0x000fe200078e002d */
[----:B------:R-:W-:Y:S02]  /*97c0*/  F2FP.F16.F32.PACK_AB R34, R41, R142 ;  /* 0x0000008e2922723e */ /* 0x000fe400000000ff */
[----:B------:R-:W-:-:S07]  /*97d0*/  MOV R35, R51 ;  /* 0x0000003300237202 */ /* 0x000fce0000000f00 */
.L_x_540:
[----:B------:R-:W-:Y:S05]  /*97e0*/  BSYNC B1 ;  /* 0x0000000000017941 */ /* 0x000fea0003800000 */
.L_x_539:
[----:B------:R-:W-:Y:S01]  /*97f0*/  ISETP.GE.AND P3, PT, R11, R135, PT ;  /* 0x000000870b00720c */ /* 0x000fe20003f66270 */
[----:B------:R-:W-:Y:S02]  /*9800*/  ULDC.64 UR4, c[0x0][0x208] ;  /* 0x0000820000047ab9 */ /* 0x000fe40000000a00 */
[----:B0-----:R0:W-:Y:S10]  /*9810*/  ST.E.128 desc[UR4][R38.64], R12 ;  /* 0x0000000c26007985 */ /* 0x0011f4000c101d04 */
[----:B------:R-:W-:Y:S05]  /*9820*/  @P3 BRA `(.L_x_492) ;  /* 0x0000000400f83947 */ /* 0x000fea0003800000 */
[----:B------:R-:W-:Y:S01]  /*9830*/  IMAD.WIDE R36, R11, 0x2, R36 ;  /* 0x000000020b247825 */ /* 0x000fe200078e0224 */
[----:B------:R-:W-:-:S04]  /*9840*/  ULDC.64 UR4, c[0x0][0x208] ;  /* 0x0000820000047ab9 */ /* 0x000fc80000000a00 */
[----:B--2---:R2:W-:Y:S01]  /*9850*/  ST.E.128 desc[UR4][R36.64], R32 ;  /* 0x0000002024007985 */ /* 0x0045e2000c101d04 */
[----:B------:R-:W-:Y:S05]  /*9860*/  BRA `(.L_x_492) ;  /* 0x0000000400e87947 */ /* 0x000fea0003800000 */
.L_x_446:
[----:B------:R-:W-:-:S04]  /*9870*/  ULOP3.LUT UR4, UR60, 0x1, URZ, 0xfc, !UPT ;  /* 0x000000013c047892 */ /* 0x000fc8000f8efc3f */
[----:B------:R-:W-:-:S06]  /*9880*/  UISETP.NE.AND UP0, UPT, UR4, 0x3, UPT ;  /* 0x000000030400788c */ /* 0x000fcc000bf05270 */
[----:B------:R-:W-:-:S13]  /*9890*/  PLOP3.LUT P0, PT, PT, PT, UP0, 0x80, 0x0 ;  /* 0x000000000000781c */ /* 0x000fda0003f0f008 */
[----:B------:R-:W-:Y:S05]  /*98a0*/  @!P0 BRA `(.L_x_541) ;  /* 0x0000000000048947 */ /* 0x000fea0003800000 */
[----:B------:R-:W-:Y:S01]  /*98b0*/  BPT.TRAP 0x1 ;  /* 0x000000040000795c */ /* 0x000fe20000300000 */
.L_x_541:
[----:B------:R-:W-:Y:S01]  /*98c0*/  IMAD R89, R212, 0x8, R22 ;  /* 0x00000008d4597824 */ /* 0x000fe200078e0216 */
[----:B------:R-:W-:Y:S01]  /*98d0*/  SHF.L.U32 R90, R224, 0x1f, RZ ;  /* 0x0000001fe05a7819 */ /* 0x000fe200000006ff */
[----:B------:R-:W-:Y:S01]  /*98e0*/  BSSY B1, `(.L_x_542) ;  /* 0x0000004000017945 */ /* 0x000fe20003800000 */
[----:B------:R-:W-:Y:S02]  /*98f0*/  SHF.R.S32.HI R86, RZ, 0x1f, R84 ;  /* 0x0000001fff567819 */ /* 0x000fe40000011454 */
[----:B------:R-:W0:Y:S02]  /*9900*/  SYNCS.PHASECHK.TRANS64.TRYWAIT P3, [R89+URZ+0x38890], R90 ;  /* 0x0388905a590075a7 */ /* 0x000e24000806017f */
[----:B0-----:R-:W-:Y:S05]  /*9910*/  @!P3 BRA `(.L_x_543) ;  /* 0x000001dc0078b947 */ /* 0x001fea0003800000 */
.L_x_831:
[----:B------:R-:W-:Y:S05]  /*9920*/  BSYNC B1 ;  /* 0x0000000000017941 */ /* 0x000fea0003800000 */
.L_x_542:
[----:B------:R-:W-:Y:S01]  /*9930*/  ULDC.64 UR4, c[0x0][0x300] ;  /* 0x0000c00000047ab9 */ /* 0x000fe20000000a00 */
[----:B-----5:R-:W-:Y:S01]  /*9940*/  SHF.R.S32.HI R87, RZ, 0x1f, R31 ;  /* 0x0000001fff577819 */ /* 0x020fe2000001141f */
[----:B------:R-:W-:Y:S02]  /*9950*/  IMAD R11, R86, UR4, RZ ;  /* 0x00000004560b7c24 */ /* 0x000fe4000f8e02ff */
[----:B------:R-:W-:-:S04]  /*9960*/  IMAD.WIDE.U32 R12, R84, UR4, RZ ;  /* 0x00000004540c7c25 */ /* 0x000fc8000f8e00ff */
[----:B------:R-:W-:Y:S01]  /*9970*/  IMAD R11, R84, UR5, R11 ;  /* 0x00000005540b7c24 */ /* 0x000fe2000f8e020b */
[----:B------:R-:W-:Y:S01]  /*9980*/  ULDC.64 UR4, c[0x0][0x310] ;  /* 0x0000c40000047ab9 */ /* 0x000fe20000000a00 */
[----:B------:R-:W-:Y:S02]  /*9990*/  IMAD R88, R2, -0x50, R24 ;  /* 0xffffffb002587824 */ /* 0x000fe400078e0218 */
[----:B------:R-:W-:Y:S02]  /*99a0*/  IMAD R14, R87, UR4, RZ ;  /* 0x00000004570e7c24 */ /* 0x000fe4000f8e02ff */
[----:B------:R-:W-:Y:S01]  /*99b0*/  IMAD.IADD R13, R13, 0x1, R11 ;  /* 0x000000010d0d7824 */ /* 0x000fe200078e020b */
[----:B------:R-:W-:Y:S01]  /*99c0*/  VIMNMX R88, R88, 0x50, PT ;  /* 0x0000005058587848 */ /* 0x000fe20003fe0100 */
[C---:B------:R-:W-:Y:S02]  /*99d0*/  IMAD R11, R31.reuse, UR5, R14 ;  /* 0x000000051f0b7c24 */ /* 0x040fe4000f8e020e */
[----:B------:R-:W-:Y:S01]  /*99e0*/  IMAD.WIDE.U32 R12, R31, UR4, R12 ;  /* 0x000000041f0c7c25 */ /* 0x000fe2000f8e000c */
[----:B------:R-:W-:-:S03]  /*99f0*/  ULDC.64 UR4, c[0x0][0x308] ;  /* 0x0000c20000047ab9 */ /* 0x000fc60000000a00 */
[----:B------:R-:W-:Y:S01]  /*9a00*/  IMAD R15, R0, UR4, RZ ;  /* 0x00000004000f7c24 */ /* 0x000fe2000f8e02ff */
[----:B------:R-:W-:Y:S01]  /*9a10*/  IADD3 R13, R13, R11, RZ ;  /* 0x0000000b0d0d7210 */ /* 0x000fe20007ffe0ff */
[----:B------:R-:W-:Y:S02]  /*9a20*/  IMAD.IADD R42, R88, 0x1, -R219 ;  /* 0x00000001582a7824 */ /* 0x000fe400078e0adb */
[C---:B------:R-:W-:Y:S02]  /*9a30*/  IMAD R15, R30.reuse, UR5, R15 ;  /* 0x000000051e0f7c24 */ /* 0x040fe4000f8e020f */
[----:B------:R-:W-:Y:S01]  /*9a40*/  IMAD.WIDE.U32 R12, R30, UR4, R12 ;  /* 0x000000041e0c7c25 */ /* 0x000fe2000f8e000c */
[----:B------:R-:W-:-:S03]  /*9a50*/  ULDC.64 UR4, c[0x0][0x2e8] ;  /* 0x0000ba0000047ab9 */ /* 0x000fc60000000a00 */
[----:B------:R-:W-:Y:S01]  /*9a60*/  IMAD.IADD R15, R13, 0x1, R15 ;  /* 0x000000010d0f7824 */ /* 0x000fe200078e020f */
[----:B------:R-:W-:Y:S01]  /*9a70*/  LEA R40, P3, R12, UR4, 0x1 ;  /* 0x000000040c287c11 */ /* 0x000fe2000f8608ff */
[----:B------:R-:W-:-:S03]  /*9a80*/  UMOV UR4, 0xffffffff ;  /* 0xffffffff00047882 */ /* 0x000fc60000000000 */
[----:B------:R-:W-:Y:S02]  /*9a90*/  LEA.HI.X R41, R12, UR5, R15, 0x1, P3 ;  /* 0x000000050c297c11 */ /* 0x000fe400098f0c0f */
[----:B------:R-:W-:Y:S01]  /*9aa0*/  ISETP.GE.AND P3, PT, R42, 0x1, PT ;  /* 0x000000012a00780c */ /* 0x000fe20003f66270 */
[----:B------:R-:W-:-:S12]  /*9ab0*/  BRA.DIV UR4, `(.L_x_544) ;  /* 0x000001de04247947 */ /* 0x000fd8000b800000 */
[----:B------:R1:W2:Y:S04]  /*9ac0*/  SHFL.IDX PT, R33, R41, RZ, 0x181f ;  /* 0x00181fff29217589 */ /* 0x0002a800000e0000 */
[----:B------:R1:W3:Y:S02]  /*9ad0*/  SHFL.IDX PT, R32, R40, RZ, 0x181f ;  /* 0x00181fff28207589 */ /* 0x0002e400000e0000 */
.L_x_835:
[----:B------:R-:W-:Y:S04]  /*9ae0*/  BSSY B1, `(.L_x_545) ;  /* 0x0000018000017945 */ /* 0x000fe80003800000 */
[----:B------:R-:W-:Y:S05]  /*9af0*/  @!P3 BRA `(.L_x_546) ;  /* 0x000000000058b947 */ /* 0x000fea0003800000 */
[----:B------:R-:W-:Y:S01]  /*9b00*/  ULDC UR4, c[0x0][0x2f4] ;  /* 0x0000bd0000047ab9 */ /* 0x000fe20000000800 */
[----:B------:R-:W-:Y:S01]  /*9b10*/  ULDC.64 UR6, c[0x0][0x208] ;  /* 0x0000820000067ab9 */ /* 0x000fe20000000a00 */
[----:B------:R-:W-:Y:S02]  /*9b20*/  ISETP.GE.AND P4, PT, R16, UR4, PT ;  /* 0x0000000410007c0c */ /* 0x000fe4000bf86270 */
[----:B------:R-:W-:-:S11]  /*9b30*/  ISETP.GE.AND P3, PT, R213, UR4, PT ;  /* 0x00000004d5007c0c */ /* 0x000fd6000bf66270 */
[----:B------:R-:W4:Y:S01]  /*9b40*/  @!P4 LDS.128 R12, [R85+0x24400] ;  /* 0x02440000550cc984 */ /* 0x000f220000000c00 */
[----:B---3--:R-:W-:-:S04]  /*9b50*/  @!P4 LEA R34, P5, R16, R32, 0x1 ;  /* 0x000000201022c211 */ /* 0x008fc800078a08ff */
[----:B--2---:R-:W-:Y:S02]  /*9b60*/  @!P4 LEA.HI.X R35, R16, R33, R17, 0x1, P5 ;  /* 0x000000211023c211 */ /* 0x004fe400028f0c11 */
[----:B------:R-:W-:-:S04]  /*9b70*/  @!P3 LEA R36, P5, R23, R32, 0x1 ;  /* 0x000000201724b211 */ /* 0x000fc800078a08ff */
[----:B------:R-:W-:Y:S01]  /*9b80*/  @!P3 LEA.HI.X R37, R23, R33, R216, 0x1, P5 ;  /* 0x000000211725b211 */ /* 0x000fe200028f0cd8 */
[----:B----4-:R-:W-:Y:S01]  /*9b90*/  @!P4 ST.E.128 desc[UR6][R34.64], R12 ;  /* 0x0000000c2200c985 */ /* 0x010fe2000c101d06 */
[----:B------:R-:W-:-:S03]  /*9ba0*/  ISETP.GE.AND P4, PT, R18, UR4, PT ;  /* 0x0000000412007c0c */ /* 0x000fc6000bf86270 */
[----:B------:R-:W2:Y:S10]  /*9bb0*/  @!P3 LDS.128 R12, [R85+0x26c00] ;  /* 0x026c0000550cb984 */ /* 0x000eb40000000c00 */
[----:B------:R-:W-:-:S04]  /*9bc0*/  @!P4 LEA R38, P5, R18, R32, 0x1 ;  /* 0x000000201226c211 */ /* 0x000fc800078a08ff */
[----:B------:R-:W-:Y:S01]  /*9bd0*/  @!P4 LEA.HI.X R39, R18, R33, R218, 0x1, P5 ;  /* 0x000000211227c211 */ /* 0x000fe200028f0cda */
[----:B--2---:R-:W-:Y:S01]  /*9be0*/  @!P3 ST.E.128 desc[UR6][R36.64], R12 ;  /* 0x0000000c2400b985 */ /* 0x004fe2000c101d06 */
[----:B------:R-:W-:-:S03]  /*9bf0*/  ISETP.GE.AND P3, PT, R19, UR4, PT ;  /* 0x0000000413007c0c */ /* 0x000fc6000bf66270 */
[----:B------:R-:W2:Y:S04]  /*9c00*/  @!P4 LDS.128 R12, [R85+0x29400] ;  /* 0x02940000550cc984 */ /* 0x000ea80000000c00 */
[----:B--2---:R-:W-:Y:S06]  /*9c10*/  @!P4 ST.E.128 desc[UR6][R38.64], R12 ;  /* 0x0000000c2600c985 */ /* 0x004fec000c101d06 */
[C---:B------:R-:W-:Y:S01]  /*9c20*/  @!P3 LEA R32, P4, R19.reuse, R32, 0x1 ;  /* 0x000000201320b211 */ /* 0x040fe200078808ff */
[----:B------:R-:W2:Y:S03]  /*9c30*/  @!P3 LDS.128 R12, [R85+0x2bc00] ;  /* 0x02bc0000550cb984 */ /* 0x000ea60000000c00 */
[----:B------:R-:W-:-:S05]  /*9c40*/  @!P3 LEA.HI.X R33, R19, R33, R217, 0x1, P4 ;  /* 0x000000211321b211 */ /* 0x000fca00020f0cd9 */
[----:B--2---:R4:W-:Y:S04]  /*9c50*/  @!P3 ST.E.128 desc[UR6][R32.64], R12 ;  /* 0x0000000c2000b985 */ /* 0x0049e8000c101d06 */
.L_x_546:
[----:B------:R-:W-:Y:S05]  /*9c60*/  BSYNC B1 ;  /* 0x0000000000017941 */ /* 0x000fea0003800000 */
.L_x_545:
[----:B------:R-:W-:-:S03]  /*9c70*/  UMOV UR4, 0xffffffff ;  /* 0xffffffff00047882 */ /* 0x000fc60000000000 */
[----:B------:R-:W-:Y:S05]  /*9c80*/  BRA.DIV UR4, `(.L_x_547) ;  /* 0x000001da04fc7947 */ /* 0x000fea000b800000 */
[----:B--2-4-:R2:W4:Y:S04]  /*9c90*/  SHFL.IDX PT, R33, R41, 0x1, 0x181f ;  /* 0x00381f0029217f89 */ /* 0x01452800000e0000 */
[----:B---3--:R2:W3:Y:S02]  /*9ca0*/  SHFL.IDX PT, R32, R40, 0x1, 0x181f ;  /* 0x00381f0028207f89 */ /* 0x0084e400000e0000 */
.L_x_839:
[----:B------:R-:W-:Y:S01]  /*9cb0*/  ISETP.GE.AND P3, PT, R42, 0x21, PT ;  /* 0x000000212a00780c */ /* 0x000fe20003f66270 */
[----:B------:R-:W-:-:S12]  /*9cc0*/  BSSY B1, `(.L_x_548) ;  /* 0x0000018000017945 */ /* 0x000fd80003800000 */
[----:B------:R-:W-:Y:S05]  /*9cd0*/  @!P3 BRA `(.L_x_549) ;  /* 0x000000000058b947 */ /* 0x000fea0003800000 */
[----:B------:R-:W-:Y:S01]  /*9ce0*/  ULDC UR4, c[0x0][0x2f4] ;  /* 0x0000bd0000047ab9 */ /* 0x000fe20000000800 */
[----:B------:R-:W-:Y:S01]  /*9cf0*/  ULDC.64 UR6, c[0x0][0x208] ;  /* 0x0000820000067ab9 */ /* 0x000fe20000000a00 */
[----:B------:R-:W-:Y:S02]  /*9d00*/  ISETP.GE.AND P5, PT, R16, UR4, PT ;  /* 0x0000000410007c0c */ /* 0x000fe4000bfa6270 */
[----:B------:R-:W-:-:S11]  /*9d10*/  ISETP.GE.AND P4, PT, R213, UR4, PT ;  /* 0x00000004d5007c0c */ /* 0x000fd6000bf86270 */
[----:B------:R-:W5:Y:S01]  /*9d20*/  @!P5 LDS.128 R12, [R85+0x25400] ;  /* 0x02540000550cd984 */ /* 0x000f620000000c00 */
[----:B---3--:R-:W-:-:S04]  /*9d30*/  @!P5 LEA R34, P3, R16, R32, 0x1 ;  /* 0x000000201022d211 */ /* 0x008fc800078608ff */
[----:B----4-:R-:W-:Y:S02]  /*9d40*/  @!P5 LEA.HI.X R35, R16, R33, R17, 0x1, P3 ;  /* 0x000000211023d211 */ /* 0x010fe400018f0c11 */
[----:B------:R-:W-:-:S03]  /*9d50*/  ISETP.GE.AND P3, PT, R18, UR4, PT ;  /* 0x0000000412007c0c */ /* 0x000fc6000bf66270 */
[----:B-----5:R-:W-:Y:S01]  /*9d60*/  @!P5 ST.E.128 desc[UR6][R34.64], R12 ;  /* 0x0000000c2200d985 */ /* 0x020fe2000c101d06 */
[----:B------:R-:W-:-:S03]  /*9d70*/  @!P4 LEA R36, P5, R23, R32, 0x1 ;  /* 0x000000201724c211 */ /* 0x000fc600078a08ff */
[----:B------:R-:W3:Y:S01]  /*9d80*/  @!P4 LDS.128 R12, [R85+0x27c00] ;  /* 0x027c0000550cc984 */ /* 0x000ee20000000c00 */
[----:B------:R-:W-:-:S05]  /*9d90*/  @!P4 LEA.HI.X R37, R23, R33, R216, 0x1, P5 ;  /* 0x000000211725c211 */ /* 0x000fca00028f0cd8 */
[----:B------:R-:W-:-:S04]  /*9da0*/  @!P3 LEA R38, P5, R18, R32, 0x1 ;  /* 0x000000201226b211 */ /* 0x000fc800078a08ff */
[----:B------:R-:W-:Y:S01]  /*9db0*/  @!P3 LEA.HI.X R39, R18, R33, R218, 0x1, P5 ;  /* 0x000000211227b211 */ /* 0x000fe200028f0cda */
[----:B---3--:R-:W-:Y:S01]  /*9dc0*/  @!P4 ST.E.128 desc[UR6][R36.64], R12 ;  /* 0x0000000c2400c985 */ /* 0x008fe2000c101d06 */
[----:B------:R-:W-:-:S03]  /*9dd0*/  ISETP.GE.AND P4, PT, R19, UR4, PT ;  /* 0x0000000413007c0c */ /* 0x000fc6000bf86270 */
[----:B------:R-:W3:Y:S04]  /*9de0*/  @!P3 LDS.128 R12, [R85+0x2a400] ;  /* 0x02a40000550cb984 */ /* 0x000ee80000000c00 */
[----:B---3--:R-:W-:Y:S06]  /*9df0*/  @!P3 ST.E.128 desc[UR6][R38.64], R12 ;  /* 0x0000000c2600b985 */ /* 0x008fec000c101d06 */
[C---:B------:R-:W-:Y:S01]  /*9e00*/  @!P4 LEA R32, P3, R19.reuse, R32, 0x1 ;  /* 0x000000201320c211 */ /* 0x040fe200078608ff */
[----:B------:R-:W3:Y:S03]  /*9e10*/  @!P4 LDS.128 R12, [R85+0x2cc00] ;  /* 0x02cc0000550cc984 */ /* 0x000ee60000000c00 */
[----:B------:R-:W-:-:S05]  /*9e20*/  @!P4 LEA.HI.X R33, R19, R33, R217, 0x1, P3 ;  /* 0x000000211321c211 */ /* 0x000fca00018f0cd9 */
[----:B---3--:R3:W-:Y:S04]  /*9e30*/  @!P4 ST.E.128 desc[UR6][R32.64], R12 ;  /* 0x0000000c2000c985 */ /* 0x0087e8000c101d06 */
.L_x_549:
[----:B------:R-:W-:Y:S05]  /*9e40*/  BSYNC B1 ;  /* 0x0000000000017941 */ /* 0x000fea0003800000 */
.L_x_548:
[----:B------:R-:W-:-:S03]  /*9e50*/  UMOV UR4, 0xffffffff ;  /* 0xffffffff00047882 */ /* 0x000fc60000000000 */
[----:B------:R-:W-:Y:S05]  /*9e60*/  BRA.DIV UR4, `(.L_x_550) ;  /* 0x000001da04d07947 */ /* 0x000fea000b800000 */
[----:B---34-:R3:W4:Y:S04]  /*9e70*/  SHFL.IDX PT, R33, R41, 0x2, 0x181f ;  /* 0x00581f0029217f89 */ /* 0x01872800000e0000 */
[----:B------:R3:W0:Y:S02]  /*9e80*/  SHFL.IDX PT, R32, R40, 0x2, 0x181f ;  /* 0x00581f0028207f89 */ /* 0x00062400000e0000 */
.L_x_843:
[----:B------:R-:W-:-:S13]  /*9e90*/  ISETP.GE.AND P3, PT, R42, 0x41, PT ;  /* 0x000000412a00780c */ /* 0x000fda0003f66270 */
[----:B------:R-:W-:Y:S05]  /*9ea0*/  @!P3 BRA `(.L_x_492) ;  /* 0x000000000058b947 */ /* 0x000fea0003800000 */
[----:B------:R-:W-:Y:S01]  /*9eb0*/  ULDC UR4, c[0x0][0x2f4] ;  /* 0x0000bd0000047ab9 */ /* 0x000fe20000000800 */
[----:B------:R-:W-:Y:S01]  /*9ec0*/  ULDC.64 UR6, c[0x0][0x208] ;  /* 0x0000820000067ab9 */ /* 0x000fe20000000a00 */
[----:B------:R-:W-:Y:S02]  /*9ed0*/  ISETP.GE.AND P5, PT, R16, UR4, PT ;  /* 0x0000000410007c0c */ /* 0x000fe4000bfa6270 */
[----:B------:R-:W-:-:S11]  /*9ee0*/  ISETP.GE.AND P4, PT, R213, UR4, PT ;  /* 0x00000004d5007c0c */ /* 0x000fd6000bf86270 */
[----:B------:R-:W5:Y:S01]  /*9ef0*/  @!P5 LDS.128 R12, [R85+0x26400] ;  /* 0x02640000550cd984 */ /* 0x000f620000000c00 */
[----:B0-----:R-:W-:-:S04]  /*9f00*/  @!P5 LEA R34, P3, R16, R32, 0x1 ;  /* 0x000000201022d211 */ /* 0x001fc800078608ff */
[----:B----4-:R-:W-:Y:S02]  /*9f10*/  @!P5 LEA.HI.X R35, R16, R33, R17, 0x1, P3 ;  /* 0x000000211023d211 */ /* 0x010fe400018f0c11 */
[----:B------:R-:W-:-:S03]  /*9f20*/  ISETP.GE.AND P3, PT, R18, UR4, PT ;  /* 0x0000000412007c0c */ /* 0x000fc6000bf66270 */
[----:B-----5:R-:W-:Y:S01]  /*9f30*/  @!P5 ST.E.128 desc[UR6][R34.64], R12 ;  /* 0x0000000c2200d985 */ /* 0x020fe2000c101d06 */
[----:B------:R-:W-:-:S03]  /*9f40*/  @!P4 LEA R36, P5, R23, R32, 0x1 ;  /* 0x000000201724c211 */ /* 0x000fc600078a08ff */
[----:B------:R-:W0:Y:S01]  /*9f50*/  @!P4 LDS.128 R12, [R85+0x28c00] ;  /* 0x028c0000550cc984 */ /* 0x000e220000000c00 */
[----:B------:R-:W-:-:S05]  /*9f60*/  @!P4 LEA.HI.X R37, R23, R33, R216, 0x1, P5 ;  /* 0x000000211725c211 */ /* 0x000fca00028f0cd8 */
[----:B------:R-:W-:-:S04]  /*9f70*/  @!P3 LEA R38, P5, R18, R32, 0x1 ;  /* 0x000000201226b211 */ /* 0x000fc800078a08ff */
[----:B------:R-:W-:Y:S01]  /*9f80*/  @!P3 LEA.HI.X R39, R18, R33, R218, 0x1, P5 ;  /* 0x000000211227b211 */ /* 0x000fe200028f0cda */
[----:B0-----:R-:W-:Y:S01]  /*9f90*/  @!P4 ST.E.128 desc[UR6][R36.64], R12 ;  /* 0x0000000c2400c985 */ /* 0x001fe2000c101d06 */
[----:B------:R-:W-:-:S03]  /*9fa0*/  ISETP.GE.AND P4, PT, R19, UR4, PT ;  /* 0x0000000413007c0c */ /* 0x000fc6000bf86270 */
[----:B------:R-:W0:Y:S04]  /*9fb0*/  @!P3 LDS.128 R12, [R85+0x2b400] ;  /* 0x02b40000550cb984 */ /* 0x000e280000000c00 */
[----:B0-----:R-:W-:Y:S06]  /*9fc0*/  @!P3 ST.E.128 desc[UR6][R38.64], R12 ;  /* 0x0000000c2600b985 */ /* 0x001fec000c101d06 */
[C---:B------:R-:W-:Y:S01]  /*9fd0*/  @!P4 LEA R32, P3, R19.reuse, R32, 0x1 ;  /* 0x000000201320c211 */ /* 0x040fe200078608ff */
[----:B------:R-:W0:Y:S03]  /*9fe0*/  @!P4 LDS.128 R12, [R85+0x2dc00] ;  /* 0x02dc0000550cc984 */ /* 0x000e260000000c00 */
[----:B------:R-:W-:-:S05]  /*9ff0*/  @!P4 LEA.HI.X R33, R19, R33, R217, 0x1, P3 ;  /* 0x000000211321c211 */ /* 0x000fca00018f0cd9 */
[----:B0-----:R0:W-:Y:S04]  /*a000*/  @!P4 ST.E.128 desc[UR6][R32.64], R12 ;  /* 0x0000000c2000c985 */ /* 0x0011e8000c101d06 */
.L_x_492:
[----:B------:R-:W-:Y:S05]  /*a010*/  BSYNC B0 ;  /* 0x0000000000007941 */ /* 0x000fea0003800000 */
.L_x_445:
[----:B0-----:R-:W0:Y:S01]  /*a020*/  S2R R11, SR_TID.X ;  /* 0x00000000000b7919 */ /* 0x001e220000002100 */
[----:B------:R-:W-:Y:S01]  /*a030*/  @!PT LDS RZ, [RZ] ;  /* 0x00000000fffff984 */ /* 0x000fe20000000800 */
[----:B------:R-:W-:Y:S01]  /*a040*/  @!PT LDS RZ, [RZ] ;  /* 0x00000000fffff984 */ /* 0x000fe20000000800 */
[----:B------:R-:W-:Y:S01]  /*a050*/  @!PT LDS RZ, [RZ] ;  /* 0x00000000fffff984 */ /* 0x000fe20000000800 */
[----:B------:R-:W-:Y:S01]  /*a060*/  @!PT LDS RZ, [RZ] ;  /* 0x00000000fffff984 */ /* 0x000fe20000000800 */
[----:B------:R5:W-:Y:S06]  /*a070*/  MEMBAR.ALL.CTA ;  /* 0x0000000000007992 */ /* 0x000bec0000008000 */
[----:B-----5:R-:W5:Y:S01]  /*a080*/  FENCE.VIEW.ASYNC.S ;  /* 0x00000000000073c6 */ /* 0x020f620000000000 */
[----:B------:R-:W-:Y:S05]  /*a090*/  WARPSYNC.ALL ;  /* 0x0000000000007948 */ /* 0x000fea0003800000 */
[----:B------:R-:W-:Y:S01]  /*a0a0*/  BSSY B0, `(.L_x_551) ;  /* 0x0000009000007945 */ /* 0x000fe20003800000 */
[----:B0-----:R-:W-:Y:S01]  /*a0b0*/  LOP3.LUT R11, R11, 0x7f, RZ, 0xc0, !PT ;  /* 0x0000007f0b0b7812 */ /* 0x001fe200078ec0ff */
[----:B-----5:R0:W-:Y:S03]  /*a0c0*/  BAR.SYNC.DEFER_BLOCKING R138, 0x80 ;  /* 0x0002008a0000751d */ /* 0x0201e60000010000 */
[----:B------:R-:W-:-:S13]  /*a0d0*/  ISETP.NE.AND P3, PT, R11, RZ, PT ;  /* 0x000000ff0b00720c */ /* 0x000fda0003f65270 */
[----:B------:R-:W-:-:S04]  /*a0e0*/  @!P3 IADD3 R11, R89, 0x388a0, RZ ;  /* 0x000388a0590bb810 */ /* 0x000fc80007ffe0ff */
[----:B------:R-:W-:-:S04]  /*a0f0*/  @!P3 PRMT R11, RZ, 0x654, R11 ;  /* 0x00000654ff0bb816 */ /* 0x000fc8000000000b */
[----:B------:R0:W-:Y:S01]  /*a100*/  @!P3 SYNCS.ARRIVE.TRANS64.RED.A1T0 RZ, [R11+URZ], RZ ;  /* 0x000000ff0bffb9a7 */ /* 0x0001e2000810043f */
[----:B------:R-:W-:Y:S05]  /*a110*/  @!P0 BRA `(.L_x_552) ;  /* 0x0000000000048947 */ /* 0x000fea0003800000 */
[----:B------:R-:W-:Y:S01]  /*a120*/  BPT.TRAP 0x1 ;  /* 0x000000040000795c */ /* 0x000fe20000300000 */
.L_x_552:
[----:B------:R-:W-:Y:S05]  /*a130*/  BSYNC B0 ;  /* 0x0000000000007941 */ /* 0x000fea0003800000 */
.L_x_551:
[----:B------:R-:W5:Y:S01]  /*a140*/  SYNCS.PHASECHK.TRANS64.TRYWAIT P0, [R89+URZ+0x388b0], R90 ;  /* 0x0388b05a590075a7 */ /* 0x000f62000800017f */
[----:B------:R-:W-:Y:S01]  /*a150*/  ULDC UR61, c[0x0][0x2f4] ;  /* 0x0000bd00003d7ab9 */ /* 0x000fe20000000800 */
[----:B------:R-:W-:Y:S04]  /*a160*/  BSSY B0, `(.L_x_553) ;  /* 0x0000002000007945 */ /* 0x000fe80003800000 */
[----:B-----5:R-:W-:Y:S05]  /*a170*/  @!P0 BRA `(.L_x_554) ;  /* 0x000001d800588947 */ /* 0x020fea0003800000 */
.L_x_844:
[----:B------:R-:W-:Y:S05]  /*a180*/  BSYNC B0 ;  /* 0x0000000000007941 */ /* 0x000fea0003800000 */
.L_x_553:
[----:B------:R-:W-:Y:S01]  /*a190*/  ULDC.64 UR4, c[0x0][0x328] ;  /* 0x0000ca0000047ab9 */ /* 0x000fe20000000a00 */
[----:B------:R-:W-:Y:S01]  /*a1a0*/  IADD3 R88, -R219, R88, RZ ;  /* 0x00000058db587210 */ /* 0x000fe20007ffe1ff */
[----:B0-----:R-:W-:Y:S01]  /*a1b0*/  IMAD R11, R86, UR4, RZ ;  /* 0x00000004560b7c24 */ /* 0x001fe2000f8e02ff */
[----:B------:R-:W-:Y:S01]  /*a1c0*/  BSSY B0, `(.L_x_555) ;  /* 0x000002b000007945 */ /* 0x000fe20003800000 */
[----:B--2-4-:R-:W-:Y:S01]  /*a1d0*/  IMAD.WIDE.U32 R12, R84, UR4, RZ ;  /* 0x00000004540c7c25 */ /* 0x014fe2000f8e00ff */
[C---:B------:R-:W-:Y:S02]  /*a1e0*/  ISETP.GE.AND P4, PT, R88.reuse, 0x1, PT ;  /* 0x000000015800780c */ /* 0x040fe40003f86270 */
[----:B------:R-:W-:Y:S01]  /*a1f0*/  ISETP.GE.AND P0, PT, R88, 0x21, PT ;  /* 0x000000215800780c */ /* 0x000fe20003f06270 */
[----:B------:R-:W-:Y:S01]  /*a200*/  IMAD R11, R84, UR5, R11 ;  /* 0x00000005540b7c24 */ /* 0x000fe2000f8e020b */
[----:B------:R-:W-:Y:S02]  /*a210*/  ULDC.64 UR4, c[0x0][0x338] ;  /* 0x0000ce0000047ab9 */ /* 0x000fe40000000a00 */
[----:B------:R-:W-:-:S02]  /*a220*/  IMAD R14, R87, UR4, RZ ;  /* 0x00000004570e7c24 */ /* 0x000fc4000f8e02ff */
[----:B------:R-:W-:Y:S02]  /*a230*/  IMAD.IADD R13, R13, 0x1, R11 ;  /* 0x000000010d0d7824 */ /* 0x000fe400078e020b */
[C---:B------:R-:W-:Y:S02]  /*a240*/  IMAD R11, R31.reuse, UR5, R14 ;  /* 0x000000051f0b7c24 */ /* 0x040fe4000f8e020e */
[----:B------:R-:W-:Y:S01]  /*a250*/  IMAD.WIDE.U32 R12, R31, UR4, R12 ;  /* 0x000000041f0c7c25 */ /* 0x000fe2000f8e000c */
[----:B------:R-:W-:-:S03]  /*a260*/  ULDC.64 UR4, c[0x0][0x330] ;  /* 0x0000cc0000047ab9 */ /* 0x000fc60000000a00 */
[----:B------:R-:W-:Y:S02]  /*a270*/  IMAD R15, R0, UR4, RZ ;  /* 0x00000004000f7c24 */ /* 0x000fe4000f8e02ff */
[----:B------:R-:W-:Y:S02]  /*a280*/  IMAD.IADD R13, R13, 0x1, R11 ;  /* 0x000000010d0d7824 */ /* 0x000fe400078e020b */
[C---:B------:R-:W-:Y:S02]  /*a290*/  IMAD R11, R30.reuse, UR5, R15 ;  /* 0x000000051e0b7c24 */ /* 0x040fe4000f8e020f */
[----:B------:R-:W-:Y:S01]  /*a2a0*/  IMAD.WIDE.U32 R12, R30, UR4, R12 ;  /* 0x000000041e0c7c25 */ /* 0x000fe2000f8e000c */
[----:B------:R-:W-:-:S03]  /*a2b0*/  ULDC.64 UR4, c[0x0][0x318] ;  /* 0x0000c60000047ab9 */ /* 0x000fc60000000a00 */
[----:B------:R-:W-:Y:S01]  /*a2c0*/  IMAD.IADD R11, R13, 0x1, R11 ;  /* 0x000000010d0b7824 */ /* 0x000fe200078e020b */
[----:B------:R-:W-:-:S04]  /*a2d0*/  LEA R31, P5, R12, UR4, 0x1 ;  /* 0x000000040c1f7c11 */ /* 0x000fc8000f8a08ff */
[----:B------:R-:W-:Y:S01]  /*a2e0*/  LEA.HI.X R11, R12, UR5, R11, 0x1, P5 ;  /* 0x000000050c0b7c11 */ /* 0x000fe2000a8f0c0b */
[----:B------:R0:W2:Y:S04]  /*a2f0*/  SHFL.IDX PT, R38, R31, RZ, 0x181f ;  /* 0x00181fff1f267589 */ /* 0x0000a800000e0000 */
[----:B------:R0:W4:Y:S01]  /*a300*/  SHFL.IDX PT, R39, R11, RZ, 0x181f ;  /* 0x00181fff0b277589 */ /* 0x00012200000e0000 */
[----:B------:R-:W-:Y:S05]  /*a310*/  @!P4 BRA `(.L_x_556) ;  /* 0x000000000054c947 */ /* 0x000fea0003800000 */
[----:B------:R-:W-:Y:S01]  /*a320*/  ISETP.GE.AND P5, PT, R16, UR61, PT ;  /* 0x0000003d10007c0c */ /* 0x000fe2000bfa6270 */
[----:B------:R-:W-:-:S12]  /*a330*/  ULDC.64 UR4, c[0x0][0x208] ;  /* 0x0000820000047ab9 */ /* 0x000fd80000000a00 */
[----:B------:R-:W5:Y:S01]  /*a340*/  @!P5 LDS.128 R12, [R85+0x400] ;  /* 0x00040000550cd984 */ /* 0x000f620000000c00 */
[----:B--2---:R-:W-:-:S04]  /*a350*/  @!P5 LEA R32, P4, R16, R38, 0x1 ;  /* 0x000000261020d211 */ /* 0x004fc800078808ff */
[----:B----4-:R-:W-:Y:S02]  /*a360*/  @!P5 LEA.HI.X R33, R16, R39, R17, 0x1, P4 ;  /* 0x000000271021d211 */ /* 0x010fe400020f0c11 */
[----:B------:R-:W-:-:S03]  /*a370*/  ISETP.GE.AND P4, PT, R213, UR61, PT ;  /* 0x0000003dd5007c0c */ /* 0x000fc6000bf86270 */
[----:B-----5:R-:W-:Y:S10]  /*a380*/  @!P5 ST.E.128 desc[UR4][R32.64], R12 ;  /* 0x0000000c2000d985 */ /* 0x020ff4000c101d04 */
[C---:B------:R-:W-:Y:S01]  /*a390*/  @!P4 LEA R34, P5, R23.reuse, R38, 0x1 ;  /* 0x000000261722c211 */ /* 0x040fe200078a08ff */
[----:B------:R-:W2:Y:S03]  /*a3a0*/  @!P4 LDS.128 R12, [R85+0x2c00] ;  /* 0x002c0000550cc984 */ /* 0x000ea60000000c00 */
[----:B------:R-:W-:-:S02]  /*a3b0*/  @!P4 LEA.HI.X R35, R23, R39, R216, 0x1, P5 ;  /* 0x000000271723c211 */ /* 0x000fc400028f0cd8 */
[----:B------:R-:W-:-:S03]  /*a3c0*/  ISETP.GE.AND P5, PT, R18, UR61, PT ;  /* 0x0000003d12007c0c */ /* 0x000fc6000bfa6270 */
[----:B--2---:R-:W-:Y:S10]  /*a3d0*/  @!P4 ST.E.128 desc[UR4][R34.64], R12 ;  /* 0x0000000c2200c985 */ /* 0x004ff4000c101d04 */
[C---:B------:R-:W-:Y:S01]  /*a3e0*/  @!P5 LEA R36, P4, R18.reuse, R38, 0x1 ;  /* 0x000000261224d211 */ /* 0x040fe200078808ff */
[----:B------:R-:W2:Y:S03]  /*a3f0*/  @!P5 LDS.128 R12, [R85+0x5400] ;  /* 0x00540000550cd984 */ /* 0x000ea60000000c00 */
[----:B------:R-:W-:-:S02]  /*a400*/  @!P5 LEA.HI.X R37, R18, R39, R218, 0x1, P4 ;  /* 0x000000271225d211 */ /* 0x000fc400020f0cda */
[----:B------:R-:W-:-:S03]  /*a410*/  ISETP.GE.AND P4, PT, R19, UR61, PT ;  /* 0x0000003d13007c0c */ /* 0x000fc6000bf86270 */
[----:B--2---:R-:W-:Y:S10]  /*a420*/  @!P5 ST.E.128 desc[UR4][R36.64], R12 ;  /* 0x0000000c2400d985 */ /* 0x004ff4000c101d04 */
[C---:B------:R-:W-:Y:S01]  /*a430*/  @!P4 LEA R32, P5, R19.reuse, R38, 0x1 ;  /* 0x000000261320c211 */ /* 0x040fe200078a08ff */
[----:B------:R-:W2:Y:S03]  /*a440*/  @!P4 LDS.128 R12, [R85+0x7c00] ;  /* 0x007c0000550cc984 */ /* 0x000ea60000000c00 */
[----:B------:R-:W-:-:S05]  /*a450*/  @!P4 LEA.HI.X R33, R19, R39, R217, 0x1, P5 ;  /* 0x000000271321c211 */ /* 0x000fca00028f0cd9 */
[----:B--2---:R2:W-:Y:S04]  /*a460*/  @!P4 ST.E.128 desc[UR4][R32.64], R12 ;  /* 0x0000000c2000c985 */ /* 0x0045e8000c101d04 */
.L_x_556:
[----:B------:R-:W-:Y:S05]  /*a470*/  BSYNC B0 ;  /* 0x0000000000007941 */ /* 0x000fea0003800000 */
.L_x_555:
[----:B----4-:R4:W0:Y:S01]  /*a480*/  SHFL.IDX PT, R39, R11, 0x1, 0x181f ;  /* 0x00381f000b277f89 */ /* 0x01082200000e0000 */
[----:B------:R-:W-:Y:S03]  /*a490*/  BSSY B0, `(.L_x_557) ;  /* 0x0000018000007945 */ /* 0x000fe60003800000 */
[----:B--2---:R4:W2:Y:S01]  /*a4a0*/  SHFL.IDX PT, R38, R31, 0x1, 0x181f ;  /* 0x00381f001f267f89 */ /* 0x0048a200000e0000 */
[----:B------:R-:W-:Y:S05]  /*a4b0*/  @!P0 BRA `(.L_x_558) ;  /* 0x0000000000548947 */ /* 0x000fea0003800000 */
[----:B------:R-:W-:Y:S01]  /*a4c0*/  ISETP.GE.AND P5, PT, R16, UR61, PT ;  /* 0x0000003d10007c0c */ /* 0x000fe2000bfa6270 */
[----:B------:R-:W-:Y:S01]  /*a4d0*/  ULDC.64 UR4, c[0x0][0x208] ;  /* 0x0000820000047ab9 */ /* 0x000fe20000000a00 */
[----:B------:R-:W-:-:S11]  /*a4e0*/  ISETP.GE.AND P4, PT, R213, UR61, PT ;  /* 0x0000003dd5007c0c */ /* 0x000fd6000bf86270 */
[----:B------:R-:W5:Y:S01]  /*a4f0*/  @!P5 LDS.128 R12, [R85+0x1400] ;  /* 0x00140000550cd984 */ /* 0x000f620000000c00 */
[----:B--2---:R-:W-:-:S04]  /*a500*/  @!P5 LEA R32, P0, R16, R38, 0x1 ;  /* 0x000000261020d211 */ /* 0x004fc800078008ff */
[----:B0-----:R-:W-:Y:S02]  /*a510*/  @!P5 LEA.HI.X R33, R16, R39, R17, 0x1, P0 ;  /* 0x000000271021d211 */ /* 0x001fe400000f0c11 */
        /* <DEDUP_REMOVED lines=15> */
.L_x_558:
[----:B------:R-:W-:Y:S05]  /*a610*/  BSYNC B0 ;  /* 0x0000000000007941 */ /* 0x000fea0003800000 */
.L_x_557:
[----:B------:R-:W-:Y:S01]  /*a620*/  ISETP.GE.AND P0, PT, R88, 0x41, PT ;  /* 0x000000415800780c */ /* 0x000fe20003f06270 */
[----:B0---4-:R-:W0:Y:S01]  /*a630*/  SHFL.IDX PT, R11, R11, 0x2, 0x181f ;  /* 0x00581f000b0b7f89 */ /* 0x011e2200000e0000 */
[----:B------:R-:W-:Y:S03]  /*a640*/  BSSY B0, `(.L_x_559) ;  /* 0x0000018000007945 */ /* 0x000fe60003800000 */
[----:B------:R-:W4:Y:S08]  /*a650*/  SHFL.IDX PT, R31, R31, 0x2, 0x181f ;  /* 0x00581f001f1f7f89 */ /* 0x000f3000000e0000 */
[----:B------:R-:W-:Y:S05]  /*a660*/  @!P0 BRA `(.L_x_560) ;  /* 0x0000000000548947 */ /* 0x000fea0003800000 */
[----:B------:R-:W-:Y:S01]  /*a670*/  ISETP.GE.AND P5, PT, R16, UR61, PT ;  /* 0x0000003d10007c0c */ /* 0x000fe2000bfa6270 */
[----:B------:R-:W-:Y:S01]  /*a680*/  ULDC.64 UR4, c[0x0][0x208] ;  /* 0x0000820000047ab9 */ /* 0x000fe20000000a00 */
[----:B------:R-:W-:-:S11]  /*a690*/  ISETP.GE.AND P4, PT, R213, UR61, PT ;  /* 0x0000003dd5007c0c */ /* 0x000fd6000bf86270 */
[----:B------:R-:W5:Y:S01]  /*a6a0*/  @!P5 LDS.128 R12, [R85+0x2400] ;  /* 0x00240000550cd984 */ /* 0x000f620000000c00 */
[----:B----4-:R-:W-:-:S04]  /*a6b0*/  @!P5 LEA R32, P0, R16, R31, 0x1 ;  /* 0x0000001f1020d211 */ /* 0x010fc800078008ff */
        /* <DEDUP_REMOVED lines=16> */
.L_x_560:
[----:B------:R-:W-:Y:S05]  /*a7c0*/  BSYNC B0 ;  /* 0x0000000000007941 */ /* 0x000fea0003800000 */
.L_x_559:
[----:B------:R-:W-:Y:S01]  /*a7d0*/  @!PT LDS RZ, [RZ] ;  /* 0x00000000fffff984 */ /* 0x000fe20000000800 */
[----:B------:R-:W-:Y:S01]  /*a7e0*/  @!PT LDS RZ, [RZ] ;  /* 0x00000000fffff984 */ /* 0x000fe20000000800 */
[----:B------:R-:W-:Y:S01]  /*a7f0*/  @!PT LDS RZ, [RZ] ;  /* 0x00000000fffff984 */ /* 0x000fe20000000800 */
[----:B------:R-:W-:Y:S01]  /*a800*/  @!PT LDS RZ, [RZ] ;  /* 0x00000000fffff984 */ /* 0x000fe20000000800 */
[----:B------:R5:W-:Y:S06]  /*a810*/  MEMBAR.ALL.CTA ;  /* 0x0000000000007992 */ /* 0x000bec0000008000 */
[----:B-----5:R-:W5:Y:S01]  /*a820*/  FENCE.VIEW.ASYNC.S ;  /* 0x00000000000073c6 */ /* 0x020f620000000000 */
[----:B-1----:R-:W-:Y:S01]  /*a830*/  @!P3 VIADD R89, R89, 0x388c0 ;  /* 0x000388c05959b836 */ /* 0x002fe20000000000 */
[----:B-----5:R1:W-:Y:S01]  /*a840*/  BAR.SYNC.DEFER_BLOCKING R138, 0x80 ;  /* 0x0002008a0000751d */ /* 0x0203e20000010000 */
[----:B------:R-:W-:-:S03]  /*a850*/  ISETP.NE.AND P4, PT, R113, RZ, PT ;  /* 0x000000ff7100720c */ /* 0x000fc60003f85270 */
[----:B------:R-:W-:Y:S02]  /*a860*/  @!P3 PRMT R89, RZ, 0x654, R89 ;  /* 0x00000654ff59b816 */ /* 0x000fe40000000059 */
[----:B------:R-:W-:Y:S02]  /*a870*/  IADD3 R212, R212, 0x1, RZ ;  /* 0x00000001d4d47810 */ /* 0x000fe40007ffe0ff */
[----:B------:R-:W-:Y:S01]  /*a880*/  PLOP3.LUT P0, PT, PT, PT, PT, 0x8, 0x0 ;  /* 0x000000000000781c */ /* 0x000fe20003f0e170 */
[----:B------:R1:W-:Y:S01]  /*a890*/  @!P3 SYNCS.ARRIVE.TRANS64.RED.A1T0 RZ, [R89+URZ], RZ ;  /* 0x000000ff59ffb9a7 */ /* 0x0003e2000810043f */
[----:B------:R-:W-:-:S04]  /*a8a0*/  ISETP.NE.AND P3, PT, R212, 0x2, PT ;  /* 0x00000002d400780c */ /* 0x000fc80003f65270 */
[----:B0-----:R-:W-:Y:S02]  /*a8b0*/  SEL R11, RZ, 0x1, P3 ;  /* 0x00000001ff0b7807 */ /* 0x001fe40001800000 */
[----:B------:R-:W-:Y:S02]  /*a8c0*/  SEL R212, R212, RZ, P3 ;  /* 0x000000ffd4d47207 */ /* 0x000fe40001800000 */
[----:B------:R-:W-:Y:S01]  /*a8d0*/  LOP3.LUT R224, R224, R11, RZ, 0x3c, !PT ;  /* 0x0000000be0e07212 */ /* 0x000fe200078e3cff */
[----:B-1----:R-:W-:Y:S06]  /*a8e0*/  @P4 BRA `(.L_x_561) ;  /* 0xffffff7400e84947 */ /* 0x002fec000383ffff */
.L_x_440:
[----:B------:R-:W-:Y:S01]  /*a8f0*/  BSSY B0, `(.L_x_562) ;  /* 0x000004a000007945 */ /* 0x000fe20003800000 */
[----:B------:R-:W-:Y:S02]  /*a900*/  ISETP.GE.AND P2, PT, R180, 0x1, PT ;  /* 0x00000001b400780c */ /* 0x000fe40003f46270 */
[----:B------:R-:W-:Y:S02]  /*a910*/  CS2R R2, SRZ ;  /* 0x0000000000027805 */ /* 0x000fe4000001ff00 */
[----:B------:R-:W-:Y:S01]  /*a920*/  PLOP3.LUT P1, PT, PT, PT, PT, 0x80, 0x0 ;  /* 0x000000000000781c */ /* 0x000fe20003f2f070 */
[----:B------:R-:W-:Y:S01]  /*a930*/  IMAD.MOV.U32 R0, RZ, RZ, RZ ;  /* 0x000000ffff007224 */ /* 0x000fe200078e00ff */
[----:B------:R-:W-:Y:S02]  /*a940*/  CS2R R150, SRZ ;  /* 0x0000000000967805 */ /* 0x000fe4000001ff00 */
[----:B------:R-:W-:Y:S02]  /*a950*/  CS2R R148, SRZ ;  /* 0x0000000000947805 */ /* 0x000fe4000001ff00 */
[----:B------:R-:W-:-:S02]  /*a960*/  CS2R R146, SRZ ;  /* 0x0000000000927805 */ /* 0x000fc4000001ff00 */
[----:B------:R-:W-:Y:S02]  /*a970*/  CS2R R144, SRZ ;  /* 0x0000000000907805 */ /* 0x000fe4000001ff00 */
[----:B------:R-:W-:Y:S01]  /*a980*/  CS2R R142, SRZ ;  /* 0x00000000008e7805 */ /* 0x000fe2000001ff00 */
[----:B------:R-:W-:Y:S01]  /*a990*/  IMAD.MOV.U32 R141, RZ, RZ, RZ ;  /* 0x000000ffff8d7224 */ /* 0x000fe200078e00ff */
[----:B------:R-:W-:Y:S02]  /*a9a0*/  CS2R R178, SRZ ;  /* 0x0000000000b27805 */ /* 0x000fe4000001ff00 */
[----:B------:R-:W-:Y:S02]  /*a9b0*/  CS2R R138, SRZ ;  /* 0x00000000008a7805 */ /* 0x000fe4000001ff00 */
[----:B------:R-:W-:Y:S02]  /*a9c0*/  MOV R137, RZ ;  /* 0x000000ff00897202 */ /* 0x000fe40000000f00 */
        /* <DEDUP_REMOVED lines=8> */
[----:B---3--:R-:W-:Y:S02]  /*aa50*/  CS2R R118, SRZ ;  /* 0x0000000000767805 */ /* 0x008fe4000001ff00 */
        /* <DEDUP_REMOVED lines=42> */
[----:B--2---:R-:W-:Y:S02]  /*ad00*/  CS2R R38, SRZ ;  /* 0x0000000000267805 */ /* 0x004fe4000001ff00 */
[----:B------:R-:W-:Y:S01]  /*ad10*/  CS2R R34, SRZ ;  /* 0x0000000000227805 */ /* 0x000fe2000001ff00 */
[----:B------:R-:W-:Y:S01]  /*ad20*/  IMAD.MOV.U32 R24, RZ, RZ, RZ ;  /* 0x000000ffff187224 */ /* 0x000fe200078e00ff */
[----:B------:R-:W-:Y:S01]  /*ad30*/  MOV R7, RZ ;  /* 0x000000ff00077202 */ /* 0x000fe20000000f00 */
[----:B------:R-:W-:Y:S02]  /*ad40*/  IMAD.MOV.U32 R27, RZ, RZ, RZ ;  /* 0x000000ffff1b7224 */ /* 0x000fe400078e00ff */
[----:B------:R-:W-:Y:S01]  /*ad50*/  IMAD.MOV.U32 R5, RZ, RZ, RZ ;  /* 0x000000ffff057224 */ /* 0x000fe200078e00ff */
[----:B------:R-:W-:Y:S06]  /*ad60*/  @P0 BRA `(.L_x_563) ;  /* 0x0000000000080947 */ /* 0x000fec0003800000 */
[----:B------:R-:W0:Y:S02]  /*ad70*/  FENCE.VIEW.ASYNC.G ;  /* 0x00000000000073c6 */ /* 0x000e240000000100 */
[----:B0-----:R-:W-:Y:S06]  /*ad80*/  BAR.ARV 0xc, 0x180 ;  /* 0x0306000000007b1d */ /* 0x001fec0000002000 */
.L_x_563:
[----:B------:R-:W-:Y:S05]  /*ad90*/  BSYNC B0 ;  /* 0x0000000000007941 */ /* 0x000fea0003800000 */
.L_x_562:
[----:B------:R-:W-:Y:S01]  /*ada0*/  MOV R25, RZ ;  /* 0x000000ff00197202 */ /* 0x000fe20000000f00 */
[----:B------:R-:W-:Y:S01]  /*adb0*/  IMAD.MOV.U32 R4, RZ, RZ, RZ ;  /* 0x000000ffff047224 */ /* 0x000fe200078e00ff */
[----:B------:R-:W-:Y:S06]  /*adc0*/  @!P2 BRA `(.L_x_564) ;  /* 0x00000120000ca947 */ /* 0x000fec0003800000 */
[----:B------:R-:W2:Y:S01]  /*add0*/  LDL R6, [R1+0x70] ;  /* 0x0000700001067983 */ /* 0x000ea20000100800 */
[----:B------:R-:W0:Y:S02]  /*ade0*/  S2R R64, SR_TID.X ;  /* 0x0000000000407919 */ /* 0x000e240000002100 */
[----:B0-----:R-:W-:-:S05]  /*adf0*/  VIADD R64, R64, 0xffffff80 ;  /* 0xffffff8040407836 */ /* 0x001fca0000000000 */
[----:B------:R-:W-:-:S04]  /*ae00*/  SHF.R.S32.HI R65, RZ, 0x1f, R64 ;  /* 0x0000001fff417819 */ /* 0x000fc80000011440 */
[----:B------:R-:W-:-:S04]  /*ae10*/  LEA.HI R65, R65, R64, RZ, 0x7 ;  /* 0x0000004041417211 */ /* 0x000fc800078f38ff */
[----:B------:R-:W-:-:S06]  /*ae20*/  SHF.R.S32.HI R0, RZ, 0x7, R65 ;  /* 0x00000007ff007819 */ /* 0x000fcc0000011441 */
[----:B------:R-:W0:Y:S02]  /*ae30*/  SHFL.IDX PT, R0, R0, RZ, 0x1f ;  /* 0x00001fff00007589 */ /* 0x000e2400000e0000 */
[----:B0-----:R-:W-:-:S04]  /*ae40*/  LEA.HI R2, R0, R0, RZ, 0x1 ;  /* 0x0000000000027211 */ /* 0x001fc800078f08ff */
[----:B------:R-:W-:-:S04]  /*ae50*/  LOP3.LUT R3, R2, 0x1e, RZ, 0xc0, !PT ;  /* 0x0000001e02037812 */ /* 0x000fc800078ec0ff */
[----:B------:R-:W-:Y:S02]  /*ae60*/  IADD3 R3, R0, -R3, RZ ;  /* 0x8000000300037210 */ /* 0x000fe40007ffe0ff */
[----:B--2---:R-:W-:-:S13]  /*ae70*/  R2UR UR4, R6 ;  /* 0x00000000060472ca */ /* 0x004fda00000e0000 */
[----:B------:R-:W-:Y:S02]  /*ae80*/  ULOP3.LUT UP0, URZ, UR4, 0x9f, URZ, 0xc0, !UPT ;  /* 0x0000009f043f7892 */ /* 0x000fe4000f80c03f */
[----:B------:R-:W-:-:S04]  /*ae90*/  LEA R3, R3, UR4, 0xd ;  /* 0x0000000403037c11 */ /* 0x000fc8000f8e68ff */
[----:B------:R-:W-:Y:S02]  /*aea0*/  SHF.R.U32.HI R3, RZ, 0x4, R3 ;  /* 0x00000004ff037819 */ /* 0x000fe40000011603 */
[----:B------:R-:W-:Y:S02]  /*aeb0*/  PLOP3.LUT P0, PT, PT, PT, UP0, 0x80, 0x0 ;  /* 0x000000000000781c */ /* 0x000fe40003f0f008 */
[----:B------:R-:W-:-:S11]  /*aec0*/  LOP3.LUT R28, R3, 0x3fff, RZ, 0xc0, !PT ;  /* 0x00003fff031c7812 */ /* 0x000fd600078ec0ff */
        /* <DEDUP_REMOVED lines=9> */
[----:B------:R-:W-:Y:S01]  /*af60*/  IMAD.U32 R7, RZ, RZ, UR7 ;  /* 0x00000007ff077e24 */ /* 0x000fe2000f8e00ff */
[----:B------:R-:W-:Y:S01]  /*af70*/  MOV R11, UR5 ;  /* 0x00000005000b7c02 */ /* 0x000fe20008000f00 */
[----:B------:R-:W-:Y:S01]  /*af80*/  IMAD.U32 R10, RZ, RZ, UR4 ;  /* 0x00000004ff0a7e24 */ /* 0x000fe2000f8e00ff */
[----:B------:R-:W-:Y:S01]  /*af90*/  MOV R13, RZ ;  /* 0x000000ff000d7202 */ /* 0x000fe20000000f00 */
[----:B------:R-:W-:-:S02]  /*afa0*/  IMAD.MOV.U32 R8, RZ, RZ, 0x70 ;  /* 0x00000070ff087424 */ /* 0x000fc400078e00ff */
[----:B0-----:R-:W-:-:S07]  /*afb0*/  IMAD.MOV.U32 R12, RZ, RZ, 0x1 ;  /* 0x00000001ff0c7424 */ /* 0x001fce00078e00ff */
[----:B------:R-:W-:-:S07]  /*afc0*/  LEPC R20, `(.L_x_565) ;  /* 0x000000001014794e */ /* 0x000fce0000000000 */
[----:B-1--45:R-:W-:Y:S05]  /*afd0*/  CALL.ABS.NOINC R2 ;  /* 0x0000000002007343 */ /* 0x032fea0003c00000 */
.L_x_565:
[----:B------:R-:W-:Y:S02]  /*afe0*/  ULDC UR4, c[0x0][0x3f4] ;  /* 0x0000fd0000047ab9 */ /* 0x000fe40000000800 */
[----:B------:R-:W-:-:S13]  /*aff0*/  ISETP.LT.AND P0, PT, RZ, UR4, PT ;  /* 0x00000004ff007c0c */ /* 0x000fda000bf01270 */
[----:B------:R-:W-:Y:S05]  /*b000*/  @P0 BRA `(.L_x_566) ;  /* 0x0000000000400947 */ /* 0x000fea0003800000 */
[----:B------:R-:W2:Y:S02]  /*b010*/  LDL R2, [R1+0x74] ;  /* 0x0000740001027983 */ /* 0x000ea40000100800 */
[----:B--2---:R-:W-:-:S04]  /*b020*/  LEA.HI R0, R2, R2, RZ, 0x1 ;  /* 0x0000000202007211 */ /* 0x004fc800078f08ff */
[----:B------:R-:W-:-:S05]  /*b030*/  LOP3.LUT R0, R0, 0xfffffffe, RZ, 0xc0, !PT ;  /* 0xfffffffe00007812 */ /* 0x000fca00078ec0ff */
[----:B------:R-:W-:-:S05]  /*b040*/  IMAD.IADD R0, R2, 0x1, -R0 ;  /* 0x0000000102007824 */ /* 0x000fca00078e0a00 */
[----:B------:R-:W-:-:S04]  /*b050*/  SHF.L.U32 R3, R0, 0x1f, RZ ;  /* 0x0000001f00037819 */ /* 0x000fc800000006ff */
[----:B------:R0:W1:Y:S03]  /*b060*/  SYNCS.PHASECHK.TRANS64.TRYWAIT P0, [R22+URZ+0x38800], R3 ;  /* 0x03880003160075a7 */ /* 0x000066000800017f */
[----:B-1----:R-:W-:Y:S05]  /*b070*/  @!P0 NANOSLEEP.SYNCS 0x989680 ;  /* 0x009896800000895d */ /* 0x002fea0003900000 */
[----:B------:R-:W1:Y:S01]  /*b080*/  @!P0 SYNCS.PHASECHK.TRANS64 P0, [R22+URZ+0x38800], R3 ;  /* 0x03880003160085a7 */ /* 0x000e62000800007f */
[----:B------:R-:W-:Y:S04]  /*b090*/  BSSY B0, `(.L_x_567) ;  /* 0x0000006000007945 */ /* 0x000fe80003800000 */
[----:B-1----:R-:W-:Y:S05]  /*b0a0*/  @P0 BRA `(.L_x_568) ;  /* 0x0000000000100947 */ /* 0x002fea0003800000 */
.L_x_569:
[----:B-1----:R1:W2:Y:S02]  /*b0b0*/  SYNCS.PHASECHK.TRANS64.TRYWAIT P0, [R22+URZ+0x38800], R3 ;  /* 0x03880003160075a7 */ /* 0x0022a4000800017f */
[----:B--2---:R-:W-:Y:S05]  /*b0c0*/  @!P0 NANOSLEEP.SYNCS 0x989680 ;  /* 0x009896800000895d */ /* 0x004fea0003900000 */
[----:B------:R-:W2:Y:S02]  /*b0d0*/  @!P0 SYNCS.PHASECHK.TRANS64 P0, [R22+URZ+0x38800], R3 ;  /* 0x03880003160085a7 */ /* 0x000ea4000800007f */
[----:B--2---:R-:W-:Y:S05]  /*b0e0*/  @!P0 BRA `(.L_x_569) ;  /* 0xfffffffc00f08947 */ /* 0x004fea000383ffff */
.L_x_568:
[----:B------:R-:W-:Y:S05]  /*b0f0*/  BSYNC B0 ;  /* 0x0000000000007941 */ /* 0x000fea0003800000 */
.L_x_567:
[----:B------:R-:W-:Y:S05]  /*b100*/  BRA `(.L_x_570) ;  /* 0x0000006c00e87947 */ /* 0x000fea0003800000 */
.L_x_566:
[----:B------:R-:W2:Y:S01]  /*b110*/  LDL R30, [R1+0x70] ;  /* 0x00007000011e7983 */ /* 0x000ea20000100800 */
[----:B-----5:R-:W-:Y:S01]  /*b120*/  SHF.R.S32.HI R0, RZ, 0x1f, R136 ;  /* 0x0000001fff007819 */ /* 0x020fe20000011488 */
[----:B------:R-:W-:Y:S01]  /*b130*/  ULDC.64 UR4, c[0x0][0x3f8] ;  /* 0x0000fe0000047ab9 */ /* 0x000fe20000000a00 */
[----:B------:R-:W-:Y:S01]  /*b140*/  ULDC.64 UR6, c[0x0][0x408] ;  /* 0x0001020000067ab9 */ /* 0x000fe20000000a00 */
[----:B------:R-:W-:-:S04]  /*b150*/  IMAD.WIDE.U32 R4, R136, UR4, RZ ;  /* 0x0000000488047c25 */ /* 0x000fc8000f8e00ff */
[C---:B------:R-:W-:Y:S02]  /*b160*/  IMAD R3, R0.reuse, UR4, RZ ;  /* 0x0000000400037c24 */ /* 0x040fe4000f8e02ff */
[----:B------:R-:W-:Y:S02]  /*b170*/  IMAD R7, R0, UR6, RZ ;  /* 0x0000000600077c24 */ /* 0x000fe4000f8e02ff */
[C---:B------:R-:W-:Y:S01]  /*b180*/  IMAD R3, R136.reuse, UR5, R3 ;  /* 0x0000000588037c24 */ /* 0x040fe2000f8e0203 */
[----:B------:R-:W-:Y:S01]  /*b190*/  ULDC.64 UR4, c[0x0][0x3e8] ;  /* 0x0000fa0000047ab9 */ /* 0x000fe20000000a00 */
[----:B------:R-:W-:Y:S01]  /*b1a0*/  IMAD R7, R136, UR7, R7 ;  /* 0x0000000788077c24 */ /* 0x000fe2000f8e0207 */
[----:B------:R-:W-:Y:S01]  /*b1b0*/  LEA R2, P0, R4, UR4, 0x1 ;  /* 0x0000000404027c11 */ /* 0x000fe2000f8008ff */
[----:B------:R-:W-:Y:S01]  /*b1c0*/  IMAD.WIDE.U32 R26, R136, UR6, RZ ;  /* 0x00000006881a7c25 */ /* 0x000fe2000f8e00ff */
[----:B------:R-:W-:-:S03]  /*b1d0*/  ULDC.64 UR6, c[0x0][0x400] ;  /* 0x0001000000067ab9 */ /* 0x000fc60000000a00 */
[----:B------:R-:W-:Y:S01]  /*b1e0*/  IMAD.IADD R5, R3, 0x1, R5 ;  /* 0x0000000103057824 */ /* 0x000fe200078e0205 */
[----:B------:R-:W-:Y:S02]  /*b1f0*/  LEA R25, P1, R26, UR6, 0x1 ;  /* 0x000000061a197c11 */ /* 0x000fe4000f8208ff */
[----:B------:R-:W-:Y:S02]  /*b200*/  IADD3 R3, R7, R27, RZ ;  /* 0x0000001b07037210 */ /* 0x000fe40007ffe0ff */
[----:B------:R-:W-:Y:S02]  /*b210*/  LEA.HI.X R24, R4, UR5, R5, 0x1, P0 ;  /* 0x0000000504187c11 */ /* 0x000fe400080f0c05 */
[----:B------:R-:W-:Y:S02]  /*b220*/  LEA.HI.X R26, R26, UR7, R3, 0x1, P1 ;  /* 0x000000071a1a7c11 */ /* 0x000fe400088f0c03 */
[----:B--2---:R-:W-:-:S13]  /*b230*/  R2UR UR8, R30 ;  /* 0x000000001e0872ca */ /* 0x004fda00000e0000 */
[----:B------:R-:W-:-:S06]  /*b240*/  ULOP3.LUT UP0, URZ, UR8, 0x3ff, URZ, 0xc0, !UPT ;  /* 0x000003ff083f7892 */ /* 0x000fcc000f80c03f */
[----:B------:R-:W-:-:S13]  /*b250*/  PLOP3.LUT P2, PT, PT, PT, UP0, 0x80, 0x0 ;  /* 0x000000000000781c */ /* 0x000fda0003f4f008 */
        /* <DEDUP_REMOVED lines=16> */
[----:B-1--4-:R-:W-:Y:S05]  /*b360*/  CALL.ABS.NOINC R14 ;  /* 0x000000000e007343 */ /* 0x012fea0003c00000 */
.L_x_571:
[----:B------:R-:W-:Y:S01]  /*b370*/  ULDC.U8 UR4, c[0x0][0x410] ;  /* 0x0001040000047ab9 */ /* 0x000fe20000000000 */
[----:B------:R-:W-:Y:S01]  /*b380*/  R2UR UR5, R30 ;  /* 0x000000001e0572ca */ /* 0x000fe200000e0000 */
[----:B------:R-:W-:Y:S01]  /*b390*/  BSSY B0, `(.L_x_572) ;  /* 0x00006c9000007945 */ /* 0x000fe20003800000 */
[----:B------:R-:W-:Y:S01]  /*b3a0*/  ISETP.NE.AND P0, PT, RZ, UR4, PT ;  /* 0x00000004ff007c0c */ /* 0x000fe2000bf05270 */
[C---:B----4-:R-:W-:Y:S01]  /*b3b0*/  VIADD R31, R219.reuse, 0x20 ;  /* 0x00000020db1f7836 */ /* 0x050fe20000000000 */
[----:B------:R-:W-:Y:S01]  /*b3c0*/  SHF.R.U32.HI R20, RZ, 0x3, R225 ;  /* 0x00000003ff147819 */ /* 0x000fe200000116e1 */
[----:B------:R-:W-:Y:S01]  /*b3d0*/  VIADD R21, R219, 0x60 ;  /* 0x00000060db157836 */ /* 0x000fe20000000000 */
[----:B------:R-:W-:Y:S02]  /*b3e0*/  LOP3.LUT R0, R225, 0x38, R16, 0xf8, !PT ;  /* 0x00000038e1007812 */ /* 0x000fe400078ef810 */
[----:B------:R-:W-:Y:S02]  /*b3f0*/  LEA R8, R29, R219, 0x7 ;  /* 0x000000db1d087211 */ /* 0x000fe400078e38ff */
[----:B------:R-:W-:-:S04]  /*b400*/  LOP3.LUT R0, R229, R0, R20, 0xf6, !PT ;  /* 0x00000000e5007212 */ /* 0x000fc800078ef614 */
[----:B------:R-:W-:Y:S01]  /*b410*/  LEA R30, R0, UR5, 0x1 ;  /* 0x00000005001e7c11 */ /* 0x000fe2000f8e08ff */
[----:B------:R-:W-:Y:S06]  /*b420*/  @!P0 BRA `(.L_x_573) ;  /* 0x0000003000a48947 */ /* 0x000fec0003800000 */
[----:B------:R-:W-:-:S03]  /*b430*/  UMOV UR4, 0xffffffff ;  /* 0xffffffff00047882 */ /* 0x000fc60000000000 */
[----:B------:R-:W-:Y:S05]  /*b440*/  BRA.DIV UR4, `(.L_x_574) ;  /* 0x000001c604b87947 */ /* 0x000fea000b800000 */
[----:B------:R0:W1:Y:S04]  /*b450*/  SHFL.IDX PT, R3, R24, RZ, 0x181f ;  /* 0x00181fff18037589 */ /* 0x00006800000e0000 */
[----:B------:R-:W2:Y:S04]  /*b460*/  SHFL.IDX PT, R2, R2, RZ, 0x181f ;  /* 0x00181fff02027589 */ /* 0x000ea800000e0000 */
[----:B------:R0:W3:Y:S04]  /*b470*/  SHFL.IDX PT, R5, R26, RZ, 0x181f ;  /* 0x00181fff1a057589 */ /* 0x0000e800000e0000 */
[----:B------:R0:W4:Y:S02]  /*b480*/  SHFL.IDX PT, R14, R25, RZ, 0x181f ;  /* 0x00181fff190e7589 */ /* 0x00012400000e0000 */
.L_x_850:
[----:B------:R-:W-:Y:S01]  /*b490*/  ULDC UR4, c[0x0][0x448] ;  /* 0x0001120000047ab9 */ /* 0x000fe20000000800 */
[----:B------:R-:W-:Y:S01]  /*b4a0*/  BSSY B1, `(.L_x_575) ;  /* 0x000003b000017945 */ /* 0x000fe20003800000 */
[----:B------:R-:W-:Y:S01]  /*b4b0*/  IMAD R0, R140, UR4, RZ ;  /* 0x000000048c007c24 */ /* 0x000fe2000f8e02ff */
[----:B------:R-:W-:Y:S02]  /*b4c0*/  CS2R R6, SRZ ;  /* 0x0000000000067805 */ /* 0x000fe4000001ff00 */
[----:B------:R-:W-:Y:S02]  /*b4d0*/  CS2R R10, SRZ ;  /* 0x00000000000a7805 */ /* 0x000fe4000001ff00 */
[----:B------:R-:W-:Y:S02]  /*b4e0*/  CS2R R12, SRZ ;  /* 0x00000000000c7805 */ /* 0x000fe4000001ff00 */
[----:B0-----:R-:W-:Y:S02]  /*b4f0*/  CS2R R24, SRZ ;  /* 0x0000000000187805 */ /* 0x001fe4000001ff00 */
[----:B------:R-:W-:Y:S01]  /*b500*/  ISETP.GE.AND P0, PT, R8, R0, PT ;  /* 0x000000000800720c */ /* 0x000fe20003f06270 */
[----:B------:R-:W-:Y:S01]  /*b510*/  IMAD R0, R29, -0x80, R0 ;  /* 0xffffff801d007824 */ /* 0x000fe200078e0200 */
[----:B------:R-:W-:-:S02]  /*b520*/  CS2R R8, SRZ ;  /* 0x0000000000087805 */ /* 0x000fc4000001ff00 */
[----:B------:R-:W-:Y:S02]  /*b530*/  CS2R R26, SRZ ;  /* 0x00000000001a7805 */ /* 0x000fe4000001ff00 */
[----:B------:R-:W-:Y:S02]  /*b540*/  CS2R R32, SRZ ;  /* 0x0000000000207805 */ /* 0x000fe4000001ff00 */
[----:B------:R-:W-:-:S05]  /*b550*/  CS2R R34, SRZ ;  /* 0x0000000000227805 */ /* 0x000fca000001ff00 */
[----:B------:R-:W-:Y:S05]  /*b560*/  @P0 BRA `(.L_x_576) ;  /* 0x0000000000b80947 */ /* 0x000fea0003800000 */
[----:B------:R-:W-:Y:S01]  /*b570*/  ULDC UR4, c[0x0][0x3f4] ;  /* 0x0000fd0000047ab9 */ /* 0x000fe20000000800 */
[C---:B------:R-:W-:Y:S01]  /*b580*/  IMAD.SHL.U32 R41, R221.reuse, 0x2, RZ ;  /* 0x00000002dd297824 */ /* 0x040fe200078e00ff */
[----:B------:R-:W-:Y:S01]  /*b590*/  ISETP.GE.AND P2, PT, R221, UR4, PT ;  /* 0x00000004dd007c0c */ /* 0x000fe2000bf46270 */
[C---:B------:R-:W-:Y:S01]  /*b5a0*/  IMAD.SHL.U32 R45, R220.reuse, 0x2, RZ ;  /* 0x00000002dc2d7824 */ /* 0x040fe200078e00ff */
[----:B------:R-:W-:Y:S02]  /*b5b0*/  ISETP.GE.AND P1, PT, R220, UR4, PT ;  /* 0x00000004dc007c0c */ /* 0x000fe4000bf26270 */
[----:B------:R-:W-:Y:S02]  /*b5c0*/  CS2R R12, SRZ ;  /* 0x00000000000c7805 */ /* 0x000fe4000001ff00 */
[----:B------:R-:W-:Y:S02]  /*b5d0*/  ISETP.GE.AND P0, PT, R222, UR4, PT ;  /* 0x00000004de007c0c */ /* 0x000fe4000bf06270 */
[----:B------:R-:W-:-:S02]  /*b5e0*/  CS2R R34, SRZ ;  /* 0x0000000000227805 */ /* 0x000fc4000001ff00 */
[----:B------:R-:W-:Y:S02]  /*b5f0*/  SHF.R.S32.HI R4, RZ, 0x1f, R221 ;  /* 0x0000001fff047819 */ /* 0x000fe400000114dd */
[----:B------:R-:W-:Y:S02]  /*b600*/  CS2R R10, SRZ ;  /* 0x00000000000a7805 */ /* 0x000fe4000001ff00 */
[----:B------:R-:W-:Y:S01]  /*b610*/  ISETP.GE.AND P3, PT, R214, UR4, PT ;  /* 0x00000004d6007c0c */ /* 0x000fe2000bf66270 */
[----:B------:R-:W-:Y:S01]  /*b620*/  ULDC.64 UR6, c[0x0][0x208] ;  /* 0x0000820000067ab9 */ /* 0x000fe20000000a00 */
[----:B------:R-:W-:Y:S02]  /*b630*/  SHF.R.S32.HI R7, RZ, 0x1f, R220 ;  /* 0x0000001fff077819 */ /* 0x000fe400000114dc */
[----:B------:R-:W-:Y:S02]  /*b640*/  SHF.L.U64.HI R4, R221, 0x1, R4 ;  /* 0x00000001dd047819 */ /* 0x000fe40000010204 */
[----:B--2---:R-:W-:-:S02]  /*b650*/  @!P2 IADD3 R38, P4, R2, R41, RZ ;  /* 0x000000290226a210 */ /* 0x004fc40007f9e0ff */
[----:B------:R-:W-:Y:S02]  /*b660*/  SHF.L.U64.HI R6, R220, 0x1, R7 ;  /* 0x00000001dc067819 */ /* 0x000fe40000010207 */
[----:B----4-:R-:W-:Y:S01]  /*b670*/  @!P2 IADD3 R40, P6, R14, R41, RZ ;  /* 0x000000290e28a210 */ /* 0x010fe20007fde0ff */
[----:B-1----:R-:W-:Y:S01]  /*b680*/  @!P2 IMAD.X R39, R3, 0x1, R4, P4 ;  /* 0x000000010327a824 */ /* 0x002fe200020e0604 */
[----:B------:R-:W-:Y:S02]  /*b690*/  @!P1 IADD3 R42, P5, R2, R45, RZ ;  /* 0x0000002d022a9210 */ /* 0x000fe40007fbe0ff */
[----:B------:R-:W-:Y:S01]  /*b6a0*/  SHF.R.S32.HI R9, RZ, 0x1f, R222 ;  /* 0x0000001fff097819 */ /* 0x000fe200000114de */
[----:B---3--:R-:W-:Y:S01]  /*b6b0*/  @!P2 IMAD.X R41, R5, 0x1, R4, P6 ;  /* 0x000000010529a824 */ /* 0x008fe200030e0604 */
[----:B------:R-:W-:Y:S01]  /*b6c0*/  SHF.L.U32 R49, R222, 0x1, RZ ;  /* 0x00000001de317819 */ /* 0x000fe200000006ff */
[----:B------:R-:W-:Y:S01]  /*b6d0*/  @!P3 IMAD.MOV.U32 R4, RZ, RZ, R14 ;  /* 0x000000ffff04b224 */ /* 0x000fe200078e000e */
[----:B------:R-:W-:-:S02]  /*b6e0*/  @!P1 IADD3.X R43, R3, R6, RZ, P5, !PT ;  /* 0x00000006032b9210 */ /* 0x000fc40002ffe4ff */
[----:B------:R-:W-:Y:S02]  /*b6f0*/  CS2R R32, SRZ ;  /* 0x0000000000207805 */ /* 0x000fe4000001ff00 */
[----:B------:R-:W-:Y:S02]  /*b700*/  SHF.L.U64.HI R8, R222, 0x1, R9 ;  /* 0x00000001de087819 */ /* 0x000fe40000010209 */
[----:B------:R-:W-:Y:S02]  /*b710*/  CS2R R26, SRZ ;  /* 0x00000000001a7805 */ /* 0x000fe4000001ff00 */
[C---:B------:R-:W-:Y:S02]  /*b720*/  @!P1 IADD3 R44, P4, R14.reuse, R45, RZ ;  /* 0x0000002d0e2c9210 */ /* 0x040fe40007f9e0ff */
[----:B------:R-:W-:Y:S02]  /*b730*/  CS2R R24, SRZ ;  /* 0x0000000000187805 */ /* 0x000fe4000001ff00 */
[-C--:B------:R-:W-:Y:S01]  /*b740*/  @!P0 IADD3 R48, P5, R14, R49.reuse, RZ ;  /* 0x000000310e308210 */ /* 0x080fe20007fbe0ff */
[----:B------:R-:W-:Y:S01]  /*b750*/  @!P3 IMAD.WIDE R14, R214, 0x2, R2 ;  /* 0x00000002d60eb825 */ /* 0x000fe200078e0202 */
[----:B------:R-:W-:Y:S01]  /*b760*/  @!P0 IADD3 R46, P6, R2, R49, RZ ;  /* 0x00000031022e8210 */ /* 0x000fe20007fde0ff */
[----:B------:R0:W5:Y:S02]  /*b770*/  @!P2 LD.E.64 R10, desc[UR6][R38.64] ;  /* 0x00000006260aa980 */ /* 0x000164000c101b00 */
[----:B------:R-:W-:Y:S01]  /*b780*/  @!P1 IMAD.X R45, R5, 0x1, R6, P4 ;  /* 0x00000001052d9824 */ /* 0x000fe200020e0606 */
[----:B------:R-:W-:Y:S01]  /*b790*/  @!P0 IADD3.X R47, R3, R8, RZ, P6, !PT ;  /* 0x00000008032f8210 */ /* 0x000fe200037fe4ff */
[----:B------:R-:W-:Y:S01]  /*b7a0*/  @!P0 IMAD.X R49, R5, 0x1, R8, P5 ;  /* 0x0000000105318824 */ /* 0x000fe200028e0608 */
[----:B------:R-:W-:-:S02]  /*b7b0*/  CS2R R8, SRZ ;  /* 0x0000000000087805 */ /* 0x000fc4000001ff00 */
[----:B------:R-:W-:Y:S01]  /*b7c0*/  CS2R R6, SRZ ;  /* 0x0000000000067805 */ /* 0x000fe2000001ff00 */
[----:B------:R-:W-:Y:S01]  /*b7d0*/  @!P3 IMAD.WIDE R36, R214, 0x2, R4 ;  /* 0x00000002d624b825 */ /* 0x000fe200078e0204 */
[----:B------:R0:W5:Y:S04]  /*b7e0*/  @!P3 LD.E.64 R12, desc[UR6][R14.64] ;  /* 0x000000060e0cb980 */ /* 0x000168000c101b00 */
[----:B------:R0:W5:Y:S04]  /*b7f0*/  @!P3 LD.E.64 R34, desc[UR6][R36.64] ;  /* 0x000000062422b980 */ /* 0x000168000c101b00 */
[----:B------:R0:W5:Y:S04]  /*b800*/  @!P2 LD.E.64 R32, desc[UR6][R40.64] ;  /* 0x000000062820a980 */ /* 0x000168000c101b00 */
[----:B------:R0:W5:Y:S04]  /*b810*/  @!P1 LD.E.64 R8, desc[UR6][R42.64] ;  /* 0x000000062a089980 */ /* 0x000168000c101b00 */
[----:B------:R0:W5:Y:S04]  /*b820*/  @!P1 LD.E.64 R26, desc[UR6][R44.64] ;  /* 0x000000062c1a9980 */ /* 0x000168000c101b00 */
[----:B------:R0:W5:Y:S04]  /*b830*/  @!P0 LD.E.64 R6, desc[UR6][R46.64] ;  /* 0x000000062e068980 */ /* 0x000168000c101b00 */
[----:B------:R0:W5:Y:S02]  /*b840*/  @!P0 LD.E.64 R24, desc[UR6][R48.64] ;  /* 0x0000000630188980 */ /* 0x000164000c101b00 */
.L_x_576:
[----:B------:R-:W-:Y:S05]  /*b850*/  BSYNC B1 ;  /* 0x0000000000017941 */ /* 0x000fea0003800000 */
.L_x_575:
[----:B---3--:R-:W2:Y:S01]  /*b860*/  LDL R5, [R1+0x74] ;  /* 0x0000740001057983 */ /* 0x008ea20000100800 */
[----:B0----5:R-:W-:Y:S01]  /*b870*/  IMAD.MOV.U32 R15, RZ, RZ, R12 ;  /* 0x000000ffff0f7224 */ /* 0x021fe200078e000c */
[----:B------:R-:W-:Y:S01]  /*b880*/  SHF.R.U64 R37, R12, 0x10, R13 ;  /* 0x000000100c257819 */ /* 0x000fe2000000120d */
[----:B----4-:R-:W-:Y:S01]  /*b890*/  IMAD.MOV.U32 R14, RZ, RZ, R10 ;  /* 0x000000ffff0e7224 */ /* 0x010fe200078e000a */
[----:B------:R-:W-:Y:S01]  /*b8a0*/  MOV R20, R13 ;  /* 0x0000000d00147202 */ /* 0x000fe20000000f00 */
[----:B------:R-:W-:Y:S01]  /*b8b0*/  IMAD.MOV.U32 R12, RZ, RZ, R11 ;  /* 0x000000ffff0c7224 */ /* 0x000fe200078e000b */
[----:B------:R-:W-:Y:S01]  /*b8c0*/  SHF.R.U32.HI R38, RZ, 0x10, R13 ;  /* 0x00000010ff267819 */ /* 0x000fe2000001160d */
[----:B------:R-:W-:Y:S01]  /*b8d0*/  IMAD.MOV.U32 R29, RZ, RZ, R34 ;  /* 0x000000ffff1d7224 */ /* 0x000fe200078e0022 */
[--C-:B------:R-:W-:Y:S01]  /*b8e0*/  SHF.R.U64 R39, R10, 0x10, R11.reuse ;  /* 0x000000100a277819 */ /* 0x100fe2000000120b */
[----:B-1----:R-:W-:Y:S01]  /*b8f0*/  IMAD.MOV.U32 R3, RZ, RZ, R6 ;  /* 0x000000ffff037224 */ /* 0x002fe200078e0006 */
[----:B------:R-:W-:Y:S01]  /*b900*/  SHF.R.U32.HI R40, RZ, 0x10, R11 ;  /* 0x00000010ff287819 */ /* 0x000fe2000001160b */
[----:B------:R-:W-:Y:S01]  /*b910*/  IMAD.MOV.U32 R11, RZ, RZ, R9 ;  /* 0x000000ffff0b7224 */ /* 0x000fe200078e0009 */
[--C-:B------:R-:W-:Y:S01]  /*b920*/  SHF.R.U64 R45, R34, 0x10, R35.reuse ;  /* 0x00000010222d7819 */ /* 0x100fe20000001223 */
[----:B------:R-:W-:Y:S01]  /*b930*/  IMAD.MOV.U32 R36, RZ, RZ, R35 ;  /* 0x000000ffff247224 */ /* 0x000fe200078e0023 */
[----:B------:R-:W-:Y:S01]  /*b940*/  MOV R10, R8 ;  /* 0x00000008000a7202 */ /* 0x000fe20000000f00 */
[----:B------:R-:W-:Y:S01]  /*b950*/  IMAD.MOV.U32 R13, RZ, RZ, R32 ;  /* 0x000000ffff0d7224 */ /* 0x000fe200078e0020 */
[----:B------:R-:W-:Y:S01]  /*b960*/  SHF.R.U64 R41, R8, 0x10, R9 ;  /* 0x0000001008297819 */ /* 0x000fe20000001209 */
[----:B------:R-:W-:Y:S01]  /*b970*/  IMAD.MOV.U32 R34, RZ, RZ, R33 ;  /* 0x000000ffff227224 */ /* 0x000fe200078e0021 */
[----:B------:R-:W-:Y:S01]  /*b980*/  SHF.R.U32.HI R42, RZ, 0x10, R9 ;  /* 0x00000010ff2a7819 */ /* 0x000fe20000011609 */
[----:B------:R-:W-:Y:S01]  /*b990*/  IMAD.MOV.U32 R9, RZ, RZ, R27 ;  /* 0x000000ffff097224 */ /* 0x000fe200078e001b */
[----:B------:R-:W-:Y:S01]  /*b9a0*/  MOV R4, R7 ;  /* 0x0000000700047202 */ /* 0x000fe20000000f00 */
[----:B------:R-:W-:Y:S01]  /*b9b0*/  IMAD.MOV.U32 R8, RZ, RZ, R24 ;  /* 0x000000ffff087224 */ /* 0x000fe200078e0018 */
[--C-:B------:R-:W-:Y:S01]  /*b9c0*/  SHF.R.U64 R43, R6, 0x10, R7.reuse ;  /* 0x00000010062b7819 */ /* 0x100fe20000001207 */
[----:B------:R-:W-:Y:S01]  /*b9d0*/  BSSY B1, `(.L_x_577) ;  /* 0x0000022000017945 */ /* 0x000fe20003800000 */
[----:B------:R-:W-:-:S02]  /*b9e0*/  SHF.R.U32.HI R44, RZ, 0x10, R7 ;  /* 0x00000010ff2c7819 */ /* 0x000fc40000011607 */
[----:B------:R-:W-:Y:S02]  /*b9f0*/  SHF.R.U64 R32, R32, 0x10, R33 ;  /* 0x0000001020207819 */ /* 0x000fe40000001221 */
[----:B------:R-:W-:Y:S02]  /*ba00*/  SHF.R.U32.HI R35, RZ, 0x10, R35 ;  /* 0x00000010ff237819 */ /* 0x000fe40000011623 */
[----:B------:R-:W-:Y:S02]  /*ba10*/  SHF.R.U32.HI R33, RZ, 0x10, R33 ;  /* 0x00000010ff217819 */ /* 0x000fe40000011621 */
[----:B------:R-:W-:Y:S02]  /*ba20*/  MOV R7, R26 ;  /* 0x0000001a00077202 */ /* 0x000fe40000000f00 */
[--C-:B------:R-:W-:Y:S02]  /*ba30*/  SHF.R.U64 R46, R26, 0x10, R27.reuse ;  /* 0x000000101a2e7819 */ /* 0x100fe4000000121b */
[----:B------:R-:W-:-:S02]  /*ba40*/  SHF.R.U32.HI R47, RZ, 0x10, R27 ;  /* 0x00000010ff2f7819 */ /* 0x000fc4000001161b */
[----:B------:R-:W-:Y:S02]  /*ba50*/  MOV R6, R25 ;  /* 0x0000001900067202 */ /* 0x000fe40000000f00 */
[----:B------:R-:W-:Y:S02]  /*ba60*/  VIMNMX R0, R0, 0x80, PT ;  /* 0x0000008000007848 */ /* 0x000fe40003fe0100 */
[--C-:B------:R-:W-:Y:S02]  /*ba70*/  SHF.R.U64 R48, R24, 0x10, R25.reuse ;  /* 0x0000001018307819 */ /* 0x100fe40000001219 */
[----:B------:R-:W-:Y:S02]  /*ba80*/  SHF.R.U32.HI R49, RZ, 0x10, R25 ;  /* 0x00000010ff317819 */ /* 0x000fe40000011619 */
[----:B------:R-:W-:Y:S02]  /*ba90*/  PRMT R25, R15, 0x5410, R20 ;  /* 0x000054100f197816 */ /* 0x000fe40000000014 */
[----:B------:R-:W-:-:S02]  /*baa0*/  PRMT R14, R14, 0x5410, R12 ;  /* 0x000054100e0e7816 */ /* 0x000fc4000000000c */
[----:B------:R-:W-:Y:S02]  /*bab0*/  PRMT R10, R10, 0x5410, R11 ;  /* 0x000054100a0a7816 */ /* 0x000fe4000000000b */
[----:B------:R-:W-:Y:S02]  /*bac0*/  PRMT R27, R29, 0x5410, R36 ;  /* 0x000054101d1b7816 */ /* 0x000fe40000000024 */
[----:B------:R-:W-:Y:S02]  /*bad0*/  PRMT R20, R13, 0x5410, R34 ;  /* 0x000054100d147816 */ /* 0x000fe40000000022 */
[----:B------:R-:W-:Y:S02]  /*bae0*/  PRMT R26, R37, 0x5410, R38 ;  /* 0x00005410251a7816 */ /* 0x000fe40000000026 */
[----:B------:R-:W-:Y:S02]  /*baf0*/  PRMT R15, R39, 0x5410, R40 ;  /* 0x00005410270f7816 */ /* 0x000fe40000000028 */
[----:B------:R-:W-:-:S02]  /*bb00*/  PRMT R11, R41, 0x5410, R42 ;  /* 0x00005410290b7816 */ /* 0x000fc4000000002a */
[----:B------:R-:W-:Y:S02]  /*bb10*/  PRMT R29, R45, 0x5410, R35 ;  /* 0x000054102d1d7816 */ /* 0x000fe40000000023 */
[----:B------:R-:W-:Y:S02]  /*bb20*/  PRMT R24, R32, 0x5410, R33 ;  /* 0x0000541020187816 */ /* 0x000fe40000000021 */
[----:B------:R-:W-:Y:S02]  /*bb30*/  ISETP.GE.AND P1, PT, R219, R0, PT ;  /* 0x00000000db00720c */ /* 0x000fe40003f26270 */
[----:B------:R-:W-:Y:S02]  /*bb40*/  PRMT R12, R7, 0x5410, R9 ;  /* 0x00005410070c7816 */ /* 0x000fe40000000009 */
[----:B------:R-:W-:Y:S02]  /*bb50*/  PRMT R13, R46, 0x5410, R47 ;  /* 0x000054102e0d7816 */ /* 0x000fe4000000002f */
[----:B------:R-:W-:-:S02]  /*bb60*/  PRMT R8, R8, 0x5410, R6 ;  /* 0x0000541008087816 */ /* 0x000fc40000000006 */
[----:B--2---:R-:W-:-:S04]  /*bb70*/  LEA.HI R2, R5, R5, RZ, 0x1 ;  /* 0x0000000505027211 */ /* 0x004fc800078f08ff */
[----:B------:R-:W-:-:S04]  /*bb80*/  LOP3.LUT R2, R2, 0xfffffffe, RZ, 0xc0, !PT ;  /* 0xfffffffe02027812 */ /* 0x000fc800078ec0ff */
[----:B------:R-:W-:-:S04]  /*bb90*/  IADD3 R2, R5, -R2, RZ ;  /* 0x8000000205027210 */ /* 0x000fc80007ffe0ff */
[----:B------:R-:W-:Y:S02]  /*bba0*/  SHF.L.U32 R5, R2, 0x1f, RZ ;  /* 0x0000001f02057819 */ /* 0x000fe400000006ff */
[----:B------:R-:W-:Y:S02]  /*bbb0*/  PRMT R2, R3, 0x5410, R4 ;  /* 0x0000541003027816 */ /* 0x000fe40000000004 */
[----:B------:R-:W0:Y:S01]  /*bbc0*/  SYNCS.PHASECHK.TRANS64.TRYWAIT P0, [R22+URZ+0x38800], R5 ;  /* 0x03880005160075a7 */ /* 0x000e22000800017f */
[----:B------:R-:W-:Y:S01]  /*bbd0*/  PRMT R3, R43, 0x5410, R44 ;  /* 0x000054102b037816 */ /* 0x000fe2000000002c */
[----:B0-----:R-:W-:Y:S06]  /*bbe0*/  @!P0 BRA `(.L_x_578) ;  /* 0x000001c000408947 */ /* 0x001fec0003800000 */
.L_x_851:
[----:B------:R-:W-:Y:S05]  /*bbf0*/  BSYNC B1 ;  /* 0x0000000000017941 */ /* 0x000fea0003800000 */
.L_x_577:
[----:B------:R-:W-:Y:S01]  /*bc00*/  BSSY B1, `(.L_x_579) ;  /* 0x00000aa000017945 */ /* 0x000fe20003800000 */
[----:B------:R-:W-:-:S03]  /*bc10*/  PRMT R9, R48, 0x5410, R49 ;  /* 0x0000541030097816 */ /* 0x000fc60000000031 */
[----:B------:R-:W-:Y:S05]  /*bc20*/  @P1 BRA `(.L_x_580) ;  /* 0x00000008009c1947 */ /* 0x000fea0003800000 */
[----:B0-----:R-:W0:Y:S01]  /*bc30*/  LDC R5, c[0x0][0x3f4] ;  /* 0x0000fd00ff057b82 */ /* 0x001e220000000800 */
[----:B------:R-:W-:Y:S01]  /*bc40*/  BSSY B2, `(.L_x_581) ;  /* 0x000002c000027945 */ /* 0x000fe20003800000 */
[-C--:B0-----:R-:W-:Y:S02]  /*bc50*/  ISETP.GE.AND P0, PT, R214, R5.reuse, PT ;  /* 0x00000005d600720c */ /* 0x081fe40003f06270 */
[-C--:B------:R-:W-:Y:S02]  /*bc60*/  ISETP.GE.AND P1, PT, R221, R5.reuse, PT ;  /* 0x00000005dd00720c */ /* 0x080fe40003f26270 */
[-C--:B------:R-:W-:Y:S02]  /*bc70*/  ISETP.GE.AND P2, PT, R220, R5.reuse, PT ;  /* 0x00000005dc00720c */ /* 0x080fe40003f46270 */
[----:B------:R-:W-:-:S07]  /*bc80*/  ISETP.GE.AND P3, PT, R222, R5, PT ;  /* 0x00000005de00720c */ /* 0x000fce0003f66270 */
[----:B------:R-:W-:Y:S06]  /*bc90*/  @P0 BRA `(.L_x_582) ;  /* 0x0000000000980947 */ /* 0x000fec0003800000 */
[----:B------:R-:W0:Y:S01]  /*bca0*/  LDS.128 R4, [R30] ;  /* 0x000000001e047984 */ /* 0x000e220000000c00 */
[----:B------:R-:W-:Y:S02]  /*bcb0*/  HADD2.F32 R39, -RZ, R27.H0_H0 ;  /* 0x2000001bff277230 */ /* 0x000fe40000004100 */
[----:B------:R-:W-:Y:S02]  /*bcc0*/  HADD2.F32 R37, -RZ, R25.H0_H0 ;  /* 0x20000019ff257230 */ /* 0x000fe40000004100 */
[----:B------:R-:W-:Y:S02]  /*bcd0*/  HADD2.F32 R36, -RZ, R26.H0_H0 ;  /* 0x2000001aff247230 */ /* 0x000fe40000004100 */
[----:B------:R-:W-:Y:S02]  /*bce0*/  HADD2.F32 R38, -RZ, R29.H0_H0 ;  /* 0x2000001dff267230 */ /* 0x000fe40000004100 */
[--C-:B0-----:R-:W-:Y:S02]  /*bcf0*/  HADD2.F32 R32, -RZ, R4.reuse.H0_H0 ;  /* 0x20000004ff207230 */ /* 0x101fe40000004100 */
[----:B------:R-:W-:-:S02]  /*bd00*/  HADD2.F32 R4, -RZ, R4.H1_H1 ;  /* 0x30000004ff047230 */ /* 0x000fc40000004100 */
[--C-:B------:R-:W-:Y:S02]  /*bd10*/  HADD2.F32 R33, -RZ, R5.reuse.H0_H0 ;  /* 0x20000005ff217230 */ /* 0x100fe40000004100 */
[----:B------:R-:W-:Y:S02]  /*bd20*/  HADD2.F32 R5, -RZ, R5.H1_H1 ;  /* 0x30000005ff057230 */ /* 0x000fe40000004100 */
[C---:B------:R-:W-:Y:S01]  /*bd30*/  FMUL.FTZ R41, R4.reuse, R39 ;  /* 0x0000002704297220 */ /* 0x040fe20000410000 */
[-C--:B------:R-:W-:Y:S01]  /*bd40*/  FMUL.FTZ R4, R4, R37.reuse ;  /* 0x0000002504047220 */ /* 0x080fe20000410000 */
[--C-:B------:R-:W-:Y:S02]  /*bd50*/  HADD2.F32 R34, -RZ, R6.reuse.H0_H0 ;  /* 0x20000006ff227230 */ /* 0x100fe40000004100 */
[----:B------:R-:W-:Y:S02]  /*bd60*/  HADD2.F32 R35, -RZ, R7.H0_H0 ;  /* 0x20000007ff237230 */ /* 0x000fe40000004100 */
[C---:B------:R-:W-:Y:S01]  /*bd70*/  FMUL.FTZ R42, R5.reuse, R38 ;  /* 0x00000026052a7220 */ /* 0x040fe20000410000 */
[C---:B------:R-:W-:Y:S01]  /*bd80*/  FFMA.FTZ R41, R32.reuse, R37, -R41 ;  /* 0x0000002520297223 */ /* 0x040fe20000010829 */
[----:B------:R-:W-:Y:S01]  /*bd90*/  FFMA.FTZ R40, R32, R39, R4 ;  /* 0x0000002720287223 */ /* 0x000fe20000010004 */
[----:B------:R-:W-:Y:S01]  /*bda0*/  FMUL.FTZ R44, R5, R36 ;  /* 0x00000024052c7220 */ /* 0x000fe20000410000 */
[----:B------:R-:W-:-:S02]  /*bdb0*/  HADD2.F32 R6, -RZ, R6.H1_H1 ;  /* 0x30000006ff067230 */ /* 0x000fc40000004100 */
[C---:B------:R-:W-:Y:S01]  /*bdc0*/  FFMA.FTZ R42, R33.reuse, R36, -R42 ;  /* 0x00000024212a7223 */ /* 0x040fe2000001082a */
[----:B------:R-:W-:Y:S02]  /*bdd0*/  HADD2.F32 R7, -RZ, R7.H1_H1 ;  /* 0x30000007ff077230 */ /* 0x000fe40000004100 */
[----:B------:R-:W-:Y:S01]  /*bde0*/  FFMA.FTZ R33, R33, R38, R44 ;  /* 0x0000002621217223 */ /* 0x000fe2000001002c */
[----:B------:R-:W-:Y:S02]  /*bdf0*/  HADD2.F32 R37, -RZ, R27.H1_H1 ;  /* 0x3000001bff257230 */ /* 0x000fe40000004100 */
[----:B------:R-:W-:Y:S02]  /*be00*/  HADD2.F32 R5, -RZ, R25.H1_H1 ;  /* 0x30000019ff057230 */ /* 0x000fe40000004100 */
[----:B------:R-:W-:Y:S02]  /*be10*/  HADD2.F32 R32, -RZ, R29.H1_H1 ;  /* 0x3000001dff207230 */ /* 0x000fe40000004100 */
[----:B------:R-:W-:Y:S01]  /*be20*/  FMUL.FTZ R39, R6, R37 ;  /* 0x0000002506277220 */ /* 0x000fe20000410000 */
[----:B------:R-:W-:-:S02]  /*be30*/  HADD2.F32 R4, -RZ, R26.H1_H1 ;  /* 0x3000001aff047230 */ /* 0x000fc40000004100 */
[-C--:B------:R-:W-:Y:S01]  /*be40*/  FMUL.FTZ R36, R6, R5.reuse ;  /* 0x0000000506247220 */ /* 0x080fe20000410000 */
[C---:B------:R-:W-:Y:S01]  /*be50*/  FMUL.FTZ R38, R7.reuse, R32 ;  /* 0x0000002007267220 */ /* 0x040fe20000410000 */
[C---:B------:R-:W-:Y:S01]  /*be60*/  FFMA.FTZ R6, R34.reuse, R5, -R39 ;  /* 0x0000000522067223 */ /* 0x040fe20000010827 */
[-C--:B------:R-:W-:Y:S01]  /*be70*/  FMUL.FTZ R43, R7, R4.reuse ;  /* 0x00000004072b7220 */ /* 0x080fe20000410000 */
[----:B------:R-:W-:Y:S01]  /*be80*/  FFMA.FTZ R37, R34, R37, R36 ;  /* 0x0000002522257223 */ /* 0x000fe20000010024 */
[C---:B------:R-:W-:Y:S01]  /*be90*/  FFMA.FTZ R7, R35.reuse, R4, -R38 ;  /* 0x0000000423077223 */ /* 0x040fe20000010826 */
[----:B------:R-:W-:Y:S01]  /*bea0*/  F2FP.F16.F32.PACK_AB R4, R40, R41 ;  /* 0x000000292804723e */ /* 0x000fe200000000ff */
[----:B------:R-:W-:Y:S01]  /*beb0*/  FFMA.FTZ R32, R35, R32, R43 ;  /* 0x0000002023207223 */ /* 0x000fe2000001002b */
[----:B------:R-:W-:Y:S02]  /*bec0*/  F2FP.F16.F32.PACK_AB R5, R33, R42 ;  /* 0x0000002a2105723e */ /* 0x000fe400000000ff */
[----:B------:R-:W-:-:S02]  /*bed0*/  F2FP.F16.F32.PACK_AB R6, R37, R6 ;  /* 0x000000062506723e */ /* 0x000fc400000000ff */
[----:B------:R-:W-:-:S05]  /*bee0*/  F2FP.F16.F32.PACK_AB R7, R32, R7 ;  /* 0x000000072007723e */ /* 0x000fca00000000ff */
[----:B------:R0:W-:Y:S02]  /*bef0*/  STS.128 [R30], R4 ;  /* 0x000000041e007388 */ /* 0x0001e40000000c00 */
.L_x_582:
[----:B------:R-:W-:Y:S05]  /*bf00*/  BSYNC B2 ;  /* 0x0000000000027941 */ /* 0x000fea0003800000 */
.L_x_581:
[----:B------:R-:W-:Y:S04]  /*bf10*/  BSSY B2, `(.L_x_583) ;  /* 0x0000028000027945 */ /* 0x000fe80003800000 */
[----:B------:R-:W-:Y:S05]  /*bf20*/  @P1 BRA `(.L_x_584) ;  /* 0x0000000000981947 */ /* 0x000fea0003800000 */
[----:B0-----:R-:W0:Y:S01]  /*bf30*/  LDS.128 R4, [R30+0x4000] ;  /* 0x004000001e047984 */ /* 0x001e220000000c00 */
        /* <DEDUP_REMOVED lines=36> */
[----:B------:R1:W-:Y:S02]  /*c180*/  STS.128 [R30+0x4000], R4 ;  /* 0x004000041e007388 */ /* 0x0003e40000000c00 */
.L_x_584:
[----:B------:R-:W-:Y:S05]  /*c190*/  BSYNC B2 ;  /* 0x0000000000027941 */ /* 0x000fea0003800000 */
.L_x_583:
[----:B------:R-:W-:Y:S04]  /*c1a0*/  BSSY B2, `(.L_x_585) ;  /* 0x0000028000027945 */ /* 0x000fe80003800000 */
[----:B------:R-:W-:Y:S05]  /*c1b0*/  @P2 BRA `(.L_x_586) ;  /* 0x0000000000982947 */ /* 0x000fea0003800000 */
[----:B01----:R-:W0:Y:S01]  /*c1c0*/  LDS.128 R4, [R30+0x8000] ;  /* 0x008000001e047984 */ /* 0x003e220000000c00 */
        /* <DEDUP_REMOVED lines=37> */
.L_x_586:
[----:B------:R-:W-:Y:S05]  /*c420*/  BSYNC B2 ;  /* 0x0000000000027941 */ /* 0x000fea0003800000 */
.L_x_585:
[----:B------:R-:W-:Y:S05]  /*c430*/  @P3 BRA `(.L_x_580) ;  /* 0x0000000000983947 */ /* 0x000fea0003800000 */
[----:B012---:R-:W0:Y:S01]  /*c440*/  LDS.128 R4, [R30+0xc000] ;  /* 0x00c000001e047984 */ /* 0x007e220000000c00 */
        /* <DEDUP_REMOVED lines=37> */
.L_x_580:
[----:B------:R-:W-:Y:S05]  /*c6a0*/  BSYNC B1 ;  /* 0x0000000000017941 */ /* 0x000fea0003800000 */
.L_x_579:
[----:B------:R-:W-:Y:S01]  /*c6b0*/  ISETP.GE.AND P0, PT, R31, R0, PT ;  /* 0x000000001f00720c */ /* 0x000fe20003f06270 */
[----:B------:R-:W-:-:S12]  /*c6c0*/  BSSY B1, `(.L_x_587) ;  /* 0x00000a9000017945 */ /* 0x000fd80003800000 */
[----:B------:R-:W-:Y:S05]  /*c6d0*/  @P0 BRA `(.L_x_588) ;  /* 0x00000008009c0947 */ /* 0x000fea0003800000 */
[----:B0123--:R-:W0:Y:S01]  /*c6e0*/  LDC R5, c[0x0][0x3f4] ;  /* 0x0000fd00ff057b82 */ /* 0x00fe220000000800 */
[----:B------:R-:W-:Y:S01]  /*c6f0*/  BSSY B2, `(.L_x_589) ;  /* 0x000002c000027945 */ /* 0x000fe20003800000 */
[-C--:B0-----:R-:W-:Y:S02]  /*c700*/  ISETP.GE.AND P0, PT, R214, R5.reuse, PT ;  /* 0x00000005d600720c */ /* 0x081fe40003f06270 */
[-C--:B------:R-:W-:Y:S02]  /*c710*/  ISETP.GE.AND P1, PT, R221, R5.reuse, PT ;  /* 0x00000005dd00720c */ /* 0x080fe40003f26270 */
[-C--:B------:R-:W-:Y:S02]  /*c720*/  ISETP.GE.AND P2, PT, R220, R5.reuse, PT ;  /* 0x00000005dc00720c */ /* 0x080fe40003f46270 */
[----:B------:R-:W-:-:S07]  /*c730*/  ISETP.GE.AND P3, PT, R222, R5, PT ;  /* 0x00000005de00720c */ /* 0x000fce0003f66270 */
[----:B------:R-:W-:Y:S06]  /*c740*/  @P0 BRA `(.L_x_590) ;  /* 0x0000000000980947 */ /* 0x000fec0003800000 */
[----:B------:R-:W0:Y:S01]  /*c750*/  LDS.128 R4, [R30+0x1000] ;  /* 0x001000001e047984 */ /* 0x000e220000000c00 */
[----:B------:R-:W-:Y:S02]  /*c760*/  HADD2.F32 R39, -RZ, R27.H0_H0 ;  /* 0x2000001bff277230 */ /* 0x000fe40000004100 */
[----:B------:R-:W-:Y:S02]  /*c770*/  HADD2.F32 R37, -RZ, R25.H0_H0 ;  /* 0x20000019ff257230 */ /* 0x000fe40000004100 */
[----:B------:R-:W-:Y:S02]  /*c780*/  HADD2.F32 R42, -RZ, R29.H0_H0 ;  /* 0x2000001dff2a7230 */ /* 0x000fe40000004100 */
[----:B------:R-:W-:Y:S02]  /*c790*/  HADD2.F32 R40, -RZ, R26.H0_H0 ;  /* 0x2000001aff287230 */ /* 0x000fe40000004100 */
[----:B------:R-:W-:Y:S02]  /*c7a0*/  HADD2.F32 R41, -RZ, R27.H1_H1 ;  /* 0x3000001bff297230 */ /* 0x000fe40000004100 */
[----:B------:R-:W-:-:S02]  /*c7b0*/  HADD2.F32 R44, -RZ, R29.H1_H1 ;  /* 0x3000001dff2c7230 */ /* 0x000fc40000004100 */
[--C-:B0-----:R-:W-:Y:S02]  /*c7c0*/  HADD2.F32 R31, -RZ, R4.reuse.H0_H0 ;  /* 0x20000004ff1f7230 */ /* 0x101fe40000004100 */
[----:B------:R-:W-:Y:S02]  /*c7d0*/  HADD2.F32 R4, -RZ, R4.H1_H1 ;  /* 0x30000004ff047230 */ /* 0x000fe40000004100 */
[--C-:B------:R-:W-:Y:S02]  /*c7e0*/  HADD2.F32 R32, -RZ, R5.reuse.H0_H0 ;  /* 0x20000005ff207230 */ /* 0x100fe40000004100 */
[----:B------:R-:W-:Y:S02]  /*c7f0*/  HADD2.F32 R5, -RZ, R5.H1_H1 ;  /* 0x30000005ff057230 */ /* 0x000fe40000004100 */
[-C--:B------:R-:W-:Y:S01]  /*c800*/  FMUL.FTZ R36, R39, R4.reuse ;  /* 0x0000000427247220 */ /* 0x080fe20000410000 */
[----:B------:R-:W-:Y:S01]  /*c810*/  FMUL.FTZ R38, R37, R4 ;  /* 0x0000000425267220 */ /* 0x000fe20000410000 */
[----:B------:R-:W-:-:S02]  /*c820*/  HADD2.F32 R33, -RZ, R6.H0_H0 ;  /* 0x20000006ff217230 */ /* 0x000fc40000004100 */
[----:B------:R-:W-:Y:S01]  /*c830*/  FMUL.FTZ R35, R42, R5 ;  /* 0x000000052a237220 */ /* 0x000fe20000410000 */
[----:B------:R-:W-:Y:S01]  /*c840*/  FFMA.FTZ R4, R37, R31, -R36 ;  /* 0x0000001f25047223 */ /* 0x000fe20000010824 */
[--C-:B------:R-:W-:Y:S02]  /*c850*/  HADD2.F32 R34, -RZ, R7.reuse.H0_H0 ;  /* 0x20000007ff227230 */ /* 0x100fe40000004100 */
[C---:B------:R-:W-:Y:S01]  /*c860*/  FMUL.FTZ R37, R40.reuse, R5 ;  /* 0x0000000528257220 */ /* 0x040fe20000410000 */
[----:B------:R-:W-:Y:S02]  /*c870*/  HADD2.F32 R6, -RZ, R6.H1_H1 ;  /* 0x30000006ff067230 */ /* 0x000fe40000004100 */
[----:B------:R-:W-:Y:S01]  /*c880*/  FFMA.FTZ R31, R39, R31, R38 ;  /* 0x0000001f271f7223 */ /* 0x000fe20000010026 */
[----:B------:R-:W-:Y:S02]  /*c890*/  HADD2.F32 R7, -RZ, R7.H1_H1 ;  /* 0x30000007ff077230 */ /* 0x000fe40000004100 */
[----:B------:R-:W-:Y:S01]  /*c8a0*/  FFMA.FTZ R5, R40, R32, -R35 ;  /* 0x0000002028057223 */ /* 0x000fe20000010823 */
[----:B------:R-:W-:-:S02]  /*c8b0*/  HADD2.F32 R39, -RZ, R25.H1_H1 ;  /* 0x30000019ff277230 */ /* 0x000fc40000004100 */
[----:B------:R-:W-:Y:S01]  /*c8c0*/  FFMA.FTZ R32, R42, R32, R37 ;  /* 0x000000202a207223 */ /* 0x000fe20000010025 */
[----:B------:R-:W-:Y:S02]  /*c8d0*/  HADD2.F32 R40, -RZ, R26.H1_H1 ;  /* 0x3000001aff287230 */ /* 0x000fe40000004100 */
[-C--:B------:R-:W-:Y:S01]  /*c8e0*/  FMUL.FTZ R36, R41, R6.reuse ;  /* 0x0000000629247220 */ /* 0x080fe20000410000 */
[-C--:B------:R-:W-:Y:S01]  /*c8f0*/  FMUL.FTZ R35, R44, R7.reuse ;  /* 0x000000072c237220 */ /* 0x080fe20000410000 */
[----:B------:R-:W-:Y:S01]  /*c900*/  FMUL.FTZ R38, R39, R6 ;  /* 0x0000000627267220 */ /* 0x000fe20000410000 */
[----:B------:R-:W-:Y:S01]  /*c910*/  F2FP.F16.F32.PACK_AB R4, R31, R4 ;  /* 0x000000041f04723e */ /* 0x000fe200000000ff */
[C---:B------:R-:W-:Y:S01]  /*c920*/  FMUL.FTZ R37, R40.reuse, R7 ;  /* 0x0000000728257220 */ /* 0x040fe20000410000 */
[-C--:B------:R-:W-:Y:S01]  /*c930*/  FFMA.FTZ R6, R39, R33.reuse, -R36 ;  /* 0x0000002127067223 */ /* 0x080fe20000010824 */
[-C--:B------:R-:W-:Y:S01]  /*c940*/  FFMA.FTZ R7, R40, R34.reuse, -R35 ;  /* 0x0000002228077223 */ /* 0x080fe20000010823 */
[----:B------:R-:W-:Y:S01]  /*c950*/  FFMA.FTZ R33, R41, R33, R38 ;  /* 0x0000002129217223 */ /* 0x000fe20000010026 */
[----:B------:R-:W-:Y:S01]  /*c960*/  FFMA.FTZ R34, R44, R34, R37 ;  /* 0x000000222c227223 */ /* 0x000fe20000010025 */
[----:B------:R-:W-:-:S03]  /*c970*/  F2FP.F16.F32.PACK_AB R5, R32, R5 ;  /* 0x000000052005723e */ /* 0x000fc600000000ff */
[----:B------:R-:W-:Y:S02]  /*c980*/  F2FP.F16.F32.PACK_AB R6, R33, R6 ;  /* 0x000000062106723e */ /* 0x000fe400000000ff */
[----:B------:R-:W-:-:S05]  /*c990*/  F2FP.F16.F32.PACK_AB R7, R34, R7 ;  /* 0x000000072207723e */ /* 0x000fca00000000ff */
[----:B------:R0:W-:Y:S02]  /*c9a0*/  STS.128 [R30+0x1000], R4 ;  /* 0x001000041e007388 */ /* 0x0001e40000000c00 */
.L_x_590:
[----:B------:R-:W-:Y:S05]  /*c9b0*/  BSYNC B2 ;  /* 0x0000000000027941 */ /* 0x000fea0003800000 */
.L_x_589:
[----:B------:R-:W-:Y:S04]  /*c9c0*/  BSSY B2, `(.L_x_591) ;  /* 0x0000028000027945 */ /* 0x000fe80003800000 */
[----:B------:R-:W-:Y:S05]  /*c9d0*/  @P1 BRA `(.L_x_592) ;  /* 0x0000000000981947 */ /* 0x000fea0003800000 */
[----:B0-----:R-:W0:Y:S01]  /*c9e0*/  LDS.128 R4, [R30+0x5000] ;  /* 0x005000001e047984 */ /* 0x001e220000000c00 */
        /* <DEDUP_REMOVED lines=37> */
.L_x_592:
[----:B------:R-:W-:Y:S05]  /*cc40*/  BSYNC B2 ;  /* 0x0000000000027941 */ /* 0x000fea0003800000 */
.L_x_591:
[----:B------:R-:W-:Y:S04]  /*cc50*/  BSSY B2, `(.L_x_593) ;  /* 0x0000028000027945 */ /* 0x000fe80003800000 */
[----:B------:R-:W-:Y:S05]  /*cc60*/  @P2 BRA `(.L_x_594) ;  /* 0x0000000000982947 */ /* 0x000fea0003800000 */
[----:B01----:R-:W0:Y:S01]  /*cc70*/  LDS.128 R4, [R30+0x9000] ;  /* 0x009000001e047984 */ /* 0x003e220000000c00 */
        /* <DEDUP_REMOVED lines=37> */
.L_x_594:
[----:B------:R-:W-:Y:S05]  /*ced0*/  BSYNC B2 ;  /* 0x0000000000027941 */ /* 0x000fea0003800000 */
.L_x_593:
[----:B------:R-:W-:Y:S05]  /*cee0*/  @P3 BRA `(.L_x_588) ;  /* 0x0000000000983947 */ /* 0x000fea0003800000 */
[----:B012---:R-:W0:Y:S01]  /*cef0*/  LDS.128 R4, [R30+0xd000] ;  /* 0x00d000001e047984 */ /* 0x007e220000000c00 */
        /* <DEDUP_REMOVED lines=37> */
.L_x_588:
[----:B------:R-:W-:Y:S05]  /*d150*/  BSYNC B1 ;  /* 0x0000000000017941 */ /* 0x000fea0003800000 */
.L_x_587:
[----:B01234-:R-:W-:Y:S01]  /*d160*/  VIADD R4, R219, 0x40 ;  /* 0x00000040db047836 */ /* 0x01ffe20000000000 */
[----:B------:R-:W-:Y:S04]  /*d170*/  BSSY B1, `(.L_x_595) ;  /* 0x00000aa000017945 */ /* 0x000fe80003800000 */
[----:B------:R-:W-:-:S13]  /*d180*/  ISETP.GE.AND P0, PT, R4, R0, PT ;  /* 0x000000000400720c */ /* 0x000fda0003f06270 */
[----:B------:R-:W-:Y:S05]  /*d190*/  @P0 BRA `(.L_x_596) ;  /* 0x00000008009c0947 */ /* 0x000fea0003800000 */
[----:B------:R-:W0:Y:S01]  /*d1a0*/  LDC R5, c[0x0][0x3f4] ;  /* 0x0000fd00ff057b82 */ /* 0x000e220000000800 */
        /* <DEDUP_REMOVED lines=44> */
.L_x_598:
[----:B------:R-:W-:Y:S05]  /*d470*/  BSYNC B2 ;  /* 0x0000000000027941 */ /* 0x000fea0003800000 */
.L_x_597:
        /* <DEDUP_REMOVED lines=40> */
.L_x_600:
[----:B------:R-:W-:Y:S05]  /*d700*/  BSYNC B2 ;  /* 0x0000000000027941 */ /* 0x000fea0003800000 */
.L_x_599:
        /* <DEDUP_REMOVED lines=40> */
.L_x_602:
[----:B------:R-:W-:Y:S05]  /*d990*/  BSYNC B2 ;  /* 0x0000000000027941 */ /* 0x000fea0003800000 */
.L_x_601:
        /* <DEDUP_REMOVED lines=39> */
.L_x_596:
[----:B------:R-:W-:Y:S05]  /*dc10*/  BSYNC B1 ;  /* 0x0000000000017941 */ /* 0x000fea0003800000 */
.L_x_595:
[----:B------:R-:W-:-:S13]  /*dc20*/  ISETP.GE.AND P0, PT, R21, R0, PT ;  /* 0x000000001500720c */ /* 0x000fda0003f06270 */
        /* <DEDUP_REMOVED lines=17> */
[-C--:B------:R-:W-:Y:S01]  /*dd40*/  FMUL.FTZ R33, R38, R4.reuse ;  /* 0x0000000426217220 */ /* 0x080fe20000410000 */
[C---:B------:R-:W-:Y:S01]  /*dd50*/  FMUL.FTZ R35, R36.reuse, R4 ;  /* 0x0000000424237220 */ /* 0x040fe20000410000 */
[--C-:B------:R-:W-:Y:S02]  /*dd60*/  HADD2.F32 R31, -RZ, R6.reuse.H0_H0 ;  /* 0x20000006ff1f7230 */ /* 0x100fe40000004100 */
[----:B------:R-:W-:Y:S02]  /*dd70*/  HADD2.F32 R32, -RZ, R7.H0_H0 ;  /* 0x20000007ff207230 */ /* 0x000fe40000004100 */
[-C--:B------:R-:W-:Y:S01]  /*dd80*/  FFMA.FTZ R4, R36, R0.reuse, -R33 ;  /* 0x0000000024047223 */ /* 0x080fe20000010821 */
[----:B------:R-:W-:Y:S01]  /*dd90*/  FFMA.FTZ R35, R38, R0, R35 ;  /* 0x0000000026237223 */ /* 0x000fe20000010023 */
[----:B------:R-:W-:-:S02]  /*dda0*/  HADD2.F32 R6, -RZ, R6.H1_H1 ;  /* 0x30000006ff067230 */ /* 0x000fc40000004100 */
[-C--:B------:R-:W-:Y:S01]  /*ddb0*/  FMUL.FTZ R34, R39, R5.reuse ;  /* 0x0000000527227220 */ /* 0x080fe20000410000 */
[----:B------:R-:W-:Y:S02]  /*ddc0*/  HADD2.F32 R7, -RZ, R7.H1_H1 ;  /* 0x30000007ff077230 */ /* 0x000fe40000004100 */
[C---:B------:R-:W-:Y:S01]  /*ddd0*/  FMUL.FTZ R0, R37.reuse, R5 ;  /* 0x0000000525007220 */ /* 0x040fe20000410000 */
[----:B------:R-:W-:Y:S02]  /*dde0*/  HADD2.F32 R33, -RZ, R27.H1_H1 ;  /* 0x3000001bff217230 */ /* 0x000fe40000004100 */
[-C--:B------:R-:W-:Y:S01]  /*ddf0*/  FFMA.FTZ R5, R37, R21.reuse, -R34 ;  /* 0x0000001525057223 */ /* 0x080fe20000010822 */
[----:B------:R-:W-:Y:S02]  /*de00*/  HADD2.F32 R38, -RZ, R29.H1_H1 ;  /* 0x3000001dff267230 */ /* 0x000fe40000004100 */
[----:B------:R-:W-:Y:S01]  /*de10*/  FFMA.FTZ R0, R39, R21, R0 ;  /* 0x0000001527007223 */ /* 0x000fe20000010000 */
[----:B------:R-:W-:Y:S01]  /*de20*/  HADD2.F32 R27, -RZ, R25.H1_H1 ;  /* 0x30000019ff1b7230 */ /* 0x000fe20000004100 */
[----:B------:R-:W-:Y:S01]  /*de30*/  F2FP.F16.F32.PACK_AB R4, R35, R4 ;  /* 0x000000042304723e */ /* 0x000fe200000000ff */
[----:B------:R-:W-:-:S02]  /*de40*/  HADD2.F32 R36, -RZ, R26.H1_H1 ;  /* 0x3000001aff247230 */ /* 0x000fc40000004100 */
[-C--:B------:R-:W-:Y:S01]  /*de50*/  FMUL.FTZ R26, R33, R6.reuse ;  /* 0x00000006211a7220 */ /* 0x080fe20000410000 */
[----:B------:R-:W-:Y:S01]  /*de60*/  FMUL.FTZ R21, R38, R7 ;  /* 0x0000000726157220 */ /* 0x000fe20000410000 */
[C---:B------:R-:W-:Y:S01]  /*de70*/  FMUL.FTZ R34, R27.reuse, R6 ;  /* 0x000000061b227220 */ /* 0x040fe20000410000 */
[----:B------:R-:W-:Y:S01]  /*de80*/  F2FP.F16.F32.PACK_AB R5, R0, R5 ;  /* 0x000000050005723e */ /* 0x000fe200000000ff */
[C---:B------:R-:W-:Y:S01]  /*de90*/  FMUL.FTZ R25, R36.reuse, R7 ;  /* 0x0000000724197220 */ /* 0x040fe20000410000 */
[-C--:B------:R-:W-:Y:S01]  /*dea0*/  FFMA.FTZ R6, R27, R31.reuse, -R26 ;  /* 0x0000001f1b067223 */ /* 0x080fe2000001081a */
[-C--:B------:R-:W-:Y:S01]  /*deb0*/  FFMA.FTZ R7, R36, R32.reuse, -R21 ;  /* 0x0000002024077223 */ /* 0x080fe20000010815 */
[----:B------:R-:W-:Y:S01]  /*dec0*/  FFMA.FTZ R31, R33, R31, R34 ;  /* 0x0000001f211f7223 */ /* 0x000fe20000010022 */
[----:B------:R-:W-:-:S04]  /*ded0*/  FFMA.FTZ R32, R38, R32, R25 ;  /* 0x0000002026207223 */ /* 0x000fc80000010019 */
[----:B------:R-:W-:Y:S02]  /*dee0*/  F2FP.F16.F32.PACK_AB R6, R31, R6 ;  /* 0x000000061f06723e */ /* 0x000fe400000000ff */
[----:B------:R-:W-:-:S05]  /*def0*/  F2FP.F16.F32.PACK_AB R7, R32, R7 ;  /* 0x000000072007723e */ /* 0x000fca00000000ff */
[----:B------:R0:W-:Y:S02]  /*df00*/  STS.128 [R30+0x3000], R4 ;  /* 0x003000041e007388 */ /* 0x0001e40000000c00 */
.L_x_605:
[----:B------:R-:W-:Y:S05]  /*df10*/  BSYNC B1 ;  /* 0x0000000000017941 */ /* 0x000fea0003800000 */
.L_x_604:
        /* <DEDUP_REMOVED lines=13> */
[----:B------:R-:W-:Y:S02]  /*dff0*/  HADD2.F32 R25, -RZ, R6.H0_H0 ;  /* 0x20000006ff197230 */ /* 0x000fe40000004100 */
[-C--:B------:R-:W-:Y:S01]  /*e000*/  FMUL.FTZ R32, R33, R5.reuse ;  /* 0x0000000521207220 */ /* 0x080fe20000410000 */
[-C--:B------:R-:W-:Y:S01]  /*e010*/  FFMA.FTZ R4, R34, R0.reuse, -R27 ;  /* 0x0000000022047223 */ /* 0x080fe2000001081b */
[----:B------:R-:W-:Y:S01]  /*e020*/  FFMA.FTZ R29, R36, R0, R29 ;  /* 0x00000000241d7223 */ /* 0x000fe2000001001d */
[----:B------:R-:W-:Y:S01]  /*e030*/  FMUL.FTZ R0, R31, R5 ;  /* 0x000000051f007220 */ /* 0x000fe20000410000 */
[----:B------:R-:W-:-:S02]  /*e040*/  HADD2.F32 R26, -RZ, R7.H0_H0 ;  /* 0x20000007ff1a7230 */ /* 0x000fc40000004100 */
[-C--:B------:R-:W-:Y:S01]  /*e050*/  FFMA.FTZ R5, R31, R21.reuse, -R32 ;  /* 0x000000151f057223 */ /* 0x080fe20000010820 */
[----:B------:R-:W-:Y:S02]  /*e060*/  HADD2.F32 R6, -RZ, R6.H1_H1 ;  /* 0x30000006ff067230 */ /* 0x000fe40000004100 */
[----:B------:R-:W-:Y:S01]  /*e070*/  FFMA.FTZ R0, R33, R21, R0 ;  /* 0x0000001521007223 */ /* 0x000fe20000010000 */
[----:B------:R-:W-:Y:S01]  /*e080*/  HADD2.F32 R7, -RZ, R7.H1_H1 ;  /* 0x30000007ff077230 */ /* 0x000fe20000004100 */
[----:B------:R-:W-:Y:S01]  /*e090*/  F2FP.F16.F32.PACK_AB R4, R29, R4 ;  /* 0x000000041d04723e */ /* 0x000fe200000000ff */
[----:B------:R-:W-:Y:S02]  /*e0a0*/  HADD2.F32 R31, -RZ, R20.H1_H1 ;  /* 0x30000014ff1f7230 */ /* 0x000fe40000004100 */
[----:B------:R-:W-:Y:S01]  /*e0b0*/  HADD2.F32 R32, -RZ, R24.H1_H1 ;  /* 0x30000018ff207230 */ /* 0x000fe20000004100 */
[----:B------:R-:W-:Y:S01]  /*e0c0*/  F2FP.F16.F32.PACK_AB R5, R0, R5 ;  /* 0x000000050005723e */ /* 0x000fe200000000ff */
[----:B------:R-:W-:-:S02]  /*e0d0*/  HADD2.F32 R27, -RZ, R14.H1_H1 ;  /* 0x3000000eff1b7230 */ /* 0x000fc40000004100 */
[-C--:B------:R-:W-:Y:S01]  /*e0e0*/  FMUL.FTZ R14, R31, R6.reuse ;  /* 0x000000061f0e7220 */ /* 0x080fe20000410000 */
[----:B------:R-:W-:Y:S02]  /*e0f0*/  HADD2.F32 R24, -RZ, R15.H1_H1 ;  /* 0x3000000fff187230 */ /* 0x000fe40000004100 */
[----:B------:R-:W-:Y:S01]  /*e100*/  FMUL.FTZ R15, R32, R7 ;  /* 0x00000007200f7220 */ /* 0x000fe20000410000 */
[C---:B------:R-:W-:Y:S01]  /*e110*/  FMUL.FTZ R20, R27.reuse, R6 ;  /* 0x000000061b147220 */ /* 0x040fe20000410000 */
[----:B------:R-:W-:Y:S01]  /*e120*/  FFMA.FTZ R6, R27, R25, -R14 ;  /* 0x000000191b067223 */ /* 0x000fe2000001080e */
[C---:B------:R-:W-:Y:S01]  /*e130*/  FMUL.FTZ R21, R24.reuse, R7 ;  /* 0x0000000718157220 */ /* 0x040fe20000410000 */
[-C--:B------:R-:W-:Y:S01]  /*e140*/  FFMA.FTZ R7, R24, R26.reuse, -R15 ;  /* 0x0000001a18077223 */ /* 0x080fe2000001080f */
[----:B------:R-:W-:Y:S02]  /*e150*/  FFMA.FTZ R25, R31, R25, R20 ;  /* 0x000000191f197223 */ /* 0x000fe40000010014 */
[----:B------:R-:W-:-:S03]  /*e160*/  FFMA.FTZ R26, R32, R26, R21 ;  /* 0x0000001a201a7223 */ /* 0x000fc60000010015 */
[----:B------:R-:W-:Y:S02]  /*e170*/  F2FP.F16.F32.PACK_AB R6, R25, R6 ;  /* 0x000000061906723e */ /* 0x000fe400000000ff */
[----:B------:R-:W-:-:S05]  /*e180*/  F2FP.F16.F32.PACK_AB R7, R26, R7 ;  /* 0x000000071a07723e */ /* 0x000fca00000000ff */
[----:B------:R1:W-:Y:S02]  /*e190*/  STS.128 [R30+0x7000], R4 ;  /* 0x007000041e007388 */ /* 0x0003e40000000c00 */
.L_x_607:
[----:B------:R-:W-:Y:S05]  /*e1a0*/  BSYNC B1 ;  /* 0x0000000000017941 */ /* 0x000fea0003800000 */
.L_x_606:
        /* <DEDUP_REMOVED lines=16> */
[-C--:B------:R-:W-:Y:S01]  /*e2b0*/  FMUL.FTZ R27, R34, R5.reuse ;  /* 0x00000005221b7220 */ /* 0x080fe20000410000 */
[----:B------:R-:W-:Y:S01]  /*e2c0*/  FFMA.FTZ R4, R24, R0, -R21 ;  /* 0x0000000018047223 */ /* 0x000fe20000010815 */
[C---:B------:R-:W-:Y:S01]  /*e2d0*/  FMUL.FTZ R21, R26.reuse, R5 ;  /* 0x000000051a157220 */ /* 0x040fe20000410000 */
[--C-:B------:R-:W-:Y:S02]  /*e2e0*/  HADD2.F32 R20, -RZ, R7.reuse.H0_H0 ;  /* 0x20000007ff147230 */ /* 0x100fe40000004100 */
[----:B------:R-:W-:Y:S01]  /*e2f0*/  FFMA.FTZ R5, R26, R14, -R27 ;  /* 0x0000000e1a057223 */ /* 0x000fe2000001081b */
[----:B------:R-:W-:Y:S02]  /*e300*/  HADD2.F32 R6, -RZ, R6.H1_H1 ;  /* 0x30000006ff067230 */ /* 0x000fe40000004100 */
[----:B------:R-:W-:Y:S01]  /*e310*/  FFMA.FTZ R25, R32, R0, R25 ;  /* 0x0000000020197223 */ /* 0x000fe20000010019 */
[----:B------:R-:W-:Y:S02]  /*e320*/  HADD2.F32 R7, -RZ, R7.H1_H1 ;  /* 0x30000007ff077230 */ /* 0x000fe40000004100 */
[----:B------:R-:W-:Y:S01]  /*e330*/  FFMA.FTZ R14, R34, R14, R21 ;  /* 0x0000000e220e7223 */ /* 0x000fe20000010015 */
[----:B------:R-:W-:-:S02]  /*e340*/  HADD2.F32 R27, -RZ, R10.H1_H1 ;  /* 0x3000000aff1b7230 */ /* 0x000fc40000004100 */
[----:B------:R-:W-:Y:S01]  /*e350*/  FMUL.FTZ R0, R29, R6 ;  /* 0x000000061d007220 */ /* 0x000fe20000410000 */
[----:B------:R-:W-:Y:S02]  /*e360*/  HADD2.F32 R10, -RZ, R11.H1_H1 ;  /* 0x3000000bff0a7230 */ /* 0x000fe40000004100 */
[----:B------:R-:W-:Y:S01]  /*e370*/  FMUL.FTZ R11, R12, R7 ;  /* 0x000000070c0b7220 */ /* 0x000fe20000410000 */
[----:B------:R-:W-:Y:S01]  /*e380*/  F2FP.F16.F32.PACK_AB R4, R25, R4 ;  /* 0x000000041904723e */ /* 0x000fe200000000ff */
[C---:B------:R-:W-:Y:S01]  /*e390*/  FMUL.FTZ R6, R27.reuse, R6 ;  /* 0x000000061b067220 */ /* 0x040fe20000410000 */
[----:B------:R-:W-:Y:S01]  /*e3a0*/  FFMA.FTZ R0, R27, R15, -R0 ;  /* 0x0000000f1b007223 */ /* 0x000fe20000010800 */
[C---:B------:R-:W-:Y:S01]  /*e3b0*/  FMUL.FTZ R13, R10.reuse, R7 ;  /* 0x000000070a0d7220 */ /* 0x040fe20000410000 */
[-C--:B------:R-:W-:Y:S01]  /*e3c0*/  FFMA.FTZ R7, R10, R20.reuse, -R11 ;  /* 0x000000140a077223 */ /* 0x080fe2000001080b */
[----:B------:R-:W-:Y:S01]  /*e3d0*/  FFMA.FTZ R15, R29, R15, R6 ;  /* 0x0000000f1d0f7223 */ /* 0x000fe20000010006 */
[----:B------:R-:W-:Y:S01]  /*e3e0*/  F2FP.F16.F32.PACK_AB R5, R14, R5 ;  /* 0x000000050e05723e */ /* 0x000fe200000000ff */
[----:B------:R-:W-:-:S03]  /*e3f0*/  FFMA.FTZ R20, R12, R20, R13 ;  /* 0x000000140c147223 */ /* 0x000fc6000001000d */
[----:B------:R-:W-:Y:S02]  /*e400*/  F2FP.F16.F32.PACK_AB R6, R15, R0 ;  /* 0x000000000f06723e */ /* 0x000fe400000000ff */
[----:B------:R-:W-:-:S05]  /*e410*/  F2FP.F16.F32.PACK_AB R7, R20, R7 ;  /* 0x000000071407723e */ /* 0x000fca00000000ff */
[----:B------:R2:W-:Y:S02]  /*e420*/  STS.128 [R30+0xb000], R4 ;  /* 0x00b000041e007388 */ /* 0x0005e40000000c00 */
.L_x_609:
[----:B------:R-:W-:Y:S05]  /*e430*/  BSYNC B1 ;  /* 0x0000000000017941 */ /* 0x000fea0003800000 */
.L_x_608:
        /* <DEDUP_REMOVED lines=38> */
[----:B------:R4:W-:Y:S01]  /*e6a0*/  STS.128 [R30+0xf000], R4 ;  /* 0x00f000041e007388 */ /* 0x0009e20000000c00 */
[----:B------:R-:W-:Y:S05]  /*e6b0*/  BRA `(.L_x_603) ;  /* 0x0000003800587947 */ /* 0x000fea0003800000 */
.L_x_573:
[----:B------:R-:W-:-:S03]  /*e6c0*/  UMOV UR4, 0xffffffff ;  /* 0xffffffff00047882 */ /* 0x000fc60000000000 */
[----:B------:R-:W-:Y:S05]  /*e6d0*/  BRA.DIV UR4, `(.L_x_610) ;  /* 0x0000019604987947 */ /* 0x000fea000b800000 */
[----:B------:R0:W1:Y:S04]  /*e6e0*/  SHFL.IDX PT, R0, R24, RZ, 0x181f ;  /* 0x00181fff18007589 */ /* 0x00006800000e0000 */
[----:B------:R-:W2:Y:S04]  /*e6f0*/  SHFL.IDX PT, R2, R2, RZ, 0x181f ;  /* 0x00181fff02027589 */ /* 0x000ea800000e0000 */
[----:B------:R0:W3:Y:S04]  /*e700*/  SHFL.IDX PT, R3, R26, RZ, 0x181f ;  /* 0x00181fff1a037589 */ /* 0x0000e800000e0000 */
[----:B------:R0:W4:Y:S02]  /*e710*/  SHFL.IDX PT, R20, R25, RZ, 0x181f ;  /* 0x00181fff19147589 */ /* 0x00012400000e0000 */
.L_x_857:
[----:B------:R-:W-:Y:S01]  /*e720*/  ULDC UR4, c[0x0][0x448] ;  /* 0x0001120000047ab9 */ /* 0x000fe20000000800 */
[----:B------:R-:W-:Y:S01]  /*e730*/  BSSY B1, `(.L_x_611) ;  /* 0x0000029000017945 */ /* 0x000fe20003800000 */
[----:B------:R-:W-:Y:S01]  /*e740*/  IMAD R39, R140, UR4, RZ ;  /* 0x000000048c277c24 */ /* 0x000fe2000f8e02ff */
[----:B------:R-:W-:Y:S02]  /*e750*/  CS2R R4, SRZ ;  /* 0x0000000000047805 */ /* 0x000fe4000001ff00 */
[----:B------:R-:W-:Y:S02]  /*e760*/  CS2R R6, SRZ ;  /* 0x0000000000067805 */ /* 0x000fe4000001ff00 */
[----:B------:R-:W-:Y:S02]  /*e770*/  CS2R R10, SRZ ;  /* 0x00000000000a7805 */ /* 0x000fe4000001ff00 */
[----:B------:R-:W-:Y:S02]  /*e780*/  CS2R R12, SRZ ;  /* 0x00000000000c7805 */ /* 0x000fe4000001ff00 */
[----:B------:R-:W-:Y:S01]  /*e790*/  ISETP.GE.AND P0, PT, R8, R39, PT ;  /* 0x000000270800720c */ /* 0x000fe20003f06270 */
[----:B------:R-:W-:Y:S01]  /*e7a0*/  IMAD R39, R29, -0x80, R39 ;  /* 0xffffff801d277824 */ /* 0x000fe200078e0227 */
[----:B------:R-:W-:-:S02]  /*e7b0*/  CS2R R8, SRZ ;  /* 0x0000000000087805 */ /* 0x000fc4000001ff00 */
[----:B------:R-:W-:Y:S02]  /*e7c0*/  CS2R R14, SRZ ;  /* 0x00000000000e7805 */ /* 0x000fe4000001ff00 */
[----:B0-----:R-:W-:Y:S02]  /*e7d0*/  CS2R R24, SRZ ;  /* 0x0000000000187805 */ /* 0x001fe4000001ff00 */
[----:B------:R-:W-:-:S05]  /*e7e0*/  CS2R R26, SRZ ;  /* 0x00000000001a7805 */ /* 0x000fca000001ff00 */
[----:B------:R-:W-:Y:S05]  /*e7f0*/  @P0 BRA `(.L_x_612) ;  /* 0x0000000000700947 */ /* 0x000fea0003800000 */
[----:B------:R-:W-:Y:S01]  /*e800*/  ULDC UR4, c[0x0][0x3f4] ;  /* 0x0000fd0000047ab9 */ /* 0x000fe20000000800 */
[----:B------:R-:W-:Y:S02]  /*e810*/  CS2R R12, SRZ ;  /* 0x00000000000c7805 */ /* 0x000fe4000001ff00 */
[----:B------:R-:W-:Y:S02]  /*e820*/  ISETP.GE.AND P4, PT, R16, UR4, PT ;  /* 0x0000000410007c0c */ /* 0x000fe4000bf86270 */
[----:B------:R-:W-:Y:S02]  /*e830*/  CS2R R14, SRZ ;  /* 0x00000000000e7805 */ /* 0x000fe4000001ff00 */
[----:B------:R-:W-:Y:S01]  /*e840*/  ISETP.GE.AND P5, PT, R213, UR4, PT ;  /* 0x00000004d5007c0c */ /* 0x000fe2000bfa6270 */
[----:B------:R-:W-:-:S08]  /*e850*/  ULDC.64 UR6, c[0x0][0x208] ;  /* 0x0000820000067ab9 */ /* 0x000fd00000000a00 */
[C---:B------:R-:W-:Y:S01]  /*e860*/  @!P4 IMAD.SHL.U32 R35, R16.reuse, 0x2, RZ ;  /* 0x000000021023c824 */ /* 0x040fe200078e00ff */
[----:B------:R-:W-:-:S03]  /*e870*/  @!P4 SHF.L.U64.HI R6, R16, 0x1, R17 ;  /* 0x000000011006c819 */ /* 0x000fc60000010211 */
[----:B------:R-:W-:Y:S02]  /*e880*/  @!P5 SHF.L.U32 R5, R23, 0x1, RZ ;  /* 0x000000011705d819 */ /* 0x000fe400000006ff */
[-C--:B--2---:R-:W-:Y:S02]  /*e890*/  @!P4 IADD3 R32, P0, R2, R35.reuse, RZ ;  /* 0x000000230220c210 */ /* 0x084fe40007f1e0ff */
[----:B----4-:R-:W-:Y:S02]  /*e8a0*/  @!P4 IADD3 R34, P1, R20, R35, RZ ;  /* 0x000000231422c210 */ /* 0x010fe40007f3e0ff */
[-C--:B------:R-:W-:Y:S01]  /*e8b0*/  @!P5 IADD3 R36, P2, R2, R5.reuse, RZ ;  /* 0x000000050224d210 */ /* 0x080fe20007f5e0ff */
[--C-:B-1----:R-:W-:Y:S01]  /*e8c0*/  @!P4 IMAD.X R33, R0, 0x1, R6.reuse, P0 ;  /* 0x000000010021c824 */ /* 0x102fe200000e0606 */
[----:B------:R-:W-:Y:S01]  /*e8d0*/  @!P5 IADD3 R2, P3, R20, R5, RZ ;  /* 0x000000051402d210 */ /* 0x000fe20007f7e0ff */
[----:B---3--:R-:W-:Y:S01]  /*e8e0*/  @!P4 IMAD.X R35, R3, 0x1, R6, P1 ;  /* 0x000000010323c824 */ /* 0x008fe200008e0606 */
[----:B------:R-:W-:-:S02]  /*e8f0*/  @!P5 SHF.L.U64.HI R4, R23, 0x1, R216 ;  /* 0x000000011704d819 */ /* 0x000fc400000102d8 */
[----:B------:R-:W-:Y:S02]  /*e900*/  CS2R R6, SRZ ;  /* 0x0000000000067805 */ /* 0x000fe4000001ff00 */
[----:B------:R-:W-:Y:S02]  /*e910*/  CS2R R24, SRZ ;  /* 0x0000000000187805 */ /* 0x000fe4000001ff00 */
[----:B------:R-:W-:Y:S02]  /*e920*/  CS2R R26, SRZ ;  /* 0x00000000001a7805 */ /* 0x000fe4000001ff00 */
[----:B------:R-:W-:Y:S01]  /*e930*/  @!P5 IADD3.X R37, R0, R4, RZ, P2, !PT ;  /* 0x000000040025d210 */ /* 0x000fe200017fe4ff */
[----:B------:R-:W-:Y:S01]  /*e940*/  @!P5 IMAD.X R3, R3, 0x1, R4, P3 ;  /* 0x000000010303d824 */ /* 0x000fe200018e0604 */
[----:B------:R-:W-:Y:S02]  /*e950*/  CS2R R4, SRZ ;  /* 0x0000000000047805 */ /* 0x000fe4000001ff00 */
[----:B------:R-:W-:-:S02]  /*e960*/  CS2R R8, SRZ ;  /* 0x0000000000087805 */ /* 0x000fc4000001ff00 */
[----:B------:R-:W-:Y:S01]  /*e970*/  CS2R R10, SRZ ;  /* 0x00000000000a7805 */ /* 0x000fe2000001ff00 */
[----:B------:R0:W5:Y:S04]  /*e980*/  @!P4 LD.E.128 R12, desc[UR6][R32.64] ;  /* 0x00000006200cc980 */ /* 0x000168000c101d00 */
[----:B------:R0:W5:Y:S04]  /*e990*/  @!P4 LD.E.128 R4, desc[UR6][R34.64] ;  /* 0x000000062204c980 */ /* 0x000168000c101d00 */
[----:B------:R0:W5:Y:S04]  /*e9a0*/  @!P5 LD.E.128 R24, desc[UR6][R36.64] ;  /* 0x000000062418d980 */ /* 0x000168000c101d00 */
[----:B------:R0:W5:Y:S02]  /*e9b0*/  @!P5 LD.E.128 R8, desc[UR6][R2.64] ;  /* 0x000000060208d980 */ /* 0x000164000c101d00 */
.L_x_612:
[----:B------:R-:W-:Y:S05]  /*e9c0*/  BSYNC B1 ;  /* 0x0000000000017941 */ /* 0x000fea0003800000 */
.L_x_611:
[----:B0--3--:R-:W1:Y:S01]  /*e9d0*/  LDL R3, [R1+0x74] ;  /* 0x0000740001037983 */ /* 0x009e620000100800 */
[----:B-----5:R-:W-:Y:S01]  /*e9e0*/  IMAD.MOV.U32 R29, RZ, RZ, R12 ;  /* 0x000000ffff1d7224 */ /* 0x020fe200078e000c */
[----:B------:R-:W-:Y:S01]  /*e9f0*/  SHF.R.U64 R32, R12, 0x10, R13 ;  /* 0x000000100c207819 */ /* 0x000fe2000000120d */
[----:B------:R-:W-:Y:S01]  /*ea00*/  IMAD.MOV.U32 R33, RZ, RZ, R14 ;  /* 0x000000ffff217224 */ /* 0x000fe200078e000e */
[----:B----4-:R-:W-:Y:S01]  /*ea10*/  MOV R20, R13 ;  /* 0x0000000d00147202 */ /* 0x010fe20000000f00 */
[----:B------:R-:W-:Y:S01]  /*ea20*/  IMAD.MOV.U32 R12, RZ, RZ, R15 ;  /* 0x000000ffff0c7224 */ /* 0x000fe200078e000f */
[----:B------:R-:W-:Y:S01]  /*ea30*/  SHF.R.U32.HI R34, RZ, 0x10, R13 ;  /* 0x00000010ff227819 */ /* 0x000fe2000001160d */
[----:B------:R-:W-:Y:S01]  /*ea40*/  IMAD.MOV.U32 R35, RZ, RZ, R4 ;  /* 0x000000ffff237224 */ /* 0x000fe200078e0004 */
[----:B------:R-:W-:Y:S01]  /*ea50*/  SHF.R.U64 R36, R14, 0x10, R15 ;  /* 0x000000100e247819 */ /* 0x000fe2000000120f */
[----:B------:R-:W-:Y:S01]  /*ea60*/  IMAD.MOV.U32 R14, RZ, RZ, R25 ;  /* 0x000000ffff0e7224 */ /* 0x000fe200078e0019 */
[----:B------:R-:W-:Y:S01]  /*ea70*/  SHF.R.U32.HI R38, RZ, 0x10, R15 ;  /* 0x00000010ff267819 */ /* 0x000fe2000001160f */
[----:B------:R-:W-:Y:S01]  /*ea80*/  IMAD.MOV.U32 R15, RZ, RZ, R26 ;  /* 0x000000ffff0f7224 */ /* 0x000fe200078e001a */
[----:B------:R-:W-:Y:S01]  /*ea90*/  MOV R13, R24 ;  /* 0x00000018000d7202 */ /* 0x000fe20000000f00 */
[----:B--2---:R-:W-:Y:S01]  /*eaa0*/  IMAD.MOV.U32 R2, RZ, RZ, R5 ;  /* 0x000000ffff027224 */ /* 0x004fe200078e0005 */
[--C-:B------:R-:W-:Y:S01]  /*eab0*/  SHF.R.U64 R40, R24, 0x10, R25.reuse ;  /* 0x0000001018287819 */ /* 0x100fe20000001219 */
[----:B------:R-:W-:Y:S01]  /*eac0*/  BSSY B1, `(.L_x_613) ;  /* 0x000002d000017945 */ /* 0x000fe20003800000 */
[----:B------:R-:W-:-:S02]  /*ead0*/  SHF.R.U32.HI R41, RZ, 0x10, R25 ;  /* 0x00000010ff297819 */ /* 0x000fc40000011619 */
[----:B------:R-:W-:Y:S02]  /*eae0*/  MOV R25, R27 ;  /* 0x0000001b00197202 */ /* 0x000fe40000000f00 */
[----:B------:R-:W-:Y:S01]  /*eaf0*/  SHF.R.U64 R42, R26, 0x10, R27 ;  /* 0x000000101a2a7819 */ /* 0x000fe2000000121b */
[----:B------:R-:W-:Y:S01]  /*eb00*/  IMAD.MOV.U32 R26, RZ, RZ, R10 ;  /* 0x000000ffff1a7224 */ /* 0x000fe200078e000a */
[----:B------:R-:W-:Y:S01]  /*eb10*/  SHF.R.U64 R43, R4, 0x10, R5 ;  /* 0x00000010042b7819 */ /* 0x000fe20000001205 */
[----:B------:R-:W-:Y:S01]  /*eb20*/  IMAD.MOV.U32 R4, RZ, RZ, R7 ;  /* 0x000000ffff047224 */ /* 0x000fe200078e0007 */
[----:B------:R-:W-:Y:S01]  /*eb30*/  SHF.R.U32.HI R44, RZ, 0x10, R5 ;  /* 0x00000010ff2c7819 */ /* 0x000fe20000011605 */
[----:B------:R-:W-:Y:S01]  /*eb40*/  IMAD.MOV.U32 R5, RZ, RZ, R9 ;  /* 0x000000ffff057224 */ /* 0x000fe200078e0009 */
[----:B------:R-:W-:Y:S02]  /*eb50*/  MOV R24, R8 ;  /* 0x0000000800187202 */ /* 0x000fe40000000f00 */
[----:B------:R-:W-:-:S02]  /*eb60*/  SHF.R.U32.HI R27, RZ, 0x10, R27 ;  /* 0x00000010ff1b7819 */ /* 0x000fc4000001161b */
[----:B------:R-:W-:Y:S02]  /*eb70*/  MOV R37, R6 ;  /* 0x0000000600257202 */ /* 0x000fe40000000f00 */
[----:B------:R-:W-:Y:S02]  /*eb80*/  SHF.R.U64 R45, R6, 0x10, R7 ;  /* 0x00000010062d7819 */ /* 0x000fe40000001207 */
[----:B------:R-:W-:Y:S02]  /*eb90*/  SHF.R.U64 R8, R8, 0x10, R9 ;  /* 0x0000001008087819 */ /* 0x000fe40000001209 */
[----:B------:R-:W-:Y:S02]  /*eba0*/  PRMT R33, R33, 0x5410, R12 ;  /* 0x0000541021217816 */ /* 0x000fe4000000000c */
[----:B------:R-:W-:Y:S02]  /*ebb0*/  SHF.R.U32.HI R7, RZ, 0x10, R7 ;  /* 0x00000010ff077819 */ /* 0x000fe40000011607 */
[----:B------:R-:W-:-:S02]  /*ebc0*/  SHF.R.U32.HI R9, RZ, 0x10, R9 ;  /* 0x00000010ff097819 */ /* 0x000fc40000011609 */
[----:B------:R-:W-:Y:S02]  /*ebd0*/  MOV R6, R11 ;  /* 0x0000000b00067202 */ /* 0x000fe40000000f00 */
[----:B------:R-:W-:Y:S02]  /*ebe0*/  SHF.R.U64 R10, R10, 0x10, R11 ;  /* 0x000000100a0a7819 */ /* 0x000fe4000000120b */
[----:B------:R-:W-:Y:S02]  /*ebf0*/  VIMNMX R12, R39, 0x80, PT ;  /* 0x00000080270c7848 */ /* 0x000fe40003fe0100 */
[----:B------:R-:W-:Y:S02]  /*ec00*/  PRMT R29, R29, 0x5410, R20 ;  /* 0x000054101d1d7816 */ /* 0x000fe40000000014 */
[----:B------:R-:W-:Y:S02]  /*ec10*/  PRMT R32, R32, 0x5410, R34 ;  /* 0x0000541020207816 */ /* 0x000fe40000000022 */
[----:B------:R-:W-:-:S02]  /*ec20*/  PRMT R34, R36, 0x5410, R38 ;  /* 0x0000541024227816 */ /* 0x000fc40000000026 */
[----:B------:R-:W-:Y:S02]  /*ec30*/  PRMT R13, R13, 0x5410, R14 ;  /* 0x000054100d0d7816 */ /* 0x000fe4000000000e */
[----:B------:R-:W-:Y:S02]  /*ec40*/  PRMT R15, R15, 0x5410, R25 ;  /* 0x000054100f0f7816 */ /* 0x000fe40000000019 */
[----:B------:R-:W-:Y:S02]  /*ec50*/  PRMT R20, R42, 0x5410, R27 ;  /* 0x000054102a147816 */ /* 0x000fe4000000001b */
[----:B------:R-:W-:Y:S02]  /*ec60*/  PRMT R35, R35, 0x5410, R2 ;  /* 0x0000541023237816 */ /* 0x000fe40000000002 */
[----:B------:R-:W-:Y:S02]  /*ec70*/  SHF.R.U32.HI R11, RZ, 0x10, R11 ;  /* 0x00000010ff0b7819 */ /* 0x000fe4000001160b */
[----:B------:R-:W-:-:S02]  /*ec80*/  PRMT R14, R40, 0x5410, R41 ;  /* 0x00005410280e7816 */ /* 0x000fc40000000029 */
[----:B------:R-:W-:Y:S02]  /*ec90*/  PRMT R36, R43, 0x5410, R44 ;  /* 0x000054102b247816 */ /* 0x000fe4000000002c */
[----:B------:R-:W-:Y:S02]  /*eca0*/  PRMT R37, R37, 0x5410, R4 ;  /* 0x0000541025257816 */ /* 0x000fe40000000004 */
[----:B------:R-:W-:Y:S02]  /*ecb0*/  PRMT R38, R45, 0x5410, R7 ;  /* 0x000054102d267816 */ /* 0x000fe40000000007 */
[----:B------:R-:W-:Y:S02]  /*ecc0*/  PRMT R24, R24, 0x5410, R5 ;  /* 0x0000541018187816 */ /* 0x000fe40000000005 */
[----:B------:R-:W-:Y:S02]  /*ecd0*/  PRMT R25, R8, 0x5410, R9 ;  /* 0x0000541008197816 */ /* 0x000fe40000000009 */
[----:B------:R-:W-:-:S02]  /*ece0*/  ISETP.GE.AND P1, PT, R219, R12, PT ;  /* 0x0000000cdb00720c */ /* 0x000fc40003f26270 */
[----:B------:R-:W-:Y:S02]  /*ecf0*/  PRMT R26, R26, 0x5410, R6 ;  /* 0x000054101a1a7816 */ /* 0x000fe40000000006 */
[----:B------:R-:W-:Y:S02]  /*ed00*/  PRMT R27, R10, 0x7610, R27 ;  /* 0x000076100a1b7816 */ /* 0x000fe4000000001b */
[----:B-1----:R-:W-:-:S04]  /*ed10*/  LEA.HI R0, R3, R3, RZ, 0x1 ;  /* 0x0000000303007211 */ /* 0x002fc800078f08ff */
[----:B------:R-:W-:-:S05]  /*ed20*/  LOP3.LUT R0, R0, 0xfffffffe, RZ, 0xc0, !PT ;  /* 0xfffffffe00007812 */ /* 0x000fca00078ec0ff */
[----:B------:R-:W-:-:S05]  /*ed30*/  IMAD.IADD R0, R3, 0x1, -R0 ;  /* 0x0000000103007824 */ /* 0x000fca00078e0a00 */
[----:B------:R-:W-:Y:S02]  /*ed40*/  SHF.L.U32 R3, R0, 0x1f, RZ ;  /* 0x0000001f00037819 */ /* 0x000fe400000006ff */
[----:B------:R-:W-:Y:S02]  /*ed50*/  SHF.R.S32.HI R0, RZ, 0x1f, R213 ;  /* 0x0000001fff007819 */ /* 0x000fe400000114d5 */
[----:B------:R-:W0:Y:S02]  /*ed60*/  SYNCS.PHASECHK.TRANS64.TRYWAIT P0, [R22+URZ+0x38800], R3 ;  /* 0x03880003160075a7 */ /* 0x000e24000800017f */
[----:B------:R-:W-:Y:S01]  /*ed70*/  LEA.HI R2, R0, R213, RZ, 0x3 ;  /* 0x000000d500027211 */ /* 0x000fe200078f18ff */
[----:B0-----:R-:W-:Y:S06]  /*ed80*/  @!P0 BRA `(.L_x_614) ;  /* 0x0000019000608947 */ /* 0x001fec0003800000 */
.L_x_858:
[----:B------:R-:W-:Y:S05]  /*ed90*/  BSYNC B1 ;  /* 0x0000000000017941 */ /* 0x000fea0003800000 */
.L_x_613:
[----:B------:R-:W-:Y:S01]  /*eda0*/  BSSY B1, `(.L_x_615) ;  /* 0x00000c2000017945 */ /* 0x000fe20003800000 */
[----:B------:R-:W-:Y:S02]  /*edb0*/  PRMT R27, R27, 0x5410, R11 ;  /* 0x000054101b1b7816 */ /* 0x000fe4000000000b */
[----:B0-----:R-:W-:Y:S01]  /*edc0*/  SHF.R.S32.HI R3, RZ, 0x3, R2 ;  /* 0x00000003ff037819 */ /* 0x001fe20000011402 */
[----:B------:R-:W-:Y:S06]  /*edd0*/  @P1 BRA `(.L_x_616) ;  /* 0x0000000800f81947 */ /* 0x000fec0003800000 */
[----:B------:R-:W0:Y:S01]  /*ede0*/  LDC R56, c[0x0][0x3f4] ;  /* 0x0000fd00ff387b82 */ /* 0x000e220000000800 */
[----:B------:R-:W-:Y:S01]  /*edf0*/  BSSY B2, `(.L_x_617) ;  /* 0x000005c000027945 */ /* 0x000fe20003800000 */
[----:B------:R-:W-:Y:S02]  /*ee00*/  SHF.R.U32.HI R58, RZ, 0x3, R225 ;  /* 0x00000003ff3a7819 */ /* 0x000fe400000116e1 */
[-C--:B0-----:R-:W-:Y:S02]  /*ee10*/  ISETP.GE.AND P0, PT, R16, R56.reuse, PT ;  /* 0x000000381000720c */ /* 0x081fe40003f06270 */
[----:B------:R-:W-:-:S11]  /*ee20*/  ISETP.GE.AND P1, PT, R213, R56, PT ;  /* 0x00000038d500720c */ /* 0x000fd60003f26270 */
[----:B------:R-:W-:Y:S05]  /*ee30*/  @P0 BRA `(.L_x_618) ;  /* 0x00000004005c0947 */ /* 0x000fea0003800000 */
[----:B------:R-:W2:Y:S01]  /*ee40*/  LDL R4, [R1+0x68] ;  /* 0x0000680001047983 */ /* 0x000ea20000100800 */
[----:B------:R-:W-:Y:S02]  /*ee50*/  HADD2.F32 R51, -RZ, R35.H0_H0 ;  /* 0x20000023ff337230 */ /* 0x000fe40000004100 */
[----:B------:R-:W-:Y:S02]  /*ee60*/  HADD2.F32 R49, -RZ, R29.H0_H0 ;  /* 0x2000001dff317230 */ /* 0x000fe40000004100 */
[----:B------:R-:W-:Y:S01]  /*ee70*/  HADD2.F32 R53, -RZ, R36.H0_H0 ;  /* 0x20000024ff357230 */ /* 0x000fe20000004100 */
[----:B--2---:R-:W-:-:S04]  /*ee80*/  LEA.HI R4, R56, R4, RZ, 0x1d ;  /* 0x0000000438047211 */ /* 0x004fc800078fe8ff */
[----:B------:R-:W-:Y:S01]  /*ee90*/  SHF.R.S32.HI R5, RZ, 0x1f, R4 ;  /* 0x0000001fff057819 */ /* 0x000fe20000011404 */
[----:B------:R-:W-:-:S03]  /*eea0*/  IMAD.SHL.U32 R6, R4, 0x8, RZ ;  /* 0x0000000804067824 */ /* 0x000fc600078e00ff */
[----:B------:R-:W-:Y:S02]  /*eeb0*/  LEA.HI R5, R5, R4, RZ, 0x3 ;  /* 0x0000000405057211 */ /* 0x000fe400078f18ff */
[----:B------:R-:W-:-:S03]  /*eec0*/  LOP3.LUT R6, R225, 0x38, R6, 0xf8, !PT ;  /* 0x00000038e1067812 */ /* 0x000fc600078ef806 */
[----:B------:R-:W-:Y:S01]  /*eed0*/  IMAD.SHL.U32 R5, R5, 0x400, RZ ;  /* 0x0000040005057824 */ /* 0x000fe200078e00ff */
[----:B------:R-:W-:-:S04]  /*eee0*/  LOP3.LUT R9, R6, R58, RZ, 0x3c, !PT ;  /* 0x0000003a06097212 */ /* 0x000fc800078e3cff */
[----:B------:R-:W-:Y:S02]  /*eef0*/  LOP3.LUT R8, R5, 0x7fffe000, RZ, 0xc0, !PT ;  /* 0x7fffe00005087812 */ /* 0x000fe400078ec0ff */
[----:B------:R-:W0:Y:S02]  /*ef00*/  LDS.128 R4, [R30] ;  /* 0x000000001e047984 */ /* 0x000e240000000c00 */
[----:B------:R-:W-:-:S04]  /*ef10*/  IADD3 R9, R9, R8, R229 ;  /* 0x0000000809097210 */ /* 0x000fc80007ffe0e5 */
[----:B------:R-:W-:-:S05]  /*ef20*/  LEA R39, R9, R22, 0x1 ;  /* 0x0000001609277211 */ /* 0x000fca00078e08ff */
[----:B------:R-:W1:Y:S01]  /*ef30*/  LDS.128 R8, [R39+0x14400] ;  /* 0x0144000027087984 */ /* 0x000e620000000c00 */
[--C-:B0-----:R-:W-:Y:S02]  /*ef40*/  HADD2.F32 R40, -RZ, R4.reuse.H0_H0 ;  /* 0x20000004ff287230 */ /* 0x101fe40000004100 */
[----:B------:R-:W-:Y:S02]  /*ef50*/  HADD2.F32 R4, -RZ, R4.H1_H1 ;  /* 0x30000004ff047230 */ /* 0x000fe40000004100 */
[--C-:B------:R-:W-:Y:S02]  /*ef60*/  HADD2.F32 R41, -RZ, R5.reuse.H0_H0 ;  /* 0x20000005ff297230 */ /* 0x100fe40000004100 */
[----:B------:R-:W-:Y:S02]  /*ef70*/  HADD2.F32 R5, -RZ, R5.H1_H1 ;  /* 0x30000005ff057230 */ /* 0x000fe40000004100 */
[--C-:B------:R-:W-:Y:S02]  /*ef80*/  HADD2.F32 R42, -RZ, R6.reuse.H0_H0 ;  /* 0x20000006ff2a7230 */ /* 0x100fe40000004100 */
[----:B------:R-:W-:-:S02]  /*ef90*/  HADD2.F32 R6, -RZ, R6.H1_H1 ;  /* 0x30000006ff067230 */ /* 0x000fc40000004100 */
[--C-:B-1----:R-:W-:Y:S02]  /*efa0*/  HADD2.F32 R44, -RZ, R8.reuse.H0_H0 ;  /* 0x20000008ff2c7230 */ /* 0x102fe40000004100 */
[----:B------:R-:W-:Y:S02]  /*efb0*/  HADD2.F32 R8, -RZ, R8.H1_H1 ;  /* 0x30000008ff087230 */ /* 0x000fe40000004100 */
[----:B------:R-:W-:Y:S02]  /*efc0*/  HADD2.F32 R45, -RZ, R9.H0_H0 ;  /* 0x20000009ff2d7230 */ /* 0x000fe40000004100 */
[C---:B------:R-:W-:Y:S01]  /*efd0*/  FMUL.FTZ R55, R44.reuse, R51 ;  /* 0x000000332c377220 */ /* 0x040fe20000410000 */
[----:B------:R-:W-:Y:S01]  /*efe0*/  FMUL.FTZ R57, R44, R49 ;  /* 0x000000312c397220 */ /* 0x000fe20000410000 */
[----:B------:R-:W-:Y:S02]  /*eff0*/  HADD2.F32 R44, -RZ, R35.H1_H1 ;  /* 0x30000023ff2c7230 */ /* 0x000fe40000004100 */
[----:B------:R-:W-:Y:S01]  /*f000*/  FMUL.FTZ R59, R8, R53 ;  /* 0x00000035083b7220 */ /* 0x000fe20000410000 */
[----:B------:R-:W-:Y:S01]  /*f010*/  FFMA.FTZ R55, R40, R49, -R55 ;  /* 0x0000003128377223 */ /* 0x000fe20000010837 */
[----:B------:R-:W-:-:S02]  /*f020*/  HADD2.F32 R49, -RZ, R32.H0_H0 ;  /* 0x20000020ff317230 */ /* 0x000fc40000004100 */
[----:B------:R-:W-:Y:S01]  /*f030*/  FFMA.FTZ R57, R40, R51, R57 ;  /* 0x0000003328397223 */ /* 0x000fe20000010039 */
[----:B------:R-:W-:Y:S02]  /*f040*/  HADD2.F32 R40, -RZ, R29.H1_H1 ;  /* 0x3000001dff287230 */ /* 0x000fe40000004100 */
[C---:B------:R-:W-:Y:S01]  /*f050*/  FMUL.FTZ R52, R45.reuse, R44 ;  /* 0x0000002c2d347220 */ /* 0x040fe20000410000 */
[----:B------:R-:W-:Y:S02]  /*f060*/  HADD2.F32 R9, -RZ, R9.H1_H1 ;  /* 0x30000009ff097230 */ /* 0x000fe40000004100 */
[-C--:B------:R-:W-:Y:S01]  /*f070*/  FMUL.FTZ R51, R8, R49.reuse ;  /* 0x0000003108337220 */ /* 0x080fe20000410000 */
[C---:B------:R-:W-:Y:S01]  /*f080*/  FFMA.FTZ R48, R4.reuse, R49, -R59 ;  /* 0x0000003104307223 */ /* 0x040fe2000001083b */
[----:B------:R-:W-:Y:S01]  /*f090*/  FMUL.FTZ R45, R45, R40 ;  /* 0x000000282d2d7220 */ /* 0x000fe20000410000 */
[----:B------:R-:W-:Y:S02]  /*f0a0*/  HADD2.F32 R8, -RZ, R36.H1_H1 ;  /* 0x30000024ff087230 */ /* 0x000fe40000004100 */
[----:B------:R-:W-:Y:S01]  /*f0b0*/  FFMA.FTZ R50, R4, R53, R51 ;  /* 0x0000003504327223 */ /* 0x000fe20000010033 */
[----:B------:R-:W-:-:S02]  /*f0c0*/  HADD2.F32 R4, -RZ, R32.H1_H1 ;  /* 0x30000020ff047230 */ /* 0x000fc40000004100 */
[C---:B------:R-:W-:Y:S01]  /*f0d0*/  FFMA.FTZ R44, R41.reuse, R44, R45 ;  /* 0x0000002c292c7223 */ /* 0x040fe2000001002d */
[--C-:B------:R-:W-:Y:S02]  /*f0e0*/  HADD2.F32 R46, -RZ, R10.reuse.H0_H0 ;  /* 0x2000000aff2e7230 */ /* 0x100fe40000004100 */
[----:B------:R-:W-:Y:S01]  /*f0f0*/  FFMA.FTZ R52, R41, R40, -R52 ;  /* 0x0000002829347223 */ /* 0x000fe20000010834 */
[----:B------:R-:W-:Y:S02]  /*f100*/  HADD2.F32 R45, -RZ, R37.H0_H0 ;  /* 0x20000025ff2d7230 */ /* 0x000fe40000004100 */
[C---:B------:R-:W-:Y:S01]  /*f110*/  FMUL.FTZ R40, R9.reuse, R8 ;  /* 0x0000000809287220 */ /* 0x040fe20000410000 */
[----:B------:R-:W-:Y:S02]  /*f120*/  HADD2.F32 R41, -RZ, R33.H0_H0 ;  /* 0x20000021ff297230 */ /* 0x000fe40000004100 */
[----:B------:R-:W-:Y:S01]  /*f130*/  FMUL.FTZ R54, R9, R4 ;  /* 0x0000000409367220 */ /* 0x000fe20000410000 */
[----:B------:R-:W-:-:S02]  /*f140*/  HADD2.F32 R10, -RZ, R10.H1_H1 ;  /* 0x3000000aff0a7230 */ /* 0x000fc40000004100 */
[C---:B------:R-:W-:Y:S01]  /*f150*/  FMUL.FTZ R59, R46.reuse, R45 ;  /* 0x0000002d2e3b7220 */ /* 0x040fe20000410000 */
[----:B------:R-:W-:Y:S02]  /*f160*/  HADD2.F32 R49, -RZ, R38.H0_H0 ;  /* 0x20000026ff317230 */ /* 0x000fe40000004100 */
[C---:B------:R-:W-:Y:S01]  /*f170*/  FFMA.FTZ R51, R5.reuse, R4, -R40 ;  /* 0x0000000405337223 */ /* 0x040fe20000010828 */
[----:B------:R-:W-:Y:S02]  /*f180*/  HADD2.F32 R9, -RZ, R34.H0_H0 ;  /* 0x20000022ff097230 */ /* 0x000fe40000004100 */
[-C--:B------:R-:W-:Y:S01]  /*f190*/  FMUL.FTZ R46, R46, R41.reuse ;  /* 0x000000292e2e7220 */ /* 0x080fe20000410000 */
[----:B------:R-:W-:Y:S01]  /*f1a0*/  FFMA.FTZ R53, R5, R8, R54 ;  /* 0x0000000805357223 */ /* 0x000fe20000010036 */
[----:B------:R-:W-:Y:S01]  /*f1b0*/  FFMA.FTZ R59, R42, R41, -R59 ;  /* 0x000000292a3b7223 */ /* 0x000fe2000001083b */
[--C-:B------:R-:W-:Y:S02]  /*f1c0*/  HADD2.F32 R47, -RZ, R11.reuse.H0_H0 ;  /* 0x2000000bff2f7230 */ /* 0x100fe40000004100 */
[C---:B------:R-:W-:Y:S01]  /*f1d0*/  FMUL.FTZ R5, R10.reuse, R49 ;  /* 0x000000310a057220 */ /* 0x040fe20000410000 */
[----:B------:R-:W-:Y:S01]  /*f1e0*/  FMUL.FTZ R41, R10, R9 ;  /* 0x000000090a297220 */ /* 0x000fe20000410000 */
[----:B------:R-:W-:-:S02]  /*f1f0*/  HADD2.F32 R11, -RZ, R11.H1_H1 ;  /* 0x3000000bff0b7230 */ /* 0x000fc40000004100 */
[----:B------:R-:W-:Y:S01]  /*f200*/  FFMA.FTZ R46, R42, R45, R46 ;  /* 0x0000002d2a2e7223 */ /* 0x000fe2000001002e */
[----:B------:R-:W-:Y:S02]  /*f210*/  HADD2.F32 R10, -RZ, R37.H1_H1 ;  /* 0x30000025ff0a7230 */ /* 0x000fe40000004100 */
[C---:B------:R-:W-:Y:S01]  /*f220*/  FFMA.FTZ R42, R6.reuse, R9, -R5 ;  /* 0x00000009062a7223 */ /* 0x040fe20000010805 */
[----:B------:R-:W-:Y:S02]  /*f230*/  HADD2.F32 R40, -RZ, R38.H1_H1 ;  /* 0x30000026ff287230 */ /* 0x000fe40000004100 */
[----:B------:R-:W-:Y:S01]  /*f240*/  FFMA.FTZ R41, R6, R49, R41 ;  /* 0x0000003106297223 */ /* 0x000fe20000010029 */
[----:B------:R-:W-:Y:S02]  /*f250*/  HADD2.F32 R4, -RZ, R33.H1_H1 ;  /* 0x30000021ff047230 */ /* 0x000fe40000004100 */
[----:B------:R-:W-:Y:S01]  /*f260*/  FMUL.FTZ R6, R47, R10 ;  /* 0x0000000a2f067220 */ /* 0x000fe20000410000 */
[----:B------:R-:W-:-:S02]  /*f270*/  HADD2.F32 R8, -RZ, R34.H1_H1 ;  /* 0x30000022ff087230 */ /* 0x000fc40000004100 */
[----:B------:R-:W-:Y:S01]  /*f280*/  FMUL.FTZ R54, R11, R40 ;  /* 0x000000280b367220 */ /* 0x000fe20000410000 */
[--C-:B------:R-:W-:Y:S02]  /*f290*/  HADD2.F32 R43, -RZ, R7.reuse.H0_H0 ;  /* 0x20000007ff2b7230 */ /* 0x100fe40000004100 */
[----:B------:R-:W-:Y:S01]  /*f2a0*/  FMUL.FTZ R47, R47, R4 ;  /* 0x000000042f2f7220 */ /* 0x000fe20000410000 */
[----:B------:R-:W-:Y:S02]  /*f2b0*/  HADD2.F32 R7, -RZ, R7.H1_H1 ;  /* 0x30000007ff077230 */ /* 0x000fe40000004100 */
[----:B------:R-:W-:Y:S01]  /*f2c0*/  FMUL.FTZ R5, R11, R8 ;  /* 0x000000080b057220 */ /* 0x000fe20000410000 */
[----:B------:R-:W-:Y:S01]  /*f2d0*/  F2FP.F16.F32.PACK_AB R9, R53, R44 ;  /* 0x0000002c3509723e */ /* 0x000fe200000000ff */
[C---:B------:R-:W-:Y:S01]  /*f2e0*/  FFMA.FTZ R11, R43.reuse, R4, -R6 ;  /* 0x000000042b0b7223 */ /* 0x040fe20000010806 */
[----:B------:R-:W-:Y:S01]  /*f2f0*/  FFMA.FTZ R47, R43, R10, R47 ;  /* 0x0000000a2b2f7223 */ /* 0x000fe2000001002f */
[C---:B------:R-:W-:Y:S01]  /*f300*/  FFMA.FTZ R54, R7.reuse, R8, -R54 ;  /* 0x0000000807367223 */ /* 0x040fe20000010836 */
[----:B------:R-:W-:Y:S01]  /*f310*/  FFMA.FTZ R40, R7, R40, R5 ;  /* 0x0000002807287223 */ /* 0x000fe20000010005 */
[----:B------:R-:W-:-:S02]  /*f320*/  F2FP.F16.F32.PACK_AB R4, R48, R55 ;  /* 0x000000373004723e */ /* 0x000fc400000000ff */
[----:B------:R-:W-:Y:S02]  /*f330*/  F2FP.F16.F32.PACK_AB R5, R51, R52 ;  /* 0x000000343305723e */ /* 0x000fe400000000ff */
[----:B------:R-:W-:Y:S02]  /*f340*/  F2FP.F16.F32.PACK_AB R6, R42, R59 ;  /* 0x0000003b2a06723e */ /* 0x000fe400000000ff */
[----:B------:R-:W-:Y:S02]  /*f350*/  F2FP.F16.F32.PACK_AB R7, R54, R11 ;  /* 0x0000000b3607723e */ /* 0x000fe400000000ff */
[----:B------:R-:W-:Y:S02]  /*f360*/  F2FP.F16.F32.PACK_AB R8, R50, R57 ;  /* 0x000000393208723e */ /* 0x000fe400000000ff */
[----:B------:R-:W-:Y:S01]  /*f370*/  F2FP.F16.F32.PACK_AB R10, R41, R46 ;  /* 0x0000002e290a723e */ /* 0x000fe200000000ff */
[----:B------:R0:W-:Y:S01]  /*f380*/  STS.128 [R30], R4 ;  /* 0x000000041e007388 */ /* 0x0001e20000000c00 */
[----:B------:R-:W-:-:S05]  /*f390*/  F2FP.F16.F32.PACK_AB R11, R40, R47 ;  /* 0x0000002f280b723e */ /* 0x000fca00000000ff */
[----:B------:R0:W-:Y:S02]  /*f3a0*/  STS.128 [R39+0x14400], R8 ;  /* 0x0144000827007388 */ /* 0x0001e40000000c00 */
.L_x_618:
[----:B------:R-:W-:Y:S05]  /*f3b0*/  BSYNC B2 ;  /* 0x0000000000027941 */ /* 0x000fea0003800000 */
.L_x_617:
[----:B------:R-:W-:Y:S05]  /*f3c0*/  @P1 BRA `(.L_x_616) ;  /* 0x00000004007c1947 */ /* 0x000fea0003800000 */
[----:B0-----:R-:W2:Y:S01]  /*f3d0*/  LDL R4, [R1+0x70] ;  /* 0x0000700001047983 */ /* 0x001ea20000100800 */
[----:B------:R-:W-:Y:S01]  /*f3e0*/  LEA.HI R5, R0, R213, RZ, 0x6 ;  /* 0x000000d500057211 */ /* 0x000fe200078f30ff */
[----:B------:R-:W-:Y:S01]  /*f3f0*/  HADD2.F32 R48, -RZ, R13.H0_H0 ;  /* 0x2000000dff307230 */ /* 0x000fe20000004100 */
[----:B------:R-:W-:Y:S01]  /*f400*/  LOP3.LUT R6, R225, 0x38, R2, 0xf8, !PT ;  /* 0x00000038e1067812 */ /* 0x000fe200078ef802 */
[--C-:B------:R-:W-:Y:S02]  /*f410*/  HADD2.F32 R50, -RZ, R24.reuse.H0_H0 ;  /* 0x20000018ff327230 */ /* 0x100fe40000004100 */
[----:B------:R-:W-:Y:S01]  /*f420*/  IMAD.SHL.U32 R7, R5, 0x80, RZ ;  /* 0x0000008005077824 */ /* 0x000fe200078e00ff */
[----:B------:R-:W-:Y:S01]  /*f430*/  LOP3.LUT R9, R6, R58, RZ, 0x3c, !PT ;  /* 0x0000003a06097212 */ /* 0x000fe200078e3cff */
[----:B------:R-:W-:Y:S02]  /*f440*/  HADD2.F32 R47, -RZ, R25.H0_H0 ;  /* 0x20000019ff2f7230 */ /* 0x000fe40000004100 */
[----:B------:R-:W-:Y:S01]  /*f450*/  HADD2.F32 R49, -RZ, R24.H1_H1 ;  /* 0x30000018ff317230 */ /* 0x000fe20000004100 */
[----:B------:R-:W-:-:S04]  /*f460*/  LOP3.LUT R8, R7, 0xffffe000, RZ, 0xc0, !PT ;  /* 0xffffe00007087812 */ /* 0x000fc800078ec0ff */
[----:B------:R-:W-:Y:S02]  /*f470*/  IADD3 R8, R9, R8, R229 ;  /* 0x0000000809087210 */ /* 0x000fe40007ffe0e5 */
[----:B--2---:R-:W-:Y:S02]  /*f480*/  R2UR UR4, R4 ;  /* 0x00000000040472ca */ /* 0x004fe400000e0000 */
[----:B------:R-:W-:-:S04]  /*f490*/  LEA.HI R4, R56, R3, RZ, 0x1d ;  /* 0x0000000338047211 */ /* 0x000fc800078fe8ff */
[----:B------:R-:W-:Y:S01]  /*f4a0*/  SHF.R.S32.HI R5, RZ, 0x1f, R4 ;  /* 0x0000001fff057819 */ /* 0x000fe20000011404 */
[----:B------:R-:W-:-:S03]  /*f4b0*/  IMAD.SHL.U32 R6, R4, 0x8, RZ ;  /* 0x0000000804067824 */ /* 0x000fc600078e00ff */
[----:B------:R-:W-:Y:S02]  /*f4c0*/  LEA.HI R5, R5, R4, RZ, 0x3 ;  /* 0x0000000405057211 */ /* 0x000fe400078f18ff */
[----:B------:R-:W-:Y:S02]  /*f4d0*/  LOP3.LUT R6, R225, 0x38, R6, 0xf8, !PT ;  /* 0x00000038e1067812 */ /* 0x000fe400078ef806 */
[----:B------:R-:W-:Y:S02]  /*f4e0*/  SHF.L.U32 R5, R5, 0xa, RZ ;  /* 0x0000000a05057819 */ /* 0x000fe400000006ff */
[----:B------:R-:W-:Y:S02]  /*f4f0*/  LEA R55, R8, UR4, 0x1 ;  /* 0x0000000408377c11 */ /* 0x000fe4000f8e08ff */
[----:B------:R-:W-:Y:S02]  /*f500*/  LOP3.LUT R9, R6, R58, RZ, 0x3c, !PT ;  /* 0x0000003a06097212 */ /* 0x000fe400078e3cff */
[----:B------:R-:W-:-:S02]  /*f510*/  LOP3.LUT R8, R5, 0x7fffe000, RZ, 0xc0, !PT ;  /* 0x7fffe00005087812 */ /* 0x000fc400078ec0ff */
[----:B------:R-:W0:Y:S02]  /*f520*/  LDS.128 R4, [R55] ;  /* 0x0000000037047984 */ /* 0x000e240000000c00 */
[----:B------:R-:W-:-:S05]  /*f530*/  IADD3 R9, R9, R8, R229 ;  /* 0x0000000809097210 */ /* 0x000fca0007ffe0e5 */
[----:B------:R-:W-:-:S05]  /*f540*/  IMAD R30, R9, 0x2, R22 ;  /* 0x00000002091e7824 */ /* 0x000fca00078e0216 */
        /* <DEDUP_REMOVED lines=11> */
[-C--:B------:R-:W-:Y:S01]  /*f600*/  FMUL.FTZ R54, R43, R48.reuse ;  /* 0x000000302b367220 */ /* 0x080fe20000410000 */
[----:B------:R-:W-:Y:S02]  /*f610*/  HADD2.F32 R43, -RZ, R14.H0_H0 ;  /* 0x2000000eff2b7230 */ /* 0x000fe40000004100 */
[----:B------:R-:W-:Y:S01]  /*f620*/  FMUL.FTZ R51, R8, R47 ;  /* 0x0000002f08337220 */ /* 0x000fe20000410000 */
[C---:B------:R-:W-:Y:S01]  /*f630*/  FFMA.FTZ R52, R39.reuse, R48, -R52 ;  /* 0x0000003027347223 */ /* 0x040fe20000010834 */
[----:B------:R-:W-:Y:S01]  /*f640*/  FFMA.FTZ R54, R39, R50, R54 ;  /* 0x0000003227367223 */ /* 0x000fe20000010036 */
[----:B------:R-:W-:-:S02]  /*f650*/  HADD2.F32 R39, -RZ, R13.H1_H1 ;  /* 0x3000000dff277230 */ /* 0x000fc40000004100 */
[-C--:B------:R-:W-:Y:S01]  /*f660*/  FMUL.FTZ R53, R8, R43.reuse ;  /* 0x0000002b08357220 */ /* 0x080fe20000410000 */
[----:B------:R-:W-:Y:S01]  /*f670*/  FFMA.FTZ R51, R4, R43, -R51 ;  /* 0x0000002b04337223 */ /* 0x000fe20000010833 */
[C---:B------:R-:W-:Y:S01]  /*f680*/  FMUL.FTZ R43, R44.reuse, R49 ;  /* 0x000000312c2b7220 */ /* 0x040fe20000410000 */
[----:B------:R-:W-:Y:S02]  /*f690*/  HADD2.F32 R9, -RZ, R9.H1_H1 ;  /* 0x30000009ff097230 */ /* 0x000fe40000004100 */
[----:B------:R-:W-:Y:S01]  /*f6a0*/  FMUL.FTZ R44, R44, R39 ;  /* 0x000000272c2c7220 */ /* 0x000fe20000410000 */
[----:B------:R-:W-:Y:S02]  /*f6b0*/  HADD2.F32 R48, -RZ, R25.H1_H1 ;  /* 0x30000019ff307230 */ /* 0x000fe40000004100 */
[----:B------:R-:W-:Y:S01]  /*f6c0*/  FFMA.FTZ R53, R4, R47, R53 ;  /* 0x0000002f04357223 */ /* 0x000fe20000010035 */
[----:B------:R-:W-:Y:S02]  /*f6d0*/  HADD2.F32 R4, -RZ, R14.H1_H1 ;  /* 0x3000000eff047230 */ /* 0x000fe40000004100 */
[C---:B------:R-:W-:Y:S01]  /*f6e0*/  FFMA.FTZ R43, R40.reuse, R39, -R43 ;  /* 0x00000027282b7223 */ /* 0x040fe2000001082b */
[----:B------:R-:W-:Y:S01]  /*f6f0*/  FFMA.FTZ R44, R40, R49, R44 ;  /* 0x00000031282c7223 */ /* 0x000fe2000001002c */
[----:B------:R-:W-:-:S02]  /*f700*/  HADD2.F32 R45, -RZ, R10.H0_H0 ;  /* 0x2000000aff2d7230 */ /* 0x000fc40000004100 */
[C---:B------:R-:W-:Y:S01]  /*f710*/  FMUL.FTZ R50, R9.reuse, R48 ;  /* 0x0000003009327220 */ /* 0x040fe20000410000 */
[----:B------:R-:W-:Y:S02]  /*f720*/  HADD2.F32 R8, -RZ, R15.H0_H0 ;  /* 0x2000000fff087230 */ /* 0x000fe40000004100 */
[-C--:B------:R-:W-:Y:S01]  /*f730*/  FMUL.FTZ R56, R9, R4.reuse ;  /* 0x0000000409387220 */ /* 0x080fe20000410000 */
[----:B------:R-:W-:Y:S02]  /*f740*/  HADD2.F32 R40, -RZ, R26.H0_H0 ;  /* 0x2000001aff287230 */ /* 0x000fe40000004100 */
[----:B------:R-:W-:Y:S01]  /*f750*/  FFMA.FTZ R50, R5, R4, -R50 ;  /* 0x0000000405327223 */ /* 0x000fe20000010832 */
[----:B------:R-:W-:Y:S02]  /*f760*/  HADD2.F32 R10, -RZ, R10.H1_H1 ;  /* 0x3000000aff0a7230 */ /* 0x000fe40000004100 */
[----:B------:R-:W-:Y:S01]  /*f770*/  FMUL.FTZ R49, R45, R8 ;  /* 0x000000082d317220 */ /* 0x000fe20000410000 */
[----:B------:R-:W-:-:S02]  /*f780*/  HADD2.F32 R39, -RZ, R27.H0_H0 ;  /* 0x2000001bff277230 */ /* 0x000fc40000004100 */
[----:B------:R-:W-:Y:S01]  /*f790*/  FMUL.FTZ R4, R45, R40 ;  /* 0x000000282d047220 */ /* 0x000fe20000410000 */
[----:B------:R-:W-:Y:S02]  /*f7a0*/  HADD2.F32 R9, -RZ, R20.H0_H0 ;  /* 0x20000014ff097230 */ /* 0x000fe40000004100 */
[----:B------:R-:W-:Y:S01]  /*f7b0*/  FFMA.FTZ R45, R5, R48, R56 ;  /* 0x00000030052d7223 */ /* 0x000fe20000010038 */
[C---:B------:R-:W-:Y:S01]  /*f7c0*/  FFMA.FTZ R49, R41.reuse, R40, R49 ;  /* 0x0000002829317223 */ /* 0x040fe20000010031 */
[C---:B------:R-:W-:Y:S01]  /*f7d0*/  FMUL.FTZ R5, R10.reuse, R39 ;  /* 0x000000270a057220 */ /* 0x040fe20000410000 */
[----:B------:R-:W-:Y:S01]  /*f7e0*/  FFMA.FTZ R47, R41, R8, -R4 ;  /* 0x00000008292f7223 */ /* 0x000fe20000010804 */
[-C--:B------:R-:W-:Y:S01]  /*f7f0*/  FMUL.FTZ R41, R10, R9.reuse ;  /* 0x000000090a297220 */ /* 0x080fe20000410000 */
[----:B------:R-:W-:Y:S02]  /*f800*/  HADD2.F32 R46, -RZ, R11.H0_H0 ;  /* 0x2000000bff2e7230 */ /* 0x000fe40000004100 */
[----:B------:R-:W-:Y:S01]  /*f810*/  FFMA.FTZ R10, R6, R9, -R5 ;  /* 0x00000009060a7223 */ /* 0x000fe20000010805 */
[----:B------:R-:W-:-:S02]  /*f820*/  HADD2.F32 R9, -RZ, R26.H1_H1 ;  /* 0x3000001aff097230 */ /* 0x000fc40000004100 */
[----:B------:R-:W-:Y:S01]  /*f830*/  FFMA.FTZ R40, R6, R39, R41 ;  /* 0x0000002706287223 */ /* 0x000fe20000010029 */
[----:B------:R-:W-:Y:S02]  /*f840*/  HADD2.F32 R5, -RZ, R15.H1_H1 ;  /* 0x3000000fff057230 */ /* 0x000fe40000004100 */
[----:B------:R-:W-:Y:S02]  /*f850*/  HADD2.F32 R11, -RZ, R11.H1_H1 ;  /* 0x3000000bff0b7230 */ /* 0x000fe40000004100 */
[C---:B------:R-:W-:Y:S01]  /*f860*/  FMUL.FTZ R39, R46.reuse, R9 ;  /* 0x000000092e277220 */ /* 0x040fe20000410000 */
[----:B------:R-:W-:Y:S02]  /*f870*/  HADD2.F32 R8, -RZ, R27.H1_H1 ;  /* 0x3000001bff087230 */ /* 0x000fe40000004100 */
[----:B------:R-:W-:Y:S01]  /*f880*/  FMUL.FTZ R46, R46, R5 ;  /* 0x000000052e2e7220 */ /* 0x000fe20000410000 */
[----:B------:R-:W-:Y:S02]  /*f890*/  HADD2.F32 R4, -RZ, R20.H1_H1 ;  /* 0x30000014ff047230 */ /* 0x000fe40000004100 */
[----:B------:R-:W-:-:S02]  /*f8a0*/  HADD2.F32 R42, -RZ, R7.H0_H0 ;  /* 0x20000007ff2a7230 */ /* 0x000fc40000004100 */
[C---:B------:R-:W-:Y:S01]  /*f8b0*/  FMUL.FTZ R6, R11.reuse, R8 ;  /* 0x000000080b067220 */ /* 0x040fe20000410000 */
[----:B------:R-:W-:Y:S02]  /*f8c0*/  HADD2.F32 R7, -RZ, R7.H1_H1 ;  /* 0x30000007ff077230 */ /* 0x000fe40000004100 */
[-C--:B------:R-:W-:Y:S01]  /*f8d0*/  FMUL.FTZ R41, R11, R4.reuse ;  /* 0x000000040b297220 */ /* 0x080fe20000410000 */
[C---:B------:R-:W-:Y:S01]  /*f8e0*/  FFMA.FTZ R39, R42.reuse, R5, -R39 ;  /* 0x000000052a277223 */ /* 0x040fe20000010827 */
[----:B------:R-:W-:Y:S01]  /*f8f0*/  FFMA.FTZ R11, R42, R9, R46 ;  /* 0x000000092a0b7223 */ /* 0x000fe2000001002e */
[C---:B------:R-:W-:Y:S01]  /*f900*/  FFMA.FTZ R42, R7.reuse, R4, -R6 ;  /* 0x00000004072a7223 */ /* 0x040fe20000010806 */
[----:B------:R-:W-:Y:S01]  /*f910*/  FFMA.FTZ R46, R7, R8, R41 ;  /* 0x00000008072e7223 */ /* 0x000fe20000010029 */
[----:B------:R-:W-:Y:S02]  /*f920*/  F2FP.F16.F32.PACK_AB R4, R51, R52 ;  /* 0x000000343304723e */ /* 0x000fe400000000ff */
[----:B------:R-:W-:-:S02]  /*f930*/  F2FP.F16.F32.PACK_AB R5, R50, R43 ;  /* 0x0000002b3205723e */ /* 0x000fc400000000ff */
[----:B------:R-:W-:Y:S02]  /*f940*/  F2FP.F16.F32.PACK_AB R6, R10, R47 ;  /* 0x0000002f0a06723e */ /* 0x000fe400000000ff */
[----:B------:R-:W-:Y:S02]  /*f950*/  F2FP.F16.F32.PACK_AB R7, R42, R39 ;  /* 0x000000272a07723e */ /* 0x000fe400000000ff */
[----:B------:R-:W-:Y:S02]  /*f960*/  F2FP.F16.F32.PACK_AB R8, R53, R54 ;  /* 0x000000363508723e */ /* 0x000fe400000000ff */
[----:B------:R-:W-:Y:S01]  /*f970*/  F2FP.F16.F32.PACK_AB R9, R45, R44 ;  /* 0x0000002c2d09723e */ /* 0x000fe200000000ff */
[----:B------:R1:W-:Y:S01]  /*f980*/  STS.128 [R55], R4 ;  /* 0x0000000437007388 */ /* 0x0003e20000000c00 */
[----:B------:R-:W-:Y:S02]  /*f990*/  F2FP.F16.F32.PACK_AB R10, R40, R49 ;  /* 0x00000031280a723e */ /* 0x000fe400000000ff */
[----:B------:R-:W-:-:S05]  /*f9a0*/  F2FP.F16.F32.PACK_AB R11, R46, R11 ;  /* 0x0000000b2e0b723e */ /* 0x000fca00000000ff */
[----:B------:R1:W-:Y:S02]  /*f9b0*/  STS.128 [R30+0x14400], R8 ;  /* 0x014400081e007388 */ /* 0x0003e40000000c00 */
.L_x_616:
[----:B------:R-:W-:Y:S05]  /*f9c0*/  BSYNC B1 ;  /* 0x0000000000017941 */ /* 0x000fea0003800000 */
.L_x_615:
[----:B------:R-:W-:Y:S01]  /*f9d0*/  ISETP.GE.AND P0, PT, R31, R12, PT ;  /* 0x0000000c1f00720c */ /* 0x000fe20003f06270 */
[----:B------:R-:W-:-:S12]  /*f9e0*/  BSSY B1, `(.L_x_619) ;  /* 0x00000cb000017945 */ /* 0x000fd80003800000 */
[----:B------:R-:W-:Y:S05]  /*f9f0*/  @P0 BRA `(.L_x_620) ;  /* 0x0000000c00240947 */ /* 0x000fea0003800000 */
[----:B------:R2:W5:Y:S01]  /*fa00*/  LDL R63, [R1+0x70] ;  /* 0x00007000013f7983 */ /* 0x0005620000100800 */
[----:B------:R-:W3:Y:S03]  /*fa10*/  LDC R54, c[0x0][0x3f4] ;  /* 0x0000fd00ff367b82 */ /* 0x000ee60000000800 */
[----:B------:R2:W5:Y:S01]  /*fa20*/  LDL R60, [R1+0x58] ;  /* 0x00005800013c7983 */ /* 0x0005620000100800 */
[C---:B------:R-:W-:Y:S01]  /*fa30*/  VIADD R61, R219.reuse, 0x20 ;  /* 0x00000020db3d7836 */ /* 0x040fe20000000000 */
[----:B------:R-:W-:Y:S01]  /*fa40*/  BSSY B2, `(.L_x_621) ;  /* 0x0000065000027945 */ /* 0x000fe20003800000 */
[----:B------:R-:W-:-:S03]  /*fa50*/  VIADD R62, R219, 0x20 ;  /* 0x00000020db3e7836 */ /* 0x000fc60000000000 */
[----:B------:R-:W-:Y:S01]  /*fa60*/  SHF.L.U32 R61, R61, 0x6, RZ ;  /* 0x000000063d3d7819 */ /* 0x000fe200000006ff */
[----:B------:R-:W-:-:S03]  /*fa70*/  IMAD.SHL.U32 R62, R62, 0x40, RZ ;  /* 0x000000403e3e7824 */ /* 0x000fc600078e00ff */
[----:B------:R-:W-:Y:S02]  /*fa80*/  LOP3.LUT R61, R61, 0x1c0, RZ, 0xc0, !PT ;  /* 0x000001c03d3d7812 */ /* 0x000fe400078ec0ff */
[----:B------:R-:W-:Y:S02]  /*fa90*/  LOP3.LUT R62, R62, 0x1c0, RZ, 0xc0, !PT ;  /* 0x000001c03e3e7812 */ /* 0x000fe400078ec0ff */
[----:B------:R-:W-:Y:S02]  /*faa0*/  SHF.R.U32.HI R61, RZ, 0x3, R61 ;  /* 0x00000003ff3d7819 */ /* 0x000fe4000001163d */
[-C--:B---3--:R-:W-:Y:S02]  /*fab0*/  ISETP.GE.AND P0, PT, R16, R54.reuse, PT ;  /* 0x000000361000720c */ /* 0x088fe40003f06270 */
[----:B------:R-:W-:-:S11]  /*fac0*/  ISETP.GE.AND P1, PT, R213, R54, PT ;  /* 0x00000036d500720c */ /* 0x000fd60003f26270 */
[----:B--2---:R-:W-:Y:S05]  /*fad0*/  @P0 BRA `(.L_x_622) ;  /* 0x00000004006c0947 */ /* 0x004fea0003800000 */
[----:B01----:R-:W2:Y:S01]  /*fae0*/  LDL R4, [R1+0x68] ;  /* 0x0000680001047983 */ /* 0x003ea20000100800 */
[----:B-----5:R-:W-:Y:S01]  /*faf0*/  R2UR UR4, R63 ;  /* 0x000000003f0472ca */ /* 0x020fe200000e0000 */
[----:B------:R-:W-:Y:S01]  /*fb00*/  HADD2.F32 R49, -RZ, R35.H0_H0 ;  /* 0x20000023ff317230 */ /* 0x000fe20000004100 */
[----:B------:R-:W-:Y:S01]  /*fb10*/  LOP3.LUT R6, R62, 0x38, R16, 0xf8, !PT ;  /* 0x000000383e067812 */ /* 0x000fe200078ef810 */
[----:B------:R-:W-:Y:S02]  /*fb20*/  HADD2.F32 R47, -RZ, R29.H0_H0 ;  /* 0x2000001dff2f7230 */ /* 0x000fe40000004100 */
[----:B------:R-:W-:Y:S01]  /*fb30*/  HADD2.F32 R50, -RZ, R36.H0_H0 ;  /* 0x20000024ff327230 */ /* 0x000fe20000004100 */
[----:B------:R-:W-:Y:S01]  /*fb40*/  LOP3.LUT R6, R60, R6, R61, 0xf6, !PT ;  /* 0x000000063c067212 */ /* 0x000fe200078ef63d */
[----:B------:R-:W-:Y:S02]  /*fb50*/  HADD2.F32 R48, -RZ, R32.H0_H0 ;  /* 0x20000020ff307230 */ /* 0x000fe40000004100 */
[----:B------:R-:W-:-:S02]  /*fb60*/  HADD2.F32 R51, -RZ, R35.H1_H1 ;  /* 0x30000023ff337230 */ /* 0x000fc40000004100 */
[----:B------:R-:W-:Y:S02]  /*fb70*/  HADD2.F32 R53, -RZ, R36.H1_H1 ;  /* 0x30000024ff357230 */ /* 0x000fe40000004100 */
[----:B------:R-:W-:Y:S01]  /*fb80*/  LEA R59, R6, UR4, 0x1 ;  /* 0x00000004063b7c11 */ /* 0x000fe2000f8e08ff */
[--C-:B------:R-:W-:Y:S02]  /*fb90*/  HADD2.F32 R58, -RZ, R38.reuse.H0_H0 ;  /* 0x20000026ff3a7230 */ /* 0x100fe40000004100 */
[----:B------:R-:W-:Y:S02]  /*fba0*/  HADD2.F32 R52, -RZ, R33.H0_H0 ;  /* 0x20000021ff347230 */ /* 0x000fe40000004100 */
[--C-:B------:R-:W-:Y:S02]  /*fbb0*/  HADD2.F32 R56, -RZ, R37.reuse.H0_H0 ;  /* 0x20000025ff387230 */ /* 0x100fe40000004100 */
[----:B------:R-:W-:Y:S02]  /*fbc0*/  HADD2.F32 R55, -RZ, R37.H1_H1 ;  /* 0x30000025ff377230 */ /* 0x000fe40000004100 */
[----:B------:R-:W-:Y:S01]  /*fbd0*/  HADD2.F32 R57, -RZ, R38.H1_H1 ;  /* 0x30000026ff397230 */ /* 0x000fe20000004100 */
[----:B--2---:R-:W-:-:S04]  /*fbe0*/  LEA.HI R4, R54, R4, RZ, 0x1d ;  /* 0x0000000436047211 */ /* 0x004fc800078fe8ff */
[----:B------:R-:W-:Y:S02]  /*fbf0*/  SHF.R.S32.HI R7, RZ, 0x1f, R4 ;  /* 0x0000001fff077819 */ /* 0x000fe40000011404 */
[----:B------:R-:W-:Y:S02]  /*fc00*/  SHF.L.U32 R5, R4, 0x3, RZ ;  /* 0x0000000304057819 */ /* 0x000fe400000006ff */
[----:B------:R-:W-:Y:S02]  /*fc10*/  LEA.HI R7, R7, R4, RZ, 0x3 ;  /* 0x0000000407077211 */ /* 0x000fe400078f18ff */
[----:B------:R-:W-:-:S03]  /*fc20*/  LOP3.LUT R4, R62, 0x38, R5, 0xf8, !PT ;  /* 0x000000383e047812 */ /* 0x000fc600078ef805 */
[----:B------:R-:W-:Y:S01]  /*fc30*/  IMAD.SHL.U32 R7, R7, 0x400, RZ ;  /* 0x0000040007077824 */ /* 0x000fe200078e00ff */
[----:B------:R-:W-:-:S04]  /*fc40*/  LOP3.LUT R8, R4, R61, RZ, 0x3c, !PT ;  /* 0x0000003d04087212 */ /* 0x000fc800078e3cff */
[----:B------:R-:W-:Y:S02]  /*fc50*/  LOP3.LUT R9, R7, 0x7fffe000, RZ, 0xc0, !PT ;  /* 0x7fffe00007097812 */ /* 0x000fe400078ec0ff */
        /* <DEDUP_REMOVED lines=12> */
[--C-:B------:R-:W-:Y:S02]  /*fd20*/  HADD2.F32 R43, -RZ, R9.reuse.H0_H0 ;  /* 0x20000009ff2b7230 */ /* 0x100fe40000004100 */
[-C--:B------:R-:W-:Y:S01]  /*fd30*/  FMUL.FTZ R46, R49, R42.reuse ;  /* 0x0000002a312e7220 */ /* 0x080fe20000410000 */
[C---:B------:R-:W-:Y:S01]  /*fd40*/  FMUL.FTZ R42, R47.reuse, R42 ;  /* 0x0000002a2f2a7220 */ /* 0x040fe20000410000 */
[----:B------:R-:W-:Y:S02]  /*fd50*/  HADD2.F32 R9, -RZ, R9.H1_H1 ;  /* 0x30000009ff097230 */ /* 0x000fe40000004100 */
[-C--:B------:R-:W-:Y:S01]  /*fd60*/  FFMA.FTZ R46, R47, R31.reuse, -R46 ;  /* 0x0000001f2f2e7223 */ /* 0x080fe2000001082e */
[----:B------:R-:W-:Y:S01]  /*fd70*/  FFMA.FTZ R42, R49, R31, R42 ;  /* 0x0000001f312a7223 */ /* 0x000fe2000001002a */
[----:B------:R-:W-:Y:S01]  /*fd80*/  FMUL.FTZ R47, R50, R8 ;  /* 0x00000008322f7220 */ /* 0x000fe20000410000 */
[----:B------:R-:W-:-:S02]  /*fd90*/  HADD2.F32 R49, -RZ, R29.H1_H1 ;  /* 0x3000001dff317230 */ /* 0x000fc40000004100 */
[C---:B------:R-:W-:Y:S01]  /*fda0*/  FMUL.FTZ R31, R48.reuse, R8 ;  /* 0x00000008301f7220 */ /* 0x040fe20000410000 */
[-C--:B------:R-:W-:Y:S01]  /*fdb0*/  FMUL.FTZ R8, R51, R43.reuse ;  /* 0x0000002b33087220 */ /* 0x080fe20000410000 */
[-C--:B------:R-:W-:Y:S01]  /*fdc0*/  FFMA.FTZ R47, R48, R4.reuse, -R47 ;  /* 0x00000004302f7223 */ /* 0x080fe2000001082f */
[----:B------:R-:W-:Y:S02]  /*fdd0*/  HADD2.F32 R44, -RZ, R10.H0_H0 ;  /* 0x2000000aff2c7230 */ /* 0x000fe40000004100 */
[C---:B------:R-:W-:Y:S01]  /*fde0*/  FMUL.FTZ R48, R49.reuse, R43 ;  /* 0x0000002b31307220 */ /* 0x040fe20000410000 */
[----:B------:R-:W-:Y:S01]  /*fdf0*/  FFMA.FTZ R43, R49, R39, -R8 ;  /* 0x00000027312b7223 */ /* 0x000fe20000010808 */
[----:B------:R-:W-:Y:S02]  /*fe00*/  HADD2.F32 R49, -RZ, R32.H1_H1 ;  /* 0x30000020ff317230 */ /* 0x000fe40000004100 */
[----:B------:R-:W-:Y:S01]  /*fe10*/  FFMA.FTZ R31, R50, R4, R31 ;  /* 0x00000004321f7223 */ /* 0x000fe2000001001f */
[----:B------:R-:W-:Y:S01]  /*fe20*/  FMUL.FTZ R4, R53, R9 ;  /* 0x0000000935047220 */ /* 0x000fe20000410000 */
[----:B------:R-:W-:-:S02]  /*fe30*/  HADD2.F32 R10, -RZ, R10.H1_H1 ;  /* 0x3000000aff0a7230 */ /* 0x000fc40000004100 */
[----:B------:R-:W-:Y:S01]  /*fe40*/  FFMA.FTZ R48, R51, R39, R48 ;  /* 0x0000002733307223 */ /* 0x000fe20000010030 */
[C---:B------:R-:W-:Y:S01]  /*fe50*/  FMUL.FTZ R8, R49.reuse, R9 ;  /* 0x0000000931087220 */ /* 0x040fe20000410000 */
[-C--:B------:R-:W-:Y:S01]  /*fe60*/  FFMA.FTZ R50, R49, R5.reuse, -R4 ;  /* 0x0000000531327223 */ /* 0x080fe20000010804 */
[----:B------:R-:W-:Y:S02]  /*fe70*/  HADD2.F32 R4, -RZ, R34.H0_H0 ;  /* 0x20000022ff047230 */ /* 0x000fe40000004100 */
[----:B------:R-:W-:Y:S01]  /*fe80*/  FMUL.FTZ R39, R56, R44 ;  /* 0x0000002c38277220 */ /* 0x000fe20000410000 */
[----:B------:R-:W-:Y:S01]  /*fe90*/  FFMA.FTZ R9, R53, R5, R8 ;  /* 0x0000000535097223 */ /* 0x000fe20000010008 */
[-C--:B------:R-:W-:Y:S01]  /*fea0*/  FMUL.FTZ R5, R58, R10.reuse ;  /* 0x0000000a3a057220 */ /* 0x080fe20000410000 */
[--C-:B------:R-:W-:Y:S02]  /*feb0*/  HADD2.F32 R45, -RZ, R11.reuse.H0_H0 ;  /* 0x2000000bff2d7230 */ /* 0x100fe40000004100 */
[----:B------:R-:W-:Y:S01]  /*fec0*/  FMUL.FTZ R51, R4, R10 ;  /* 0x0000000a04337220 */ /* 0x000fe20000410000 */
[----:B------:R-:W-:-:S02]  /*fed0*/  HADD2.F32 R11, -RZ, R11.H1_H1 ;  /* 0x3000000bff0b7230 */ /* 0x000fc40000004100 */
[----:B------:R-:W-:Y:S01]  /*fee0*/  FMUL.FTZ R49, R52, R44 ;  /* 0x0000002c34317220 */ /* 0x000fe20000410000 */
[----:B------:R-:W-:Y:S01]  /*fef0*/  FFMA.FTZ R10, R4, R6, -R5 ;  /* 0x00000006040a7223 */ /* 0x000fe20000010805 */
[----:B------:R-:W-:Y:S02]  /*ff00*/  HADD2.F32 R5, -RZ, R33.H1_H1 ;  /* 0x30000021ff057230 */ /* 0x000fe40000004100 */
[-C--:B------:R-:W-:Y:S01]  /*ff10*/  FFMA.FTZ R39, R52, R40.reuse, -R39 ;  /* 0x0000002834277223 */ /* 0x080fe20000010827 */
[----:B------:R-:W-:Y:S02]  /*ff20*/  HADD2.F32 R53, -RZ, R34.H1_H1 ;  /* 0x30000022ff357230 */ /* 0x000fe40000004100 */
[----:B------:R-:W-:Y:S01]  /*ff30*/  FFMA.FTZ R49, R56, R40, R49 ;  /* 0x0000002838317223 */ /* 0x000fe20000010031 */
[--C-:B------:R-:W-:Y:S02]  /*ff40*/  HADD2.F32 R41, -RZ, R7.reuse.H0_H0 ;  /* 0x20000007ff297230 */ /* 0x100fe40000004100 */
[----:B------:R-:W-:Y:S01]  /*ff50*/  FFMA.FTZ R40, R58, R6, R51 ;  /* 0x000000063a287223 */ /* 0x000fe20000010033 */
[----:B------:R-:W-:-:S02]  /*ff60*/  HADD2.F32 R7, -RZ, R7.H1_H1 ;  /* 0x30000007ff077230 */ /* 0x000fc40000004100 */
[----:B------:R-:W-:Y:S01]  /*ff70*/  FMUL.FTZ R4, R55, R45 ;  /* 0x0000002d37047220 */ /* 0x000fe20000410000 */
[----:B------:R-:W-:Y:S01]  /*ff80*/  FMUL.FTZ R8, R57, R11 ;  /* 0x0000000b39087220 */ /* 0x000fe20000410000 */
[----:B------:R-:W-:Y:S01]  /*ff90*/  FMUL.FTZ R6, R5, R45 ;  /* 0x0000002d05067220 */ /* 0x000fe20000410000 */
[----:B------:R-:W-:Y:S01]  /*ffa0*/  FMUL.FTZ R52, R53, R11 ;  /* 0x0000000b35347220 */ /* 0x000fe20000410000 */
[----:B------:R-:W-:Y:S01]  /*ffb0*/  FFMA.FTZ R11, R5, R41, -R4 ;  /* 0x00000029050b7223 */ /* 0x000fe20000010804 */
[----:B------:R-:W-:Y:S01]  /*ffc0*/  FFMA.FTZ R44, R53, R7, -R8 ;  /* 0x00000007352c7223 */ /* 0x000fe20000010808 */
[----:B------:R-:W-:Y:S01]  /*ffd0*/  FFMA.FTZ R41, R55, R41, R6 ;  /* 0x0000002937297223 */ /* 0x000fe20000010006 */
        /* <DEDUP_REMOVED lines=11> */
.L_x_622:
[----:B------:R-:W-:Y:S05]  /*10090*/  BSYNC B2 ;  /* 0x0000000000027941 */ /* 0x000fea0003800000 */
.L_x_621:
[----:B------:R-:W-:Y:S05]  /*100a0*/  @P1 BRA `(.L_x_620) ;  /* 0x0000000400781947 */ /* 0x000fea0003800000 */
[----:B012---:R-:W-:Y:S01]  /*100b0*/  LEA.HI R4, R0, R213, RZ, 0x6 ;  /* 0x000000d500047211 */ /* 0x007fe200078f30ff */
[----:B------:R-:W-:Y:S01]  /*100c0*/  HADD2.F32 R49, -RZ, R24.H0_H0 ;  /* 0x20000018ff317230 */ /* 0x000fe20000004100 */
[----:B------:R-:W-:Y:S01]  /*100d0*/  LEA.HI R54, R54, R3, RZ, 0x1d ;  /* 0x0000000336367211 */ /* 0x000fe200078fe8ff */
[----:B------:R-:W-:Y:S01]  /*100e0*/  HADD2.F32 R47, -RZ, R13.H0_H0 ;  /* 0x2000000dff2f7230 */ /* 0x000fe20000004100 */
[----:B------:R-:W-:Y:S01]  /*100f0*/  LOP3.LUT R6, R62, 0x38, R2, 0xf8, !PT ;  /* 0x000000383e067812 */ /* 0x000fe200078ef802 */
[--C-:B------:R-:W-:Y:S01]  /*10100*/  HADD2.F32 R50, -RZ, R25.reuse.H0_H0 ;  /* 0x20000019ff327230 */ /* 0x100fe20000004100 */
[----:B------:R-:W-:Y:S01]  /*10110*/  SHF.L.U32 R4, R4, 0x7, RZ ;  /* 0x0000000704047819 */ /* 0x000fe200000006ff */
[----:B------:R-:W-:Y:S01]  /*10120*/  HADD2.F32 R48, -RZ, R14.H0_H0 ;  /* 0x2000000eff307230 */ /* 0x000fe20000004100 */
[----:B------:R-:W-:Y:S01]  /*10130*/  SHF.R.S32.HI R5, RZ, 0x1f, R54 ;  /* 0x0000001fff057819 */ /* 0x000fe20000011436 */
[----:B------:R-:W-:Y:S01]  /*10140*/  HADD2.F32 R51, -RZ, R24.H1_H1 ;  /* 0x30000018ff337230 */ /* 0x000fe20000004100 */
[-C--:B------:R-:W-:Y:S01]  /*10150*/  LOP3.LUT R7, R6, R61.reuse, RZ, 0x3c, !PT ;  /* 0x0000003d06077212 */ /* 0x080fe200078e3cff */
[----:B------:R-:W-:Y:S01]  /*10160*/  HADD2.F32 R53, -RZ, R25.H1_H1 ;  /* 0x30000019ff357230 */ /* 0x000fe20000004100 */
[----:B------:R-:W-:Y:S01]  /*10170*/  LOP3.LUT R6, R4, 0xffffe000, RZ, 0xc0, !PT ;  /* 0xffffe00004067812 */ /* 0x000fe200078ec0ff */
[----:B------:R-:W-:Y:S01]  /*10180*/  IMAD.SHL.U32 R4, R54, 0x8, RZ ;  /* 0x0000000836047824 */ /* 0x000fe200078e00ff */
[----:B------:R-:W-:Y:S01]  /*10190*/  LEA.HI R5, R5, R54, RZ, 0x3 ;  /* 0x0000003605057211 */ /* 0x000fe200078f18ff */
[----:B------:R-:W-:Y:S01]  /*101a0*/  HADD2.F32 R56, -RZ, R27.H0_H0 ;  /* 0x2000001bff387230 */ /* 0x000fe20000004100 */
[----:B-----5:R-:W-:Y:S01]  /*101b0*/  R2UR UR4, R63 ;  /* 0x000000003f0472ca */ /* 0x020fe200000e0000 */
[----:B------:R-:W-:Y:S01]  /*101c0*/  HADD2.F32 R52, -RZ, R15.H0_H0 ;  /* 0x2000000fff347230 */ /* 0x000fe20000004100 */
[----:B------:R-:W-:Y:S01]  /*101d0*/  LOP3.LUT R4, R62, 0x38, R4, 0xf8, !PT ;  /* 0x000000383e047812 */ /* 0x000fe200078ef804 */
[----:B------:R-:W-:Y:S01]  /*101e0*/  IMAD.SHL.U32 R5, R5, 0x400, RZ ;  /* 0x0000040005057824 */ /* 0x000fe200078e00ff */
[----:B------:R-:W-:Y:S01]  /*101f0*/  IADD3 R6, R7, R6, R60 ;  /* 0x0000000607067210 */ /* 0x000fe20007ffe03c */
[--C-:B------:R-:W-:Y:S01]  /*10200*/  HADD2.F32 R54, -RZ, R26.reuse.H0_H0 ;  /* 0x2000001aff367230 */ /* 0x100fe20000004100 */
[----:B------:R-:W-:Y:S01]  /*10210*/  LOP3.LUT R8, R4, R61, RZ, 0x3c, !PT ;  /* 0x0000003d04087212 */ /* 0x000fe200078e3cff */
[----:B------:R-:W-:Y:S01]  /*10220*/  HADD2.F32 R55, -RZ, R26.H1_H1 ;  /* 0x3000001aff377230 */ /* 0x000fe20000004100 */
[----:B------:R-:W-:Y:S01]  /*10230*/  LOP3.LUT R9, R5, 0x7fffe000, RZ, 0xc0, !PT ;  /* 0x7fffe00005097812 */ /* 0x000fe200078ec0ff */
[----:B------:R-:W-:-:S03]  /*10240*/  HADD2.F32 R57, -RZ, R27.H1_H1 ;  /* 0x3000001bff397230 */ /* 0x000fc60000004100 */
[----:B------:R-:W-:Y:S02]  /*10250*/  IADD3 R9, R8, R9, R60 ;  /* 0x0000000908097210 */ /* 0x000fe40007ffe03c */
[----:B------:R-:W-:Y:S02]  /*10260*/  LEA R58, R6, UR4, 0x1 ;  /* 0x00000004063a7c11 */ /* 0x000fe4000f8e08ff */
[----:B------:R-:W-:-:S03]  /*10270*/  LEA R30, R9, R22, 0x1 ;  /* 0x00000016091e7211 */ /* 0x000fc600078e08ff */
[----:B------:R-:W0:Y:S04]  /*10280*/  LDS.128 R4, [R58] ;  /* 0x000000003a047984 */ /* 0x000e280000000c00 */
[----:B------:R-:W1:Y:S01]  /*10290*/  LDS.128 R8, [R30+0x14400] ;  /* 0x014400001e087984 */ /* 0x000e620000000c00 */
[--C-:B0-----:R-:W-:Y:S02]  /*102a0*/  HADD2.F32 R31, -RZ, R4.reuse.H0_H0 ;  /* 0x20000004ff1f7230 */ /* 0x101fe40000004100 */
[----:B------:R-:W-:Y:S02]  /*102b0*/  HADD2.F32 R4, -RZ, R4.H1_H1 ;  /* 0x30000004ff047230 */ /* 0x000fe40000004100 */
[--C-:B-1----:R-:W-:Y:S02]  /*102c0*/  HADD2.F32 R42, -RZ, R8.reuse.H0_H0 ;  /* 0x20000008ff2a7230 */ /* 0x102fe40000004100 */
[----:B------:R-:W-:-:S02]  /*102d0*/  HADD2.F32 R8, -RZ, R8.H1_H1 ;  /* 0x30000008ff087230 */ /* 0x000fc40000004100 */
[----:B------:R-:W-:Y:S02]  /*102e0*/  HADD2.F32 R43, -RZ, R9.H0_H0 ;  /* 0x20000009ff2b7230 */ /* 0x000fe40000004100 */
[-C--:B------:R-:W-:Y:S01]  /*102f0*/  FMUL.FTZ R46, R49, R42.reuse ;  /* 0x0000002a312e7220 */ /* 0x080fe20000410000 */
[C---:B------:R-:W-:Y:S01]  /*10300*/  FMUL.FTZ R42, R47.reuse, R42 ;  /* 0x0000002a2f2a7220 */ /* 0x040fe20000410000 */
[----:B------:R-:W-:Y:S02]  /*10310*/  HADD2.F32 R39, -RZ, R5.H0_H0 ;  /* 0x20000005ff277230 */ /* 0x000fe40000004100 */
[-C--:B------:R-:W-:Y:S01]  /*10320*/  FFMA.FTZ R46, R47, R31.reuse, -R46 ;  /* 0x0000001f2f2e7223 */ /* 0x080fe2000001082e */
[----:B------:R-:W-:Y:S01]  /*10330*/  FFMA.FTZ R42, R49, R31, R42 ;  /* 0x0000001f312a7223 */ /* 0x000fe2000001002a */
[-C--:B------:R-:W-:Y:S01]  /*10340*/  FMUL.FTZ R47, R50, R8.reuse ;  /* 0x00000008322f7220 */ /* 0x080fe20000410000 */
[----:B------:R-:W-:Y:S02]  /*10350*/  HADD2.F32 R49, -RZ, R13.H1_H1 ;  /* 0x3000000dff317230 */ /* 0x000fe40000004100 */
[C---:B------:R-:W-:Y:S01]  /*10360*/  FMUL.FTZ R31, R48.reuse, R8 ;  /* 0x00000008301f7220 */ /* 0x040fe20000410000 */
[----:B------:R-:W-:Y:S01]  /*10370*/  FMUL.FTZ R8, R51, R43 ;  /* 0x0000002b33087220 */ /* 0x000fe20000410000 */
[----:B------:R-:W-:Y:S01]  /*10380*/  FFMA.FTZ R47, R48, R4, -R47 ;  /* 0x00000004302f7223 */ /* 0x000fe2000001082f */
[----:B------:R-:W-:-:S02]  /*10390*/  HADD2.F32 R9, -RZ, R9.H1_H1 ;  /* 0x30000009ff097230 */ /* 0x000fc40000004100 */
[C---:B------:R-:W-:Y:S01]  /*103a0*/  FMUL.FTZ R48, R49.reuse, R43 ;  /* 0x0000002b31307220 */ /* 0x040fe20000410000 */
[----:B------:R-:W-:Y:S01]  /*103b0*/  FFMA.FTZ R43, R49, R39, -R8 ;  /* 0x00000027312b7223 */ /* 0x000fe20000010808 */
[----:B------:R-:W-:Y:S02]  /*103c0*/  HADD2.F32 R49, -RZ, R14.H1_H1 ;  /* 0x3000000eff317230 */ /* 0x000fe40000004100 */
[----:B------:R-:W-:Y:S01]  /*103d0*/  FFMA.FTZ R31, R50, R4, R31 ;  /* 0x00000004321f7223 */ /* 0x000fe2000001001f */
[----:B------:R-:W-:Y:S02]  /*103e0*/  HADD2.F32 R5, -RZ, R5.H1_H1 ;  /* 0x30000005ff057230 */ /* 0x000fe40000004100 */
[-C--:B------:R-:W-:Y:S01]  /*103f0*/  FMUL.FTZ R4, R53, R9.reuse ;  /* 0x0000000935047220 */ /* 0x080fe20000410000 */
[--C-:B------:R-:W-:Y:S02]  /*10400*/  HADD2.F32 R44, -RZ, R10.reuse.H0_H0 ;  /* 0x2000000aff2c7230 */ /* 0x100fe40000004100 */
[----:B------:R-:W-:Y:S01]  /*10410*/  FMUL.FTZ R8, R49, R9 ;  /* 0x0000000931087220 */ /* 0x000fe20000410000 */
[----:B------:R-:W-:-:S02]  /*10420*/  HADD2.F32 R10, -RZ, R10.H1_H1 ;  /* 0x3000000aff0a7230 */ /* 0x000fc40000004100 */
[-C--:B------:R-:W-:Y:S01]  /*10430*/  FFMA.FTZ R50, R49, R5.reuse, -R4 ;  /* 0x0000000531327223 */ /* 0x080fe20000010804 */
[----:B------:R-:W-:Y:S02]  /*10440*/  HADD2.F32 R40, -RZ, R6.H0_H0 ;  /* 0x20000006ff287230 */ /* 0x000fe40000004100 */
[----:B------:R-:W-:Y:S01]  /*10450*/  FFMA.FTZ R9, R53, R5, R8 ;  /* 0x0000000535097223 */ /* 0x000fe20000010008 */
[----:B------:R-:W-:Y:S02]  /*10460*/  HADD2.F32 R4, -RZ, R20.H0_H0 ;  /* 0x20000014ff047230 */ /* 0x000fe40000004100 */
[----:B------:R-:W-:Y:S01]  /*10470*/  FMUL.FTZ R5, R56, R10 ;  /* 0x0000000a38057220 */ /* 0x000fe20000410000 */
[----:B------:R-:W-:Y:S02]  /*10480*/  HADD2.F32 R6, -RZ, R6.H1_H1 ;  /* 0x30000006ff067230 */ /* 0x000fe40000004100 */
[----:B------:R-:W-:Y:S01]  /*10490*/  FFMA.FTZ R48, R51, R39, R48 ;  /* 0x0000002733307223 */ /* 0x000fe20000010030 */
[----:B------:R-:W-:-:S02]  /*104a0*/  HADD2.F32 R45, -RZ, R11.H0_H0 ;  /* 0x2000000bff2d7230 */ /* 0x000fc40000004100 */
[----:B------:R-:W-:Y:S01]  /*104b0*/  FMUL.FTZ R51, R4, R10 ;  /* 0x0000000a04337220 */ /* 0x000fe20000410000 */
[----:B------:R-:W-:Y:S02]  /*104c0*/  HADD2.F32 R11, -RZ, R11.H1_H1 ;  /* 0x3000000bff0b7230 */ /* 0x000fe40000004100 */
[-C--:B------:R-:W-:Y:S01]  /*104d0*/  FMUL.FTZ R39, R54, R44.reuse ;  /* 0x0000002c36277220 */ /* 0x080fe20000410000 */
[----:B------:R-:W-:Y:S01]  /*104e0*/  FMUL.FTZ R49, R52, R44 ;  /* 0x0000002c34317220 */ /* 0x000fe20000410000 */
[----:B------:R-:W-:Y:S01]  /*104f0*/  FFMA.FTZ R10, R4, R6, -R5 ;  /* 0x00000006040a7223 */ /* 0x000fe20000010805 */
[----:B------:R-:W-:Y:S02]  /*10500*/  HADD2.F32 R5, -RZ, R15.H1_H1 ;  /* 0x3000000fff057230 */ /* 0x000fe40000004100 */
[-C--:B------:R-:W-:Y:S01]  /*10510*/  FFMA.FTZ R39, R52, R40.reuse, -R39 ;  /* 0x0000002834277223 */ /* 0x080fe20000010827 */
[----:B------:R-:W-:Y:S02]  /*10520*/  HADD2.F32 R53, -RZ, R20.H1_H1 ;  /* 0x30000014ff357230 */ /* 0x000fe40000004100 */
[----:B------:R-:W-:Y:S01]  /*10530*/  FFMA.FTZ R49, R54, R40, R49 ;  /* 0x0000002836317223 */ /* 0x000fe20000010031 */
[----:B------:R-:W-:-:S02]  /*10540*/  HADD2.F32 R41, -RZ, R7.H0_H0 ;  /* 0x20000007ff297230 */ /* 0x000fc40000004100 */
[----:B------:R-:W-:Y:S01]  /*10550*/  FFMA.FTZ R40, R56, R6, R51 ;  /* 0x0000000638287223 */ /* 0x000fe20000010033 */
[----:B------:R-:W-:Y:S02]  /*10560*/  HADD2.F32 R7, -RZ, R7.H1_H1 ;  /* 0x30000007ff077230 */ /* 0x000fe40000004100 */
        /* <DEDUP_REMOVED lines=15> */
[----:B------:R-:W-:-:S02]  /*10660*/  F2FP.F16.F32.PACK_AB R10, R40, R49 ;  /* 0x00000031280a723e */ /* 0x000fc400000000ff */
[----:B------:R-:W-:-:S05]  /*10670*/  F2FP.F16.F32.PACK_AB R11, R52, R41 ;  /* 0x00000029340b723e */ /* 0x000fca00000000ff */
[----:B------:R3:W-:Y:S02]  /*10680*/  STS.128 [R30+0x14400], R8 ;  /* 0x014400081e007388 */ /* 0x0007e40000000c00 */
.L_x_620:
[----:B------:R-:W-:Y:S05]  /*10690*/  BSYNC B1 ;  /* 0x0000000000017941 */ /* 0x000fea0003800000 */
.L_x_619:
[----:B0123--:R-:W-:Y:S01]  /*106a0*/  VIADD R4, R219, 0x40 ;  /* 0x00000040db047836 */ /* 0x00ffe20000000000 */
[----:B------:R-:W-:Y:S04]  /*106b0*/  BSSY B1, `(.L_x_623) ;  /* 0x00000cc000017945 */ /* 0x000fe80003800000 */
[----:B------:R-:W-:-:S13]  /*106c0*/  ISETP.GE.AND P0, PT, R4, R12, PT ;  /* 0x0000000c0400720c */ /* 0x000fda0003f06270 */
[----:B------:R-:W-:Y:S05]  /*106d0*/  @P0 BRA `(.L_x_624) ;  /* 0x0000000c00240947 */ /* 0x000fea0003800000 */
[----:B-----5:R0:W5:Y:S01]  /*106e0*/  LDL R63, [R1+0x70] ;  /* 0x00007000013f7983 */ /* 0x0201620000100800 */
[----:B------:R-:W1:Y:S03]  /*106f0*/  LDC R54, c[0x0][0x3f4] ;  /* 0x0000fd00ff367b82 */ /* 0x000e660000000800 */
        /* <DEDUP_REMOVED lines=9> */
[-C--:B-1----:R-:W-:Y:S02]  /*10790*/  ISETP.GE.AND P0, PT, R16, R54.reuse, PT ;  /* 0x000000361000720c */ /* 0x082fe40003f06270 */
[----:B------:R-:W-:-:S11]  /*107a0*/  ISETP.GE.AND P1, PT, R213, R54, PT ;  /* 0x00000036d500720c */ /* 0x000fd60003f26270 */
[----:B0-----:R-:W-:Y:S05]  /*107b0*/  @P0 BRA `(.L_x_626) ;  /* 0x00000004006c0947 */ /* 0x001fea0003800000 */
[----:B------:R-:W2:Y:S01]  /*107c0*/  LDL R4, [R1+0x68] ;  /* 0x0000680001047983 */ /* 0x000ea20000100800 */
        /* <DEDUP_REMOVED lines=90> */
.L_x_626:
[----:B------:R-:W-:Y:S05]  /*10d70*/  BSYNC B2 ;  /* 0x0000000000027941 */ /* 0x000fea0003800000 */
.L_x_625:
[----:B------:R-:W-:Y:S05]  /*10d80*/  @P1 BRA `(.L_x_624) ;  /* 0x0000000400781947 */ /* 0x000fea0003800000 */
[----:B0-----:R-:W-:Y:S01]  /*10d90*/  LEA.HI R4, R0, R213, RZ, 0x6 ;  /* 0x000000d500047211 */ /* 0x001fe200078f30ff */
        /* <DEDUP_REMOVED lines=93> */
.L_x_624:
[----:B------:R-:W-:Y:S05]  /*11370*/  BSYNC B1 ;  /* 0x0000000000017941 */ /* 0x000fea0003800000 */
.L_x_623:
[----:B------:R-:W-:-:S13]  /*11380*/  ISETP.GE.AND P0, PT, R21, R12, PT ;  /* 0x0000000c1500720c */ /* 0x000fda0003f06270 */
[----:B------:R-:W-:Y:S05]  /*11390*/  @P0 BRA `(.L_x_603) ;  /* 0x0000000c00200947 */ /* 0x000fea0003800000 */
[----:B-1----:R1:W5:Y:S01]  /*113a0*/  LDL R58, [R1+0x70] ;  /* 0x00007000013a7983 */ /* 0x0023620000100800 */
[----:B------:R-:W2:Y:S01]  /*113b0*/  LDC R46, c[0x0][0x3f4] ;  /* 0x0000fd00ff2e7b82 */ /* 0x000ea20000000800 */
[----:B0-----:R-:W-:Y:S01]  /*113c0*/  SHF.R.S32.HI R4, RZ, 0x1f, R21 ;  /* 0x0000001fff047819 */ /* 0x001fe20000011415 */
[----:B------:R-:W-:Y:S01]  /*113d0*/  IMAD.SHL.U32 R5, R21, 0x40, RZ ;  /* 0x0000004015057824 */ /* 0x000fe200078e00ff */
[----:B------:R-:W-:Y:S02]  /*113e0*/  BSSY B1, `(.L_x_627) ;  /* 0x0000064000017945 */ /* 0x000fe40003800000 */
[----:B------:R-:W-:Y:S02]  /*113f0*/  LEA.HI R4, R4, R21, RZ, 0x3 ;  /* 0x0000001504047211 */ /* 0x000fe400078f18ff */
[----:B------:R-:W-:-:S03]  /*11400*/  LOP3.LUT R55, R5, 0x1c0, RZ, 0xc0, !PT ;  /* 0x000001c005377812 */ /* 0x000fc600078ec0ff */
[----:B------:R-:W-:Y:S01]  /*11410*/  IMAD.SHL.U32 R4, R4, 0x40, RZ ;  /* 0x0000004004047824 */ /* 0x000fe200078e00ff */
[----:B------:R-:W-:-:S04]  /*11420*/  SHF.R.U32.HI R57, RZ, 0x3, R55 ;  /* 0x00000003ff397819 */ /* 0x000fc80000011637 */
[----:B------:R-:W-:Y:S02]  /*11430*/  LOP3.LUT R53, R4, 0xfffffe00, RZ, 0xc0, !PT ;  /* 0xfffffe0004357812 */ /* 0x000fe400078ec0ff */
[-C--:B--2---:R-:W-:Y:S02]  /*11440*/  ISETP.GE.AND P0, PT, R16, R46.reuse, PT ;  /* 0x0000002e1000720c */ /* 0x084fe40003f06270 */
[----:B------:R-:W-:-:S11]  /*11450*/  ISETP.GE.AND P1, PT, R213, R46, PT ;  /* 0x0000002ed500720c */ /* 0x000fd60003f26270 */
[----:B-1----:R-:W-:Y:S05]  /*11460*/  @P0 BRA `(.L_x_628) ;  /* 0x00000004006c0947 */ /* 0x002fea0003800000 */
[----:B------:R-:W2:Y:S01]  /*11470*/  LDL R6, [R1+0x68] ;  /* 0x0000680001067983 */ /* 0x000ea20000100800 */
[----:B-----5:R-:W-:Y:S01]  /*11480*/  R2UR UR4, R58 ;  /* 0x000000003a0472ca */ /* 0x020fe200000e0000 */
[----:B------:R-:W-:Y:S02]  /*11490*/  HADD2.F32 R47, -RZ, R35.H0_H0 ;  /* 0x20000023ff2f7230 */ /* 0x000fe40000004100 */
[----:B------:R-:W-:Y:S02]  /*114a0*/  HADD2.F32 R45, -RZ, R29.H0_H0 ;  /* 0x2000001dff2d7230 */ /* 0x000fe40000004100 */
[----:B------:R-:W-:Y:S02]  /*114b0*/  HADD2.F32 R52, -RZ, R36.H0_H0 ;  /* 0x20000024ff347230 */ /* 0x000fe40000004100 */
[----:B------:R-:W-:Y:S02]  /*114c0*/  HADD2.F32 R48, -RZ, R32.H0_H0 ;  /* 0x20000020ff307230 */ /* 0x000fe40000004100 */
[----:B------:R-:W-:-:S02]  /*114d0*/  HADD2.F32 R54, -RZ, R35.H1_H1 ;  /* 0x30000023ff367230 */ /* 0x000fc40000004100 */
[----:B------:R-:W-:Y:S02]  /*114e0*/  HADD2.F32 R50, -RZ, R29.H1_H1 ;  /* 0x3000001dff327230 */ /* 0x000fe40000004100 */
[----:B------:R-:W-:Y:S02]  /*114f0*/  HADD2.F32 R49, -RZ, R36.H1_H1 ;  /* 0x30000024ff317230 */ /* 0x000fe40000004100 */
[----:B------:R-:W-:Y:S01]  /*11500*/  HADD2.F32 R51, -RZ, R37.H0_H0 ;  /* 0x20000025ff337230 */ /* 0x000fe20000004100 */
[----:B--2---:R-:W-:Y:S02]  /*11510*/  LEA.HI R4, R46, R6, RZ, 0x1d ;  /* 0x000000062e047211 */ /* 0x004fe400078fe8ff */
[----:B------:R-:W-:Y:S02]  /*11520*/  LOP3.LUT R6, R55, 0x38, R16, 0xf8, !PT ;  /* 0x0000003837067812 */ /* 0x000fe400078ef810 */
[----:B------:R-:W-:Y:S02]  /*11530*/  SHF.R.S32.HI R7, RZ, 0x1f, R4 ;  /* 0x0000001fff077819 */ /* 0x000fe40000011404 */
[----:B------:R-:W-:-:S02]  /*11540*/  SHF.L.U32 R5, R4, 0x3, RZ ;  /* 0x0000000304057819 */ /* 0x000fc400000006ff */
[----:B------:R-:W-:Y:S02]  /*11550*/  LEA.HI R7, R7, R4, RZ, 0x3 ;  /* 0x0000000407077211 */ /* 0x000fe400078f18ff */
[----:B------:R-:W-:Y:S02]  /*11560*/  LOP3.LUT R4, R55, 0x38, R5, 0xf8, !PT ;  /* 0x0000003837047812 */ /* 0x000fe400078ef805 */
[----:B------:R-:W-:Y:S01]  /*11570*/  LOP3.LUT R6, R53, R6, R57, 0xf6, !PT ;  /* 0x0000000635067212 */ /* 0x000fe200078ef639 */
[----:B------:R-:W-:Y:S01]  /*11580*/  IMAD.SHL.U32 R7, R7, 0x400, RZ ;  /* 0x0000040007077824 */ /* 0x000fe200078e00ff */
[----:B------:R-:W-:Y:S02]  /*11590*/  LOP3.LUT R8, R4, R57, RZ, 0x3c, !PT ;  /* 0x0000003904087212 */ /* 0x000fe400078e3cff */
[----:B------:R-:W-:Y:S02]  /*115a0*/  LEA R56, R6, UR4, 0x1 ;  /* 0x0000000406387c11 */ /* 0x000fe4000f8e08ff */
[----:B------:R-:W-:-:S03]  /*115b0*/  LOP3.LUT R9, R7, 0x7fffe000, RZ, 0xc0, !PT ;  /* 0x7fffe00007097812 */ /* 0x000fc600078ec0ff */
[----:B------:R-:W0:Y:S01]  /*115c0*/  LDS.128 R4, [R56] ;  /* 0x0000000038047984 */ /* 0x000e220000000c00 */
        /* <DEDUP_REMOVED lines=15> */
[-C--:B------:R-:W-:Y:S01]  /*116c0*/  FMUL.FTZ R35, R52, R8.reuse ;  /* 0x0000000834237220 */ /* 0x080fe20000410000 */
[-C--:B------:R-:W-:Y:S01]  /*116d0*/  FFMA.FTZ R44, R45, R21.reuse, -R44 ;  /* 0x000000152d2c7223 */ /* 0x080fe2000001082c */
[----:B------:R-:W-:Y:S01]  /*116e0*/  FFMA.FTZ R40, R47, R21, R40 ;  /* 0x000000152f287223 */ /* 0x000fe20000010028 */
[----:B------:R-:W-:Y:S01]  /*116f0*/  FMUL.FTZ R21, R48, R8 ;  /* 0x0000000830157220 */ /* 0x000fe20000410000 */
[----:B------:R-:W-:Y:S01]  /*11700*/  FMUL.FTZ R29, R54, R41 ;  /* 0x00000029361d7220 */ /* 0x000fe20000410000 */
[----:B------:R-:W-:-:S02]  /*11710*/  HADD2.F32 R45, -RZ, R32.H1_H1 ;  /* 0x30000020ff2d7230 */ /* 0x000fc40000004100 */
[-C--:B------:R-:W-:Y:S01]  /*11720*/  FFMA.FTZ R35, R48, R4.reuse, -R35 ;  /* 0x0000000430237223 */ /* 0x080fe20000010823 */
[----:B------:R-:W-:Y:S01]  /*11730*/  FMUL.FTZ R41, R50, R41 ;  /* 0x0000002932297220 */ /* 0x000fe20000410000 */
[----:B------:R-:W-:Y:S01]  /*11740*/  FFMA.FTZ R21, R52, R4, R21 ;  /* 0x0000000434157223 */ /* 0x000fe20000010015 */
[--C-:B------:R-:W-:Y:S02]  /*11750*/  HADD2.F32 R42, -RZ, R10.reuse.H0_H0 ;  /* 0x2000000aff2a7230 */ /* 0x100fe40000004100 */
[-C--:B------:R-:W-:Y:S01]  /*11760*/  FMUL.FTZ R4, R49, R9.reuse ;  /* 0x0000000931047220 */ /* 0x080fe20000410000 */
[----:B------:R-:W-:Y:S01]  /*11770*/  FFMA.FTZ R29, R50, R30, -R29 ;  /* 0x0000001e321d7223 */ /* 0x000fe2000001081d */
[----:B------:R-:W-:Y:S02]  /*11780*/  HADD2.F32 R47, -RZ, R33.H0_H0 ;  /* 0x20000021ff2f7230 */ /* 0x000fe40000004100 */
[----:B------:R-:W-:Y:S01]  /*11790*/  FMUL.FTZ R8, R45, R9 ;  /* 0x000000092d087220 */ /* 0x000fe20000410000 */
[----:B------:R-:W-:-:S02]  /*117a0*/  HADD2.F32 R10, -RZ, R10.H1_H1 ;  /* 0x3000000aff0a7230 */ /* 0x000fc40000004100 */
[----:B------:R-:W-:Y:S01]  /*117b0*/  FFMA.FTZ R41, R54, R30, R41 ;  /* 0x0000001e36297223 */ /* 0x000fe20000010029 */
[----:B------:R-:W-:Y:S02]  /*117c0*/  HADD2.F32 R50, -RZ, R38.H0_H0 ;  /* 0x20000026ff327230 */ /* 0x000fe40000004100 */
[-C--:B------:R-:W-:Y:S01]  /*117d0*/  FFMA.FTZ R30, R45, R5.reuse, -R4 ;  /* 0x000000052d1e7223 */ /* 0x080fe20000010804 */
[-C--:B------:R-:W-:Y:S01]  /*117e0*/  FMUL.FTZ R4, R51, R42.reuse ;  /* 0x0000002a33047220 */ /* 0x080fe20000410000 */
[----:B------:R-:W-:Y:S02]  /*117f0*/  HADD2.F32 R48, -RZ, R34.H0_H0 ;  /* 0x20000022ff307230 */ /* 0x000fe40000004100 */
[----:B------:R-:W-:Y:S01]  /*11800*/  FMUL.FTZ R42, R47, R42 ;  /* 0x0000002a2f2a7220 */ /* 0x000fe20000410000 */
[----:B------:R-:W-:Y:S01]  /*11810*/  FFMA.FTZ R32, R49, R5, R8 ;  /* 0x0000000531207223 */ /* 0x000fe20000010008 */
[----:B------:R-:W-:Y:S01]  /*11820*/  FMUL.FTZ R5, R50, R10 ;  /* 0x0000000a32057220 */ /* 0x000fe20000410000 */
[----:B------:R-:W-:-:S02]  /*11830*/  HADD2.F32 R43, -RZ, R11.H0_H0 ;  /* 0x2000000bff2b7230 */ /* 0x000fc40000004100 */
[-C--:B------:R-:W-:Y:S01]  /*11840*/  FFMA.FTZ R36, R47, R31.reuse, -R4 ;  /* 0x0000001f2f247223 */ /* 0x080fe20000010804 */
[----:B------:R-:W-:Y:S01]  /*11850*/  FFMA.FTZ R42, R51, R31, R42 ;  /* 0x0000001f332a7223 */ /* 0x000fe2000001002a */
[----:B------:R-:W-:Y:S02]  /*11860*/  HADD2.F32 R11, -RZ, R11.H1_H1 ;  /* 0x3000000bff0b7230 */ /* 0x000fe40000004100 */
[C---:B------:R-:W-:Y:S01]  /*11870*/  FFMA.FTZ R31, R48.reuse, R6, -R5 ;  /* 0x00000006301f7223 */ /* 0x040fe20000010805 */
[----:B------:R-:W-:Y:S02]  /*11880*/  HADD2.F32 R45, -RZ, R37.H1_H1 ;  /* 0x30000025ff2d7230 */ /* 0x000fe40000004100 */
[----:B------:R-:W-:Y:S01]  /*11890*/  FMUL.FTZ R9, R48, R10 ;  /* 0x0000000a30097220 */ /* 0x000fe20000410000 */
[----:B------:R-:W-:Y:S02]  /*118a0*/  HADD2.F32 R47, -RZ, R38.H1_H1 ;  /* 0x30000026ff2f7230 */ /* 0x000fe40000004100 */
[----:B------:R-:W-:-:S02]  /*118b0*/  HADD2.F32 R5, -RZ, R33.H1_H1 ;  /* 0x30000021ff057230 */ /* 0x000fc40000004100 */
[----:B------:R-:W-:Y:S01]  /*118c0*/  FFMA.FTZ R33, R50, R6, R9 ;  /* 0x0000000632217223 */ /* 0x000fe20000010009 */
[----:B------:R-:W-:Y:S02]  /*118d0*/  HADD2.F32 R37, -RZ, R34.H1_H1 ;  /* 0x30000022ff257230 */ /* 0x000fe40000004100 */
[----:B------:R-:W-:Y:S01]  /*118e0*/  FMUL.FTZ R4, R45, R43 ;  /* 0x0000002b2d047220 */ /* 0x000fe20000410000 */
[--C-:B------:R-:W-:Y:S02]  /*118f0*/  HADD2.F32 R39, -RZ, R7.reuse.H0_H0 ;  /* 0x20000007ff277230 */ /* 0x100fe40000004100 */
[----:B------:R-:W-:Y:S01]  /*11900*/  FMUL.FTZ R8, R47, R11 ;  /* 0x0000000b2f087220 */ /* 0x000fe20000410000 */
[----:B------:R-:W-:Y:S02]  /*11910*/  HADD2.F32 R7, -RZ, R7.H1_H1 ;  /* 0x30000007ff077230 */ /* 0x000fe40000004100 */
[----:B------:R-:W-:Y:S01]  /*11920*/  FMUL.FTZ R6, R5, R43 ;  /* 0x0000002b05067220 */ /* 0x000fe20000410000 */
[----:B------:R-:W-:Y:S01]  /*11930*/  FMUL.FTZ R10, R37, R11 ;  /* 0x0000000b250a7220 */ /* 0x000fe20000410000 */
[----:B------:R-:W-:Y:S01]  /*11940*/  FFMA.FTZ R11, R5, R39, -R4 ;  /* 0x00000027050b7223 */ /* 0x000fe20000010804 */
[----:B------:R-:W-:Y:S01]  /*11950*/  F2FP.F16.F32.PACK_AB R4, R35, R44 ;  /* 0x0000002c2304723e */ /* 0x000fe200000000ff */
[----:B------:R-:W-:Y:S01]  /*11960*/  FFMA.FTZ R34, R37, R7, -R8 ;  /* 0x0000000725227223 */ /* 0x000fe20000010808 */
[----:B------:R-:W-:Y:S01]  /*11970*/  FFMA.FTZ R39, R45, R39, R6 ;  /* 0x000000272d277223 */ /* 0x000fe20000010006 */
[----:B------:R-:W-:Y:S01]  /*11980*/  FFMA.FTZ R38, R47, R7, R10 ;  /* 0x000000072f267223 */ /* 0x000fe2000001000a */
        /* <DEDUP_REMOVED lines=9> */
.L_x_628:
[----:B------:R-:W-:Y:S05]  /*11a20*/  BSYNC B1 ;  /* 0x0000000000017941 */ /* 0x000fea0003800000 */
.L_x_627:
[----:B------:R-:W-:Y:S05]  /*11a30*/  @P1 BRA `(.L_x_603) ;  /* 0x0000000400781947 */ /* 0x000fea0003800000 */
[----:B------:R-:W-:Y:S01]  /*11a40*/  LEA.HI R0, R0, R213, RZ, 0x6 ;  /* 0x000000d500007211 */ /* 0x000fe200078f30ff */
[--C-:B------:R-:W-:Y:S01]  /*11a50*/  HADD2.F32 R36, -RZ, R24.reuse.H0_H0 ;  /* 0x20000018ff247230 */ /* 0x100fe20000004100 */
[----:B------:R-:W-:Y:S01]  /*11a60*/  LEA.HI R3, R46, R3, RZ, 0x1d ;  /* 0x000000032e037211 */ /* 0x000fe200078fe8ff */
[----:B------:R-:W-:Y:S01]  /*11a70*/  HADD2.F32 R34, -RZ, R13.H0_H0 ;  /* 0x2000000dff227230 */ /* 0x000fe20000004100 */
[----:B0-----:R-:W-:Y:S01]  /*11a80*/  LOP3.LUT R4, R55, 0x38, R2, 0xf8, !PT ;  /* 0x0000003837047812 */ /* 0x001fe200078ef802 */
[----:B------:R-:W-:Y:S01]  /*11a90*/  HADD2.F32 R38, -RZ, R25.H0_H0 ;  /* 0x20000019ff267230 */ /* 0x000fe20000004100 */
[----:B------:R-:W-:Y:S01]  /*11aa0*/  SHF.L.U32 R0, R0, 0x7, RZ ;  /* 0x0000000700007819 */ /* 0x000fe200000006ff */
[----:B------:R-:W-:Y:S01]  /*11ab0*/  HADD2.F32 R40, -RZ, R24.H1_H1 ;  /* 0x30000018ff287230 */ /* 0x000fe20000004100 */
[----:B------:R-:W-:Y:S01]  /*11ac0*/  SHF.R.S32.HI R2, RZ, 0x1f, R3 ;  /* 0x0000001fff027819 */ /* 0x000fe20000011403 */
[----:B------:R-:W-:Y:S01]  /*11ad0*/  HADD2.F32 R24, -RZ, R13.H1_H1 ;  /* 0x3000000dff187230 */ /* 0x000fe20000004100 */
[----:B------:R-:W-:Y:S01]  /*11ae0*/  LOP3.LUT R5, R4, R57, RZ, 0x3c, !PT ;  /* 0x0000003904057212 */ /* 0x000fe200078e3cff */
[----:B------:R-:W-:Y:S01]  /*11af0*/  HADD2.F32 R37, -RZ, R25.H1_H1 ;  /* 0x30000019ff257230 */ /* 0x000fe20000004100 */
[----:B------:R-:W-:Y:S01]  /*11b00*/  LOP3.LUT R4, R0, 0xffffe000, RZ, 0xc0, !PT ;  /* 0xffffe00000047812 */ /* 0x000fe200078ec0ff */
[----:B------:R-:W-:Y:S01]  /*11b10*/  IMAD.SHL.U32 R0, R3, 0x8, RZ ;  /* 0x0000000803007824 */ /* 0x000fe200078e00ff */
[----:B------:R-:W-:-:S02]  /*11b20*/  LEA.HI R2, R2, R3, RZ, 0x3 ;  /* 0x0000000302027211 */ /* 0x000fc400078f18ff */
[----:B-----5:R-:W-:Y:S02]  /*11b30*/  R2UR UR4, R58 ;  /* 0x000000003a0472ca */ /* 0x020fe400000e0000 */
[----:B------:R-:W-:Y:S01]  /*11b40*/  LOP3.LUT R0, R55, 0x38, R0, 0xf8, !PT ;  /* 0x0000003837007812 */ /* 0x000fe200078ef800 */
[----:B------:R-:W-:Y:S01]  /*11b50*/  IMAD.SHL.U32 R2, R2, 0x400, RZ ;  /* 0x0000040002027824 */ /* 0x000fe200078e00ff */
[----:B------:R-:W-:Y:S02]  /*11b60*/  IADD3 R4, R5, R4, R53 ;  /* 0x0000000405047210 */ /* 0x000fe40007ffe035 */
[----:B------:R-:W-:Y:S02]  /*11b70*/  LOP3.LUT R0, R0, R57, RZ, 0x3c, !PT ;  /* 0x0000003900007212 */ /* 0x000fe400078e3cff */
[----:B------:R-:W-:-:S04]  /*11b80*/  LOP3.LUT R3, R2, 0x7fffe000, RZ, 0xc0, !PT ;  /* 0x7fffe00002037812 */ /* 0x000fc800078ec0ff */
        /* <DEDUP_REMOVED lines=11> */
[----:B------:R-:W-:Y:S01]  /*11c40*/  FMUL.FTZ R29, R34, R29 ;  /* 0x0000001d221d7220 */ /* 0x000fe20000410000 */
[----:B------:R-:W-:Y:S01]  /*11c50*/  FMUL.FTZ R35, R38, R8 ;  /* 0x0000000826237220 */ /* 0x000fe20000410000 */
[----:B------:R-:W-:Y:S02]  /*11c60*/  HADD2.F32 R2, -RZ, R5.H0_H0 ;  /* 0x20000005ff027230 */ /* 0x000fe40000004100 */
[-C--:B------:R-:W-:Y:S01]  /*11c70*/  FFMA.FTZ R33, R34, R0.reuse, -R33 ;  /* 0x0000000022217223 */ /* 0x080fe20000010821 */
[----:B------:R-:W-:Y:S02]  /*11c80*/  HADD2.F32 R34, -RZ, R14.H0_H0 ;  /* 0x2000000eff227230 */ /* 0x000fe40000004100 */
[----:B------:R-:W-:Y:S01]  /*11c90*/  FFMA.FTZ R29, R36, R0, R29 ;  /* 0x00000000241d7223 */ /* 0x000fe2000001001d */
[----:B------:R-:W-:-:S02]  /*11ca0*/  HADD2.F32 R9, -RZ, R9.H1_H1 ;  /* 0x30000009ff097230 */ /* 0x000fc40000004100 */
[----:B------:R-:W-:Y:S01]  /*11cb0*/  FMUL.FTZ R25, R24, R30 ;  /* 0x0000001e18197220 */ /* 0x000fe20000410000 */
[----:B------:R-:W-:Y:S02]  /*11cc0*/  HADD2.F32 R5, -RZ, R5.H1_H1 ;  /* 0x30000005ff057230 */ /* 0x000fe40000004100 */
[C---:B------:R-:W-:Y:S01]  /*11cd0*/  FMUL.FTZ R13, R34.reuse, R8 ;  /* 0x00000008220d7220 */ /* 0x040fe20000410000 */
[----:B------:R-:W-:Y:S01]  /*11ce0*/  FFMA.FTZ R0, R34, R4, -R35 ;  /* 0x0000000422007223 */ /* 0x000fe20000010823 */
[----:B------:R-:W-:Y:S01]  /*11cf0*/  FMUL.FTZ R35, R40, R30 ;  /* 0x0000001e28237220 */ /* 0x000fe20000410000 */
[----:B------:R-:W-:Y:S02]  /*11d00*/  HADD2.F32 R31, -RZ, R10.H0_H0 ;  /* 0x2000000aff1f7230 */ /* 0x000fe40000004100 */
[----:B------:R-:W-:Y:S01]  /*11d10*/  FFMA.FTZ R8, R38, R4, R13 ;  /* 0x0000000426087223 */ /* 0x000fe2000001000d */
[----:B------:R-:W-:Y:S02]  /*11d20*/  HADD2.F32 R13, -RZ, R14.H1_H1 ;  /* 0x3000000eff0d7230 */ /* 0x000fe40000004100 */
[-C--:B------:R-:W-:Y:S01]  /*11d30*/  FFMA.FTZ R35, R24, R2.reuse, -R35 ;  /* 0x0000000218237223 */ /* 0x080fe20000010823 */
[----:B------:R-:W-:Y:S01]  /*11d40*/  FFMA.FTZ R25, R40, R2, R25 ;  /* 0x0000000228197223 */ /* 0x000fe20000010019 */
[----:B------:R-:W-:-:S02]  /*11d50*/  HADD2.F32 R10, -RZ, R10.H1_H1 ;  /* 0x3000000aff0a7230 */ /* 0x000fc40000004100 */
[-C--:B------:R-:W-:Y:S01]  /*11d60*/  FMUL.FTZ R2, R37, R9.reuse ;  /* 0x0000000925027220 */ /* 0x080fe20000410000 */
[C---:B------:R-:W-:Y:S01]  /*11d70*/  FMUL.FTZ R4, R13.reuse, R9 ;  /* 0x000000090d047220 */ /* 0x040fe20000410000 */
[----:B------:R-:W-:Y:S01]  /*11d80*/  HADD2.F32 R36, -RZ, R27.H0_H0 ;  /* 0x2000001bff247230 */ /* 0x000fe20000004100 */
[----:B------:R-:W-:Y:S01]  /*11d90*/  F2FP.F16.F32.PACK_AB R8, R8, R29 ;  /* 0x0000001d0808723e */ /* 0x000fe200000000ff */
[----:B------:R-:W-:Y:S02]  /*11da0*/  HADD2.F32 R34, -RZ, R26.H0_H0 ;  /* 0x2000001aff227230 */ /* 0x000fe40000004100 */
[-C--:B------:R-:W-:Y:S01]  /*11db0*/  FFMA.FTZ R2, R13, R5.reuse, -R2 ;  /* 0x000000050d027223 */ /* 0x080fe20000010802 */
[----:B------:R-:W-:Y:S02]  /*11dc0*/  HADD2.F32 R12, -RZ, R6.H0_H0 ;  /* 0x20000006ff0c7230 */ /* 0x000fe40000004100 */
[----:B------:R-:W-:Y:S01]  /*11dd0*/  FFMA.FTZ R14, R37, R5, R4 ;  /* 0x00000005250e7223 */ /* 0x000fe20000010004 */
[----:B------:R-:W-:-:S02]  /*11de0*/  HADD2.F32 R24, -RZ, R15.H0_H0 ;  /* 0x2000000fff187230 */ /* 0x000fc40000004100 */
[-C--:B------:R-:W-:Y:S01]  /*11df0*/  FMUL.FTZ R5, R36, R10.reuse ;  /* 0x0000000a24057220 */ /* 0x080fe20000410000 */
[----:B------:R-:W-:Y:S02]  /*11e00*/  HADD2.F32 R30, -RZ, R20.H0_H0 ;  /* 0x20000014ff1e7230 */ /* 0x000fe40000004100 */
[-C--:B------:R-:W-:Y:S01]  /*11e10*/  FMUL.FTZ R9, R34, R31.reuse ;  /* 0x0000001f22097220 */ /* 0x080fe20000410000 */
[----:B------:R-:W-:Y:S02]  /*11e20*/  HADD2.F32 R6, -RZ, R6.H1_H1 ;  /* 0x30000006ff067230 */ /* 0x000fe40000004100 */
[----:B------:R-:W-:Y:S01]  /*11e30*/  FMUL.FTZ R31, R24, R31 ;  /* 0x0000001f181f7220 */ /* 0x000fe20000410000 */
[--C-:B------:R-:W-:Y:S02]  /*11e40*/  HADD2.F32 R32, -RZ, R11.reuse.H0_H0 ;  /* 0x2000000bff207230 */ /* 0x100fe40000004100 */
[----:B------:R-:W-:Y:S01]  /*11e50*/  FMUL.FTZ R13, R30, R10 ;  /* 0x0000000a1e0d7220 */ /* 0x000fe20000410000 */
[----:B------:R-:W-:-:S02]  /*11e60*/  HADD2.F32 R11, -RZ, R11.H1_H1 ;  /* 0x3000000bff0b7230 */ /* 0x000fc40000004100 */
[----:B------:R-:W-:Y:S01]  /*11e70*/  FFMA.FTZ R10, R30, R6, -R5 ;  /* 0x000000061e0a7223 */ /* 0x000fe20000010805 */
[----:B------:R-:W-:Y:S02]  /*11e80*/  HADD2.F32 R37, -RZ, R26.H1_H1 ;  /* 0x3000001aff257230 */ /* 0x000fe40000004100 */
[-C--:B------:R-:W-:Y:S01]  /*11e90*/  FFMA.FTZ R9, R24, R12.reuse, -R9 ;  /* 0x0000000c18097223 */ /* 0x080fe20000010809 */
[----:B------:R-:W-:Y:S02]  /*11ea0*/  HADD2.F32 R27, -RZ, R27.H1_H1 ;  /* 0x3000001bff1b7230 */ /* 0x000fe40000004100 */
[----:B------:R-:W-:Y:S01]  /*11eb0*/  FFMA.FTZ R31, R34, R12, R31 ;  /* 0x0000000c221f7223 */ /* 0x000fe2000001001f */
[----:B------:R-:W-:Y:S02]  /*11ec0*/  HADD2.F32 R15, -RZ, R15.H1_H1 ;  /* 0x3000000fff0f7230 */ /* 0x000fe40000004100 */
[----:B------:R-:W-:Y:S01]  /*11ed0*/  FFMA.FTZ R12, R36, R6, R13 ;  /* 0x00000006240c7223 */ /* 0x000fe2000001000d */
[----:B------:R-:W-:-:S02]  /*11ee0*/  HADD2.F32 R5, -RZ, R20.H1_H1 ;  /* 0x30000014ff057230 */ /* 0x000fc40000004100 */
[-C--:B------:R-:W-:Y:S01]  /*11ef0*/  FMUL.FTZ R4, R37, R32.reuse ;  /* 0x0000002025047220 */ /* 0x080fe20000410000 */
[--C-:B------:R-:W-:Y:S02]  /*11f00*/  HADD2.F32 R21, -RZ, R7.reuse.H0_H0 ;  /* 0x20000007ff157230 */ /* 0x100fe40000004100 */
[-C--:B------:R-:W-:Y:S01]  /*11f10*/  FMUL.FTZ R6, R27, R11.reuse ;  /* 0x0000000b1b067220 */ /* 0x080fe20000410000 */
        /* <DEDUP_REMOVED lines=14> */
[----:B------:R-:W-:-:S05]  /*12000*/  F2FP.F16.F32.PACK_AB R9, R14, R25 ;  /* 0x000000190e09723e */ /* 0x000fca00000000ff */
[----:B------:R0:W-:Y:S02]  /*12010*/  STS.128 [R3+0x14400], R8 ;  /* 0x0144000803007388 */ /* 0x0001e40000000c00 */
.L_x_603:
[----:B------:R-:W-:Y:S05]  /*12020*/  BSYNC B0 ;  /* 0x0000000000007941 */ /* 0x000fea0003800000 */
.L_x_572:
[----:B------:R-:W-:Y:S01]  /*12030*/  @!PT LDS RZ, [RZ] ;  /* 0x00000000fffff984 */ /* 0x000fe20000000800 */
[----:B------:R-:W-:Y:S01]  /*12040*/  @!PT LDS RZ, [RZ] ;  /* 0x00000000fffff984 */ /* 0x000fe20000000800 */
[----:B------:R-:W-:Y:S01]  /*12050*/  @!PT LDS RZ, [RZ] ;  /* 0x00000000fffff984 */ /* 0x000fe20000000800 */
[----:B------:R-:W-:Y:S01]  /*12060*/  @!PT LDS RZ, [RZ] ;  /* 0x00000000fffff984 */ /* 0x000fe20000000800 */
[----:B------:R1:W-:Y:S06]  /*12070*/  MEMBAR.ALL.CTA ;  /* 0x0000000000007992 */ /* 0x0003ec0000008000 */
[----:B-1----:R-:W1:Y:S01]  /*12080*/  FENCE.VIEW.ASYNC.S ;  /* 0x00000000000073c6 */ /* 0x002e620000000000 */
[----:B------:R-:W-:Y:S05]  /*12090*/  WARPSYNC.ALL ;  /* 0x0000000000007948 */ /* 0x000fea0003800000 */
[----:B-1----:R-:W-:Y:S06]  /*120a0*/  BAR.SYNC.DEFER_BLOCKING 0xd, 0x100 ;  /* 0x0344000000007b1d */ /* 0x002fec0000010000 */
.L_x_570:
[----:B------:R-:W-:-:S06]  /*120b0*/  ULOP3.LUT UR4, UR60, 0x1, URZ, 0xfc, !UPT ;  /* 0x000000013c047892 */ /* 0x000fcc000f8efc3f */
[----:B------:R-:W-:-:S05]  /*120c0*/  IMAD.U32 R0, RZ, RZ, UR4 ;  /* 0x00000004ff007e24 */ /* 0x000fca000f8e00ff */
[----:B------:R-:W-:-:S13]  /*120d0*/  ISETP.NE.AND P0, PT, R0, 0x3, PT ;  /* 0x000000030000780c */ /* 0x000fda0003f05270 */
[----:B------:R-:W-:Y:S05]  /*120e0*/  @!P0 BRA `(.L_x_629) ;  /* 0x0000000000048947 */ /* 0x000fea0003800000 */
[----:B------:R-:W-:Y:S01]  /*120f0*/  BPT.TRAP 0x1 ;  /* 0x000000040000795c */ /* 0x000fe20000300000 */
.L_x_629:
[----:B------:R-:W0:Y:S01]  /*12100*/  LDL R2, [R1+0x50] ;  /* 0x0000500001027983 */ /* 0x000e220000100800 */
[----:B------:R-:W-:Y:S01]  /*12110*/  IMAD R0, R226, 0x8, R22 ;  /* 0x00000008e2007824 */ /* 0x000fe200078e0216 */
[----:B01----:R-:W-:-:S04]  /*12120*/  SHF.L.U32 R3, R2, 0x1f, RZ ;  /* 0x0000001f02037819 */ /* 0x003fc800000006ff */
[----:B------:R0:W1:Y:S01]  /*12130*/  SYNCS.PHASECHK.TRANS64.TRYWAIT P1, [R0+URZ+0x38830], R3 ;  /* 0x03883003000075a7 */ /* 0x000062000802017f */
[----:B------:R-:W-:Y:S05]  /*12140*/  @!P0 BRA `(.L_x_630) ;  /* 0x0000000000048947 */ /* 0x000fea0003800000 */
[----:B------:R-:W-:Y:S01]  /*12150*/  BPT.TRAP 0x1 ;  /* 0x000000040000795c */ /* 0x000fe20000300000 */
.L_x_630:
[----:B------:R-:W-:Y:S01]  /*12160*/  MOV R151, RZ ;  /* 0x000000ff00977202 */ /* 0x000fe20000000f00 */
[----:B-1----:R-:W-:Y:S06]  /*12170*/  @P1 BRA `(.L_x_631) ;  /* 0x0000000000081947 */ /* 0x002fec0003800000 */
[----:B------:R-:W1:Y:S02]  /*12180*/  SYNCS.PHASECHK.TRANS64.TRYWAIT P1, [R0+URZ+0x38830], R3 ;  /* 0x03883003000075a7 */ /* 0x000e64000802017f */
[----:B-1----:R-:W-:Y:S05]  /*12190*/  @!P1 BRA `(.L_x_632) ;  /* 0x0000015c00709947 */ /* 0x002fea0003800000 */
.L_x_631:
[----:B------:R-:W-:Y:S05]  /*121a0*/  WARPSYNC.ALL ;  /* 0x0000000000007948 */ /* 0x000fea0003800000 */
[----:B------:R-:W-:Y:S01]  /*121b0*/  VIADD R2, R22, 0x24400 ;  /* 0x0002440016027836 */ /* 0x000fe20000000000 */
[----:B------:R-:W-:Y:S01]  /*121c0*/  R2UR UR20, R28 ;  /* 0x000000001c1472ca */ /* 0x000fe200000e0000 */
[----:B01----:R-:W-:Y:S01]  /*121d0*/  IMAD.MOV.U32 R3, RZ, RZ, 0x40000040 ;  /* 0x40000040ff037424 */ /* 0x003fe200078e00ff */
[----:B-----5:R-:W-:Y:S01]  /*121e0*/  WARPGROUP.ARRIVE ;  /* 0x00000000000079c5 */ /* 0x020fe20000000000 */
[----:B------:R-:W-:Y:S01]  /*121f0*/  UMOV UR25, 0x40000040 ;  /* 0x4000004000197882 */ /* 0x000fe20000000000 */
[----:B------:R-:W-:Y:S01]  /*12200*/  SHF.R.U32.HI R2, RZ, 0x4, R2 ;  /* 0x00000004ff027819 */ /* 0x000fe20000011602 */
[----:B--234-:R-:W-:Y:S01]  /*12210*/  IMAD.MOV.U32 R5, RZ, RZ, 0x40000040 ;  /* 0x40000040ff057424 */ /* 0x01cfe200078e00ff */
[----:B------:R-:W-:Y:S01]  /*12220*/  R2UR UR27, R3 ;  /* 0x00000000031b72ca */ /* 0x000fe200000e0000 */
[----:B------:R-:W-:Y:S01]  /*12230*/  UMOV UR17, UR25 ;  /* 0x0000001900117c82 */ /* 0x000fe20008000000 */
[----:B------:R-:W-:Y:S01]  /*12240*/  LOP3.LUT R2, R2, 0x3fff, RZ, 0xc0, !PT ;  /* 0x00003fff02027812 */ /* 0x000fe200078ec0ff */
[----:B------:R-:W-:Y:S01]  /*12250*/  UMOV UR5, UR17 ;  /* 0x0000001100057c82 */ /* 0x000fe20008000000 */
[C---:B------:R-:W-:Y:S01]  /*12260*/  R2UR UR7, R5.reuse ;  /* 0x00000000050772ca */ /* 0x040fe200000e0000 */
[----:B------:R-:W-:Y:S01]  /*12270*/  IMAD.MOV.U32 R7, RZ, RZ, 0x40000040 ;  /* 0x40000040ff077424 */ /* 0x000fe200078e00ff */
[----:B------:R-:W-:Y:S01]  /*12280*/  LOP3.LUT R4, R2, 0x10000, RZ, 0xfc, !PT ;  /* 0x0001000002047812 */ /* 0x000fe200078efcff */
[----:B------:R-:W-:Y:S01]  /*12290*/  ULOP3.LUT UR20, UR20, 0x10000, URZ, 0xfc, !UPT ;  /* 0x0001000014147892 */ /* 0x000fe2000f8efc3f */
[----:B------:R-:W-:Y:S01]  /*122a0*/  R2UR UR15, R5 ;  /* 0x00000000050f72ca */ /* 0x000fe200000e0000 */
[----:B------:R-:W-:Y:S01]  /*122b0*/  UMOV UR9, UR17 ;  /* 0x0000001100097c82 */ /* 0x000fe20008000000 */
[C---:B------:R-:W-:Y:S01]  /*122c0*/  R2UR UR11, R7.reuse ;  /* 0x00000000070b72ca */ /* 0x040fe200000e0000 */
[----:B------:R-:W-:Y:S01]  /*122d0*/  IMAD R2, R226, 0xa00, R4 ;  /* 0x00000a00e2027824 */ /* 0x000fe200078e0204 */
[----:B------:R0:W-:Y:S01]  /*122e0*/  STL [R1+0x5c], R4 ;  /* 0x00005c0401007387 */ /* 0x0001e20000100800 */
[----:B------:R-:W-:Y:S01]  /*122f0*/  UMOV UR13, UR17 ;  /* 0x00000011000d7c82 */ /* 0x000fe20008000000 */
[----:B------:R-:W-:Y:S01]  /*12300*/  UMOV UR24, UR20 ;  /* 0x0000001400187c82 */ /* 0x000fe20008000000 */
[----:B------:R-:W-:Y:S01]  /*12310*/  R2UR UR19, R7 ;  /* 0x00000000071372ca */ /* 0x000fe200000e0000 */
[----:B------:R-:W-:Y:S01]  /*12320*/  UMOV UR16, UR24 ;  /* 0x0000001800107c82 */ /* 0x000fe20008000000 */
[C---:B------:R-:W-:Y:S01]  /*12330*/  R2UR UR26, R2.reuse ;  /* 0x00000000021a72ca */ /* 0x040fe200000e0000 */
[----:B------:R-:W-:Y:S01]  /*12340*/  UMOV UR4, UR16 ;  /* 0x0000001000047c82 */ /* 0x000fe20008000000 */
[C---:B------:R-:W-:Y:S01]  /*12350*/  IADD3 R6, R2.reuse, 0x100, RZ ;  /* 0x0000010002067810 */ /* 0x040fe20007ffe0ff */
[----:B------:R-:W-:Y:S01]  /*12360*/  UMOV UR8, UR16 ;  /* 0x0000001000087c82 */ /* 0x000fe20008000000 */
[----:B------:R-:W-:Y:S01]  /*12370*/  UMOV UR12, UR16 ;  /* 0x00000010000c7c82 */ /* 0x000fe20008000000 */
[----:B0-----:R-:W-:Y:S01]  /*12380*/  VIADD R4, R2, 0x80 ;  /* 0x0000008002047836 */ /* 0x001fe20000000000 */
[----:B------:R-:W-:Y:S01]  /*12390*/  R2UR UR10, R6 ;  /* 0x00000000060a72ca */ /* 0x000fe200000e0000 */
[----:B------:R-:W-:Y:S01]  /*123a0*/  VIADD R6, R2, 0x200 ;  /* 0x0000020002067836 */ /* 0x000fe20000000000 */
[----:B------:R-:W-:Y:S01]  /*123b0*/  MOV R10, UR24 ;  /* 0x00000018000a7c02 */ /* 0x000fe20008000f00 */
[----:B------:R-:W-:Y:S01]  /*123c0*/  IMAD.MOV.U32 R5, RZ, RZ, 0x40000040 ;  /* 0x40000040ff057424 */ /* 0x000fe200078e00ff */
[----:B------:R-:W-:Y:S01]  /*123d0*/  R2UR UR6, R4 ;  /* 0x00000000040672ca */ /* 0x000fe200000e0000 */
[----:B------:R-:W-:Y:S01]  /*123e0*/  IMAD.U32 R11, RZ, RZ, UR25 ;  /* 0x00000019ff0b7e24 */ /* 0x000fe2000f8e00ff */
[----:B------:R-:W-:Y:S01]  /*123f0*/  IADD3 R4, R2, 0x180, RZ ;  /* 0x0000018002047810 */ /* 0x000fe20007ffe0ff */
[----:B------:R-:W-:Y:S01]  /*12400*/  HGMMA.64x16x16.F32 R56, gdesc[UR24], RZ, !UPT, gsb0 ;  /* 0x00200000183879f0 */ /* 0x000fe2000c0008ff */
[----:B------:R-:W-:Y:S01]  /*12410*/  R2UR UR18, R6 ;  /* 0x00000000061272ca */ /* 0x000fe200000e0000 */
[----:B------:R-:W-:Y:S01]  /*12420*/  UMOV UR25, 0x40000040 ;  /* 0x4000004000197882 */ /* 0x000fe20000000000 */
[----:B------:R-:W-:Y:S01]  /*12430*/  R2UR UR14, R4 ;  /* 0x00000000040e72ca */ /* 0x000fe200000e0000 */
[C---:B------:R-:W-:Y:S01]  /*12440*/  VIADD R4, R2.reuse, 0x2 ;  /* 0x0000000202047836 */ /* 0x040fe20000000000 */
[----:B------:R-:W-:Y:S01]  /*12450*/  R2UR UR27, R5 ;  /* 0x00000000051b72ca */ /* 0x000fe200000e0000 */
[C---:B------:R-:W-:Y:S01]  /*12460*/  VIADD R8, R2.reuse, 0x102 ;  /* 0x0000010202087836 */ /* 0x040fe20000000000 */
[----:B------:R-:W-:Y:S01]  /*12470*/  IADD3 R6, R2, 0x82, RZ ;  /* 0x0000008202067810 */ /* 0x000fe20007ffe0ff */
[----:B------:R-:W-:Y:S01]  /*12480*/  IMAD.MOV.U32 R9, RZ, RZ, 0x40000040 ;  /* 0x40000040ff097424 */ /* 0x000fe200078e00ff */
[----:B------:R-:W-:Y:S01]  /*12490*/  R2UR UR26, R4 ;  /* 0x00000000041a72ca */ /* 0x000fe200000e0000 */
[----:B------:R-:W-:Y:S01]  /*124a0*/  VIADD R4, R2, 0x182 ;  /* 0x0000018202047836 */ /* 0x000fe20000000000 */
[----:B------:R-:W-:Y:S01]  /*124b0*/  MOV R7, 0x40000040 ;  /* 0x4000004000077802 */ /* 0x000fe20000000f00 */
[----:B------:R-:W-:Y:S01]  /*124c0*/  IMAD.MOV.U32 R5, RZ, RZ, 0x40000040 ;  /* 0x40000040ff057424 */ /* 0x000fe200078e00ff */
[----:B------:R0:W-:Y:S01]  /*124d0*/  STL.64 [R1+0x8], R10 ;  /* 0x0000080a01007387 */ /* 0x0001e20000100a00 */
[----:B------:R-:W-:Y:S01]  /*124e0*/  UIADD3 UR56, UR20, 0x804, URZ ;  /* 0x0000080414387890 */ /* 0x000fe2000fffe03f */
[----:B------:R-:W-:Y:S01]  /*124f0*/  IMAD.MOV.U32 R3, RZ, RZ, 0x40000040 ;  /* 0x40000040ff037424 */ /* 0x000fe200078e00ff */
[----:B------:R-:W-:Y:S01]  /*12500*/  UMOV UR57, 0x40000040 ;  /* 0x4000004000397882 */ /* 0x000fe20000000000 */
[----:B------:R-:W-:Y:S01]  /*12510*/  UIADD3 UR52, UR20, 0x806, URZ ;  /* 0x0000080614347890 */ /* 0x000fe2000fffe03f */
[----:B------:R-:W-:Y:S01]  /*12520*/  UMOV UR53, 0x40000040 ;  /* 0x4000004000357882 */ /* 0x000fe20000000000 */
[----:B------:R-:W-:Y:S01]  /*12530*/  UIADD3 UR48, UR20, 0xc00, URZ ;  /* 0x00000c0014307890 */ /* 0x000fe2000fffe03f */
[----:B------:R-:W-:Y:S01]  /*12540*/  UMOV UR49, 0x40000040 ;  /* 0x4000004000317882 */ /* 0x000fe20000000000 */
[----:B------:R-:W-:Y:S01]  /*12550*/  UIADD3 UR44, UR20, 0xc02, URZ ;  /* 0x00000c02142c7890 */ /* 0x000fe2000fffe03f */
[----:B0-----:R-:W-:Y:S01]  /*12560*/  IMAD.U32 R11, RZ, RZ, UR25 ;  /* 0x00000019ff0b7e24 */ /* 0x001fe2000f8e00ff */
[----:B------:R-:W-:Y:S01]  /*12570*/  UMOV UR45, 0x40000040 ;  /* 0x40000040002d7882 */ /* 0x000fe20000000000 */
[----:B------:R-:W-:Y:S01]  /*12580*/  UIADD3 UR40, UR20, 0xc04, URZ ;  /* 0x00000c0414287890 */ /* 0x000fe2000fffe03f */
[----:B------:R-:W-:Y:S01]  /*12590*/  UMOV UR41, 0x40000040 ;  /* 0x4000004000297882 */ /* 0x000fe20000000000 */
[----:B------:R-:W-:Y:S01]  /*125a0*/  UIADD3 UR36, UR20, 0xc06, URZ ;  /* 0x00000c0614247890 */ /* 0x000fe2000fffe03f */
[----:B------:R-:W-:Y:S01]  /*125b0*/  UMOV UR37, 0x40000040 ;  /* 0x4000004000257882 */ /* 0x000fe20000000000 */
[----:B------:R-:W-:-:S02]  /*125c0*/  WARPGROUP.DEPBAR.LE gsb0, 0x0 ;  /* 0x00008000000079c5 */ /* 0x000fc40000010000 */
[----:B------:R-:W-:-:S06]  /*125d0*/  WARPGROUP.ARRIVE ;  /* 0x00000000000079c5 */ /* 0x000fcc0000000000 */
[----:B------:R-:W-:Y:S01]  /*125e0*/  HGMMA.64x16x16.F32 R48, gdesc[UR4], RZ, !UPT, gsb0 ;  /* 0x00200000043079f0 */ /* 0x000fe2000c0008ff */
[----:B------:R-:W-:Y:S01]  /*125f0*/  UIADD3 UR4, UR20, 0x2, URZ ;  /* 0x0000000214047890 */ /* 0x000fe2000fffe03f */
[----:B------:R-:W-:Y:S02]  /*12600*/  R2UR UR6, R6 ;  /* 0x00000000060672ca */ /* 0x000fe400000e0000 */
[----:B------:R-:W-:Y:S01]  /*12610*/  R2UR UR7, R7 ;  /* 0x00000000070772ca */ /* 0x000fe200000e0000 */
[----:B------:R-:W-:Y:S01]  /*12620*/  IMAD.MOV.U32 R7, RZ, RZ, 0x40000040 ;  /* 0x40000040ff077424 */ /* 0x000fe200078e00ff */
[----:B------:R-:W-:Y:S02]  /*12630*/  IADD3 R6, R2, 0x202, RZ ;  /* 0x0000020202067810 */ /* 0x000fe40007ffe0ff */
[----:B------:R-:W-:Y:S02]  /*12640*/  UMOV UR24, UR4 ;  /* 0x0000000400187c82 */ /* 0x000fe40008000000 */
[----:B------:R-:W-:-:S05]  /*12650*/  MOV R10, UR24 ;  /* 0x00000018000a7c02 */ /* 0x000fca0008000f00 */
[----:B------:R0:W-:Y:S01]  /*12660*/  STL.64 [R1], R10 ;  /* 0x0000000a01007387 */ /* 0x0001e20000100a00 */
[----:B------:R-:W-:Y:S02]  /*12670*/  WARPGROUP.DEPBAR.LE gsb0, 0x0 ;  /* 0x00008000000079c5 */ /* 0x000fe40000010000 */
[----:B------:R-:W-:-:S06]  /*12680*/  WARPGROUP.ARRIVE ;  /* 0x00000000000079c5 */ /* 0x000fcc0000000000 */
[----:B------:R-:W-:Y:S01]  /*12690*/  HGMMA.64x16x16.F32 R40, gdesc[UR8], RZ, !UPT, gsb0 ;  /* 0x00200000082879f0 */ /* 0x000fe2000c0008ff */
[----:B------:R-:W-:Y:S01]  /*126a0*/  R2UR UR10, R8 ;  /* 0x00000000080a72ca */ /* 0x000fe200000e0000 */
[----:B------:R-:W-:Y:S01]  /*126b0*/  VIADD R8, R2, 0x104 ;  /* 0x0000010402087836 */ /* 0x000fe20000000000 */
[----:B------:R-:W-:Y:S01]  /*126c0*/  R2UR UR11, R9 ;  /* 0x00000000090b72ca */ /* 0x000fe200000e0000 */
[----:B------:R-:W-:Y:S01]  /*126d0*/  IMAD.MOV.U32 R9, RZ, RZ, 0x40000040 ;  /* 0x40000040ff097424 */ /* 0x000fe200078e00ff */
        /* <DEDUP_REMOVED lines=10> */
[----:B------:R-:W-:Y:S01]  /*12780*/  UMOV UR16, UR24 ;  /* 0x0000001800107c82 */ /* 0x000fe20008000000 */
[----:B------:R-:W-:Y:S01]  /*12790*/  UMOV UR17, UR25 ;  /* 0x0000001900117c82 */ /* 0x000fe20008000000 */
[----:B------:R-:W-:Y:S01]  /*127a0*/  UMOV UR4, UR16 ;  /* 0x0000001000047c82 */ /* 0x000fe20008000000 */
[----:B------:R-:W-:Y:S01]  /*127b0*/  UMOV UR5, UR17 ;  /* 0x0000001100057c82 */ /* 0x000fe20008000000 */
[----:B------:R-:W-:Y:S01]  /*127c0*/  UMOV UR8, UR16 ;  /* 0x0000001000087c82 */ /* 0x000fe20008000000 */
[----:B------:R-:W-:Y:S01]  /*127d0*/  UMOV UR9, UR17 ;  /* 0x0000001100097c82 */ /* 0x000fe20008000000 */
[----:B------:R-:W-:Y:S01]  /*127e0*/  UMOV UR12, UR16 ;  /* 0x00000010000c7c82 */ /* 0x000fe20008000000 */
[----:B------:R-:W-:Y:S01]  /*127f0*/  UMOV UR13, UR17 ;  /* 0x00000011000d7c82 */ /* 0x000fe20008000000 */
[----:B------:R-:W-:Y:S02]  /*12800*/  R2UR UR18, R6 ;  /* 0x00000000061272ca */ /* 0x000fe400000e0000 */
[----:B------:R-:W-:-:S02]  /*12810*/  R2UR UR19, R7 ;  /* 0x00000000071372ca */ /* 0x000fc400000e0000 */
[----:B------:R-:W-:Y:S02]  /*12820*/  IADD3 R6, R2, 0x84, RZ ;  /* 0x0000008402067810 */ /* 0x000fe40007ffe0ff */
[----:B------:R-:W-:Y:S01]  /*12830*/  MOV R7, 0x40000040 ;  /* 0x4000004000077802 */ /* 0x000fe20000000f00 */
[----:B------:R-:W-:Y:S02]  /*12840*/  WARPGROUP.DEPBAR.LE gsb0, 0x0 ;  /* 0x00008000000079c5 */ /* 0x000fe40000010000 */
[----:B------:R-:W-:-:S06]  /*12850*/  WARPGROUP.ARRIVE ;  /* 0x00000000000079c5 */ /* 0x000fcc0000000000 */
[----:B------:R-:W-:Y:S01]  /*12860*/  HGMMA.64x16x16.F32 R56, gdesc[UR24], R56, gsb0 ;  /* 0x00200000183879f0 */ /* 0x000fe20008000838 */
[----:B------:R-:W-:Y:S01]  /*12870*/  R2UR UR26, R4 ;  /* 0x00000000041a72ca */ /* 0x000fe200000e0000 */
[----:B------:R-:W-:Y:S01]  /*12880*/  UMOV UR25, 0x40000040 ;  /* 0x4000004000197882 */ /* 0x000fe20000000000 */
[----:B------:R-:W-:Y:S01]  /*12890*/  R2UR UR27, R5 ;  /* 0x00000000051b72ca */ /* 0x000fe200000e0000 */
[----:B------:R-:W-:Y:S02]  /*128a0*/  VIADD R4, R2, 0x184 ;  /* 0x0000018402047836 */ /* 0x000fe40000000000 */
[----:B------:R-:W-:Y:S02]  /*128b0*/  IMAD.MOV.U32 R5, RZ, RZ, 0x40000040 ;  /* 0x40000040ff057424 */ /* 0x000fe400078e00ff */
[----:B0-----:R-:W-:Y:S01]  /*128c0*/  IMAD.U32 R11, RZ, RZ, UR25 ;  /* 0x00000019ff0b7e24 */ /* 0x001fe2000f8e00ff */
[----:B------:R-:W-:Y:S02]  /*128d0*/  WARPGROUP.DEPBAR.LE gsb0, 0x0 ;  /* 0x00008000000079c5 */ /* 0x000fe40000010000 */
[----:B------:R-:W-:-:S06]  /*128e0*/  WARPGROUP.ARRIVE ;  /* 0x00000000000079c5 */ /* 0x000fcc0000000000 */
[----:B------:R-:W-:Y:S01]  /*128f0*/  HGMMA.64x16x16.F32 R48, gdesc[UR4], R48, gsb0 ;  /* 0x00200000043079f0 */ /* 0x000fe20008000830 */
[----:B------:R-:W-:Y:S01]  /*12900*/  UIADD3 UR4, UR20, 0x4, URZ ;  /* 0x0000000414047890 */ /* 0x000fe2000fffe03f */
[----:B------:R-:W-:Y:S02]  /*12910*/  R2UR UR6, R6 ;  /* 0x00000000060672ca */ /* 0x000fe400000e0000 */
[----:B------:R-:W-:Y:S01]  /*12920*/  R2UR UR7, R7 ;  /* 0x00000000070772ca */ /* 0x000fe200000e0000 */
[----:B------:R-:W-:Y:S01]  /*12930*/  IMAD.MOV.U32 R7, RZ, RZ, 0x40000040 ;  /* 0x40000040ff077424 */ /* 0x000fe200078e00ff */
[----:B------:R-:W-:Y:S02]  /*12940*/  IADD3 R6, R2, 0x204, RZ ;  /* 0x0000020402067810 */ /* 0x000fe40007ffe0ff */
[----:B------:R-:W-:Y:S02]  /*12950*/  UMOV UR24, UR4 ;  /* 0x0000000400187c82 */ /* 0x000fe40008000000 */
[----:B------:R-:W-:-:S05]  /*12960*/  MOV R10, UR24 ;  /* 0x00000018000a7c02 */ /* 0x000fca0008000f00 */
[----:B------:R0:W-:Y:S01]  /*12970*/  STL.64 [R1+0x48], R10 ;  /* 0x0000480a01007387 */ /* 0x0001e20000100a00 */
[----:B------:R-:W-:Y:S02]  /*12980*/  WARPGROUP.DEPBAR.LE gsb0, 0x0 ;  /* 0x00008000000079c5 */ /* 0x000fe40000010000 */
[----:B------:R-:W-:-:S06]  /*12990*/  WARPGROUP.ARRIVE ;  /* 0x00000000000079c5 */ /* 0x000fcc0000000000 */
[----:B------:R-:W-:Y:S01]  /*129a0*/  HGMMA.64x16x16.F32 R40, gdesc[UR8], R40, gsb0 ;  /* 0x00200000082879f0 */ /* 0x000fe20008000828 */
[----:B------:R-:W-:Y:S01]  /*129b0*/  R2UR UR10, R8 ;  /* 0x00000000080a72ca */ /* 0x000fe200000e0000 */
[----:B------:R-:W-:Y:S01]  /*129c0*/  VIADD R8, R2, 0x106 ;  /* 0x0000010602087836 */ /* 0x000fe20000000000 */
[----:B------:R-:W-:Y:S01]  /*129d0*/  R2UR UR11, R9 ;  /* 0x00000000090b72ca */ /* 0x000fe200000e0000 */
[----:B------:R-:W-:Y:S01]  /*129e0*/  IMAD.MOV.U32 R9, RZ, RZ, 0x40000040 ;  /* 0x40000040ff097424 */ /* 0x000fe200078e00ff */
        /* <DEDUP_REMOVED lines=349> */
[----:B------:R-:W-:-:S03]  /*13fc0*/  IMAD.MOV.U32 R5, RZ, RZ, 0x40000040 ;  /* 0x40000040ff057424 */ /* 0x000fc600078e00ff */
        /* <DEDUP_REMOVED lines=21> */
[----:B------:R-:W-:Y:S03]  /*14120*/  HGMMA.64x16x16.F32 R56, gdesc[UR24], R56, gsb0 ;  /* 0x00200000183879f0 */ /* 0x000fe60008000838 */
[----:B------:R-:W-:Y:S02]  /*14130*/  WARPGROUP.DEPBAR.LE gsb0, 0x0 ;  /* 0x00008000000079c5 */ /* 0x000fe40000010000 */
[----:B------:R-:W-:-:S06]  /*14140*/  WARPGROUP.ARRIVE ;  /* 0x00000000000079c5 */ /* 0x000fcc0000000000 */
[----:B------:R-:W-:Y:S01]  /*14150*/  HGMMA.64x16x16.F32 R48, gdesc[UR4], R48, gsb0 ;  /* 0x00200000043079f0 */ /* 0x000fe20008000830 */
[----:B------:R-:W-:Y:S01]  /*14160*/  R2UR UR6, R8 ;  /* 0x00000000080672ca */ /* 0x000fe200000e0000 */
[----:B------:R-:W-:Y:S01]  /*14170*/  UMOV UR4, UR56 ;  /* 0x0000003800047c82 */ /* 0x000fe20008000000 */
[----:B------:R-:W-:Y:S01]  /*14180*/  R2UR UR7, R9 ;  /* 0x00000000090772ca */ /* 0x000fe200000e0000 */
[----:B------:R-:W-:Y:S01]  /*14190*/  UMOV UR5, UR57 ;  /* 0x0000003900057c82 */ /* 0x000fe20008000000 */
[----:B------:R-:W-:Y:S01]  /*141a0*/  VIADD R8, R2, 0x606 ;  /* 0x0000060602087836 */ /* 0x000fe20000000000 */
[----:B------:R-:W-:Y:S01]  /*141b0*/  MOV R9, 0x40000040 ;  /* 0x4000004000097802 */ /* 0x000fe20000000f00 */
[----:B------:R-:W-:Y:S02]  /*141c0*/  WARPGROUP.DEPBAR.LE gsb0, 0x0 ;  /* 0x00008000000079c5 */ /* 0x000fe40000010000 */
[----:B------:R-:W-:-:S06]  /*141d0*/  WARPGROUP.ARRIVE ;  /* 0x00000000000079c5 */ /* 0x000fcc0000000000 */
[----:B------:R-:W-:Y:S01]  /*141e0*/  HGMMA.64x16x16.F32 R40, gdesc[UR8], R40, gsb0 ;  /* 0x00200000082879f0 */ /* 0x000fe20008000828 */
[----:B------:R-:W-:Y:S01]  /*141f0*/  R2UR UR10, R4 ;  /* 0x00000000040a72ca */ /* 0x000fe200000e0000 */
[----:B------:R-:W-:Y:S01]  /*14200*/  UMOV UR8, UR56 ;  /* 0x0000003800087c82 */ /* 0x000fe20008000000 */
[----:B------:R-:W-:Y:S01]  /*14210*/  R2UR UR11, R5 ;  /* 0x00000000050b72ca */ /* 0x000fe200000e0000 */
[----:B------:R-:W-:Y:S01]  /*14220*/  UMOV UR9, UR57 ;  /* 0x0000003900097c82 */ /* 0x000fe20008000000 */
[----:B------:R-:W-:Y:S02]  /*14230*/  IADD3 R4, R2, 0x506, RZ ;  /* 0x0000050602047810 */ /* 0x000fe40007ffe0ff */
[----:B------:R-:W-:Y:S02]  /*14240*/  MOV R5, 0x40000040 ;  /* 0x4000004000057802 */ /* 0x000fe40000000f00 */
[----:B------:R-:W-:Y:S01]  /*14250*/  R2UR UR54, R4 ;  /* 0x00000000043672ca */ /* 0x000fe200000e0000 */
[----:B------:R-:W-:Y:S01]  /*14260*/  VIADD R4, R2, 0x686 ;  /* 0x0000068602047836 */ /* 0x000fe20000000000 */
[----:B------:R-:W-:Y:S01]  /*14270*/  R2UR UR55, R5 ;  /* 0x00000000053772ca */ /* 0x000fe200000e0000 */
[----:B------:R-:W-:Y:S01]  /*14280*/  IMAD.MOV.U32 R5, RZ, RZ, 0x40000040 ;  /* 0x40000040ff057424 */ /* 0x000fe200078e00ff */
[----:B------:R-:W-:-:S02]  /*14290*/  WARPGROUP.DEPBAR.LE gsb0, 0x0 ;  /* 0x00008000000079c5 */ /* 0x000fc40000010000 */
[----:B------:R-:W-:-:S06]  /*142a0*/  WARPGROUP.ARRIVE ;  /* 0x00000000000079c5 */ /* 0x000fcc0000000000 */
[----:B------:R-:W-:Y:S01]  /*142b0*/  HGMMA.64x16x16.F32 R32, gdesc[UR12], R32, gsb0 ;  /* 0x002000000c2079f0 */ /* 0x000fe20008000820 */
[----:B------:R-:W-:Y:S01]  /*142c0*/  UMOV UR12, UR56 ;  /* 0x00000038000c7c82 */ /* 0x000fe20008000000 */
[----:B------:R-:W-:Y:S01]  /*142d0*/  UMOV UR13, UR57 ;  /* 0x00000039000d7c82 */ /* 0x000fe20008000000 */
[----:B------:R-:W-:Y:S02]  /*142e0*/  WARPGROUP.DEPBAR.LE gsb0, 0x0 ;  /* 0x00008000000079c5 */ /* 0x000fe40000010000 */
[----:B------:R-:W-:-:S06]  /*142f0*/  WARPGROUP.ARRIVE ;  /* 0x00000000000079c5 */ /* 0x000fcc0000000000 */
[----:B------:R-:W-:Y:S01]  /*14300*/  HGMMA.64x16x16.F32 R24, gdesc[UR16], R24, gsb0 ;  /* 0x00200000101879f0 */ /* 0x000fe20008000818 */
[----:B------:R-:W-:Y:S01]  /*14310*/  R2UR UR18, R6 ;  /* 0x00000000061272ca */ /* 0x000fe200000e0000 */
[----:B------:R-:W-:Y:S01]  /*14320*/  UMOV UR16, UR56 ;  /* 0x0000003800107c82 */ /* 0x000fe20008000000 */
[----:B------:R-:W-:Y:S01]  /*14330*/  R2UR UR19, R7 ;  /* 0x00000000071372ca */ /* 0x000fe200000e0000 */
[----:B------:R-:W-:Y:S01]  /*14340*/  UMOV UR17, UR57 ;  /* 0x0000003900117c82 */ /* 0x000fe20008000000 */
[----:B------:R-:W-:Y:S01]  /*14350*/  IMAD.MOV.U32 R7, RZ, RZ, 0x40000040 ;  /* 0x40000040ff077424 */ /* 0x000fe200078e00ff */
[----:B------:R-:W-:-:S04]  /*14360*/  IADD3 R6, R2, 0x704, RZ ;  /* 0x0000070402067810 */ /* 0x000fc80007ffe0ff */
[----:B------:R-:W-:Y:S01]  /*14370*/  R2UR UR14, R6 ;  /* 0x00000000060e72ca */ /* 0x000fe200000e0000 */
[----:B------:R-:W-:Y:S01]  /*14380*/  VIADD R6, R2, 0x586 ;  /* 0x0000058602067836 */ /* 0x000fe20000000000 */
[----:B------:R-:W-:Y:S01]  /*14390*/  R2UR UR15, R7 ;  /* 0x00000000070f72ca */ /* 0x000fe200000e0000 */
[----:B------:R-:W-:Y:S01]  /*143a0*/  IMAD.MOV.U32 R7, RZ, RZ, 0x40000040 ;  /* 0x40000040ff077424 */ /* 0x000fe200078e00ff */
        /* <DEDUP_REMOVED lines=19> */
[----:B------:R-:W-:Y:S02]  /*144e0*/  VIADD R4, R2, 0x780 ;  /* 0x0000078002047836 */ /* 0x000fe40000000000 */
[----:B------:R-:W-:-:S03]  /*144f0*/  IMAD.MOV.U32 R5, RZ, RZ, 0x40000040 ;  /* 0x40000040ff057424 */ /* 0x000fc600078e00ff */
[----:B------:R-:W-:Y:S02]  /*14500*/  R2UR UR50, R4 ;  /* 0x00000000043272ca */ /* 0x000fe400000e0000 */
[----:B------:R-:W-:Y:S02]  /*14510*/  R2UR UR51, R5 ;  /* 0x00000000053372ca */ /* 0x000fe400000e0000 */
[----:B------:R-:W-:Y:S02]  /*14520*/  IADD3 R4, R2, 0x900, RZ ;  /* 0x0000090002047810 */ /* 0x000fe40007ffe0ff */
        /* <DEDUP_REMOVED lines=9> */
[----:B------:R-:W-:Y:S01]  /*145c0*/  IMAD.MOV.U32 R7, RZ, RZ, 0x40000040 ;  /* 0x40000040ff077424 */ /* 0x000fe200078e00ff */
        /* <DEDUP_REMOVED lines=8> */
[----:B------:R-:W-:Y:S01]  /*14650*/  IADD3 R8, R2, 0x880, RZ ;  /* 0x0000088002087810 */ /* 0x000fe20007ffe0ff */
        /* <DEDUP_REMOVED lines=127> */
[C---:B------:R-:W-:Y:S02]  /*14e50*/  VIADD R6, R2.reuse, 0x806 ;  /* 0x0000080602067836 */ /* 0x040fe40000000000 */
[----:B------:R-:W-:Y:S02]  /*14e60*/  IMAD.MOV.U32 R7, RZ, RZ, 0x40000040 ;  /* 0x40000040ff077424 */ /* 0x000fe400078e00ff */
[----:B------:R-:W-:Y:S01]  /*14e70*/  VIADD R2, R2, 0x986 ;  /* 0x0000098602027836 */ /* 0x000fe20000000000 */
[----:B------:R-:W-:-:S02]  /*14e80*/  WARPGROUP.DEPBAR.LE gsb0, 0x0 ;  /* 0x00008000000079c5 */ /* 0x000fc40000010000 */
        /* <DEDUP_REMOVED lines=32> */
[----:B------:R-:W-:Y:S03]  /*15090*/  HGMMA.64x16x16.F32 R56, gdesc[UR36], R56, gsb0 ;  /* 0x00200000243879f0 */ /* 0x000fe60008000838 */
        /* <DEDUP_REMOVED lines=13> */
[----:B0-----:R-:W-:Y:S05]  /*15170*/  @!P0 BRA `(.L_x_633) ;  /* 0x0000000000048947 */ /* 0x001fea0003800000 */
[----:B------:R-:W-:Y:S01]  /*15180*/  BPT.TRAP 0x1 ;  /* 0x000000040000795c */ /* 0x000fe20000300000 */
.L_x_633:
[----:B------:R-:W-:Y:S01]  /*15190*/  LOP3.LUT R65, R65, 0xffffff80, RZ, 0xc0, !PT ;  /* 0xffffff8041417812 */ /* 0x000fe200078ec0ff */
[----:B------:R-:W2:Y:S01]  /*151a0*/  LDL R67, [R1+0x60] ;  /* 0x0000600001437983 */ /* 0x000ea20000100800 */
[----:B------:R-:W-:Y:S01]  /*151b0*/  MOV R3, 0xfffffffe ;  /* 0xfffffffe00037802 */ /* 0x000fe20000000f00 */
[----:B------:R-:W-:Y:S01]  /*151c0*/  ULDC UR4, c[0x0][0x988] ;  /* 0x0002620000047ab9 */ /* 0x000fe20000000800 */
[----:B------:R-:W-:Y:S01]  /*151d0*/  P2R R13, PR, RZ, 0x1 ;  /* 0x00000001ff0d7803 */ /* 0x000fe20000000000 */
[----:B------:R-:W-:Y:S01]  /*151e0*/  IMAD.IADD R65, R64, 0x1, -R65 ;  /* 0x0000000140417824 */ /* 0x000fe200078e0a41 */
[----:B------:R-:W-:Y:S01]  /*151f0*/  ULDC UR38, c[0x0][0x988] ;  /* 0x0002620000267ab9 */ /* 0x000fe20000000800 */
[----:B------:R-:W-:Y:S01]  /*15200*/  VIADD R0, R0, 0x38840 ;  /* 0x0003884000007836 */ /* 0x000fe20000000000 */
[----:B------:R-:W-:Y:S01]  /*15210*/  BSSY B0, `(.L_x_634) ;  /* 0x000065e000007945 */ /* 0x000fe20003800000 */
[----:B------:R-:W-:Y:S01]  /*15220*/  IMAD.MOV.U32 R150, RZ, RZ, R151 ;  /* 0x000000ffff967224 */ /* 0x000fe200078e0097 */
[----:B------:R-:W-:Y:S01]  /*15230*/  SHF.R.S32.HI R2, RZ, 0x1f, R65 ;  /* 0x0000001fff027819 */ /* 0x000fe20000011441 */
[--C-:B------:R-:W-:Y:S01]  /*15240*/  IMAD.MOV.U32 R149, RZ, RZ, R151.reuse ;  /* 0x000000ffff957224 */ /* 0x100fe200078e0097 */
[----:B------:R-:W-:Y:S01]  /*15250*/  MOV R148, R151 ;  /* 0x0000009700947202 */ /* 0x000fe20000000f00 */
[--C-:B------:R-:W-:Y:S01]  /*15260*/  IMAD.MOV.U32 R147, RZ, RZ, R151.reuse ;  /* 0x000000ffff937224 */ /* 0x100fe200078e0097 */
[----:B------:R-:W-:Y:S01]  /*15270*/  LEA.HI R2, R2, R65, RZ, 0x2 ;  /* 0x0000004102027211 */ /* 0x000fe200078f10ff */
[--C-:B------:R-:W-:Y:S01]  /*15280*/  IMAD.MOV.U32 R146, RZ, RZ, R151.reuse ;  /* 0x000000ffff927224 */ /* 0x100fe200078e0097 */
[-C--:B------:R-:W-:Y:S01]  /*15290*/  MOV R145, R151.reuse ;  /* 0x0000009700917202 */ /* 0x080fe20000000f00 */
[--C-:B------:R-:W-:Y:S01]  /*152a0*/  IMAD.MOV.U32 R144, RZ, RZ, R151.reuse ;  /* 0x000000ffff907224 */ /* 0x100fe200078e0097 */
[----:B------:R-:W-:Y:S01]  /*152b0*/  LOP3.LUT R2, R2, 0x7ffffffc, RZ, 0xc0, !PT ;  /* 0x7ffffffc02027812 */ /* 0x000fe200078ec0ff */
[--C-:B------:R-:W-:Y:S01]  /*152c0*/  IMAD.MOV.U32 R143, RZ, RZ, R151.reuse ;  /* 0x000000ffff8f7224 */ /* 0x100fe200078e0097 */
[-C--:B------:R-:W-:Y:S01]  /*152d0*/  MOV R142, R151.reuse ;  /* 0x00000097008e7202 */ /* 0x080fe20000000f00 */
[--C-:B------:R-:W-:Y:S01]  /*152e0*/  IMAD.MOV.U32 R141, RZ, RZ, R151.reuse ;  /* 0x000000ffff8d7224 */ /* 0x100fe200078e0097 */
[-C--:B------:R-:W-:Y:S01]  /*152f0*/  MOV R139, R151.reuse ;  /* 0x00000097008b7202 */ /* 0x080fe20000000f00 */
[----:B------:R-:W-:Y:S01]  /*15300*/  IMAD.IADD R2, R65, 0x1, -R2 ;  /* 0x0000000141027824 */ /* 0x000fe200078e0a02 */
[-C--:B------:R-:W-:Y:S01]  /*15310*/  MOV R136, R151.reuse ;  /* 0x0000009700887202 */ /* 0x080fe20000000f00 */
[--C-:B------:R-:W-:Y:S01]  /*15320*/  IMAD.MOV.U32 R140, RZ, RZ, R151.reuse ;  /* 0x000000ffff8c7224 */ /* 0x100fe200078e0097 */
[----:B------:R-:W-:Y:S01]  /*15330*/  MOV R133, R151 ;  /* 0x0000009700857202 */ /* 0x000fe20000000f00 */
[----:B------:R-:W-:Y:S01]  /*15340*/  IMAD R3, R2, R3, 0x50 ;  /* 0x0000005002037424 */ /* 0x000fe200078e0203 */
[-C--:B------:R-:W-:Y:S01]  /*15350*/  MOV R130, R151.reuse ;  /* 0x0000009700827202 */ /* 0x080fe20000000f00 */
[--C-:B------:R-:W-:Y:S01]  /*15360*/  IMAD.MOV.U32 R138, RZ, RZ, R151.reuse ;  /* 0x000000ffff8a7224 */ /* 0x100fe200078e0097 */
[-C--:B------:R-:W-:Y:S01]  /*15370*/  MOV R127, R151.reuse ;  /* 0x00000097007f7202 */ /* 0x080fe20000000f00 */
[----:B------:R-:W-:Y:S01]  /*15380*/  IMAD.IADD R2, R3, 0x1, R180 ;  /* 0x0000000103027824 */ /* 0x000fe200078e02b4 */
[-C--:B------:R-:W-:Y:S01]  /*15390*/  MOV R124, R151.reuse ;  /* 0x00000097007c7202 */ /* 0x080fe20000000f00 */
[--C-:B------:R-:W-:Y:S01]  /*153a0*/  IMAD.MOV.U32 R137, RZ, RZ, R151.reuse ;  /* 0x000000ffff897224 */ /* 0x100fe200078e0097 */
[-C--:B------:R-:W-:Y:S01]  /*153b0*/  MOV R121, R151.reuse ;  /* 0x0000009700797202 */ /* 0x080fe20000000f00 */
        /* <DEDUP_REMOVED lines=97> */
[----:B------:R-:W-:Y:S02]  /*159d0*/  ISETP.GT.AND P6, PT, R2, 0x38, PT ;  /* 0x000000380200780c */ /* 0x000fe40003fc4270 */
[----:B------:R-:W-:Y:S02]  /*159e0*/  FSEL R70, R33, -INF , P1 ;  /* 0xff80000021467808 */ /* 0x000fe40000800000 */
[----:B------:R-:W-:Y:S02]  /*159f0*/  FMNMX.FTZ R3, R68, R3, !PT ;  /* 0x0000000344037209 */ /* 0x000fe40007810000 */
[----:B------:R-:W-:Y:S02]  /*15a00*/  FSEL R20, R43, -INF , P5 ;  /* 0xff8000002b147808 */ /* 0x000fe40002800000 */
[----:B------:R-:W-:-:S02]  /*15a10*/  ISETP.GT.AND P5, PT, R2, 0x39, PT ;  /* 0x000000390200780c */ /* 0x000fc40003fa4270 */
[----:B------:R-:W-:Y:S02]  /*15a20*/  FSEL R36, R36, -INF , P6 ;  /* 0xff80000024247808 */ /* 0x000fe40003000000 */
[----:B------:R-:W-:Y:S02]  /*15a30*/  FMNMX.FTZ R3, R70, R3, !PT ;  /* 0x0000000346037209 */ /* 0x000fe40007810000 */
[----:B------:R-:W-:Y:S02]  /*15a40*/  FSEL R46, R46, -INF , P4 ;  /* 0xff8000002e2e7808 */ /* 0x000fe40002000000 */
[----:B------:R-:W-:Y:S02]  /*15a50*/  ISETP.GT.AND P4, PT, R2, 0x40, PT ;  /* 0x000000400200780c */ /* 0x000fe40003f84270 */
[----:B------:R-:W-:Y:S02]  /*15a60*/  FSEL R72, R37, -INF , P5 ;  /* 0xff80000025487808 */ /* 0x000fe40002800000 */
[----:B------:R-:W-:-:S02]  /*15a70*/  FMNMX.FTZ R3, R36, R3, !PT ;  /* 0x0000000324037209 */ /* 0x000fc40007810000 */
[----:B------:R-:W-:Y:S01]  /*15a80*/  FSEL R32, R47, -INF , P3 ;  /* 0xff8000002f207808 */ /* 0x000fe20001800000 */
[----:B------:R-:W-:Y:S01]  /*15a90*/  IMAD.MOV.U32 R47, RZ, RZ, R151 ;  /* 0x000000ffff2f7224 */ /* 0x000fe200078e0097 */
        /* <DEDUP_REMOVED lines=11> */
[----:B------:R-:W-:Y:S02]  /*15b50*/  FSEL R80, R29, -INF , P1 ;  /* 0xff8000001d507808 */ /* 0x000fe40000800000 */
[----:B------:R-:W-:Y:S02]  /*15b60*/  FMNMX.FTZ R3, R78, R3, !PT ;  /* 0x000000034e037209 */ /* 0x000fe40007810000 */
[----:B------:R-:W-:Y:S02]  /*15b70*/  FSEL R38, R38, -INF , P6 ;  /* 0xff80000026267808 */ /* 0x000fe40003000000 */
[----:B------:R-:W-:Y:S02]  /*15b80*/  FMNMX.FTZ R2, R80, R3, !PT ;  /* 0x0000000350027209 */ /* 0x000fe40007810000 */
[----:B------:R-:W-:Y:S02]  /*15b90*/  FSEL R26, R26, -INF , P4 ;  /* 0xff8000001a1a7808 */ /* 0x000fe40002000000 */
[----:B------:R-:W-:Y:S01]  /*15ba0*/  FSEL R30, R30, -INF , P2 ;  /* 0xff8000001e1e7808 */ /* 0x000fe20001000000 */
[----:B------:R-:W0:Y:S01]  /*15bb0*/  SHFL.BFLY PT, R3, R2, 0x2, 0x1f ;  /* 0x0c401f0002037f89 */ /* 0x000e2200000e0000 */
[----:B------:R-:W-:-:S02]  /*15bc0*/  MOV R112, R151 ;  /* 0x0000009700707202 */ /* 0x000fc40000000f00 */
        /* <DEDUP_REMOVED lines=12> */
[----:B------:R-:W-:Y:S02]  /*15c90*/  MOV R3, UR4 ;  /* 0x0000000400037c02 */ /* 0x000fe40008000f00 */
[----:B------:R-:W-:Y:S01]  /*15ca0*/  FSEL R2, R39, -INF , P5 ;  /* 0xff80000027027808 */ /* 0x000fe20002800000 */
[----:B------:R-:W0:Y:S01]  /*15cb0*/  SHFL.BFLY PT, R28, R9, 0x1, 0x1f ;  /* 0x0c201f00091c7f89 */ /* 0x000e2200000e0000 */
[-C--:B------:R-:W-:Y:S01]  /*15cc0*/  MOV R73, R151.reuse ;  /* 0x0000009700497202 */ /* 0x080fe20000000f00 */
[----:B------:R-:W-:Y:S01]  /*15cd0*/  IMAD.MOV.U32 R39, RZ, RZ, R151 ;  /* 0x000000ffff277224 */ /* 0x000fe200078e0097 */
[-C--:B------:R-:W-:Y:S02]  /*15ce0*/  MOV R61, R151.reuse ;  /* 0x00000097003d7202 */ /* 0x080fe40000000f00 */
[-C--:B------:R-:W-:Y:S02]  /*15cf0*/  MOV R55, R151.reuse ;  /* 0x0000009700377202 */ /* 0x080fe40000000f00 */
[----:B------:R-:W-:-:S02]  /*15d00*/  MOV R49, R151 ;  /* 0x0000009700317202 */ /* 0x000fc40000000f00 */
[-C--:B------:R-:W-:Y:S02]  /*15d10*/  MOV R43, R151.reuse ;  /* 0x00000097002b7202 */ /* 0x080fe40000000f00 */
[----:B------:R-:W-:Y:S02]  /*15d20*/  MOV R37, R151 ;  /* 0x0000009700257202 */ /* 0x000fe40000000f00 */
[----:B0-----:R-:W-:Y:S02]  /*15d30*/  FMNMX.FTZ R5, R9, R28, !PT ;  /* 0x0000001c09057209 */ /* 0x001fe40007810000 */
[----:B------:R-:W-:Y:S02]  /*15d40*/  FSEL R28, R27, -INF , P3 ;  /* 0xff8000001b1c7808 */ /* 0x000fe40001800000 */
[C---:B------:R-:W-:Y:S01]  /*15d50*/  FSETP.NEU.FTZ.AND P0, PT, R5.reuse, -INF , PT ;  /* 0xff8000000500780b */ /* 0x040fe20003f1d000 */
[----:B------:R-:W-:-:S05]  /*15d60*/  FMUL.FTZ R7, R5, R3 ;  /* 0x0000000305077220 */ /* 0x000fca0000410000 */
[----:B------:R-:W-:Y:S02]  /*15d70*/  FSEL R11, R7, RZ, P0 ;  /* 0x000000ff070b7208 */ /* 0x000fe40000000000 */
[----:B------:R-:W-:Y:S02]  /*15d80*/  FMNMX.FTZ R7, R58, R59, !PT ;  /* 0x0000003b3a077209 */ /* 0x000fe40007810000 */
[----:B------:R-:W-:Y:S01]  /*15d90*/  ISETP.NE.AND P0, PT, R13, RZ, PT ;  /* 0x000000ff0d00720c */ /* 0x000fe20003f05270 */
[--C-:B------:R-:W-:Y:S01]  /*15da0*/  FFMA.FTZ R9, R10, R3, -R11.reuse ;  /* 0x000000030a097223 */ /* 0x100fe2000001080b */
[----:B------:R-:W-:Y:S01]  /*15db0*/  FMNMX.FTZ R7, R62, R7, !PT ;  /* 0x000000073e077209 */ /* 0x000fe20007810000 */
[--C-:B------:R-:W-:Y:S01]  /*15dc0*/  FFMA.FTZ R4, R4, R3, -R11.reuse ;  /* 0x0000000304047223 */ /* 0x100fe2000001080b */
[----:B------:R-:W-:Y:S01]  /*15dd0*/  FSEL R10, R31, -INF , P1 ;  /* 0xff8000001f0a7808 */ /* 0x000fe20000800000 */
[----:B------:R-:W-:Y:S01]  /*15de0*/  MUFU.EX2 R15, R9 ;  /* 0x00000009000f7308 */ /* 0x000fe20000000800 */
[----:B------:R-:W-:Y:S01]  /*15df0*/  FMNMX.FTZ R7, R6, R7, !PT ;  /* 0x0000000706077209 */ /* 0x000fe20007810000 */
[-CC-:B------:R-:W-:Y:S01]  /*15e00*/  FFMA.FTZ R14, R14, R3.reuse, -R11.reuse ;  /* 0x000000030e0e7223 */ /* 0x180fe2000001080b */
[-CC-:B------:R-:W-:Y:S01]  /*15e10*/  FFMA.FTZ R208, R56, R3.reuse, -R11.reuse ;  /* 0x0000000338d07223 */ /* 0x180fe2000001080b */
[--C-:B------:R-:W-:Y:S01]  /*15e20*/  FFMA.FTZ R57, R57, R3, -R11.reuse ;  /* 0x0000000339397223 */ /* 0x100fe2000001080b */
[----:B------:R-:W-:Y:S01]  /*15e30*/  FMNMX.FTZ R7, R50, R7, !PT ;  /* 0x0000000732077209 */ /* 0x000fe20007810000 */
[-CC-:B------:R-:W-:Y:S01]  /*15e40*/  FFMA.FTZ R60, R60, R3.reuse, -R11.reuse ;  /* 0x000000033c3c7223 */ /* 0x180fe2000001080b */
[--C-:B------:R-:W-:Y:S01]  /*15e50*/  FFMA.FTZ R48, R48, R3, -R11.reuse ;  /* 0x0000000330307223 */ /* 0x100fe2000001080b */
        /* <DEDUP_REMOVED lines=20> */
[----:B------:R-:W-:Y:S01]  /*15fa0*/  FFMA.FTZ R11, R80, R3, -R11 ;  /* 0x00000003500b7223 */ /* 0x000fe2000001080b */
[----:B------:R-:W-:Y:S01]  /*15fb0*/  FMNMX.FTZ R7, R46, R7, !PT ;  /* 0x000000072e077209 */ /* 0x000fe20007810000 */
[----:B------:R-:W-:-:S02]  /*15fc0*/  IMAD.MOV.U32 R80, RZ, RZ, R151 ;  /* 0x000000ffff507224 */ /* 0x000fc400078e0097 */
[----:B------:R-:W0:Y:S01]  /*15fd0*/  MUFU.EX2 R57, R57 ;  /* 0x0000003900397308 */ /* 0x000e220000000800 */
[----:B------:R-:W-:Y:S01]  /*15fe0*/  FMNMX.FTZ R7, R32, R7, !PT ;  /* 0x0000000720077209 */ /* 0x000fe20007810000 */
[----:B------:R-:W-:-:S03]  /*15ff0*/  IMAD.MOV.U32 R56, RZ, RZ, R151 ;  /* 0x000000ffff387224 */ /* 0x000fc600078e0097 */
[----:B------:R-:W-:Y:S02]  /*16000*/  FMNMX.FTZ R7, R34, R7, !PT ;  /* 0x0000000722077209 */ /* 0x000fe40007810000 */
[----:B--2---:R-:W-:Y:S01]  /*16010*/  PRMT R0, R67, 0x654, R0 ;  /* 0x0000065443007816 */ /* 0x004fe20000000000 */
[----:B------:R-:W1:Y:S01]  /*16020*/  MUFU.EX2 R60, R60 ;  /* 0x0000003c003c7308 */ /* 0x000e620000000800 */
[----:B------:R-:W-:Y:S02]  /*16030*/  FMNMX.FTZ R7, R24, R7, !PT ;  /* 0x0000000718077209 */ /* 0x000fe40007810000 */
[----:B------:R2:W-:Y:S01]  /*16040*/  SYNCS.ARRIVE.TRANS64.RED.A1T0 RZ, [R0+URZ], RZ ;  /* 0x000000ff00ff79a7 */ /* 0x0005e2000810043f */
[----:B------:R-:W-:Y:S02]  /*16050*/  MOV R67, R151 ;  /* 0x0000009700437202 */ /* 0x000fe40000000f00 */
[----:B------:R-:W-:Y:S02]  /*16060*/  FMNMX.FTZ R7, R38, R7, !PT ;  /* 0x0000000726077209 */ /* 0x000fe40007810000 */
[----:B------:R-:W3:Y:S01]  /*16070*/  MUFU.EX2 R48, R48 ;  /* 0x0000003000307308 */ /* 0x000ee20000000800 */
[----:B0-----:R-:W-:Y:S01]  /*16080*/  FADD.FTZ R33, R208, R57 ;  /* 0x00000039d0217221 */ /* 0x001fe20000010000 */
[----:B------:R-:W-:-:S02]  /*16090*/  FMNMX.FTZ R7, R2, R7, !PT ;  /* 0x0000000702077209 */ /* 0x000fc40007810000 */
[----:B------:R-:W-:Y:S01]  /*160a0*/  F2FP.F16.F32.PACK_AB R208, R57, R208 ;  /* 0x000000d039d0723e */ /* 0x000fe200000000ff */
[----:B------:R-:W-:Y:S01]  /*160b0*/  IMAD.MOV.U32 R57, RZ, RZ, R151 ;  /* 0x000000ffff397224 */ /* 0x000fe200078e0097 */
[----:B------:R-:W-:Y:S02]  /*160c0*/  FMNMX.FTZ R7, R26, R7, !PT ;  /* 0x000000071a077209 */ /* 0x000fe40007810000 */
[----:B------:R-:W0:Y:S01]  /*160d0*/  MUFU.EX2 R52, R52 ;  /* 0x0000003400347308 */ /* 0x000e220000000800 */
[----:B-1----:R-:W-:Y:S02]  /*160e0*/  F2FP.F16.F32.PACK_AB R210, R13, R60 ;  /* 0x0000003c0dd2723e */ /* 0x002fe400000000ff */
[----:B------:R-:W-:-:S04]  /*160f0*/  FMNMX.FTZ R7, R28, R7, !PT ;  /* 0x000000071c077209 */ /* 0x000fc80007810000 */
[----:B------:R-:W-:Y:S01]  /*16100*/  FMNMX.FTZ R7, R30, R7, !PT ;  /* 0x000000071e077209 */ /* 0x000fe20007810000 */
[----:B------:R-:W-:Y:S01]  /*16110*/  MUFU.EX2 R40, R40 ;  /* 0x0000002800287308 */ /* 0x000fe20000000800 */
[----:B---3--:R-:W-:Y:S02]  /*16120*/  F2FP.F16.F32.PACK_AB R204, R15, R48 ;  /* 0x000000300fcc723e */ /* 0x008fe400000000ff */
[----:B------:R-:W-:-:S05]  /*16130*/  FMNMX.FTZ R7, R10, R7, !PT ;  /* 0x000000070a077209 */ /* 0x000fca0007810000 */
[----:B------:R-:W1:Y:S01]  /*16140*/  SHFL.BFLY PT, R4, R7, 0x2, 0x1f ;  /* 0x0c401f0007047f89 */ /* 0x000e6200000e0000 */
[----:B------:R3:W4:Y:S01]  /*16150*/  MUFU.EX2 R25, R64 ;  /* 0x0000004000197308 */ /* 0x0007220000000800 */
[----:B0-----:R-:W-:-:S07]  /*16160*/  F2FP.F16.F32.PACK_AB R206, R21, R52 ;  /* 0x0000003415ce723e */ /* 0x001fce00000000ff */
[----:B------:R-:W-:Y:S01]  /*16170*/  MUFU.EX2 R44, R44 ;  /* 0x0000002c002c7308 */ /* 0x000fe20000000800 */
[----:B---3--:R-:W-:-:S07]  /*16180*/  MOV R64, R151 ;  /* 0x0000009700407202 */ /* 0x008fce0000000f00 */
[----:B------:R0:W3:Y:S01]  /*16190*/  MUFU.EX2 R27, R66 ;  /* 0x00000042001b7308 */ /* 0x0000e20000000800 */
[----:B----4-:R-:W-:Y:S02]  /*161a0*/  F2FP.F16.F32.PACK_AB R200, R25, R40 ;  /* 0x0000002819c8723e */ /* 0x010fe400000000ff */
[----:B-1----:R-:W-:-:S05]  /*161b0*/  FMNMX.FTZ R9, R7, R4, !PT ;  /* 0x0000000407097209 */ /* 0x002fca0007810000 */
[----:B------:R-:W-:Y:S01]  /*161c0*/  MUFU.EX2 R68, R68 ;  /* 0x0000004400447308 */ /* 0x000fe20000000800 */
[----:B0-----:R-:W-:Y:S01]  /*161d0*/  IMAD.MOV.U32 R66, RZ, RZ, R151 ;  /* 0x000000ffff427224 */ /* 0x001fe200078e0097 */
[----:B------:R-:W0:Y:S06]  /*161e0*/  SHFL.BFLY PT, R4, R9, 0x1, 0x1f ;  /* 0x0c201f0009047f89 */ /* 0x000e2c00000e0000 */
[----:B------:R1:W4:Y:S01]  /*161f0*/  MUFU.EX2 R7, R70 ;  /* 0x0000004600077308 */ /* 0x0003220000000800 */
[----:B---3--:R-:W-:-:S07]  /*16200*/  F2FP.F16.F32.PACK_AB R202, R27, R44 ;  /* 0x0000002c1bca723e */ /* 0x008fce00000000ff */
[----:B------:R-:W-:Y:S01]  /*16210*/  MUFU.EX2 R36, R36 ;  /* 0x0000002400247308 */ /* 0x000fe20000000800 */
[----:B-1----:R-:W-:-:S07]  /*16220*/  MOV R70, R151 ;  /* 0x0000009700467202 */ /* 0x002fce0000000f00 */
[----:B------:R1:W3:Y:S01]  /*16230*/  MUFU.EX2 R29, R72 ;  /* 0x00000048001d7308 */ /* 0x0002e20000000800 */
[----:B----4-:R-:W-:Y:S02]  /*16240*/  F2FP.F16.F32.PACK_AB R196, R7, R68 ;  /* 0x0000004407c4723e */ /* 0x010fe400000000ff */
[----:B0-----:R-:W-:-:S04]  /*16250*/  FMNMX.FTZ R4, R9, R4, !PT ;  /* 0x0000000409047209 */ /* 0x001fc80007810000 */
[C---:B------:R-:W-:Y:S01]  /*16260*/  FSETP.NEU.FTZ.AND P1, PT, R4.reuse, -INF , PT ;  /* 0xff8000000400780b */ /* 0x040fe20003f3d000 */
[----:B------:R-:W-:Y:S01]  /*16270*/  FMUL.FTZ R14, R4, R3 ;  /* 0x00000003040e7220 */ /* 0x000fe20000410000 */
[----:B------:R-:W-:Y:S01]  /*16280*/  MUFU.EX2 R74, R74 ;  /* 0x0000004a004a7308 */ /* 0x000fe20000000800 */
[----:B-1----:R-:W-:-:S03]  /*16290*/  IMAD.MOV.U32 R72, RZ, RZ, R151 ;  /* 0x000000ffff487224 */ /* 0x002fc600078e0097 */
[----:B------:R-:W-:Y:S02]  /*162a0*/  FSEL R31, R14, RZ, P1 ;  /* 0x000000ff0e1f7208 */ /* 0x000fe40000800000 */
[----:B------:R-:W-:Y:S02]  /*162b0*/  ISETP.GE.AND P1, PT, R180, 0x51, PT ;  /* 0x00000051b400780c */ /* 0x000fe40003f26270 */
[----:B------:R-:W0:Y:S01]  /*162c0*/  MUFU.EX2 R9, R76 ;  /* 0x0000004c00097308 */ /* 0x000e220000000800 */
[-CC-:B------:R-:W-:Y:S01]  /*162d0*/  FFMA.FTZ R58, R58, R3.reuse, -R31.reuse ;  /* 0x000000033a3a7223 */ /* 0x180fe2000001081f */
[-CC-:B------:R-:W-:Y:S01]  /*162e0*/  FFMA.FTZ R59, R59, R3.reuse, -R31.reuse ;  /* 0x000000033b3b7223 */ /* 0x180fe2000001081f */
[-CC-:B------:R-:W-:Y:S01]  /*162f0*/  FFMA.FTZ R62, R62, R3.reuse, -R31.reuse ;  /* 0x000000033e3e7223 */ /* 0x180fe2000001081f */
[-CC-:B------:R-:W-:Y:S01]  /*16300*/  FFMA.FTZ R6, R6, R3.reuse, -R31.reuse ;  /* 0x0000000306067223 */ /* 0x180fe2000001081f */
[-CC-:B------:R-:W-:Y:S01]  /*16310*/  FFMA.FTZ R50, R50, R3.reuse, -R31.reuse ;  /* 0x0000000332327223 */ /* 0x180fe2000001081f */
[-CC-:B------:R-:W-:Y:S01]  /*16320*/  FFMA.FTZ R8, R8, R3.reuse, -R31.reuse ;  /* 0x0000000308087223 */ /* 0x180fe2000001081f */
[-CC-:B------:R-:W-:Y:S01]  /*16330*/  FFMA.FTZ R54, R54, R3.reuse, -R31.reuse ;  /* 0x0000000336367223 */ /* 0x180fe2000001081f */
[----:B------:R-:W-:Y:S01]  /*16340*/  MUFU.EX2 R58, R58 ;  /* 0x0000003a003a7308 */ /* 0x000fe20000000800 */
[-CC-:B------:R-:W-:Y:S01]  /*16350*/  FFMA.FTZ R12, R12, R3.reuse, -R31.reuse ;  /* 0x000000030c0c7223 */ /* 0x180fe2000001081f */
[-CC-:B------:R-:W-:Y:S01]  /*16360*/  FFMA.FTZ R42, R42, R3.reuse, -R31.reuse ;  /* 0x000000032a2a7223 */ /* 0x180fe2000001081f */
[-CC-:B------:R-:W-:Y:S01]  /*16370*/  FFMA.FTZ R20, R20, R3.reuse, -R31.reuse ;  /* 0x0000000314147223 */ /* 0x180fe2000001081f */
[-CC-:B------:R-:W-:Y:S01]  /*16380*/  FFMA.FTZ R46, R46, R3.reuse, -R31.reuse ;  /* 0x000000032e2e7223 */ /* 0x180fe2000001081f */
[-CC-:B------:R-:W-:Y:S01]  /*16390*/  FFMA.FTZ R32, R32, R3.reuse, -R31.reuse ;  /* 0x0000000320207223 */ /* 0x180fe2000001081f */
[-CC-:B------:R-:W-:Y:S01]  /*163a0*/  FFMA.FTZ R34, R34, R3.reuse, -R31.reuse ;  /* 0x0000000322227223 */ /* 0x180fe2000001081f */
[-CC-:B------:R-:W-:Y:S01]  /*163b0*/  FFMA.FTZ R24, R24, R3.reuse, -R31.reuse ;  /* 0x0000000318187223 */ /* 0x180fe2000001081f */
[----:B------:R-:W1:Y:S01]  /*163c0*/  MUFU.EX2 R59, R59 ;  /* 0x0000003b003b7308 */ /* 0x000e620000000800 */
[-CC-:B------:R-:W-:Y:S01]  /*163d0*/  FFMA.FTZ R38, R38, R3.reuse, -R31.reuse ;  /* 0x0000000326267223 */ /* 0x180fe2000001081f */
[-CC-:B------:R-:W-:Y:S01]  /*163e0*/  FFMA.FTZ R2, R2, R3.reuse, -R31.reuse ;  /* 0x0000000302027223 */ /* 0x180fe2000001081f */
[-CC-:B------:R-:W-:Y:S01]  /*163f0*/  FFMA.FTZ R26, R26, R3.reuse, -R31.reuse ;  /* 0x000000031a1a7223 */ /* 0x180fe2000001081f */
[-CC-:B------:R-:W-:Y:S01]  /*16400*/  FFMA.FTZ R28, R28, R3.reuse, -R31.reuse ;  /* 0x000000031c1c7223 */ /* 0x180fe2000001081f */
[-CC-:B------:R-:W-:Y:S01]  /*16410*/  FFMA.FTZ R30, R30, R3.reuse, -R31.reuse ;  /* 0x000000031e1e7223 */ /* 0x180fe2000001081f */
[----:B------:R-:W-:Y:S01]  /*16420*/  FFMA.FTZ R10, R10, R3, -R31 ;  /* 0x000000030a0a7223 */ /* 0x000fe2000001081f */
[----:B---3--:R-:W-:Y:S01]  /*16430*/  F2FP.F16.F32.PACK_AB R198, R29, R36 ;  /* 0x000000241dc6723e */ /* 0x008fe200000000ff */
[----:B------:R-:W3:Y:S01]  /*16440*/  MUFU.EX2 R62, R62 ;  /* 0x0000003e003e7308 */ /* 0x000ee20000000800 */
[----:B0-----:R-:W-:-:S02]  /*16450*/  F2FP.F16.F32.PACK_AB R192, R9, R74 ;  /* 0x0000004a09c0723e */ /* 0x001fc400000000ff */
[----:B------:R-:W-:-:S05]  /*16460*/  MOV R76, R151 ;  /* 0x00000097004c7202 */ /* 0x000fca0000000f00 */
[----:B------:R0:W4:Y:S01]  /*16470*/  MUFU.EX2 R211, R6 ;  /* 0x0000000600d37308 */ /* 0x0001220000000800 */
[----:B-1----:R-:W-:-:S07]  /*16480*/  F2FP.F16.F32.PACK_AB R209, R59, R58 ;  /* 0x0000003a3bd1723e */ /* 0x002fce00000000ff */
[----:B------:R-:W1:Y:S01]  /*16490*/  MUFU.EX2 R50, R50 ;  /* 0x0000003200327308 */ /* 0x000e620000000800 */
[----:B0-----:R-:W-:Y:S01]  /*164a0*/  FADD.FTZ R6, R60, R33 ;  /* 0x000000213c067221 */ /* 0x001fe20000010000 */
[----:B------:R-:W-:-:S03]  /*164b0*/  IMAD.MOV.U32 R60, RZ, RZ, R151 ;  /* 0x000000ffff3c7224 */ /* 0x000fc600078e0097 */
[----:B------:R-:W-:-:S03]  /*164c0*/  FADD.FTZ R33, R13, R6 ;  /* 0x000000060d217221 */ /* 0x000fc60000010000 */
[----:B------:R0:W5:Y:S01]  /*164d0*/  MUFU.EX2 R205, R8 ;  /* 0x0000000800cd7308 */ /* 0x0001620000000800 */
[----:B------:R-:W-:Y:S01]  /*164e0*/  FADD.FTZ R6, R48, R33 ;  /* 0x0000002130067221 */ /* 0x000fe20000010000 */
[----:B------:R-:W-:Y:S01]  /*164f0*/  FADD.FTZ R33, R58, R59 ;  /* 0x0000003b3a217221 */ /* 0x000fe20000010000 */
[----:B------:R-:W-:Y:S01]  /*16500*/  IMAD.MOV.U32 R59, RZ, RZ, R151 ;  /* 0x000000ffff3b7224 */ /* 0x000fe200078e0097 */
[----:B------:R-:W-:Y:S01]  /*16510*/  MOV R58, R151 ;  /* 0x00000097003a7202 */ /* 0x000fe20000000f00 */
[----:B------:R-:W-:Y:S01]  /*16520*/  FADD.FTZ R35, R15, R6 ;  /* 0x000000060f237221 */ /* 0x000fe20000010000 */
[----:B---3--:R-:W-:Y:S01]  /*16530*/  FADD.FTZ R6, R62, R33 ;  /* 0x000000213e067221 */ /* 0x008fe20000010000 */
[----:B------:R-:W-:Y:S01]  /*16540*/  IMAD.MOV.U32 R48, RZ, RZ, R151 ;  /* 0x000000ffff307224 */ /* 0x000fe200078e0097 */
[----:B------:R-:W3:Y:S01]  /*16550*/  MUFU.EX2 R54, R54 ;  /* 0x0000003600367308 */ /* 0x000ee20000000800 */
[----:B0-----:R-:W-:Y:S01]  /*16560*/  FADD.FTZ R8, R52, R35 ;  /* 0x0000002334087221 */ /* 0x001fe20000010000 */
[C---:B----4-:R-:W-:Y:S01]  /*16570*/  FADD.FTZ R33, R211.reuse, R6 ;  /* 0x00000006d3217221 */ /* 0x050fe20000010000 */
[----:B------:R-:W-:Y:S01]  /*16580*/  F2FP.F16.F32.PACK_AB R211, R211, R62 ;  /* 0x0000003ed3d3723e */ /* 0x000fe200000000ff */
[----:B------:R-:W-:-:S02]  /*16590*/  IMAD.MOV.U32 R62, RZ, RZ, R151 ;  /* 0x000000ffff3e7224 */ /* 0x000fc400078e0097 */
[----:B------:R-:W-:Y:S01]  /*165a0*/  FADD.FTZ R35, R21, R8 ;  /* 0x0000000815237221 */ /* 0x000fe20000010000 */
[----:B-1----:R-:W-:Y:S01]  /*165b0*/  FADD.FTZ R6, R50, R33 ;  /* 0x0000002132067221 */ /* 0x002fe20000010000 */
[-C--:B------:R-:W-:Y:S01]  /*165c0*/  MOV R52, R151.reuse ;  /* 0x0000009700347202 */ /* 0x080fe20000000f00 */
[----:B------:R-:W0:Y:S01]  /*165d0*/  MUFU.EX2 R207, R12 ;  /* 0x0000000c00cf7308 */ /* 0x000e220000000800 */
[----:B------:R-:W-:Y:S01]  /*165e0*/  FADD.FTZ R8, R40, R35 ;  /* 0x0000002328087221 */ /* 0x000fe20000010000 */
[C---:B-----5:R-:W-:Y:S01]  /*165f0*/  FADD.FTZ R33, R205.reuse, R6 ;  /* 0x00000006cd217221 */ /* 0x060fe20000010000 */
[----:B------:R-:W-:Y:S01]  /*16600*/  F2FP.F16.F32.PACK_AB R205, R205, R50 ;  /* 0x00000032cdcd723e */ /* 0x000fe200000000ff */
[----:B------:R-:W-:Y:S02]  /*16610*/  IMAD.MOV.U32 R50, RZ, RZ, R151 ;  /* 0x000000ffff327224 */ /* 0x000fe400078e0097 */
[----:B------:R-:W-:Y:S01]  /*16620*/  FADD.FTZ R35, R25, R8 ;  /* 0x0000000819237221 */ /* 0x000fe20000010000 */
[-C--:B------:R-:W-:Y:S01]  /*16630*/  MOV R40, R151.reuse ;  /* 0x0000009700287202 */ /* 0x080fe20000000f00 */
[----:B------:R-:W1:Y:S01]  /*16640*/  MUFU.EX2 R42, R42 ;  /* 0x0000002a002a7308 */ /* 0x000e620000000800 */
[----:B---3--:R-:W-:Y:S01]  /*16650*/  FADD.FTZ R6, R54, R33 ;  /* 0x0000002136067221 */ /* 0x008fe20000010000 */
[----:B--2---:R-:W-:Y:S01]  /*16660*/  FADD.FTZ R0, R44, R35 ;  /* 0x000000232c007221 */ /* 0x004fe20000010000 */
[----:B------:R-:W-:Y:S01]  /*16670*/  IMAD.MOV.U32 R44, RZ, RZ, R151 ;  /* 0x000000ffff2c7224 */ /* 0x000fe200078e0097 */
[----:B------:R-:W-:-:S02]  /*16680*/  MOV R25, R151 ;  /* 0x0000009700197202 */ /* 0x000fc40000000f00 */
[----:B------:R-:W-:Y:S01]  /*16690*/  FADD.FTZ R35, R27, R0 ;  /* 0x000000001b237221 */ /* 0x000fe20000010000 */
[----:B------:R-:W-:Y:S01]  /*166a0*/  IMAD.MOV.U32 R27, RZ, RZ, R151 ;  /* 0x000000ffff1b7224 */ /* 0x000fe200078e0097 */
[----:B------:R-:W2:Y:S01]  /*166b0*/  MUFU.EX2 R201, R20 ;  /* 0x0000001400c97308 */ /* 0x000ea20000000800 */
[C---:B0-----:R-:W-:Y:S01]  /*166c0*/  FADD.FTZ R33, R207.reuse, R6 ;  /* 0x00000006cf217221 */ /* 0x041fe20000010000 */
[----:B------:R-:W-:Y:S01]  /*166d0*/  FADD.FTZ R6, R68, R35 ;  /* 0x0000002344067221 */ /* 0x000fe20000010000 */
[----:B------:R-:W-:Y:S01]  /*166e0*/  F2FP.F16.F32.PACK_AB R207, R207, R54 ;  /* 0x00000036cfcf723e */ /* 0x000fe200000000ff */
[--C-:B------:R-:W-:Y:S02]  /*166f0*/  IMAD.MOV.U32 R68, RZ, RZ, R151.reuse ;  /* 0x000000ffff447224 */ /* 0x100fe400078e0097 */
[----:B------:R-:W-:Y:S01]  /*16700*/  FADD.FTZ R31, R7, R6 ;  /* 0x00000006071f7221 */ /* 0x000fe20000010000 */
[----:B------:R-:W-:Y:S01]  /*16710*/  IMAD.MOV.U32 R54, RZ, RZ, R151 ;  /* 0x000000ffff367224 */ /* 0x000fe200078e0097 */
[----:B------:R-:W0:Y:S01]  /*16720*/  MUFU.EX2 R46, R46 ;  /* 0x0000002e002e7308 */ /* 0x000e220000000800 */
[----:B-1----:R-:W-:Y:S01]  /*16730*/  FADD.FTZ R0, R42, R33 ;  /* 0x000000212a007221 */ /* 0x002fe20000010000 */
[----:B------:R-:W-:-:S06]  /*16740*/  IMAD.MOV.U32 R35, RZ, RZ, R151 ;  /* 0x000000ffff237224 */ /* 0x000fcc00078e0097 */
[----:B------:R1:W3:Y:S01]  /*16750*/  MUFU.EX2 R203, R32 ;  /* 0x0000002000cb7308 */ /* 0x0002e20000000800 */
[C---:B--2---:R-:W-:Y:S01]  /*16760*/  FADD.FTZ R33, R201.reuse, R0 ;  /* 0x00000000c9217221 */ /* 0x044fe20000010000 */
[----:B------:R-:W-:Y:S01]  /*16770*/  F2FP.F16.F32.PACK_AB R201, R201, R42 ;  /* 0x0000002ac9c9723e */ /* 0x000fe200000000ff */
[----:B------:R-:W-:-:S05]  /*16780*/  IMAD.MOV.U32 R42, RZ, RZ, R151 ;  /* 0x000000ffff2a7224 */ /* 0x000fca00078e0097 */
[----:B------:R-:W2:Y:S01]  /*16790*/  MUFU.EX2 R34, R34 ;  /* 0x0000002200227308 */ /* 0x000ea20000000800 */
[----:B0-----:R-:W-:Y:S01]  /*167a0*/  FADD.FTZ R0, R46, R33 ;  /* 0x000000212e007221 */ /* 0x001fe20000010000 */
[--C-:B------:R-:W-:Y:S02]  /*167b0*/  IMAD.MOV.U32 R33, RZ, RZ, R151.reuse ;  /* 0x000000ffff217224 */ /* 0x100fe400078e0097 */
[----:B-1----:R-:W-:-:S04]  /*167c0*/  IMAD.MOV.U32 R32, RZ, RZ, R151 ;  /* 0x000000ffff207224 */ /* 0x002fc800078e0097 */
[----:B------:R0:W1:Y:S01]  /*167d0*/  MUFU.EX2 R197, R24 ;  /* 0x0000001800c57308 */ /* 0x0000620000000800 */
[C---:B---3--:R-:W-:Y:S01]  /*167e0*/  FADD.FTZ R13, R203.reuse, R0 ;  /* 0x00000000cb0d7221 */ /* 0x048fe20000010000 */
[----:B------:R-:W-:Y:S02]  /*167f0*/  F2FP.F16.F32.PACK_AB R203, R203, R46 ;  /* 0x0000002ecbcb723e */ /* 0x000fe400000000ff */
[----:B------:R-:W-:-:S04]  /*16800*/  MOV R46, R151 ;  /* 0x00000097002e7202 */ /* 0x000fc80000000f00 */
[----:B------:R-:W3:Y:S01]  /*16810*/  MUFU.EX2 R38, R38 ;  /* 0x0000002600267308 */ /* 0x000ee20000000800 */
[----:B--2---:R-:W-:Y:S01]  /*16820*/  FADD.FTZ R0, R34, R13 ;  /* 0x0000000d22007221 */ /* 0x004fe20000010000 */
[----:B0-----:R-:W-:-:S06]  /*16830*/  IMAD.MOV.U32 R24, RZ, RZ, R151 ;  /* 0x000000ffff187224 */ /* 0x001fcc00078e0097 */
[----:B------:R0:W2:Y:S01]  /*16840*/  MUFU.EX2 R199, R2 ;  /* 0x0000000200c77308 */ /* 0x0000a20000000800 */
[C---:B-1----:R-:W-:Y:S01]  /*16850*/  FADD.FTZ R13, R197.reuse, R0 ;  /* 0x00000000c50d7221 */ /* 0x042fe20000010000 */
[----:B------:R-:W-:Y:S02]  /*16860*/  F2FP.F16.F32.PACK_AB R197, R197, R34 ;  /* 0x00000022c5c5723e */ /* 0x000fe400000000ff */
[----:B------:R-:W-:-:S04]  /*16870*/  MOV R34, R151 ;  /* 0x0000009700227202 */ /* 0x000fc80000000f00 */
[----:B------:R-:W1:Y:S01]  /*16880*/  MUFU.EX2 R26, R26 ;  /* 0x0000001a001a7308 */ /* 0x000e620000000800 */
[----:B---3--:R-:W-:Y:S01]  /*16890*/  FADD.FTZ R0, R38, R13 ;  /* 0x0000000d26007221 */ /* 0x008fe20000010000 */
[----:B0-----:R-:W-:Y:S01]  /*168a0*/  FADD.FTZ R2, R36, R31 ;  /* 0x0000001f24027221 */ /* 0x001fe20000010000 */
[--C-:B------:R-:W-:Y:S01]  /*168b0*/  IMAD.MOV.U32 R36, RZ, RZ, R151.reuse ;  /* 0x000000ffff247224 */ /* 0x100fe200078e0097 */
[----:B------:R-:W-:Y:S02]  /*168c0*/  MOV R31, R151 ;  /* 0x00000097001f7202 */ /* 0x000fe40000000f00 */
[----:B------:R-:W-:Y:S01]  /*168d0*/  FADD.FTZ R15, R29, R2 ;  /* 0x000000021d0f7221 */ /* 0x000fe20000010000 */
[----:B------:R-:W-:Y:S01]  /*168e0*/  IMAD.MOV.U32 R29, RZ, RZ, R151 ;  /* 0x000000ffff1d7224 */ /* 0x000fe200078e0097 */
[----:B------:R0:W3:Y:S01]  /*168f0*/  MUFU.EX2 R193, R28 ;  /* 0x0000001c00c17308 */ /* 0x0000e20000000800 */
[C---:B--2---:R-:W-:Y:S01]  /*16900*/  FADD.FTZ R7, R199.reuse, R0 ;  /* 0x00000000c7077221 */ /* 0x044fe20000010000 */
[----:B------:R-:W-:Y:S01]  /*16910*/  FADD.FTZ R2, R74, R15 ;  /* 0x0000000f4a027221 */ /* 0x000fe20000010000 */
[----:B------:R-:W-:Y:S01]  /*16920*/  F2FP.F16.F32.PACK_AB R199, R199, R38 ;  /* 0x00000026c7c7723e */ /* 0x000fe200000000ff */
[----:B------:R-:W-:-:S02]  /*16930*/  IMAD.MOV.U32 R74, RZ, RZ, R151 ;  /* 0x000000ffff4a7224 */ /* 0x000fc400078e0097 */
[----:B------:R-:W-:Y:S01]  /*16940*/  FADD.FTZ R15, R9, R2 ;  /* 0x00000002090f7221 */ /* 0x000fe20000010000 */
[----:B------:R-:W-:Y:S01]  /*16950*/  IMAD.MOV.U32 R2, RZ, RZ, 0x3f800000 ;  /* 0x3f800000ff027424 */ /* 0x000fe200078e00ff */
[----:B------:R-:W2:Y:S01]  /*16960*/  MUFU.EX2 R30, R30 ;  /* 0x0000001e001e7308 */ /* 0x000ea20000000800 */
[----:B-1----:R-:W-:Y:S01]  /*16970*/  FADD.FTZ R0, R26, R7 ;  /* 0x000000071a007221 */ /* 0x002fe20000010000 */
[----:B------:R-:W-:Y:S01]  /*16980*/  IMAD.MOV.U32 R38, RZ, RZ, R151 ;  /* 0x000000ffff267224 */ /* 0x000fe200078e0097 */
[----:B0-----:R-:W-:-:S05]  /*16990*/  MOV R28, R151 ;  /* 0x00000097001c7202 */ /* 0x001fca0000000f00 */
[----:B------:R-:W0:Y:S01]  /*169a0*/  MUFU.EX2 R78, R78 ;  /* 0x0000004e004e7308 */ /* 0x000e220000000800 */
[C---:B---3--:R-:W-:Y:S01]  /*169b0*/  FADD.FTZ R7, R193.reuse, R0 ;  /* 0x00000000c1077221 */ /* 0x048fe20000010000 */
[----:B------:R-:W-:Y:S01]  /*169c0*/  F2FP.F16.F32.PACK_AB R193, R193, R26 ;  /* 0x0000001ac1c1723e */ /* 0x000fe200000000ff */
[----:B------:R-:W-:-:S05]  /*169d0*/  IMAD.MOV.U32 R26, RZ, RZ, R151 ;  /* 0x000000ffff1a7224 */ /* 0x000fca00078e0097 */
[----:B------:R-:W1:Y:S01]  /*169e0*/  MUFU.EX2 R195, R10 ;  /* 0x0000000a00c37308 */ /* 0x000e620000000800 */
[----:B--2---:R-:W-:-:S07]  /*169f0*/  FADD.FTZ R0, R30, R7 ;  /* 0x000000071e007221 */ /* 0x004fce0000010000 */
[----:B------:R-:W2:Y:S01]  /*16a00*/  MUFU.EX2 R11, R11 ;  /* 0x0000000b000b7308 */ /* 0x000ea20000000800 */
[----:B0-----:R-:W-:Y:S01]  /*16a10*/  FADD.FTZ R228, R78, R15 ;  /* 0x0000000f4ee47221 */ /* 0x001fe20000010000 */
[C---:B-1----:R-:W-:Y:S01]  /*16a20*/  FADD.FTZ R227, R195.reuse, R0 ;  /* 0x00000000c3e37221 */ /* 0x042fe20000010000 */
[----:B------:R-:W-:Y:S01]  /*16a30*/  F2FP.F16.F32.PACK_AB R195, R195, R30 ;  /* 0x0000001ec3c3723e */ /* 0x000fe200000000ff */
[--C-:B------:R-:W-:Y:S01]  /*16a40*/  IMAD.MOV.U32 R30, RZ, RZ, R151.reuse ;  /* 0x000000ffff1e7224 */ /* 0x100fe200078e0097 */
[----:B------:R-:W-:Y:S02]  /*16a50*/  MOV R0, 0x3f800000 ;  /* 0x3f80000000007802 */ /* 0x000fe40000000f00 */
[C---:B--2---:R-:W-:Y:S01]  /*16a60*/  F2FP.F16.F32.PACK_AB R194, R11.reuse, R78 ;  /* 0x0000004e0bc2723e */ /* 0x044fe200000000ff */
[----:B------:R-:W-:Y:S01]  /*16a70*/  FADD.FTZ R228, R11, R228 ;  /* 0x000000e40be47221 */ /* 0x000fe20000010000 */
[----:B------:R-:W-:Y:S01]  /*16a80*/  IMAD.MOV.U32 R78, RZ, RZ, R151 ;  /* 0x000000ffff4e7224 */ /* 0x000fe200078e0097 */
[----:B------:R-:W-:Y:S06]  /*16a90*/  @!P1 BRA `(.L_x_635) ;  /* 0x0000004c00549947 */ /* 0x000fec0003800000 */
[----:B------:R0:W5:Y:S01]  /*16aa0*/  LDL.LU R14, [R1+0x50] ;  /* 0x00005000010e7983 */ /* 0x0001620000300800 */
[----:B------:R-:W-:Y:S01]  /*16ab0*/  VIADD R223, R223, 0xfffffffe ;  /* 0xfffffffedfdf7836 */ /* 0x000fe20000000000 */
[----:B------:R-:W-:Y:S01]  /*16ac0*/  MOV R20, R4 ;  /* 0x0000000400147202 */ /* 0x000fe20000000f00 */
[----:B------:R-:W-:Y:S01]  /*16ad0*/  IMAD.MOV.U32 R15, RZ, RZ, R5 ;  /* 0x000000ffff0f7224 */ /* 0x000fe200078e0005 */
[----:B------:R-:W-:Y:S01]  /*16ae0*/  MOV R2, 0x3f800000 ;  /* 0x3f80000000027802 */ /* 0x000fe20000000f00 */
[----:B------:R-:W-:Y:S01]  /*16af0*/  IMAD.MOV.U32 R8, RZ, RZ, R226 ;  /* 0x000000ffff087224 */ /* 0x000fe200078e00e2 */
        /* <DEDUP_REMOVED lines=63> */
[----:B0-----:R-:W-:-:S07]  /*16ef0*/  CS2R R24, SRZ ;  /* 0x0000000000187805 */ /* 0x001fce000001ff00 */
.L_x_648:
[----:B------:R-:W-:-:S04]  /*16f00*/  ISETP.NE.AND P1, PT, R8, 0x1, PT ;  /* 0x000000010800780c */ /* 0x000fc80003f25270 */
[----:B------:R-:W-:-:S04]  /*16f10*/  SEL R3, RZ, 0x1, P1 ;  /* 0x00000001ff037807 */ /* 0x000fc80000800000 */
[----:B-----5:R-:W-:-:S05]  /*16f20*/  LOP3.LUT R4, R14, R3, RZ, 0x3c, !PT ;  /* 0x000000030e047212 */ /* 0x020fca00078e3cff */
[----:B------:R0:W-:Y:S01]  /*16f30*/  STL [R1+0x50], R4 ;  /* 0x0000500401007387 */ /* 0x0001e20000100800 */
[----:B------:R-:W-:Y:S05]  /*16f40*/  @!P0 BRA `(.L_x_636) ;  /* 0x0000000000048947 */ /* 0x000fea0003800000 */
[----:B------:R-:W-:Y:S01]  /*16f50*/  BPT.TRAP 0x1 ;  /* 0x000000040000795c */ /* 0x000fe20000300000 */
.L_x_636:
[----:B------:R-:W-:Y:S01]  /*16f60*/  VIADD R226, R8, 0x1 ;  /* 0x0000000108e27836 */ /* 0x000fe20000000000 */
[----:B------:R-:W-:-:S04]  /*16f70*/  SHF.L.U32 R6, R4, 0x1f, RZ ;  /* 0x0000001f04067819 */ /* 0x000fc800000006ff */
[----:B------:R-:W-:-:S04]  /*16f80*/  ISETP.NE.AND P1, PT, R226, 0x2, PT ;  /* 0x00000002e200780c */ /* 0x000fc80003f25270 */
[----:B------:R-:W-:-:S05]  /*16f90*/  SEL R226, R226, RZ, P1 ;  /* 0x000000ffe2e27207 */ /* 0x000fca0000800000 */
[----:B------:R-:W-:-:S04]  /*16fa0*/  IMAD R9, R226, 0x8, R22 ;  /* 0x00000008e2097824 */ /* 0x000fc800078e0216 */
[----:B------:R1:W2:Y:S01]  /*16fb0*/  SYNCS.PHASECHK.TRANS64.TRYWAIT P1, [R9+URZ+0x38830], R6 ;  /* 0x03883006090075a7 */ /* 0x0002a2000802017f */
[----:B------:R-:W-:Y:S05]  /*16fc0*/  @!P0 BRA `(.L_x_637) ;  /* 0x0000000000048947 */ /* 0x000fea0003800000 */
[----:B------:R-:W-:Y:S01]  /*16fd0*/  BPT.TRAP 0x1 ;  /* 0x000000040000795c */ /* 0x000fe20000300000 */
.L_x_637:
[----:B------:R-:W0:Y:S01]  /*16fe0*/  LDL R3, [R1+0x5c] ;  /* 0x00005c0001037983 */ /* 0x000e220000100800 */
[----:B------:R-:W-:Y:S01]  /*16ff0*/  BSSY B1, `(.L_x_638) ;  /* 0x0000007000017945 */ /* 0x000fe20003800000 */
[----:B------:R-:W-:Y:S02]  /*17000*/  IMAD.MOV.U32 R5, RZ, RZ, 0x40000040 ;  /* 0x40000040ff057424 */ /* 0x000fe400078e00ff */
[----:B0-----:R-:W-:-:S05]  /*17010*/  IMAD R4, R226, 0xa00, R3 ;  /* 0x00000a00e2047824 */ /* 0x001fca00078e0203 */
[----:B------:R-:W-:Y:S01]  /*17020*/  IADD3 R3, R4, 0x80, RZ ;  /* 0x0000008004037810 */ /* 0x000fe20007ffe0ff */
[----:B--2---:R-:W-:Y:S06]  /*17030*/  @P1 BRA `(.L_x_639) ;  /* 0x0000000000081947 */ /* 0x004fec0003800000 */
[----:B------:R-:W0:Y:S02]  /*17040*/  SYNCS.PHASECHK.TRANS64.TRYWAIT P1, [R9+URZ+0x38830], R6 ;  /* 0x03883006090075a7 */ /* 0x000e24000802017f */
[----:B0-----:R-:W-:Y:S05]  /*17050*/  @!P1 BRA `(.L_x_640) ;  /* 0x0000010c00d49947 */ /* 0x001fea0003800000 */
.L_x_639:
[----:B------:R-:W-:Y:S05]  /*17060*/  BSYNC B1 ;  /* 0x0000000000017941 */ /* 0x000fea0003800000 */
.L_x_638:
[----:B------:R-:W2:Y:S04]  /*17070*/  LDL.64 R152, [R1+0x48] ;  /* 0x0000480001987983 */ /* 0x000ea80000100a00 */
[----:B------:R-:W3:Y:S04]  /*17080*/  LDL.64 R156, [R1+0x8] ;  /* 0x00000800019c7983 */ /* 0x000ee80000100a00 */
[----:B------:R-:W4:Y:S01]  /*17090*/  LDL.64 R154, [R1] ;  /* 0x00000000019a7983 */ /* 0x000f220000100a00 */
[----:B------:R-:W-:Y:S02]  /*170a0*/  R2UR UR10, R4 ;  /* 0x00000000040a72ca */ /* 0x000fe400000e0000 */
[----:B------:R-:W-:Y:S01]  /*170b0*/  R2UR UR11, R5 ;  /* 0x00000000050b72ca */ /* 0x000fe200000e0000 */
[----:B------:R-:W-:Y:S01]  /*170c0*/  WARPGROUP.ARRIVE ;  /* 0x00000000000079c5 */ /* 0x000fe20000000000 */
[----:B01----:R-:W-:Y:S01]  /*170d0*/  IMAD.MOV.U32 R6, RZ, RZ, R3 ;  /* 0x000000ffff067224 */ /* 0x003fe200078e0003 */
[----:B------:R-:W-:-:S04]  /*170e0*/  MOV R7, 0x40000040 ;  /* 0x4000004000077802 */ /* 0x000fc80000000f00 */
[----:B------:R-:W-:Y:S02]  /*170f0*/  R2UR UR6, R6 ;  /* 0x00000000060672ca */ /* 0x000fe400000e0000 */
[----:B------:R-:W-:Y:S01]  /*17100*/  R2UR UR7, R7 ;  /* 0x00000000070772ca */ /* 0x000fe200000e0000 */
[C---:B------:R-:W-:Y:S01]  /*17110*/  VIADD R6, R4.reuse, 0x100 ;  /* 0x0000010004067836 */ /* 0x040fe20000000000 */
[----:B------:R-:W-:Y:S01]  /*17120*/  MOV R7, 0x40000040 ;  /* 0x4000004000077802 */ /* 0x000fe20000000f00 */
[----:B------:R-:W-:Y:S01]  /*17130*/  VIADD R10, R4, 0x180 ;  /* 0x00000180040a7836 */ /* 0x000fe20000000000 */
[----:B------:R-:W-:Y:S02]  /*17140*/  MOV R11, 0x40000040 ;  /* 0x40000040000b7802 */ /* 0x000fe40000000f00 */
[----:B--2---:R-:W-:Y:S02]  /*17150*/  R2UR UR46, R152 ;  /* 0x00000000982e72ca */ /* 0x004fe400000e0000 */
[----:B------:R-:W-:-:S02]  /*17160*/  R2UR UR47, R153 ;  /* 0x00000000992f72ca */ /* 0x000fc400000e0000 */
[----:B------:R-:W2:Y:S01]  /*17170*/  LDL.64 R152, [R1+0x40] ;  /* 0x0000400001987983 */ /* 0x000ea20000100a00 */
[----:B---3--:R-:W-:Y:S02]  /*17180*/  R2UR UR12, R156 ;  /* 0x000000009c0c72ca */ /* 0x008fe400000e0000 */
[----:B------:R-:W-:-:S11]  /*17190*/  R2UR UR13, R157 ;  /* 0x000000009d0d72ca */ /* 0x000fd600000e0000 */
[----:B------:R-:W-:Y:S02]  /*171a0*/  UMOV UR8, UR12 ;  /* 0x0000000c00087c82 */ /* 0x000fe40008000000 */
[----:B------:R-:W-:Y:S02]  /*171b0*/  UMOV UR9, UR13 ;  /* 0x0000000d00097c82 */ /* 0x000fe40008000000 */
[----:B------:R-:W-:Y:S01]  /*171c0*/  HGMMA.64x16x16.F32 R184, gdesc[UR8], RZ, !UPT, gsb0 ;  /* 0x0020000008b879f0 */ /* 0x000fe2000c0008ff */
[----:B------:R-:W-:Y:S01]  /*171d0*/  UMOV UR4, UR12 ;  /* 0x0000000c00047c82 */ /* 0x000fe20008000000 */
[----:B------:R-:W-:Y:S01]  /*171e0*/  UMOV UR5, UR13 ;  /* 0x0000000d00057c82 */ /* 0x000fe20008000000 */
[----:B------:R-:W-:Y:S02]  /*171f0*/  WARPGROUP.DEPBAR.LE gsb0, 0x0 ;  /* 0x00008000000079c5 */ /* 0x000fe40000010000 */
[----:B------:R-:W-:-:S06]  /*17200*/  WARPGROUP.ARRIVE ;  /* 0x00000000000079c5 */ /* 0x000fcc0000000000 */
[----:B------:R-:W-:Y:S01]  /*17210*/  HGMMA.64x16x16.F32 R176, gdesc[UR4], RZ, !UPT, gsb0 ;  /* 0x0020000004b079f0 */ /* 0x000fe2000c0008ff */
[----:B------:R-:W-:Y:S02]  /*17220*/  R2UR UR10, R6 ;  /* 0x00000000060a72ca */ /* 0x000fe400000e0000 */
[----:B------:R-:W-:Y:S01]  /*17230*/  R2UR UR11, R7 ;  /* 0x00000000070b72ca */ /* 0x000fe200000e0000 */
[----:B------:R-:W-:Y:S01]  /*17240*/  UMOV UR8, UR12 ;  /* 0x0000000c00087c82 */ /* 0x000fe20008000000 */
[----:B------:R-:W-:Y:S01]  /*17250*/  UMOV UR9, UR13 ;  /* 0x0000000d00097c82 */ /* 0x000fe20008000000 */
[----:B------:R-:W-:Y:S02]  /*17260*/  WARPGROUP.DEPBAR.LE gsb0, 0x0 ;  /* 0x00008000000079c5 */ /* 0x000fe40000010000 */
[----:B------:R-:W-:-:S08]  /*17270*/  WARPGROUP.ARRIVE ;  /* 0x00000000000079c5 */ /* 0x000fd00000000000 */
        /* <DEDUP_REMOVED lines=8> */
[----:B------:R-:W-:Y:S02]  /*17300*/  VIADD R6, R4, 0x200 ;  /* 0x0000020004067836 */ /* 0x000fe40000000000 */
[----:B------:R-:W-:-:S03]  /*17310*/  IMAD.MOV.U32 R7, RZ, RZ, 0x40000040 ;  /* 0x40000040ff077424 */ /* 0x000fc600078e00ff */
[----:B------:R-:W-:Y:S02]  /*17320*/  R2UR UR34, R6 ;  /* 0x00000000062272ca */ /* 0x000fe400000e0000 */
[----:B------:R-:W-:Y:S02]  /*17330*/  R2UR UR35, R7 ;  /* 0x00000000072372ca */ /* 0x000fe400000e0000 */
[----:B----4-:R-:W-:Y:S02]  /*17340*/  R2UR UR28, R154 ;  /* 0x000000009a1c72ca */ /* 0x010fe400000e0000 */
[----:B------:R-:W-:Y:S01]  /*17350*/  R2UR UR29, R155 ;  /* 0x000000009b1d72ca */ /* 0x000fe200000e0000 */
[----:B------:R-:W-:Y:S01]  /*17360*/  UMOV UR32, UR12 ;  /* 0x0000000c00207c82 */ /* 0x000fe20008000000 */
[----:B------:R-:W-:Y:S01]  /*17370*/  UMOV UR33, UR13 ;  /* 0x0000000d00217c82 */ /* 0x000fe20008000000 */
[----:B------:R-:W-:Y:S02]  /*17380*/  WARPGROUP.DEPBAR.LE gsb0, 0x0 ;  /* 0x00008000000079c5 */ /* 0x000fe40000010000 */
[----:B------:R-:W-:Y:S01]  /*17390*/  VIADD R12, R4, 0x2 ;  /* 0x00000002040c7836 */ /* 0x000fe20000000000 */
[----:B--2---:R-:W-:-:S02]  /*173a0*/  R2UR UR42, R152 ;  /* 0x00000000982a72ca */ /* 0x004fc400000e0000 */
[----:B------:R-:W-:Y:S02]  /*173b0*/  R2UR UR43, R153 ;  /* 0x00000000992b72ca */ /* 0x000fe400000e0000 */
[----:B------:R-:W-:-:S06]  /*173c0*/  WARPGROUP.ARRIVE ;  /* 0x00000000000079c5 */ /* 0x000fcc0000000000 */
[----:B------:R-:W-:Y:S01]  /*173d0*/  HGMMA.64x16x16.F32 R152, gdesc[UR32], RZ, !UPT, gsb0 ;  /* 0x00200000209879f0 */ /* 0x000fe2000c0008ff */
[----:B------:R-:W-:Y:S02]  /*173e0*/  MOV R13, 0x40000040 ;  /* 0x40000040000d7802 */ /* 0x000fe40000000f00 */
[----:B------:R-:W-:Y:S02]  /*173f0*/  R2UR UR26, R12 ;  /* 0x000000000c1a72ca */ /* 0x000fe400000e0000 */
[----:B------:R-:W-:Y:S01]  /*17400*/  R2UR UR27, R13 ;  /* 0x000000000d1b72ca */ /* 0x000fe200000e0000 */
[----:B------:R-:W-:Y:S01]  /*17410*/  UMOV UR24, UR28 ;  /* 0x0000001c00187c82 */ /* 0x000fe20008000000 */
[----:B------:R-:W-:Y:S01]  /*17420*/  UMOV UR25, UR29 ;  /* 0x0000001d00197c82 */ /* 0x000fe20008000000 */
[----:B------:R-:W-:Y:S02]  /*17430*/  WARPGROUP.DEPBAR.LE gsb0, 0x0 ;  /* 0x00008000000079c5 */ /* 0x000fe40000010000 */
[----:B------:R-:W-:-:S08]  /*17440*/  WARPGROUP.ARRIVE ;  /* 0x00000000000079c5 */ /* 0x000fd00000000000 */
[----:B------:R-:W-:Y:S01]  /*17450*/  HGMMA.64x16x16.F32 R184, gdesc[UR24], R184, gsb0 ;  /* 0x0020000018b879f0 */ /* 0x000fe200080008b8 */
[----:B------:R-:W-:Y:S02]  /*17460*/  VIADD R10, R4, 0x82 ;  /* 0x00000082040a7836 */ /* 0x000fe40000000000 */
[----:B------:R-:W-:-:S03]  /*17470*/  IMAD.MOV.U32 R11, RZ, RZ, 0x40000040 ;  /* 0x40000040ff0b7424 */ /* 0x000fc600078e00ff */
        /* <DEDUP_REMOVED lines=16> */
[----:B------:R-:W-:Y:S01]  /*17580*/  IMAD.MOV.U32 R11, RZ, RZ, 0x40000040 ;  /* 0x40000040ff0b7424 */ /* 0x000fe200078e00ff */
[----:B------:R-:W-:-:S04]  /*17590*/  IADD3 R10, R4, 0x182, RZ ;  /* 0x00000182040a7810 */ /* 0x000fc80007ffe0ff */
[----:B------:R-:W-:Y:S02]  /*175a0*/  R2UR UR14, R10 ;  /* 0x000000000a0e72ca */ /* 0x000fe400000e0000 */
[----:B------:R-:W-:Y:S01]  /*175b0*/  R2UR UR15, R11 ;  /* 0x000000000b0f72ca */ /* 0x000fe200000e0000 */
[----:B------:R-:W-:Y:S01]  /*175c0*/  UMOV UR12, UR28 ;  /* 0x0000001c000c7c82 */ /* 0x000fe20008000000 */
[----:B------:R-:W-:Y:S01]  /*175d0*/  UMOV UR13, UR29 ;  /* 0x0000001d000d7c82 */ /* 0x000fe20008000000 */
[C---:B------:R-:W-:Y:S02]  /*175e0*/  VIADD R12, R4.reuse, 0x202 ;  /* 0x00000202040c7836 */ /* 0x040fe40000000000 */
[----:B------:R-:W-:Y:S01]  /*175f0*/  IMAD.MOV.U32 R13, RZ, RZ, 0x40000040 ;  /* 0x40000040ff0d7424 */ /* 0x000fe200078e00ff */
[----:B------:R-:W-:Y:S02]  /*17600*/  IADD3 R6, R4, 0x4, RZ ;  /* 0x0000000404067810 */ /* 0x000fe40007ffe0ff */
[----:B------:R-:W-:Y:S01]  /*17610*/  MOV R7, 0x40000040 ;  /* 0x4000004000077802 */ /* 0x000fe20000000f00 */
[----:B------:R-:W-:Y:S01]  /*17620*/  UMOV UR8, UR46 ;  /* 0x0000002e00087c82 */ /* 0x000fe20008000000 */
[----:B------:R-:W-:-:S02]  /*17630*/  WARPGROUP.DEPBAR.LE gsb0, 0x0 ;  /* 0x00008000000079c5 */ /* 0x000fc40000010000 */
[----:B------:R-:W-:Y:S01]  /*17640*/  WARPGROUP.ARRIVE ;  /* 0x00000000000079c5 */ /* 0x000fe20000000000 */
[----:B------:R-:W-:Y:S01]  /*17650*/  UMOV UR9, UR47 ;  /* 0x0000002f00097c82 */ /* 0x000fe20008000000 */
[----:B------:R-:W-:Y:S01]  /*17660*/  UMOV UR4, UR46 ;  /* 0x0000002e00047c82 */ /* 0x000fe20008000000 */
[----:B------:R-:W-:Y:S01]  /*17670*/  UMOV UR5, UR47 ;  /* 0x0000002f00057c82 */ /* 0x000fe20008000000 */
[----:B------:R-:W-:Y:S01]  /*17680*/  UMOV UR24, UR46 ;  /* 0x0000002e00187c82 */ /* 0x000fe20008000000 */
[----:B------:R-:W-:Y:S01]  /*17690*/  UMOV UR25, UR47 ;  /* 0x0000002f00197c82 */ /* 0x000fe20008000000 */
[----:B------:R-:W-:Y:S01]  /*176a0*/  HGMMA.64x16x16.F32 R160, gdesc[UR12], R160, gsb0 ;  /* 0x002000000ca079f0 */ /* 0x000fe200080008a0 */
[----:B------:R-:W-:Y:S01]  /*176b0*/  R2UR UR30, R12 ;  /* 0x000000000c1e72ca */ /* 0x000fe200000e0000 */
[----:B------:R-:W-:Y:S01]  /*176c0*/  UMOV UR20, UR46 ;  /* 0x0000002e00147c82 */ /* 0x000fe20008000000 */
[----:B------:R-:W-:Y:S01]  /*176d0*/  R2UR UR31, R13 ;  /* 0x000000000d1f72ca */ /* 0x000fe200000e0000 */
[----:B------:R-:W-:Y:S01]  /*176e0*/  UMOV UR21, UR47 ;  /* 0x0000002f00157c82 */ /* 0x000fe20008000000 */
[----:B------:R-:W-:Y:S01]  /*176f0*/  R2UR UR10, R6 ;  /* 0x00000000060a72ca */ /* 0x000fe200000e0000 */
[----:B------:R-:W-:Y:S01]  /*17700*/  UMOV UR32, UR46 ;  /* 0x0000002e00207c82 */ /* 0x000fe20008000000 */
[----:B------:R-:W-:Y:S01]  /*17710*/  UMOV UR33, UR47 ;  /* 0x0000002f00217c82 */ /* 0x000fe20008000000 */
[----:B------:R-:W-:Y:S01]  /*17720*/  UMOV UR16, UR42 ;  /* 0x0000002a00107c82 */ /* 0x000fe20008000000 */
[----:B------:R-:W-:Y:S01]  /*17730*/  UMOV UR17, UR43 ;  /* 0x0000002b00117c82 */ /* 0x000fe20008000000 */
[----:B------:R-:W2:Y:S01]  /*17740*/  LDL.64 R10, [R1+0x30] ;  /* 0x00003000010a7983 */ /* 0x000ea20000100a00 */
[----:B------:R-:W-:-:S02]  /*17750*/  WARPGROUP.DEPBAR.LE gsb0, 0x0 ;  /* 0x00008000000079c5 */ /* 0x000fc40000010000 */
[----:B------:R-:W-:Y:S01]  /*17760*/  WARPGROUP.ARRIVE ;  /* 0x00000000000079c5 */ /* 0x000fe20000000000 */
[----:B------:R-:W-:Y:S01]  /*17770*/  R2UR UR11, R7 ;  /* 0x00000000070b72ca */ /* 0x000fe200000e0000 */
[----:B------:R-:W3:Y:S04]  /*17780*/  LDL.64 R12, [R1+0x38] ;  /* 0x00003800010c7983 */ /* 0x000ee80000100a00 */
[----:B------:R-:W-:Y:S01]  /*17790*/  HGMMA.64x16x16.F32 R152, gdesc[UR28], R152, gsb0 ;  /* 0x002000001c9879f0 */ /* 0x000fe20008000898 */
[----:B------:R-:W-:Y:S02]  /*177a0*/  VIADD R6, R4, 0x84 ;  /* 0x0000008404067836 */ /* 0x000fe40000000000 */
[----:B------:R-:W-:Y:S01]  /*177b0*/  IMAD.MOV.U32 R7, RZ, RZ, 0x40000040 ;  /* 0x40000040ff077424 */ /* 0x000fe200078e00ff */
[----:B------:R-:W-:-:S02]  /*177c0*/  WARPGROUP.DEPBAR.LE gsb0, 0x0 ;  /* 0x00008000000079c5 */ /* 0x000fc40000010000 */
[----:B------:R-:W-:-:S06]  /*177d0*/  WARPGROUP.ARRIVE ;  /* 0x00000000000079c5 */ /* 0x000fcc0000000000 */
[----:B------:R-:W-:Y:S01]  /*177e0*/  HGMMA.64x16x16.F32 R184, gdesc[UR8], R184, gsb0 ;  /* 0x0020000008b879f0 */ /* 0x000fe200080008b8 */
[----:B------:R-:W-:Y:S02]  /*177f0*/  R2UR UR6, R6 ;  /* 0x00000000060672ca */ /* 0x000fe400000e0000 */
[----:B------:R-:W-:Y:S01]  /*17800*/  R2UR UR7, R7 ;  /* 0x00000000070772ca */ /* 0x000fe200000e0000 */
[----:B------:R-:W-:Y:S01]  /*17810*/  IMAD.MOV.U32 R7, RZ, RZ, 0x40000040 ;  /* 0x40000040ff077424 */ /* 0x000fe200078e00ff */
[----:B------:R-:W-:Y:S02]  /*17820*/  WARPGROUP.DEPBAR.LE gsb0, 0x0 ;  /* 0x00008000000079c5 */ /* 0x000fe40000010000 */
[----:B------:R-:W-:-:S09]  /*17830*/  WARPGROUP.ARRIVE ;  /* 0x00000000000079c5 */ /* 0x000fd20000000000 */
[----:B------:R-:W-:Y:S01]  /*17840*/  HGMMA.64x16x16.F32 R176, gdesc[UR4], R176, gsb0 ;  /* 0x0020000004b079f0 */ /* 0x000fe200080008b0 */
[----:B------:R-:W-:Y:S02]  /*17850*/  IADD3 R6, R4, 0x104, RZ ;  /* 0x0000010404067810 */ /* 0x000fe40007ffe0ff */
[----:B------:R-:W-:Y:S02]  /*17860*/  R2UR UR27, R7 ;  /* 0x00000000071b72ca */ /* 0x000fe400000e0000 */
[----:B------:R-:W-:Y:S01]  /*17870*/  R2UR UR26, R6 ;  /* 0x00000000061a72ca */ /* 0x000fe200000e0000 */
[----:B------:R-:W-:Y:S02]  /*17880*/  WARPGROUP.DEPBAR.LE gsb0, 0x0 ;  /* 0x00008000000079c5 */ /* 0x000fe40000010000 */
[----:B------:R-:W-:-:S10]  /*17890*/  WARPGROUP.ARRIVE ;  /* 0x00000000000079c5 */ /* 0x000fd40000000000 */
[----:B------:R-:W-:Y:S01]  /*178a0*/  HGMMA.64x16x16.F32 R168, gdesc[UR24], R168, gsb0 ;  /* 0x0020000018a879f0 */ /* 0x000fe200080008a8 */
[----:B------:R-:W-:Y:S01]  /*178b0*/  VIADD R6, R4, 0x184 ;  /* 0x0000018404067836 */ /* 0x000fe20000000000 */
[----:B------:R-:W-:-:S04]  /*178c0*/  MOV R7, 0x40000040 ;  /* 0x4000004000077802 */ /* 0x000fc80000000f00 */
[----:B------:R-:W-:Y:S02]  /*178d0*/  R2UR UR22, R6 ;  /* 0x00000000061672ca */ /* 0x000fe400000e0000 */
[----:B------:R-:W-:Y:S01]  /*178e0*/  R2UR UR23, R7 ;  /* 0x00000000071772ca */ /* 0x000fe200000e0000 */
[----:B------:R-:W-:Y:S02]  /*178f0*/  WARPGROUP.DEPBAR.LE gsb0, 0x0 ;  /* 0x00008000000079c5 */ /* 0x000fe40000010000 */
[----:B------:R-:W-:-:S10]  /*17900*/  WARPGROUP.ARRIVE ;  /* 0x00000000000079c5 */ /* 0x000fd40000000000 */
[----:B------:R-:W-:Y:S01]  /*17910*/  HGMMA.64x16x16.F32 R160, gdesc[UR20], R160, gsb0 ;  /* 0x0020000014a079f0 */ /* 0x000fe200080008a0 */
[----:B------:R-:W-:Y:S02]  /*17920*/  VIADD R6, R4, 0x204 ;  /* 0x0000020404067836 */ /* 0x000fe40000000000 */
[----:B------:R-:W-:-:S03]  /*17930*/  IMAD.MOV.U32 R7, RZ, RZ, 0x40000040 ;  /* 0x40000040ff077424 */ /* 0x000fc600078e00ff */
[----:B------:R-:W-:Y:S02]  /*17940*/  R2UR UR34, R6 ;  /* 0x00000000062272ca */ /* 0x000fe400000e0000 */
[----:B------:R-:W-:Y:S01]  /*17950*/  R2UR UR35, R7 ;  /* 0x00000000072372ca */ /* 0x000fe200000e0000 */
[----:B------:R-:W-:Y:S02]  /*17960*/  WARPGROUP.DEPBAR.LE gsb0, 0x0 ;  /* 0x00008000000079c5 */ /* 0x000fe40000010000 */
[----:B------:R-:W-:-:S10]  /*17970*/  WARPGROUP.ARRIVE ;  /* 0x00000000000079c5 */ /* 0x000fd40000000000 */
[----:B------:R-:W-:Y:S01]  /*17980*/  HGMMA.64x16x16.F32 R152, gdesc[UR32], R152, gsb0 ;  /* 0x00200000209879f0 */ /* 0x000fe20008000898 */
[----:B------:R-:W-:Y:S01]  /*17990*/  IMAD.MOV.U32 R7, RZ, RZ, 0x40000040 ;  /* 0x40000040ff077424 */ /* 0x000fe200078e00ff */
[----:B------:R-:W-:-:S04]  /*179a0*/  IADD3 R6, R4, 0x6, RZ ;  /* 0x0000000604067810 */ /* 0x000fc80007ffe0ff */
        /* <DEDUP_REMOVED lines=29> */
[----:B------:R-:W-:Y:S02]  /*17b80*/  WARPGROUP.DEPBAR.LE gsb0, 0x0 ;  /* 0x00008000000079c5 */ /* 0x000fe40000010000 */
[----:B------:R-:W-:-:S08]  /*17b90*/  WARPGROUP.ARRIVE ;  /* 0x00000000000079c5 */ /* 0x000fd00000000000 */
        /* <DEDUP_REMOVED lines=11> */
[----:B------:R-:W-:Y:S01]  /*17c50*/  IMAD.MOV.U32 R7, RZ, RZ, 0x40000040 ;  /* 0x40000040ff077424 */ /* 0x000fe200078e00ff */
[----:B---3--:R-:W-:Y:S02]  /*17c60*/  R2UR UR50, R12 ;  /* 0x000000000c3272ca */ /* 0x008fe400000e0000 */
[----:B------:R-:W-:Y:S02]  /*17c70*/  R2UR UR51, R13 ;  /* 0x000000000d3372ca */ /* 0x000fe400000e0000 */
[----:B------:R-:W-:Y:S01]  /*17c80*/  R2UR UR26, R6 ;  /* 0x00000000061a72ca */ /* 0x000fe200000e0000 */
[----:B------:R-:W3:Y:S01]  /*17c90*/  LDL.64 R12, [R1+0x28] ;  /* 0x00002800010c7983 */ /* 0x000ee20000100a00 */
[----:B------:R-:W-:-:S07]  /*17ca0*/  R2UR UR27, R7 ;  /* 0x00000000071b72ca */ /* 0x000fce00000e0000 */
[----:B------:R-:W-:Y:S02]  /*17cb0*/  UMOV UR24, UR50 ;  /* 0x0000003200187c82 */ /* 0x000fe40008000000 */
[----:B------:R-:W-:Y:S01]  /*17cc0*/  UMOV UR25, UR51 ;  /* 0x0000003300197c82 */ /* 0x000fe20008000000 */
[----:B------:R-:W-:Y:S02]  /*17cd0*/  WARPGROUP.DEPBAR.LE gsb0, 0x0 ;  /* 0x00008000000079c5 */ /* 0x000fe40000010000 */
[----:B------:R-:W-:-:S06]  /*17ce0*/  WARPGROUP.ARRIVE ;  /* 0x00000000000079c5 */ /* 0x000fcc0000000000 */
        /* <DEDUP_REMOVED lines=38> */
[----:B------:R-:W-:Y:S02]  /*17f50*/  MOV R7, 0x40000040 ;  /* 0x4000004000077802 */ /* 0x000fe40000000f00 */
[----:B--2---:R-:W-:Y:S02]  /*17f60*/  R2UR UR46, R10 ;  /* 0x000000000a2e72ca */ /* 0x004fe400000e0000 */
[----:B------:R-:W-:Y:S02]  /*17f70*/  R2UR UR47, R11 ;  /* 0x000000000b2f72ca */ /* 0x000fe400000e0000 */
[----:B------:R-:W-:Y:S01]  /*17f80*/  R2UR UR10, R6 ;  /* 0x00000000060a72ca */ /* 0x000fe200000e0000 */
[----:B------:R-:W2:Y:S01]  /*17f90*/  LDL.64 R10, [R1+0x20] ;  /* 0x00002000010a7983 */ /* 0x000ea20000100a00 */
[----:B------:R-:W-:-:S07]  /*17fa0*/  R2UR UR11, R7 ;  /* 0x00000000070b72ca */ /* 0x000fce00000e0000 */
[----:B------:R-:W-:Y:S02]  /*17fb0*/  UMOV UR8, UR46 ;  /* 0x0000002e00087c82 */ /* 0x000fe40008000000 */
[----:B------:R-:W-:Y:S01]  /*17fc0*/  UMOV UR9, UR47 ;  /* 0x0000002f00097c82 */ /* 0x000fe20008000000 */
[----:B------:R-:W-:Y:S02]  /*17fd0*/  WARPGROUP.DEPBAR.LE gsb0, 0x0 ;  /* 0x00008000000079c5 */ /* 0x000fe40000010000 */
[----:B------:R-:W-:-:S06]  /*17fe0*/  WARPGROUP.ARRIVE ;  /* 0x00000000000079c5 */ /* 0x000fcc0000000000 */
        /* <DEDUP_REMOVED lines=38> */
[----:B------:R-:W-:Y:S02]  /*18250*/  IADD3 R6, R4, 0x284, RZ ;  /* 0x0000028404067810 */ /* 0x000fe40007ffe0ff */
        /* <DEDUP_REMOVED lines=96> */
[----:B---3--:R-:W-:Y:S02]  /*18860*/  R2UR UR46, R12 ;  /* 0x000000000c2e72ca */ /* 0x008fe400000e0000 */
[----:B------:R-:W-:Y:S02]  /*18870*/  R2UR UR47, R13 ;  /* 0x000000000d2f72ca */ /* 0x000fe400000e0000 */
[----:B------:R-:W-:Y:S02]  /*18880*/  R2UR UR10, R6 ;  /* 0x00000000060a72ca */ /* 0x000fe400000e0000 */
        /* <DEDUP_REMOVED lines=44> */
[----:B--2---:R-:W-:Y:S02]  /*18b50*/  R2UR UR42, R10 ;  /* 0x000000000a2a72ca */ /* 0x004fe400000e0000 */
        /* <DEDUP_REMOVED lines=445> */
.L_x_641:
[----:B------:R-:W-:Y:S01]  /*1a730*/  SHF.L.U32 R0, R14, 0x1f, RZ ;  /* 0x0000001f0e007819 */ /* 0x000fe200000006ff */
[----:B------:R-:W-:-:S04]  /*1a740*/  IMAD R6, R8, 0x8, R22 ;  /* 0x0000000808067824 */ /* 0x000fc800078e0216 */
[----:B------:R0:W1:Y:S01]  /*1a750*/  SYNCS.PHASECHK.TRANS64.TRYWAIT P1, [R6+URZ+0x38850], R0 ;  /* 0x03885000060075a7 */ /* 0x000062000802017f */
[----:B------:R-:W-:Y:S05]  /*1a760*/  @!P0 BRA `(.L_x_642) ;  /* 0x0000000000048947 */ /* 0x000fea0003800000 */
[----:B------:R-:W-:Y:S01]  /*1a770*/  BPT.TRAP 0x1 ;  /* 0x000000040000795c */ /* 0x000fe20000300000 */
.L_x_642:
[----:B------:R-:W-:Y:S04]  /*1a780*/  BSSY B1, `(.L_x_643) ;  /* 0x0000004000017945 */ /* 0x000fe80003800000 */
[----:B-1----:R-:W-:Y:S05]  /*1a790*/  @P1 BRA `(.L_x_644) ;  /* 0x0000000000081947 */ /* 0x002fea0003800000 */
[----:B------:R-:W1:Y:S02]  /*1a7a0*/  SYNCS.PHASECHK.TRANS64.TRYWAIT P1, [R6+URZ+0x38850], R0 ;  /* 0x03885000060075a7 */ /* 0x000e64000802017f */
[----:B-1----:R-:W-:Y:S05]  /*1a7b0*/  @!P1 BRA `(.L_x_645) ;  /* 0x000000d800109947 */ /* 0x002fea0003800000 */
.L_x_644:
[----:B------:R-:W-:Y:S05]  /*1a7c0*/  BSYNC B1 ;  /* 0x0000000000017941 */ /* 0x000fea0003800000 */
.L_x_643:
[----:B01----:R-:W-:Y:S01]  /*1a7d0*/  VIADD R0, R22, 0x400 ;  /* 0x0000040016007836 */ /* 0x003fe20000000000 */
[----:B------:R-:W-:Y:S01]  /*1a7e0*/  MOV R3, 0x40000040 ;  /* 0x4000004000037802 */ /* 0x000fe20000000f00 */
[----:B------:R-:W-:Y:S01]  /*1a7f0*/  WARPGROUP.ARRIVE ;  /* 0x00000000000079c5 */ /* 0x000fe20000000000 */
[----:B------:R-:W-:Y:S02]  /*1a800*/  IMAD.MOV.U32 R5, RZ, RZ, 0x40000040 ;  /* 0x40000040ff057424 */ /* 0x000fe400078e00ff */
[----:B------:R-:W-:Y:S02]  /*1a810*/  SHF.R.U32.HI R0, RZ, 0x4, R0 ;  /* 0x00000004ff007819 */ /* 0x000fe40000011600 */
[----:B------:R-:W-:Y:S01]  /*1a820*/  R2UR UR7, R3 ;  /* 0x00000000030772ca */ /* 0x000fe200000e0000 */
[----:B------:R-:W-:Y:S01]  /*1a830*/  IMAD.MOV.U32 R3, RZ, RZ, 0x40000040 ;  /* 0x40000040ff037424 */ /* 0x000fe200078e00ff */
[----:B------:R-:W-:-:S04]  /*1a840*/  LOP3.LUT R0, R0, 0x3fff, RZ, 0xc0, !PT ;  /* 0x00003fff00007812 */ /* 0x000fc800078ec0ff */
[----:B------:R-:W-:-:S05]  /*1a850*/  LOP3.LUT R0, R0, 0x2800000, RZ, 0xfc, !PT ;  /* 0x0280000000007812 */ /* 0x000fca00078efcff */
[----:B------:R-:W-:-:S04]  /*1a860*/  IMAD R2, R8, 0xa00, R0 ;  /* 0x00000a0008027824 */ /* 0x000fc800078e0200 */
[C---:B------:R-:W-:Y:S01]  /*1a870*/  VIADD R4, R2.reuse, 0x80 ;  /* 0x0000008002047836 */ /* 0x040fe20000000000 */
[----:B------:R-:W-:-:S13]  /*1a880*/  R2UR UR6, R2 ;  /* 0x00000000020672ca */ /* 0x000fda00000e0000 */
[----:B------:R-:W-:Y:S01]  /*1a890*/  HGMMA.64x256x16.F32 R24, R208, gdesc[UR4].tnspB, R24, gsb0 ;  /* 0x43e00004d0187df0 */ /* 0x000fe20008000818 */
[----:B------:R-:W-:Y:S02]  /*1a8a0*/  R2UR UR6, R4 ;  /* 0x00000000040672ca */ /* 0x000fe400000e0000 */
[----:B------:R-:W-:Y:S01]  /*1a8b0*/  R2UR UR7, R5 ;  /* 0x00000000050772ca */ /* 0x000fe200000e0000 */
[----:B------:R-:W-:Y:S01]  /*1a8c0*/  IMAD.MOV.U32 R5, RZ, RZ, 0x40000040 ;  /* 0x40000040ff057424 */ /* 0x000fe200078e00ff */
[----:B------:R-:W-:Y:S01]  /*1a8d0*/  IADD3 R4, R2, 0x100, RZ ;  /* 0x0000010002047810 */ /* 0x000fe20007ffe0ff */
[----:B------:R-:W-:Y:S02]  /*1a8e0*/  WARPGROUP.DEPBAR.LE gsb0, 0x0 ;  /* 0x00008000000079c5 */ /* 0x000fe40000010000 */
[----:B------:R-:W-:-:S15]  /*1a8f0*/  WARPGROUP.ARRIVE ;  /* 0x00000000000079c5 */ /* 0x000fde0000000000 */
[----:B------:R-:W-:-:S05]  /*1a900*/  NOP ;  /* 0x0000000000007918 */ /* 0x000fca0000000000 */
[----:B------:R-:W-:Y:S01]  /*1a910*/  HGMMA.64x256x16.F32 R24, R204, gdesc[UR4].tnspB, R24, gsb0 ;  /* 0x43e00004cc187df0 */ /* 0x000fe20008000818 */
[----:B------:R-:W-:Y:S01]  /*1a920*/  R2UR UR6, R4 ;  /* 0x00000000040672ca */ /* 0x000fe200000e0000 */
[C---:B------:R-:W-:Y:S01]  /*1a930*/  VIADD R4, R2.reuse, 0x180 ;  /* 0x0000018002047836 */ /* 0x040fe20000000000 */
[----:B------:R-:W-:Y:S01]  /*1a940*/  R2UR UR7, R5 ;  /* 0x00000000050772ca */ /* 0x000fe200000e0000 */
[----:B------:R-:W-:Y:S01]  /*1a950*/  VIADD R2, R2, 0x200 ;  /* 0x0000020002027836 */ /* 0x000fe20000000000 */
[----:B------:R-:W-:Y:S01]  /*1a960*/  MOV R5, 0x40000040 ;  /* 0x4000004000057802 */ /* 0x000fe20000000f00 */
[----:B------:R-:W-:Y:S02]  /*1a970*/  WARPGROUP.DEPBAR.LE gsb0, 0x0 ;  /* 0x00008000000079c5 */ /* 0x000fe40000010000 */
[----:B------:R-:W-:-:S15]  /*1a980*/  WARPGROUP.ARRIVE ;  /* 0x00000000000079c5 */ /* 0x000fde0000000000 */
[----:B------:R-:W-:-:S05]  /*1a990*/  NOP ;  /* 0x0000000000007918 */ /* 0x000fca0000000000 */
[----:B------:R-:W-:Y:S01]  /*1a9a0*/  HGMMA.64x256x16.F32 R24, R200, gdesc[UR4].tnspB, R24, gsb0 ;  /* 0x43e00004c8187df0 */ /* 0x000fe20008000818 */
[----:B------:R-:W-:Y:S02]  /*1a9b0*/  R2UR UR6, R4 ;  /* 0x00000000040672ca */ /* 0x000fe400000e0000 */
[----:B------:R-:W-:Y:S01]  /*1a9c0*/  R2UR UR7, R5 ;  /* 0x00000000050772ca */ /* 0x000fe200000e0000 */
[----:B------:R-:W-:Y:S02]  /*1a9d0*/  WARPGROUP.DEPBAR.LE gsb0, 0x0 ;  /* 0x00008000000079c5 */ /* 0x000fe40000010000 */
[----:B------:R-:W-:-:S15]  /*1a9e0*/  WARPGROUP.ARRIVE ;  /* 0x00000000000079c5 */ /* 0x000fde0000000000 */
[----:B------:R-:W-:-:S07]  /*1a9f0*/  NOP ;  /* 0x0000000000007918 */ /* 0x000fce0000000000 */
[----:B------:R-:W-:Y:S01]  /*1aa00*/  HGMMA.64x256x16.F32 R24, R196, gdesc[UR4].tnspB, R24, gsb0 ;  /* 0x43e00004c4187df0 */ /* 0x000fe20008000818 */
[----:B------:R-:W-:Y:S02]  /*1aa10*/  R2UR UR6, R2 ;  /* 0x00000000020672ca */ /* 0x000fe400000e0000 */
[----:B------:R-:W-:Y:S01]  /*1aa20*/  R2UR UR7, R3 ;  /* 0x00000000030772ca */ /* 0x000fe200000e0000 */
[----:B------:R-:W-:Y:S02]  /*1aa30*/  WARPGROUP.DEPBAR.LE gsb0, 0x0 ;  /* 0x00008000000079c5 */ /* 0x000fe40000010000 */
[----:B------:R-:W-:-:S15]  /*1aa40*/  WARPGROUP.ARRIVE ;  /* 0x00000000000079c5 */ /* 0x000fde0000000000 */
[----:B------:R-:W-:-:S07]  /*1aa50*/  NOP ;  /* 0x0000000000007918 */ /* 0x000fce0000000000 */
[----:B------:R-:W-:Y:S03]  /*1aa60*/  HGMMA.64x256x16.F32 R24, R192, gdesc[UR4].tnspB, R24, gsb0 ;  /* 0x43e00004c0187df0 */ /* 0x000fe60008000818 */
[----:B------:R-:W-:Y:S02]  /*1aa70*/  WARPGROUP.DEPBAR.LE gsb0, 0x0 ;  /* 0x00008000000079c5 */ /* 0x000fe40000010000 */
[----:B------:R-:W-:Y:S05]  /*1aa80*/  @!P0 BRA `(.L_x_646) ;  /* 0x0000000000048947 */ /* 0x000fea0003800000 */
[----:B------:R-:W-:Y:S01]  /*1aa90*/  BPT.TRAP 0x1 ;  /* 0x000000040000795c */ /* 0x000fe20000300000 */
.L_x_646:
[----:B------:R-:W-:Y:S02]  /*1aaa0*/  FMNMX.FTZ R5, R184, R15, !PT ;  /* 0x0000000fb8057209 */ /* 0x000fe40007810000 */
[----:B------:R-:W-:Y:S02]  /*1aab0*/  MOV R3, UR38 ;  /* 0x0000002600037c02 */ /* 0x000fe40008000f00 */
        /* <DEDUP_REMOVED lines=38> */
[----:B------:R-:W0:Y:S01]  /*1ad20*/  SHFL.BFLY PT, R2, R5, 0x2, 0x1f ;  /* 0x0c401f0005027f89 */ /* 0x000e2200000e0000 */
[----:B------:R-:W-:-:S05]  /*1ad30*/  FMNMX.FTZ R4, R159, R4, !PT ;  /* 0x000000049f047209 */ /* 0x000fca0007810000 */
[----:B------:R-:W1:Y:S01]  /*1ad40*/  SHFL.BFLY PT, R0, R4, 0x2, 0x1f ;  /* 0x0c401f0004007f89 */ /* 0x000e6200000e0000 */
[----:B0-----:R-:W-:-:S05]  /*1ad50*/  FMNMX.FTZ R5, R5, R2, !PT ;  /* 0x0000000205057209 */ /* 0x001fca0007810000 */
[----:B------:R-:W0:Y:S01]  /*1ad60*/  SHFL.BFLY PT, R2, R5, 0x1, 0x1f ;  /* 0x0c201f0005027f89 */ /* 0x000e2200000e0000 */
[----:B-1----:R-:W-:-:S05]  /*1ad70*/  FMNMX.FTZ R4, R4, R0, !PT ;  /* 0x0000000004047209 */ /* 0x002fca0007810000 */
[----:B------:R-:W1:Y:S01]  /*1ad80*/  SHFL.BFLY PT, R0, R4, 0x1, 0x1f ;  /* 0x0c201f0004007f89 */ /* 0x000e6200000e0000 */
[----:B0-----:R-:W-:-:S05]  /*1ad90*/  FMNMX.FTZ R5, R5, R2, !PT ;  /* 0x0000000205057209 */ /* 0x001fca0007810000 */
[CC--:B------:R-:W-:Y:S01]  /*1ada0*/  FMUL.FTZ R8, R5.reuse, R3.reuse ;  /* 0x0000000305087220 */ /* 0x0c0fe20000410000 */
[----:B-1----:R-:W-:Y:S01]  /*1adb0*/  FMNMX.FTZ R4, R4, R0, !PT ;  /* 0x0000000004047209 */ /* 0x002fe20007810000 */
[----:B------:R-:W-:Y:S02]  /*1adc0*/  FADD.FTZ R0, -R5, R15 ;  /* 0x0000000f05007221 */ /* 0x000fe40000010100 */
[-CC-:B------:R-:W-:Y:S02]  /*1add0*/  FFMA.FTZ R208, R184, R3.reuse, -R8.reuse ;  /* 0x00000003b8d07223 */ /* 0x180fe40000010808 */
[----:B------:R-:W2:Y:S01]  /*1ade0*/  LDL R184, [R1+0x60] ;  /* 0x0000600001b87983 */ /* 0x000ea20000100800 */
[-C--:B------:R-:W-:Y:S01]  /*1adf0*/  FFMA.FTZ R192, R152, R3.reuse, -R8 ;  /* 0x0000000398c07223 */ /* 0x080fe20000010808 */
[C---:B------:R-:W-:Y:S01]  /*1ae00*/  FADD.FTZ R2, -R4.reuse, R20 ;  /* 0x0000001404027221 */ /* 0x040fe20000010100 */
[-C--:B------:R-:W-:Y:S01]  /*1ae10*/  FMUL.FTZ R152, R4, R3.reuse ;  /* 0x0000000304987220 */ /* 0x080fe20000410000 */
[----:B------:R-:W-:-:S02]  /*1ae20*/  FMUL.FTZ R0, R0, R3 ;  /* 0x0000000300007220 */ /* 0x000fc40000410000 */
[-C--:B------:R-:W-:Y:S01]  /*1ae30*/  FMUL.FTZ R2, R2, R3.reuse ;  /* 0x0000000302027220 */ /* 0x080fe20000410000 */
[-C--:B------:R-:W-:Y:S01]  /*1ae40*/  FFMA.FTZ R209, R186, R3.reuse, -R152 ;  /* 0x00000003bad17223 */ /* 0x080fe20000010898 */
[-CC-:B------:R-:W-:Y:S01]  /*1ae50*/  FFMA.FTZ R196, R160, R3.reuse, -R8.reuse ;  /* 0x00000003a0c47223 */ /* 0x180fe20000010808 */
[-C--:B------:R-:W-:Y:S01]  /*1ae60*/  FFMA.FTZ R21, R185, R3.reuse, -R8 ;  /* 0x00000003b9157223 */ /* 0x080fe20000010808 */
[-C--:B------:R-:W-:Y:S01]  /*1ae70*/  FFMA.FTZ R160, R187, R3.reuse, -R152 ;  /* 0x00000003bba07223 */ /* 0x080fe20000010898 */
[----:B------:R-:W-:Y:S01]  /*1ae80*/  MUFU.EX2 R0, R0 ;  /* 0x0000000000007308 */ /* 0x000fe20000000800 */
[-C--:B------:R-:W-:Y:S01]  /*1ae90*/  FFMA.FTZ R210, R188, R3.reuse, -R8 ;  /* 0x00000003bcd27223 */ /* 0x080fe20000010808 */
[-C--:B------:R-:W-:Y:S01]  /*1aea0*/  FFMA.FTZ R211, R190, R3.reuse, -R152 ;  /* 0x00000003bed37223 */ /* 0x080fe20000010898 */
[-CC-:B------:R-:W-:Y:S01]  /*1aeb0*/  FFMA.FTZ R20, R189, R3.reuse, -R8.reuse ;  /* 0x00000003bd147223 */ /* 0x180fe20000010808 */
[----:B------:R-:W-:-:S04]  /*1aec0*/  FFMA.FTZ R204, R176, R3, -R8 ;  /* 0x00000003b0cc7223 */ /* 0x000fc80000010808 */
[----:B------:R-:W-:Y:S01]  /*1aed0*/  MUFU.EX2 R2, R2 ;  /* 0x0000000200027308 */ /* 0x000fe20000000800 */
[-CC-:B------:R-:W-:Y:S01]  /*1aee0*/  FFMA.FTZ R15, R177, R3.reuse, -R8.reuse ;  /* 0x00000003b10f7223 */ /* 0x180fe20000010808 */
[-CC-:B------:R-:W-:Y:S01]  /*1aef0*/  FFMA.FTZ R206, R180, R3.reuse, -R8.reuse ;  /* 0x00000003b4ce7223 */ /* 0x180fe20000010808 */
[-CC-:B------:R-:W-:Y:S01]  /*1af00*/  FFMA.FTZ R14, R181, R3.reuse, -R8.reuse ;  /* 0x00000003b50e7223 */ /* 0x180fe20000010808 */
[----:B------:R-:W-:-:S04]  /*1af10*/  FFMA.FTZ R200, R168, R3, -R8 ;  /* 0x00000003a8c87223 */ /* 0x000fc80000010808 */
[----:B------:R-:W0:Y:S01]  /*1af20*/  MUFU.EX2 R208, R208 ;  /* 0x000000d000d07308 */ /* 0x000e220000000800 */
[-CC-:B------:R-:W-:Y:S01]  /*1af30*/  FFMA.FTZ R13, R169, R3.reuse, -R8.reuse ;  /* 0x00000003a90d7223 */ /* 0x180fe20000010808 */
[-CC-:B------:R-:W-:Y:S01]  /*1af40*/  FFMA.FTZ R202, R172, R3.reuse, -R8.reuse ;  /* 0x00000003acca7223 */ /* 0x180fe20000010808 */
[-CC-:B------:R-:W-:Y:S01]  /*1af50*/  FFMA.FTZ R12, R173, R3.reuse, -R8.reuse ;  /* 0x00000003ad0c7223 */ /* 0x180fe20000010808 */
[----:B------:R-:W-:-:S04]  /*1af60*/  FFMA.FTZ R11, R161, R3, -R8 ;  /* 0x00000003a10b7223 */ /* 0x000fc80000010808 */
[----:B------:R-:W1:Y:S01]  /*1af70*/  MUFU.EX2 R209, R209 ;  /* 0x000000d100d17308 */ /* 0x000e620000000800 */
[-CC-:B------:R-:W-:Y:S01]  /*1af80*/  FFMA.FTZ R198, R164, R3.reuse, -R8.reuse ;  /* 0x00000003a4c67223 */ /* 0x180fe20000010808 */
[-CC-:B------:R-:W-:Y:S01]  /*1af90*/  FFMA.FTZ R10, R165, R3.reuse, -R8.reuse ;  /* 0x00000003a50a7223 */ /* 0x180fe20000010808 */
[-CC-:B------:R-:W-:Y:S01]  /*1afa0*/  FFMA.FTZ R7, R153, R3.reuse, -R8.reuse ;  /* 0x0000000399077223 */ /* 0x180fe20000010808 */
[-CC-:B------:R-:W-:Y:S01]  /*1afb0*/  FFMA.FTZ R194, R156, R3.reuse, -R8.reuse ;  /* 0x000000039cc27223 */ /* 0x180fe20000010808 */
[-C--:B------:R-:W-:Y:S01]  /*1afc0*/  FFMA.FTZ R8, R157, R3.reuse, -R8 ;  /* 0x000000039d087223 */ /* 0x080fe20000010808 */
[-CC-:B------:R-:W-:Y:S02]  /*1afd0*/  FFMA.FTZ R157, R191, R3.reuse, -R152.reuse ;  /* 0x00000003bf9d7223 */ /* 0x180fe40000010898 */
[----:B------:R-:W3:Y:S01]  /*1afe0*/  MUFU.EX2 R21, R21 ;  /* 0x0000001500157308 */ /* 0x000ee20000000800 */
[----:B------:R-:W-:Y:S02]  /*1aff0*/  VIADD R161, R9, 0x38840 ;  /* 0x0003884009a17836 */ /* 0x000fe40000000000 */
[----:B------:R-:W-:-:S05]  /*1b000*/  FFMA.FTZ R205, R178, R3, -R152 ;  /* 0x00000003b2cd7223 */ /* 0x000fca0000010898 */
[----:B------:R-:W-:Y:S01]  /*1b010*/  MUFU.EX2 R160, R160 ;  /* 0x000000a000a07308 */ /* 0x000fe20000000800 */
[----:B------:R-:W-:-:S07]  /*1b020*/  FFMA.FTZ R156, R179, R3, -R152 ;  /* 0x00000003b39c7223 */ /* 0x000fce0000010898 */
[----:B------:R-:W4:Y:S08]  /*1b030*/  MUFU.EX2 R210, R210 ;  /* 0x000000d200d27308 */ /* 0x000f300000000800 */
[----:B------:R-:W-:Y:S01]  /*1b040*/  MUFU.EX2 R211, R211 ;  /* 0x000000d300d37308 */ /* 0x000fe20000000800 */
[----:B0-----:R-:W-:Y:S01]  /*1b050*/  FFMA.FTZ R228, R0, R228, R208 ;  /* 0x000000e400e47223 */ /* 0x001fe200000100d0 */
[----:B-1----:R-:W-:-:S06]  /*1b060*/  FFMA.FTZ R227, R2, R227, R209 ;  /* 0x000000e302e37223 */ /* 0x002fcc00000100d1 */
[----:B------:R-:W0:Y:S01]  /*1b070*/  MUFU.EX2 R20, R20 ;  /* 0x0000001400147308 */ /* 0x000e220000000800 */
[-CC-:B------:R-:W-:Y:S01]  /*1b080*/  FFMA.FTZ R207, R182, R3.reuse, -R152.reuse ;  /* 0x00000003b6cf7223 */ /* 0x180fe20000010898 */
[----:B------:R-:W-:-:S06]  /*1b090*/  FFMA.FTZ R193, R154, R3, -R152 ;  /* 0x000000039ac17223 */ /* 0x000fcc0000010898 */
[----:B------:R-:W-:Y:S01]  /*1b0a0*/  MUFU.EX2 R157, R157 ;  /* 0x0000009d009d7308 */ /* 0x000fe20000000800 */
[-CC-:B------:R-:W-:Y:S01]  /*1b0b0*/  FFMA.FTZ R153, R183, R3.reuse, -R152.reuse ;  /* 0x00000003b7997223 */ /* 0x180fe20000010898 */
[-CC-:B------:R-:W-:Y:S01]  /*1b0c0*/  FFMA.FTZ R201, R170, R3.reuse, -R152.reuse ;  /* 0x00000003aac97223 */ /* 0x180fe20000010898 */
[-CC-:B------:R-:W-:Y:S01]  /*1b0d0*/  FFMA.FTZ R171, R171, R3.reuse, -R152.reuse ;  /* 0x00000003abab7223 */ /* 0x180fe20000010898 */
[-CC-:B------:R-:W-:Y:S01]  /*1b0e0*/  FFMA.FTZ R203, R174, R3.reuse, -R152.reuse ;  /* 0x00000003aecb7223 */ /* 0x180fe20000010898 */
[----:B------:R-:W-:-:S03]  /*1b0f0*/  FFMA.FTZ R197, R162, R3, -R152 ;  /* 0x00000003a2c57223 */ /* 0x000fc60000010898 */
[----:B------:R-:W1:Y:S01]  /*1b100*/  MUFU.EX2 R204, R204 ;  /* 0x000000cc00cc7308 */ /* 0x000e620000000800 */
[-CC-:B------:R-:W-:Y:S01]  /*1b110*/  FFMA.FTZ R163, R163, R3.reuse, -R152.reuse ;  /* 0x00000003a3a37223 */ /* 0x180fe20000010898 */
[-CC-:B------:R-:W-:Y:S01]  /*1b120*/  FFMA.FTZ R199, R166, R3.reuse, -R152.reuse ;  /* 0x00000003a6c77223 */ /* 0x180fe20000010898 */
[-CC-:B------:R-:W-:Y:S01]  /*1b130*/  FFMA.FTZ R167, R167, R3.reuse, -R152.reuse ;  /* 0x00000003a7a77223 */ /* 0x180fe20000010898 */
[-CC-:B------:R-:W-:Y:S01]  /*1b140*/  FFMA.FTZ R154, R155, R3.reuse, -R152.reuse ;  /* 0x000000039b9a7223 */ /* 0x180fe20000010898 */
[----:B------:R-:W-:-:S03]  /*1b150*/  FFMA.FTZ R195, R158, R3, -R152 ;  /* 0x000000039ec37223 */ /* 0x000fc60000010898 */
[----:B------:R-:W-:Y:S01]  /*1b160*/  MUFU.EX2 R205, R205 ;  /* 0x000000cd00cd7308 */ /* 0x000fe20000000800 */
[----:B---3--:R-:W-:-:S07]  /*1b170*/  FADD.FTZ R155, R21, R228 ;  /* 0x000000e4159b7221 */ /* 0x008fce0000010000 */
[----:B------:R-:W3:Y:S01]  /*1b180*/  MUFU.EX2 R15, R15 ;  /* 0x0000000f000f7308 */ /* 0x000ee20000000800 */
[----:B----4-:R-:W-:-:S07]  /*1b190*/  FADD.FTZ R155, R210, R155 ;  /* 0x0000009bd29b7221 */ /* 0x010fce0000010000 */
[----:B------:R-:W4:Y:S01]  /*1b1a0*/  MUFU.EX2 R156, R156 ;  /* 0x0000009c009c7308 */ /* 0x000f220000000800 */
[----:B0-----:R-:W-:-:S07]  /*1b1b0*/  FADD.FTZ R155, R20, R155 ;  /* 0x0000009b149b7221 */ /* 0x001fce0000010000 */
[----:B------:R-:W0:Y:S08]  /*1b1c0*/  MUFU.EX2 R206, R206 ;  /* 0x000000ce00ce7308 */ /* 0x000e300000000800 */
[----:B------:R-:W5:Y:S01]  /*1b1d0*/  MUFU.EX2 R207, R207 ;  /* 0x000000cf00cf7308 */ /* 0x000f620000000800 */
[----:B-1----:R-:W-:-:S07]  /*1b1e0*/  FADD.FTZ R155, R204, R155 ;  /* 0x0000009bcc9b7221 */ /* 0x002fce0000010000 */
[----:B------:R-:W1:Y:S08]  /*1b1f0*/  MUFU.EX2 R14, R14 ;  /* 0x0000000e000e7308 */ /* 0x000e700000000800 */
[----:B------:R-:W1:Y:S01]  /*1b200*/  MUFU.EX2 R153, R153 ;  /* 0x0000009900997308 */ /* 0x000e620000000800 */
[----:B---3--:R-:W-:-:S07]  /*1b210*/  FADD.FTZ R155, R15, R155 ;  /* 0x0000009b0f9b7221 */ /* 0x008fce0000010000 */
[----:B------:R-:W3:Y:S08]  /*1b220*/  MUFU.EX2 R200, R200 ;  /* 0x000000c800c87308 */ /* 0x000ef00000000800 */
[----:B------:R-:W3:Y:S08]  /*1b230*/  MUFU.EX2 R201, R201 ;  /* 0x000000c900c97308 */ /* 0x000ef00000000800 */
[----:B------:R-:W3:Y:S08]  /*1b240*/  MUFU.EX2 R13, R13 ;  /* 0x0000000d000d7308 */ /* 0x000ef00000000800 */
[----:B------:R-:W3:Y:S08]  /*1b250*/  MUFU.EX2 R9, R171 ;  /* 0x000000ab00097308 */ /* 0x000ef00000000800 */
[----:B------:R-:W3:Y:S08]  /*1b260*/  MUFU.EX2 R202, R202 ;  /* 0x000000ca00ca7308 */ /* 0x000ef00000000800 */
[----:B------:R-:W3:Y:S08]  /*1b270*/  MUFU.EX2 R203, R203 ;  /* 0x000000cb00cb7308 */ /* 0x000ef00000000800 */
[----:B------:R-:W3:Y:S08]  /*1b280*/  MUFU.EX2 R12, R12 ;  /* 0x0000000c000c7308 */ /* 0x000ef00000000800 */
[----:B------:R-:W-:Y:S08]  /*1b290*/  MUFU.EX2 R196, R196 ;  /* 0x000000c400c47308 */ /* 0x000ff00000000800 */
[----:B------:R-:W-:Y:S08]  /*1b2a0*/  MUFU.EX2 R197, R197 ;  /* 0x000000c500c57308 */ /* 0x000ff00000000800 */
[----:B------:R-:W-:Y:S08]  /*1b2b0*/  MUFU.EX2 R11, R11 ;  /* 0x0000000b000b7308 */ /* 0x000ff00000000800 */
[----:B------:R-:W-:Y:S08]  /*1b2c0*/  MUFU.EX2 R158, R163 ;  /* 0x000000a3009e7308 */ /* 0x000ff00000000800 */
[----:B------:R-:W-:Y:S08]  /*1b2d0*/  MUFU.EX2 R198, R198 ;  /* 0x000000c600c67308 */ /* 0x000ff00000000800 */
[----:B------:R-:W-:Y:S01]  /*1b2e0*/  MUFU.EX2 R199, R199 ;  /* 0x000000c700c77308 */ /* 0x000fe20000000800 */
[----:B--2---:R-:W-:-:S04]  /*1b2f0*/  PRMT R161, R184, 0x654, R161 ;  /* 0x00000654b8a17816 */ /* 0x004fc800000000a1 */
[----:B------:R2:W-:Y:S02]  /*1b300*/  SYNCS.ARRIVE.TRANS64.RED.A1T0 RZ, [R161+URZ], RZ ;  /* 0x000000ffa1ff79a7 */ /* 0x0005e4000810043f */
[-CC-:B--2---:R-:W-:Y:S01]  /*1b310*/  FFMA.FTZ R161, R175, R3.reuse, -R152.reuse ;  /* 0x00000003afa17223 */ /* 0x184fe20000010898 */
[----:B------:R-:W-:Y:S01]  /*1b320*/  FFMA.FTZ R152, R159, R3, -R152 ;  /* 0x000000039f987223 */ /* 0x000fe20000010898 */
[----:B------:R-:W-:-:S04]  /*1b330*/  FADD.FTZ R159, R160, R227 ;  /* 0x000000e3a09f7221 */ /* 0x000fc80000010000 */
[----:B------:R-:W-:-:S04]  /*1b340*/  FADD.FTZ R159, R211, R159 ;  /* 0x0000009fd39f7221 */ /* 0x000fc80000010000 */
[----:B------:R-:W-:-:S04]  /*1b350*/  FADD.FTZ R159, R157, R159 ;  /* 0x0000009f9d9f7221 */ /* 0x000fc80000010000 */
[----:B------:R-:W-:-:S04]  /*1b360*/  FADD.FTZ R159, R205, R159 ;  /* 0x0000009fcd9f7221 */ /* 0x000fc80000010000 */
[----:B----4-:R-:W-:Y:S01]  /*1b370*/  FADD.FTZ R162, R156, R159 ;  /* 0x0000009f9ca27221 */ /* 0x010fe20000010000 */
[----:B0-----:R-:W-:-:S03]  /*1b380*/  FADD.FTZ R159, R206, R155 ;  /* 0x0000009bce9f7221 */ /* 0x001fc60000010000 */
[----:B-----5:R-:W-:Y:S01]  /*1b390*/  FADD.FTZ R162, R207, R162 ;  /* 0x000000a2cfa27221 */ /* 0x020fe20000010000 */
[----:B------:R-:W0:Y:S01]  /*1b3a0*/  MUFU.EX2 R161, R161 ;  /* 0x000000a100a17308 */ /* 0x000e220000000800 */
[----:B-1----:R-:W-:Y:S02]  /*1b3b0*/  FADD.FTZ R159, R14, R159 ;  /* 0x0000009f0e9f7221 */ /* 0x002fe40000010000 */
[----:B------:R-:W-:Y:S02]  /*1b3c0*/  FADD.FTZ R162, R153, R162 ;  /* 0x000000a299a27221 */ /* 0x000fe40000010000 */
[----:B---3--:R-:W-:Y:S02]  /*1b3d0*/  FADD.FTZ R159, R200, R159 ;  /* 0x0000009fc89f7221 */ /* 0x008fe40000010000 */
[----:B------:R-:W-:Y:S02]  /*1b3e0*/  FADD.FTZ R162, R201, R162 ;  /* 0x000000a2c9a27221 */ /* 0x000fe40000010000 */
[----:B------:R-:W-:-:S02]  /*1b3f0*/  FADD.FTZ R159, R13, R159 ;  /* 0x0000009f0d9f7221 */ /* 0x000fc40000010000 */
[----:B------:R-:W-:Y:S02]  /*1b400*/  FADD.FTZ R162, R9, R162 ;  /* 0x000000a209a27221 */ /* 0x000fe40000010000 */
[----:B------:R-:W-:Y:S02]  /*1b410*/  FADD.FTZ R159, R202, R159 ;  /* 0x0000009fca9f7221 */ /* 0x000fe40000010000 */
[----:B------:R-:W-:Y:S01]  /*1b420*/  FADD.FTZ R162, R203, R162 ;  /* 0x000000a2cba27221 */ /* 0x000fe20000010000 */
[----:B------:R-:W1:Y:S01]  /*1b430*/  MUFU.EX2 R10, R10 ;  /* 0x0000000a000a7308 */ /* 0x000e620000000800 */
[----:B------:R-:W-:Y:S02]  /*1b440*/  FADD.FTZ R159, R12, R159 ;  /* 0x0000009f0c9f7221 */ /* 0x000fe40000010000 */
[----:B0-----:R-:W-:-:S05]  /*1b450*/  FADD.FTZ R162, R161, R162 ;  /* 0x000000a2a1a27221 */ /* 0x001fca0000010000 */
[----:B------:R-:W0:Y:S01]  /*1b460*/  MUFU.EX2 R155, R167 ;  /* 0x000000a7009b7308 */ /* 0x000e220000000800 */
[----:B------:R-:W-:Y:S01]  /*1b470*/  FADD.FTZ R159, R196, R159 ;  /* 0x0000009fc49f7221 */ /* 0x000fe20000010000 */
[----:B------:R-:W-:-:S06]  /*1b480*/  FADD.FTZ R162, R197, R162 ;  /* 0x000000a2c5a27221 */ /* 0x000fcc0000010000 */
[----:B------:R-:W2:Y:S01]  /*1b490*/  MUFU.EX2 R192, R192 ;  /* 0x000000c000c07308 */ /* 0x000ea20000000800 */
[----:B------:R-:W-:Y:S01]  /*1b4a0*/  FADD.FTZ R159, R11, R159 ;  /* 0x0000009f0b9f7221 */ /* 0x000fe20000010000 */
[----:B------:R-:W-:-:S06]  /*1b4b0*/  FADD.FTZ R162, R158, R162 ;  /* 0x000000a29ea27221 */ /* 0x000fcc0000010000 */
[----:B------:R-:W3:Y:S01]  /*1b4c0*/  MUFU.EX2 R193, R193 ;  /* 0x000000c100c17308 */ /* 0x000ee20000000800 */
[----:B------:R-:W-:Y:S01]  /*1b4d0*/  FADD.FTZ R159, R198, R159 ;  /* 0x0000009fc69f7221 */ /* 0x000fe20000010000 */
[----:B------:R-:W-:-:S06]  /*1b4e0*/  FADD.FTZ R162, R199, R162 ;  /* 0x000000a2c7a27221 */ /* 0x000fcc0000010000 */
[----:B------:R-:W4:Y:S08]  /*1b4f0*/  MUFU.EX2 R7, R7 ;  /* 0x0000000700077308 */ /* 0x000f300000000800 */
[----:B------:R-:W5:Y:S01]  /*1b500*/  MUFU.EX2 R154, R154 ;  /* 0x0000009a009a7308 */ /* 0x000f620000000800 */
[----:B-1----:R-:W-:Y:S01]  /*1b510*/  FADD.FTZ R159, R10, R159 ;  /* 0x0000009f0a9f7221 */ /* 0x002fe20000010000 */
[----:B0-----:R-:W-:-:S06]  /*1b520*/  FADD.FTZ R162, R155, R162 ;  /* 0x000000a29ba27221 */ /* 0x001fcc0000010000 */
[----:B------:R-:W0:Y:S08]  /*1b530*/  MUFU.EX2 R194, R194 ;  /* 0x000000c200c27308 */ /* 0x000e300000000800 */
[----:B------:R-:W1:Y:S01]  /*1b540*/  MUFU.EX2 R195, R195 ;  /* 0x000000c300c37308 */ /* 0x000e620000000800 */
[----:B--2---:R-:W-:Y:S01]  /*1b550*/  FADD.FTZ R159, R192, R159 ;  /* 0x0000009fc09f7221 */ /* 0x004fe20000010000 */
[----:B---3--:R-:W-:-:S06]  /*1b560*/  FADD.FTZ R162, R193, R162 ;  /* 0x000000a2c1a27221 */ /* 0x008fcc0000010000 */
[----:B------:R-:W2:Y:S08]  /*1b570*/  MUFU.EX2 R8, R8 ;  /* 0x0000000800087308 */ /* 0x000eb00000000800 */
[----:B------:R-:W3:Y:S01]  /*1b580*/  MUFU.EX2 R152, R152 ;  /* 0x0000009800987308 */ /* 0x000ee20000000800 */
[----:B----4-:R-:W-:Y:S01]  /*1b590*/  FADD.FTZ R159, R7, R159 ;  /* 0x0000009f079f7221 */ /* 0x010fe20000010000 */
[----:B-----5:R-:W-:-:S03]  /*1b5a0*/  FADD.FTZ R162, R154, R162 ;  /* 0x000000a29aa27221 */ /* 0x020fc60000010000 */
[----:B0-----:R-:W-:Y:S01]  /*1b5b0*/  FADD.FTZ R159, R194, R159 ;  /* 0x0000009fc29f7221 */ /* 0x001fe20000010000 */
[----:B-1----:R-:W-:-:S03]  /*1b5c0*/  FADD.FTZ R162, R195, R162 ;  /* 0x000000a2c3a27221 */ /* 0x002fc60000010000 */
[----:B--2---:R-:W-:Y:S01]  /*1b5d0*/  FADD.FTZ R228, R8, R159 ;  /* 0x0000009f08e47221 */ /* 0x004fe20000010000 */
[----:B---3--:R-:W-:Y:S01]  /*1b5e0*/  FADD.FTZ R227, R152, R162 ;  /* 0x000000a298e37221 */ /* 0x008fe20000010000 */
[----:B------:R-:W-:Y:S06]  /*1b5f0*/  @!P0 BRA `(.L_x_647) ;  /* 0x0000000000048947 */ /* 0x000fec0003800000 */
[----:B------:R-:W-:Y:S01]  /*1b600*/  BPT.TRAP 0x1 ;  /* 0x000000040000795c */ /* 0x000fe20000300000 */
.L_x_647:
[----:B------:R-:W-:Y:S01]  /*1b610*/  F2FP.F16.F32.PACK_AB R206, R14, R206 ;  /* 0x000000ce0ece723e */ /* 0x000fe200000000ff */
[----:B------:R-:W-:Y:S01]  /*1b620*/  VIADD R6, R6, 0x38860 ;  /* 0x0003886006067836 */ /* 0x000fe20000000000 */
[----:B------:R0:W5:Y:S01]  /*1b630*/  LDL R14, [R1+0x50] ;  /* 0x00005000010e7983 */ /* 0x0001620000100800 */
[----:B------:R-:W-:Y:S02]  /*1b640*/  ISETP.GT.AND P1, PT, R223, RZ, PT ;  /* 0x000000ffdf00720c */ /* 0x000fe40003f24270 */
[----:B------:R-:W-:Y:S01]  /*1b650*/  F2FP.F16.F32.PACK_AB R210, R20, R210 ;  /* 0x000000d214d2723e */ /* 0x000fe200000000ff */
[----:B------:R-:W-:Y:S01]  /*1b660*/  IMAD.MOV.U32 R20, RZ, RZ, R4 ;  /* 0x000000ffff147224 */ /* 0x000fe200078e0004 */
[----:B------:R-:W-:Y:S02]  /*1b670*/  PRMT R6, R184, 0x654, R6 ;  /* 0x00000654b8067816 */ /* 0x000fe40000000006 */
[----:B------:R-:W-:Y:S01]  /*1b680*/  F2FP.F16.F32.PACK_AB R204, R15, R204 ;  /* 0x000000cc0fcc723e */ /* 0x000fe200000000ff */
[----:B------:R-:W-:Y:S01]  /*1b690*/  IMAD.MOV.U32 R15, RZ, RZ, R5 ;  /* 0x000000ffff0f7224 */ /* 0x000fe200078e0005 */
[----:B------:R0:W-:Y:S01]  /*1b6a0*/  SYNCS.ARRIVE.TRANS64.RED.A1T0 RZ, [R6+URZ], RZ ;  /* 0x000000ff06ff79a7 */ /* 0x0001e2000810043f */
[----:B------:R-:W-:-:S02]  /*1b6b0*/  F2FP.F16.F32.PACK_AB R194, R8, R194 ;  /* 0x000000c208c2723e */ /* 0x000fc400000000ff */
        /* <DEDUP_REMOVED lines=16> */
[----:B------:R-:W-:Y:S02]  /*1b7c0*/  IADD3 R223, R223, -0x1, RZ ;  /* 0xffffffffdfdf7810 */ /* 0x000fe40007ffe0ff */
[----:B------:R-:W-:Y:S01]  /*1b7d0*/  MOV R8, R226 ;  /* 0x000000e200087202 */ /* 0x000fe20000000f00 */
[----:B0-----:R-:W-:Y:S06]  /*1b7e0*/  @P1 BRA `(.L_x_648) ;  /* 0xffffffb400c41947 */ /* 0x001fec000383ffff */
.L_x_635:
[----:B------:R-:W-:Y:S05]  /*1b7f0*/  BSYNC B0 ;  /* 0x0000000000007941 */ /* 0x000fea0003800000 */
.L_x_634:
        /* <DEDUP_REMOVED lines=131> */
.L_x_649:
[----:B------:R-:W2:Y:S01]  /*1c030*/  LDL R0, [R1+0x50] ;  /* 0x0000500001007983 */ /* 0x000ea20000100800 */
[----:B------:R-:W-:Y:S01]  /*1c040*/  IMAD R8, R226, 0x8, R22 ;  /* 0x00000008e2087824 */ /* 0x000fe200078e0216 */
[----:B--2---:R-:W-:-:S04]  /*1c050*/  SHF.L.U32 R7, R0, 0x1f, RZ ;  /* 0x0000001f00077819 */ /* 0x004fc800000006ff */
[----:B------:R0:W1:Y:S01]  /*1c060*/  SYNCS.PHASECHK.TRANS64.TRYWAIT P1, [R8+URZ+0x38850], R7 ;  /* 0x03885007080075a7 */ /* 0x000062000802017f */
[----:B------:R-:W-:Y:S05]  /*1c070*/  @!P0 BRA `(.L_x_650) ;  /* 0x0000000000048947 */ /* 0x000fea0003800000 */
[----:B------:R-:W-:Y:S01]  /*1c080*/  BPT.TRAP 0x1 ;  /* 0x000000040000795c */ /* 0x000fe20000300000 */
.L_x_650:
[----:B------:R-:W-:Y:S01]  /*1c090*/  VIADD R22, R22, 0x400 ;  /* 0x0000040016167836 */ /* 0x000fe20000000000 */
[----:B------:R-:W-:Y:S04]  /*1c0a0*/  BSSY B0, `(.L_x_651) ;  /* 0x0000008000007945 */ /* 0x000fe80003800000 */
[----:B------:R-:W-:-:S04]  /*1c0b0*/  SHF.R.U32.HI R22, RZ, 0x4, R22 ;  /* 0x00000004ff167819 */ /* 0x000fc80000011616 */
[----:B------:R-:W-:-:S04]  /*1c0c0*/  LOP3.LUT R22, R22, 0x3fff, RZ, 0xc0, !PT ;  /* 0x00003fff16167812 */ /* 0x000fc800078ec0ff */
[----:B------:R-:W-:-:S05]  /*1c0d0*/  LOP3.LUT R9, R22, 0x2800000, RZ, 0xfc, !PT ;  /* 0x0280000016097812 */ /* 0x000fca00078efcff */
[----:B------:R-:W-:Y:S01]  /*1c0e0*/  IMAD R0, R226, 0xa00, R9 ;  /* 0x00000a00e2007824 */ /* 0x000fe200078e0209 */
[----:B-1----:R-:W-:Y:S06]  /*1c0f0*/  @P1 BRA `(.L_x_652) ;  /* 0x0000000000081947 */ /* 0x002fec0003800000 */
[----:B------:R-:W1:Y:S02]  /*1c100*/  SYNCS.PHASECHK.TRANS64.TRYWAIT P1, [R8+URZ+0x38850], R7 ;  /* 0x03885007080075a7 */ /* 0x000e64000802017f */
[----:B-1----:R-:W-:Y:S05]  /*1c110*/  @!P1 BRA `(.L_x_653) ;  /* 0x000000bc00cc9947 */ /* 0x002fea0003800000 */
.L_x_652:
[----:B------:R-:W-:Y:S05]  /*1c120*/  BSYNC B0 ;  /* 0x0000000000007941 */ /* 0x000fea0003800000 */
.L_x_651:
[----:B01----:R-:W-:Y:S01]  /*1c130*/  IMAD.MOV.U32 R7, RZ, RZ, 0x40000040 ;  /* 0x40000040ff077424 */ /* 0x003fe200078e00ff */
[----:B------:R-:W-:Y:S01]  /*1c140*/  MOV R6, R0 ;  /* 0x0000000000067202 */ /* 0x000fe20000000f00 */
[----:B------:R-:W-:Y:S01]  /*1c150*/  WARPGROUP.ARRIVE ;  /* 0x00000000000079c5 */ /* 0x000fe20000000000 */
[----:B------:R-:W0:Y:S02]  /*1c160*/  SHFL.BFLY PT, R2, R227, 0x2, 0x1f ;  /* 0x0c401f00e3027f89 */ /* 0x000e2400000e0000 */
[----:B------:R-:W-:Y:S01]  /*1c170*/  R2UR UR6, R6 ;  /* 0x00000000060672ca */ /* 0x000fe200000e0000 */
[----:B------:R-:W-:Y:S01]  /*1c180*/  VIADD R6, R0, 0x80 ;  /* 0x0000008000067836 */ /* 0x000fe20000000000 */
[----:B------:R-:W-:Y:S02]  /*1c190*/  R2UR UR7, R7 ;  /* 0x00000000070772ca */ /* 0x000fe400000e0000 */
[----:B------:R-:W-:-:S11]  /*1c1a0*/  MOV R7, 0x40000040 ;  /* 0x4000004000077802 */ /* 0x000fd60000000f00 */
[----:B------:R-:W-:Y:S01]  /*1c1b0*/  HGMMA.64x256x16.F32 R24, R208, gdesc[UR4].tnspB, R24, gsb0 ;  /* 0x43e00004d0187df0 */ /* 0x000fe20008000818 */
[----:B------:R-:W-:Y:S01]  /*1c1c0*/  R2UR UR6, R6 ;  /* 0x00000000060672ca */ /* 0x000fe200000e0000 */
[----:B------:R-:W-:Y:S01]  /*1c1d0*/  VIADD R6, R0, 0x100 ;  /* 0x0000010000067836 */ /* 0x000fe20000000000 */
[----:B------:R-:W-:Y:S01]  /*1c1e0*/  R2UR UR7, R7 ;  /* 0x00000000070772ca */ /* 0x000fe200000e0000 */
[----:B------:R-:W-:Y:S02]  /*1c1f0*/  IMAD.MOV.U32 R7, RZ, RZ, 0x40000040 ;  /* 0x40000040ff077424 */ /* 0x000fe400078e00ff */
[----:B0-----:R-:W-:-:S05]  /*1c200*/  FADD.FTZ R2, R2, R227 ;  /* 0x000000e302027221 */ /* 0x001fca0000010000 */
[----:B------:R-:W0:Y:S02]  /*1c210*/  SHFL.BFLY PT, R9, R2, 0x1, 0x1f ;  /* 0x0c201f0002097f89 */ /* 0x000e2400000e0000 */
[----:B0-----:R-:W-:Y:S01]  /*1c220*/  FADD.FTZ R13, R2, R9 ;  /* 0x00000009020d7221 */ /* 0x001fe20000010000 */
[----:B------:R-:W-:-:S04]  /*1c230*/  IMAD.MOV.U32 R2, RZ, RZ, -0x800000 ;  /* 0xff800000ff027424 */ /* 0x000fc800078e00ff */
[----:B------:R-:W-:-:S13]  /*1c240*/  FSETP.NE.FTZ.AND P2, PT, R13, RZ, PT ;  /* 0x000000ff0d00720b */ /* 0x000fda0003f55000 */
[----:B------:R-:W0:Y:S01]  /*1c250*/  @P2 MUFU.LG2 R11, R13 ;  /* 0x0000000d000b2308 */ /* 0x000e220000000c00 */
[----:B-----5:R-:W-:Y:S01]  /*1c260*/  @P2 FMUL.FTZ R14, R3, 0.69314718246459960938 ;  /* 0x3f317218030e2820 */ /* 0x020fe20000410000 */
[----:B0-----:R-:W-:-:S04]  /*1c270*/  @P2 FMUL.FTZ R11, R11, 0.69314718246459960938 ;  /* 0x3f3172180b0b2820 */ /* 0x001fc80000410000 */
[----:B------:R-:W-:Y:S01]  /*1c280*/  @P2 FFMA.FTZ R2, R14, R4, R11 ;  /* 0x000000040e022223 */ /* 0x000fe2000001000b */
[----:B------:R-:W-:Y:S02]  /*1c290*/  WARPGROUP.DEPBAR.LE gsb0, 0x0 ;  /* 0x00008000000079c5 */ /* 0x000fe40000010000 */
[----:B------:R-:W-:-:S06]  /*1c2a0*/  WARPGROUP.ARRIVE ;  /* 0x00000000000079c5 */ /* 0x000fcc0000000000 */
        /* <DEDUP_REMOVED lines=10> */
[----:B------:R-:W-:Y:S01]  /*1c350*/  VIADD R6, R0, 0x200 ;  /* 0x0000020000067836 */ /* 0x000fe20000000000 */
[----:B------:R-:W-:Y:S02]  /*1c360*/  R2UR UR7, R7 ;  /* 0x00000000070772ca */ /* 0x000fe400000e0000 */
[----:B------:R-:W-:Y:S01]  /*1c370*/  MOV R7, 0x40000040 ;  /* 0x4000004000077802 */ /* 0x000fe20000000f00 */
[----:B------:R-:W-:Y:S02]  /*1c380*/  WARPGROUP.DEPBAR.LE gsb0, 0x0 ;  /* 0x00008000000079c5 */ /* 0x000fe40000010000 */
[----:B------:R-:W-:-:S15]  /*1c390*/  WARPGROUP.ARRIVE ;  /* 0x00000000000079c5 */ /* 0x000fde0000000000 */
[----:B------:R-:W-:-:S05]  /*1c3a0*/  NOP ;  /* 0x0000000000007918 */ /* 0x000fca0000000000 */
[----:B------:R-:W-:Y:S01]  /*1c3b0*/  HGMMA.64x256x16.F32 R24, R196, gdesc[UR4].tnspB, R24, gsb0 ;  /* 0x43e00004c4187df0 */ /* 0x000fe20008000818 */
[----:B------:R-:W-:Y:S02]  /*1c3c0*/  R2UR UR6, R6 ;  /* 0x00000000060672ca */ /* 0x000fe400000e0000 */
[----:B------:R-:W-:Y:S02]  /*1c3d0*/  R2UR UR7, R7 ;  /* 0x00000000070772ca */ /* 0x000fe400000e0000 */
[----:B------:R-:W0:Y:S02]  /*1c3e0*/  SHFL.BFLY PT, R7, R228, 0x2, 0x1f ;  /* 0x0c401f00e4077f89 */ /* 0x000e2400000e0000 */
[----:B0-----:R-:W-:-:S05]  /*1c3f0*/  FADD.FTZ R0, R7, R228 ;  /* 0x000000e407007221 */ /* 0x001fca0000010000 */
[----:B------:R-:W0:Y:S02]  /*1c400*/  SHFL.BFLY PT, R7, R0, 0x1, 0x1f ;  /* 0x0c201f0000077f89 */ /* 0x000e2400000e0000 */
[----:B0-----:R-:W-:Y:S01]  /*1c410*/  FADD.FTZ R12, R0, R7 ;  /* 0x00000007000c7221 */ /* 0x001fe20000010000 */
[----:B------:R-:W-:Y:S01]  /*1c420*/  CS2R R6, SRZ ;  /* 0x0000000000067805 */ /* 0x000fe2000001ff00 */
[----:B------:R-:W-:-:S03]  /*1c430*/  IMAD.MOV.U32 R0, RZ, RZ, -0x800000 ;  /* 0xff800000ff007424 */ /* 0x000fc600078e00ff */
[----:B------:R-:W-:Y:S02]  /*1c440*/  FSETP.NE.FTZ.AND P1, PT, R12, RZ, PT ;  /* 0x000000ff0c00720b */ /* 0x000fe40003f35000 */
[----:B------:R-:W-:Y:S11]  /*1c450*/  @P2 MUFU.RCP R6, R13 ;  /* 0x0000000d00062308 */ /* 0x000ff60000001000 */
[----:B------:R-:W0:Y:S01]  /*1c460*/  @P1 MUFU.LG2 R9, R12 ;  /* 0x0000000c00091308 */ /* 0x000e220000000c00 */
[----:B------:R-:W-:-:S07]  /*1c470*/  @P1 FMUL.FTZ R10, R3, 0.69314718246459960938 ;  /* 0x3f317218030a1820 */ /* 0x000fce0000410000 */
[----:B------:R1:W2:Y:S01]  /*1c480*/  @P1 MUFU.RCP R7, R12 ;  /* 0x0000000c00071308 */ /* 0x0002a20000001000 */
[----:B0-----:R-:W-:-:S04]  /*1c490*/  @P1 FMUL.FTZ R9, R9, 0.69314718246459960938 ;  /* 0x3f31721809091820 */ /* 0x001fc80000410000 */
[----:B------:R-:W-:Y:S01]  /*1c4a0*/  @P1 FFMA.FTZ R0, R10, R5, R9 ;  /* 0x000000050a001223 */ /* 0x000fe20000010009 */
[----:B------:R-:W-:Y:S02]  /*1c4b0*/  WARPGROUP.DEPBAR.LE gsb0, 0x0 ;  /* 0x00008000000079c5 */ /* 0x000fe40000010000 */
[----:B------:R-:W-:-:S06]  /*1c4c0*/  WARPGROUP.ARRIVE ;  /* 0x00000000000079c5 */ /* 0x000fcc0000000000 */
[----:B------:R-:W-:Y:S03]  /*1c4d0*/  HGMMA.64x256x16.F32 R24, R192, gdesc[UR4].tnspB, R24, gsb0 ;  /* 0x43e00004c0187df0 */ /* 0x000fe60008000818 */
[----:B------:R-:W-:Y:S02]  /*1c4e0*/  WARPGROUP.DEPBAR.LE gsb0, 0x0 ;  /* 0x00008000000079c5 */ /* 0x000fe40000010000 */
[----:B-12---:R-:W-:Y:S05]  /*1c4f0*/  @!P0 BRA `(.L_x_654) ;  /* 0x0000000000048947 */ /* 0x006fea0003800000 */
[----:B------:R-:W-:Y:S01]  /*1c500*/  BPT.TRAP 0x1 ;  /* 0x000000040000795c */ /* 0x000fe20000300000 */
.L_x_654:
[----:B------:R-:W2:Y:S01]  /*1c510*/  LDL.LU R3, [R1+0x60] ;  /* 0x0000600001037983 */ /* 0x000ea20000300800 */
[----:B------:R-:W-:Y:S01]  /*1c520*/  IADD3 R5, R8, 0x38860, RZ ;  /* 0x0003886008057810 */ /* 0x000fe20007ffe0ff */
[-C--:B------:R-:W-:Y:S01]  /*1c530*/  FMUL.FTZ R4, R24, R7.reuse ;  /* 0x0000000718047220 */ /* 0x080fe20000410000 */
[----:B------:R-:W-:Y:S01]  /*1c540*/  FMUL.FTZ R25, R25, R7 ;  /* 0x0000000719197220 */ /* 0x000fe20000410000 */
[----:B------:R-:W3:Y:S04]  /*1c550*/  LDL.LU R14, [R1+0x50] ;  /* 0x00005000010e7983 */ /* 0x000ee80000300800 */
[----:B------:R-:W4:Y:S01]  /*1c560*/  LDL.LU R13, [R1+0x74] ;  /* 0x00007400010d7983 */ /* 0x000f220000300800 */
[----:B------:R-:W-:-:S05]  /*1c570*/  VIADD R226, R226, 0x1 ;  /* 0x00000001e2e27836 */ /* 0x000fca0000000000 */
[----:B------:R-:W-:-:S04]  /*1c580*/  ISETP.NE.AND P0, PT, R226, 0x2, PT ;  /* 0x00000002e200780c */ /* 0x000fc80003f05270 */
[----:B------:R-:W-:Y:S01]  /*1c590*/  SEL R12, RZ, 0x1, P0 ;  /* 0x00000001ff0c7807 */ /* 0x000fe20000000000 */
        /* <DEDUP_REMOVED lines=120> */
[----:B------:R-:W-:Y:S01]  /*1cd20*/  PLOP3.LUT P1, PT, PT, PT, PT, 0x8, 0x0 ;  /* 0x000000000000781c */ /* 0x000fe20003f2e170 */
[-C--:B------:R-:W-:Y:S01]  /*1cd30*/  FMUL.FTZ R147, R147, R6.reuse ;  /* 0x0000000693937220 */ /* 0x080fe20000410000 */
[-C--:B------:R-:W-:Y:S01]  /*1cd40*/  FMUL.FTZ R150, R150, R6.reuse ;  /* 0x0000000696967220 */ /* 0x080fe20000410000 */
[----:B------:R-:W-:Y:S01]  /*1cd50*/  FMUL.FTZ R151, R151, R6 ;  /* 0x0000000697977220 */ /* 0x000fe20000410000 */
[----:B------:R-:W-:-:S02]  /*1cd60*/  SEL R226, R226, RZ, P0 ;  /* 0x000000ffe2e27207 */ /* 0x000fc40000000000 */
[----:B--2---:R-:W-:Y:S02]  /*1cd70*/  PRMT R5, R3, 0x654, R5 ;  /* 0x0000065403057816 */ /* 0x004fe40000000005 */
[----:B---3--:R-:W-:Y:S01]  /*1cd80*/  LOP3.LUT R14, R14, R12, RZ, 0x3c, !PT ;  /* 0x0000000c0e0e7212 */ /* 0x008fe200078e3cff */
[----:B----4-:R-:W-:Y:S02]  /*1cd90*/  VIADD R13, R13, 0x1 ;  /* 0x000000010d0d7836 */ /* 0x010fe40000000000 */
[----:B------:R-:W-:Y:S01]  /*1cda0*/  FMUL.FTZ R3, R29, R7 ;  /* 0x000000071d037220 */ /* 0x000fe20000410000 */
[----:B------:R0:W-:Y:S02]  /*1cdb0*/  SYNCS.ARRIVE.TRANS64.RED.A1T0 RZ, [R5+URZ], RZ ;  /* 0x000000ff05ff79a7 */ /* 0x0001e4000810043f */
[----:B------:R1:W-:Y:S04]  /*1cdc0*/  STL [R1+0x74], R13 ;  /* 0x0000740d01007387 */ /* 0x0003e80000100800 */
[----:B------:R1:W-:Y:S01]  /*1cdd0*/  STL [R1+0x50], R14 ;  /* 0x0000500e01007387 */ /* 0x0003e20000100800 */
[-C--:B0-----:R-:W-:Y:S01]  /*1cde0*/  FMUL.FTZ R5, R26, R6.reuse ;  /* 0x000000061a057220 */ /* 0x081fe20000410000 */
[----:B------:R-:W-:-:S07]  /*1cdf0*/  FMUL.FTZ R7, R30, R6 ;  /* 0x000000061e077220 */ /* 0x000fce0000410000 */
.L_x_564:
[----:B------:R-:W0:Y:S08]  /*1ce00*/  S2UR UR4, SR_CgaCtaId ;  /* 0x00000000000479c3 */ /* 0x000e300000008800 */
[----:B------:R-:W-:Y:S01]  /*1ce10*/  BAR.SYNC.DEFER_BLOCKING 0x5, 0x180 ;  /* 0x0146000000007b1d */ /* 0x000fe20000010000 */
[----:B------:R-:W-:-:S05]  /*1ce20*/  MOV R22, 0x400 ;  /* 0x0000040000167802 */ /* 0x000fca0000000f00 */
[----:B------:R-:W-:Y:S01]  /*1ce30*/  BSSY B0, `(.L_x_655) ;  /* 0x00002f6000007945 */ /* 0x000fe20003800000 */
[----:B0-----:R-:W-:-:S04]  /*1ce40*/  MOV R6, UR4 ;  /* 0x0000000400067c02 */ /* 0x001fc80008000f00 */
[----:B------:R-:W-:Y:S01]  /*1ce50*/  LEA R22, R6, R22, 0x18 ;  /* 0x0000001606167211 */ /* 0x000fe200078ec0ff */
[----:B------:R0:W-:Y:S04]  /*1ce60*/  STL [R1+0x60], R6 ;  /* 0x0000600601007387 */ /* 0x0001e80000100800 */
[----:B----4-:R0:W2:Y:S01]  /*1ce70*/  LDS.128 R28, [R22+0x388d0] ;  /* 0x0388d000161c7984 */ /* 0x0100a20000000c00 */
[----:B------:R-:W-:Y:S06]  /*1ce80*/  BAR.ARV 0x4, 0x180 ;  /* 0x0106000000007b1d */ /* 0x000fec0000002000 */
[----:B------:R-:W-:Y:S05]  /*1ce90*/  @P1 BRA `(.L_x_656) ;  /* 0x0000002000501947 */ /* 0x000fea0003800000 */
[----:B0-----:R-:W3:Y:S04]  /*1cea0*/  LDL R6, [R1+0x7c] ;  /* 0x00007c0001067983 */ /* 0x001ee80000100800 */
[----:B-----5:R-:W4:Y:S01]  /*1ceb0*/  LDL R136, [R1+0x64] ;  /* 0x0000640001887983 */ /* 0x020f220000100800 */
[----:B-1----:R-:W0:Y:S01]  /*1cec0*/  S2R R13, SR_SWINHI ;  /* 0x00000000000d7919 */ /* 0x002e220000002f00 */
[----:B------:R-:W-:Y:S01]  /*1ced0*/  F2FP.F16.F32.PACK_AB R4, R25, R4 ;  /* 0x000000041904723e */ /* 0x000fe200000000ff */
[----:B------:R-:W-:Y:S01]  /*1cee0*/  ULDC.64 UR4, c[0x0][0xc00] ;  /* 0x0003000000047ab9 */ /* 0x000fe20000000a00 */
[----:B------:R-:W-:Y:S02]  /*1cef0*/  MOV R20, R22 ;  /* 0x0000001600147202 */ /* 0x000fe40000000f00 */
[----:B0-----:R-:W-:-:S02]  /*1cf00*/  MOV R21, R13 ;  /* 0x0000000d00157202 */ /* 0x001fc40000000f00 */
        /* <DEDUP_REMOVED lines=9> */
[----:B------:R-:W-:Y:S01]  /*1cfa0*/  F2FP.F16.F32.PACK_AB R147, R151, R150 ;  /* 0x000000969793723e */ /* 0x000fe200000000ff */
[----:B------:R-:W-:Y:S01]  /*1cfb0*/  ULDC.64 UR6, c[0x0][0x208] ;  /* 0x0000820000067ab9 */ /* 0x000fe20000000a00 */
[----:B------:R-:W-:Y:S01]  /*1cfc0*/  BAR.SYNC.DEFER_BLOCKING 0x1, 0x100 ;  /* 0x0044000000007b1d */ /* 0x000fe20000010000 */
[----:B---3--:R-:W-:-:S03]  /*1cfd0*/  IMAD.WIDE R114, R6, 0x2, R20 ;  /* 0x0000000206727825 */ /* 0x008fc600078e0214 */
[C---:B--2---:R-:W-:Y:S02]  /*1cfe0*/  IADD3 R28, P0, R114.reuse, 0x40, RZ ;  /* 0x00000040721c7810 */ /* 0x044fe40007f1e0ff */
[----:B------:R-:W-:Y:S02]  /*1cff0*/  IADD3 R6, P1, R114, 0x20, RZ ;  /* 0x0000002072067810 */ /* 0x000fe40007f3e0ff */
[----:B------:R-:W-:Y:S02]  /*1d000*/  LOP3.LUT R76, R28, 0x380, RZ, 0xc0, !PT ;  /* 0x000003801c4c7812 */ /* 0x000fe400078ec0ff */
[----:B------:R-:W-:Y:S02]  /*1d010*/  IADD3 R84, P3, R114, 0x4000, RZ ;  /* 0x0000400072547810 */ /* 0x000fe40007f7e0ff */
[----:B------:R-:W-:Y:S02]  /*1d020*/  LOP3.LUT R72, R6, 0x380, RZ, 0xc0, !PT ;  /* 0x0000038006487812 */ /* 0x000fe400078ec0ff */
[----:B------:R-:W-:-:S02]  /*1d030*/  SHF.R.U64 R76, R76, 0x3, RZ ;  /* 0x000000034c4c7819 */ /* 0x000fc400000012ff */
[----:B------:R-:W-:Y:S01]  /*1d040*/  IADD3 R96, P2, R114, 0x4060, RZ ;  /* 0x0000406072607810 */ /* 0x000fe20007f5e0ff */
[----:B------:R-:W-:Y:S01]  /*1d050*/  IMAD.X R73, RZ, RZ, R115, P1 ;  /* 0x000000ffff497224 */ /* 0x000fe200008e0673 */
[----:B------:R-:W-:Y:S02]  /*1d060*/  LOP3.LUT R112, R84, 0x380, RZ, 0xc0, !PT ;  /* 0x0000038054707812 */ /* 0x000fe400078ec0ff */
[----:B------:R-:W-:Y:S02]  /*1d070*/  SHF.R.U64 R72, R72, 0x3, RZ ;  /* 0x0000000348487819 */ /* 0x000fe400000012ff */
[----:B------:R-:W-:Y:S02]  /*1d080*/  IADD3 R100, P1, R114, 0x8000, RZ ;  /* 0x0000800072647810 */ /* 0x000fe40007f3e0ff */
[----:B------:R-:W-:Y:S02]  /*1d090*/  LOP3.LUT R76, R76, R28, RZ, 0x3c, !PT ;  /* 0x0000001c4c4c7212 */ /* 0x000fe400078e3cff */
[----:B------:R-:W-:-:S02]  /*1d0a0*/  LOP3.LUT R28, R96, 0x380, RZ, 0xc0, !PT ;  /* 0x00000380601c7812 */ /* 0x000fc400078ec0ff */
[----:B------:R-:W-:Y:S02]  /*1d0b0*/  SHF.R.U64 R112, R112, 0x3, RZ ;  /* 0x0000000370707819 */ /* 0x000fe400000012ff */
[----:B------:R-:W-:Y:S02]  /*1d0c0*/  IADD3 R88, P6, R114, 0x4020, RZ ;  /* 0x0000402072587810 */ /* 0x000fe40007fde0ff */
[----:B------:R-:W-:Y:S01]  /*1d0d0*/  LOP3.LUT R72, R72, R6, RZ, 0x3c, !PT ;  /* 0x0000000648487212 */ /* 0x000fe200078e3cff */
[----:B------:R-:W-:Y:S01]  /*1d0e0*/  IMAD.X R85, RZ, RZ, R115, P3 ;  /* 0x000000ffff557224 */ /* 0x000fe200018e0673 */
[----:B------:R-:W-:Y:S02]  /*1d0f0*/  IADD3 R47, P4, R114, 0x60, RZ ;  /* 0x00000060722f7810 */ /* 0x000fe40007f9e0ff */
[----:B------:R-:W-:Y:S02]  /*1d100*/  LOP3.LUT R6, R100, 0x380, RZ, 0xc0, !PT ;  /* 0x0000038064067812 */ /* 0x000fe400078ec0ff */
[----:B------:R-:W-:-:S02]  /*1d110*/  SHF.R.U64 R28, R28, 0x3, RZ ;  /* 0x000000031c1c7819 */ /* 0x000fc400000012ff */
[----:B------:R-:W-:Y:S02]  /*1d120*/  IADD3 R108, P3, R114, 0x8060, RZ ;  /* 0x00008060726c7810 */ /* 0x000fe40007f7e0ff */
[----:B------:R-:W-:Y:S02]  /*1d130*/  LOP3.LUT R84, R112, R84, RZ, 0x3c, !PT ;  /* 0x0000005470547212 */ /* 0x000fe400078e3cff */
[----:B------:R-:W-:Y:S02]  /*1d140*/  LOP3.LUT R112, R88, 0x380, RZ, 0xc0, !PT ;  /* 0x0000038058707812 */ /* 0x000fe400078ec0ff */
[----:B------:R-:W-:Y:S02]  /*1d150*/  IADD3 R92, P5, R114, 0x4040, RZ ;  /* 0x00004040725c7810 */ /* 0x000fe40007fbe0ff */
[----:B------:R-:W-:Y:S02]  /*1d160*/  IADD3.X R81, RZ, R115, RZ, P4, !PT ;  /* 0x00000073ff517210 */ /* 0x000fe400027fe4ff */
[----:B------:R-:W-:-:S02]  /*1d170*/  SHF.R.U64 R6, R6, 0x3, RZ ;  /* 0x0000000306067819 */ /* 0x000fc400000012ff */
[----:B------:R-:W-:Y:S02]  /*1d180*/  IADD3 R106, P4, R114, 0x8040, RZ ;  /* 0x00008040726a7810 */ /* 0x000fe40007f9e0ff */
[----:B------:R-:W-:Y:S01]  /*1d190*/  LOP3.LUT R96, R28, R96, RZ, 0x3c, !PT ;  /* 0x000000601c607212 */ /* 0x000fe200078e3cff */
[--C-:B------:R-:W-:Y:S01]  /*1d1a0*/  IMAD.X R77, RZ, RZ, R115.reuse, P0 ;  /* 0x000000ffff4d7224 */ /* 0x100fe200000e0673 */
[----:B------:R-:W-:Y:S02]  /*1d1b0*/  LOP3.LUT R13, R114, 0x380, RZ, 0xc0, !PT ;  /* 0x00000380720d7812 */ /* 0x000fe400078ec0ff */
[----:B------:R-:W-:Y:S02]  /*1d1c0*/  LOP3.LUT R28, R108, 0x380, RZ, 0xc0, !PT ;  /* 0x000003806c1c7812 */ /* 0x000fe400078ec0ff */
[----:B------:R-:W-:Y:S02]  /*1d1d0*/  LOP3.LUT R80, R47, 0x380, RZ, 0xc0, !PT ;  /* 0x000003802f507812 */ /* 0x000fe400078ec0ff */
[----:B------:R-:W-:Y:S01]  /*1d1e0*/  SHF.R.U64 R112, R112, 0x3, RZ ;  /* 0x0000000370707819 */ /* 0x000fe200000012ff */
[----:B------:R-:W-:Y:S01]  /*1d1f0*/  IMAD.X R97, RZ, RZ, R115, P2 ;  /* 0x000000ffff617224 */ /* 0x000fe200010e0673 */
[----:B------:R-:W-:-:S02]  /*1d200*/  IADD3 R104, P0, R114, 0x8020, RZ ;  /* 0x0000802072687810 */ /* 0x000fc40007f1e0ff */
[----:B------:R-:W-:Y:S02]  /*1d210*/  IADD3.X R93, RZ, R115, RZ, P5, !PT ;  /* 0x00000073ff5d7210 */ /* 0x000fe40002ffe4ff */
[----:B------:R-:W-:Y:S01]  /*1d220*/  LOP3.LUT R100, R6, R100, RZ, 0x3c, !PT ;  /* 0x0000006406647212 */ /* 0x000fe200078e3cff */
[----:B------:R-:W-:Y:S01]  /*1d230*/  IMAD.X R101, RZ, RZ, R115, P1 ;  /* 0x000000ffff657224 */ /* 0x000fe200008e0673 */
[----:B------:R-:W-:Y:S02]  /*1d240*/  IADD3 R12, P5, R114, 0xc020, RZ ;  /* 0x0000c020720c7810 */ /* 0x000fe40007fbe0ff */
[----:B------:R-:W-:Y:S02]  /*1d250*/  LOP3.LUT R6, R106, 0x380, RZ, 0xc0, !PT ;  /* 0x000003806a067812 */ /* 0x000fe400078ec0ff */
[----:B------:R-:W-:Y:S02]  /*1d260*/  IADD3 R14, P2, R114, 0xc040, RZ ;  /* 0x0000c040720e7810 */ /* 0x000fe40007f5e0ff */
[----:B------:R-:W-:-:S02]  /*1d270*/  SHF.R.U64 R13, R13, 0x3, RZ ;  /* 0x000000030d0d7819 */ /* 0x000fc400000012ff */
[----:B------:R-:W-:Y:S01]  /*1d280*/  SHF.R.U64 R28, R28, 0x3, RZ ;  /* 0x000000031c1c7819 */ /* 0x000fe200000012ff */
[----:B------:R-:W-:Y:S01]  /*1d290*/  IMAD.X R89, RZ, RZ, R115, P6 ;  /* 0x000000ffff597224 */ /* 0x000fe200030e0673 */
[----:B------:R-:W-:Y:S02]  /*1d2a0*/  IADD3 R26, P1, R114, 0xc060, RZ ;  /* 0x0000c060721a7810 */ /* 0x000fe40007f3e0ff */
[----:B------:R-:W-:Y:S02]  /*1d2b0*/  SHF.R.U64 R80, R80, 0x3, RZ ;  /* 0x0000000350507819 */ /* 0x000fe400000012ff */
[----:B------:R-:W-:Y:S02]  /*1d2c0*/  LOP3.LUT R88, R112, R88, RZ, 0x3c, !PT ;  /* 0x0000005870587212 */ /* 0x000fe400078e3cff */
[----:B------:R-:W-:Y:S02]  /*1d2d0*/  LOP3.LUT R112, R104, 0x380, RZ, 0xc0, !PT ;  /* 0x0000038068707812 */ /* 0x000fe400078ec0ff */
[----:B------:R-:W-:-:S02]  /*1d2e0*/  IADD3 R110, P6, R114, 0xc000, RZ ;  /* 0x0000c000726e7810 */ /* 0x000fc40007fde0ff */
[----:B------:R-:W-:Y:S02]  /*1d2f0*/  SHF.R.U64 R6, R6, 0x3, RZ ;  /* 0x0000000306067819 */ /* 0x000fe400000012ff */
[----:B------:R-:W-:Y:S02]  /*1d300*/  LOP3.LUT R25, R12, 0x380, RZ, 0xc0, !PT ;  /* 0x000003800c197812 */ /* 0x000fe400078ec0ff */
[----:B------:R-:W-:Y:S02]  /*1d310*/  LOP3.LUT R114, R13, R114, RZ, 0x3c, !PT ;  /* 0x000000720d727212 */ /* 0x000fe400078e3cff */
[----:B------:R-:W-:Y:S02]  /*1d320*/  LOP3.LUT R108, R28, R108, RZ, 0x3c, !PT ;  /* 0x0000006c1c6c7212 */ /* 0x000fe400078e3cff */
[----:B------:R-:W-:Y:S02]  /*1d330*/  LOP3.LUT R27, R14, 0x380, RZ, 0xc0, !PT ;  /* 0x000003800e1b7812 */ /* 0x000fe400078ec0ff */
[----:B------:R-:W-:-:S02]  /*1d340*/  LOP3.LUT R80, R80, R47, RZ, 0x3c, !PT ;  /* 0x0000002f50507212 */ /* 0x000fc400078e3cff */
[----:B------:R-:W-:Y:S02]  /*1d350*/  LOP3.LUT R28, R26, 0x380, RZ, 0xc0, !PT ;  /* 0x000003801a1c7812 */ /* 0x000fe400078ec0ff */
[----:B------:R-:W-:Y:S02]  /*1d360*/  LOP3.LUT R47, R92, 0x380, RZ, 0xc0, !PT ;  /* 0x000003805c2f7812 */ /* 0x000fe400078ec0ff */
[----:B------:R-:W-:Y:S02]  /*1d370*/  SHF.R.U64 R112, R112, 0x3, RZ ;  /* 0x0000000370707819 */ /* 0x000fe400000012ff */
[----:B------:R-:W-:Y:S02]  /*1d380*/  LOP3.LUT R106, R6, R106, RZ, 0x3c, !PT ;  /* 0x0000006a066a7212 */ /* 0x000fe400078e3cff */
[----:B------:R-:W-:Y:S02]  /*1d390*/  SHF.R.U64 R25, R25, 0x3, RZ ;  /* 0x0000000319197819 */ /* 0x000fe400000012ff */
[----:B------:R-:W-:-:S02]  /*1d3a0*/  MOV R114, R114 ;  /* 0x0000007200727202 */ /* 0x000fc40000000f00 */
[----:B------:R-:W-:Y:S02]  /*1d3b0*/  F2FP.F16.F32.PACK_AB R6, R3, R10 ;  /* 0x0000000a0306723e */ /* 0x000fe400000000ff */
[----:B------:R-:W-:Y:S02]  /*1d3c0*/  SHF.R.U64 R27, R27, 0x3, RZ ;  /* 0x000000031b1b7819 */ /* 0x000fe400000012ff */
[----:B------:R-:W-:Y:S02]  /*1d3d0*/  SHF.R.U64 R28, R28, 0x3, RZ ;  /* 0x000000031c1c7819 */ /* 0x000fe400000012ff */
[----:B------:R-:W-:Y:S02]  /*1d3e0*/  SHF.R.U64 R47, R47, 0x3, RZ ;  /* 0x000000032f2f7819 */ /* 0x000fe400000012ff */
[----:B------:R-:W-:Y:S01]  /*1d3f0*/  LOP3.LUT R104, R112, R104, RZ, 0x3c, !PT ;  /* 0x0000006870687212 */ /* 0x000fe200078e3cff */
[----:B------:R-:W-:Y:S01]  /*1d400*/  IMAD.X R13, RZ, RZ, R115, P2 ;  /* 0x000000ffff0d7224 */ /* 0x000fe200010e0673 */
[----:B------:R-:W-:Y:S01]  /*1d410*/  LOP3.LUT R112, R25, R12, RZ, 0x3c, !PT ;  /* 0x0000000c19707212 */ /* 0x000fe200078e3cff */
[----:B------:R0:W-:Y:S01]  /*1d420*/  STSM.16.M88.4 [R114], R4 ;  /* 0x0000000472007844 */ /* 0x0001e20000000200 */
[----:B------:R-:W-:-:S02]  /*1d430*/  LOP3.LUT R12, R27, R14, RZ, 0x3c, !PT ;  /* 0x0000000e1b0c7212 */ /* 0x000fc400078e3cff */
[----:B------:R-:W-:Y:S02]  /*1d440*/  IADD3.X R15, RZ, R115, RZ, P1, !PT ;  /* 0x00000073ff0f7210 */ /* 0x000fe40000ffe4ff */
[----:B------:R-:W-:Y:S02]  /*1d450*/  LOP3.LUT R14, R28, R26, RZ, 0x3c, !PT ;  /* 0x0000001a1c0e7212 */ /* 0x000fe400078e3cff */
[----:B------:R-:W-:Y:S02]  /*1d460*/  LOP3.LUT R92, R47, R92, RZ, 0x3c, !PT ;  /* 0x0000005c2f5c7212 */ /* 0x000fe400078e3cff */
[----:B------:R-:W-:Y:S02]  /*1d470*/  MOV R72, R72 ;  /* 0x0000004800487202 */ /* 0x000fe40000000f00 */
[----:B------:R-:W-:Y:S02]  /*1d480*/  LOP3.LUT R47, R110, 0x380, RZ, 0xc0, !PT ;  /* 0x000003806e2f7812 */ /* 0x000fe400078ec0ff */
[----:B------:R-:W-:-:S02]  /*1d490*/  MOV R76, R76 ;  /* 0x0000004c004c7202 */ /* 0x000fc40000000f00 */
[----:B0-----:R-:W-:Y:S02]  /*1d4a0*/  F2FP.F16.F32.PACK_AB R4, R33, R24 ;  /* 0x000000182104723e */ /* 0x001fe400000000ff */
[----:B------:R-:W-:Y:S02]  /*1d4b0*/  F2FP.F16.F32.PACK_AB R5, R35, R34 ;  /* 0x000000222305723e */ /* 0x000fe400000000ff */
[----:B------:R-:W-:Y:S02]  /*1d4c0*/  F2FP.F16.F32.PACK_AB R6, R37, R158 ;  /* 0x0000009e2506723e */ /* 0x000fe400000000ff */
[----:B------:R-:W-:Y:S02]  /*1d4d0*/  F2FP.F16.F32.PACK_AB R7, R39, R38 ;  /* 0x000000262707723e */ /* 0x000fe400000000ff */
[----:B------:R-:W-:Y:S02]  /*1d4e0*/  F2FP.F16.F32.PACK_AB R10, R45, R160 ;  /* 0x000000a02d0a723e */ /* 0x000fe400000000ff */
[----:B------:R-:W-:-:S02]  /*1d4f0*/  MOV R3, R12 ;  /* 0x0000000c00037202 */ /* 0x000fc40000000f00 */
[----:B------:R-:W-:Y:S01]  /*1d500*/  MOV R28, R14 ;  /* 0x0000000e001c7202 */ /* 0x000fe20000000f00 */
[----:B------:R0:W-:Y:S01]  /*1d510*/  STSM.16.M88.4 [R72], R4 ;  /* 0x0000000448007844 */ /* 0x0001e20000000200 */
[----:B------:R-:W-:Y:S02]  /*1d520*/  MOV R80, R80 ;  /* 0x0000005000507202 */ /* 0x000fe40000000f00 */
[----:B------:R-:W-:Y:S02]  /*1d530*/  F2FP.F16.F32.PACK_AB R12, R49, R161 ;  /* 0x000000a1310c723e */ /* 0x000fe400000000ff */
[----:B------:R-:W-:Y:S02]  /*1d540*/  F2FP.F16.F32.PACK_AB R13, R51, R50 ;  /* 0x00000032330d723e */ /* 0x000fe400000000ff */
[----:B------:R-:W-:Y:S02]  /*1d550*/  F2FP.F16.F32.PACK_AB R14, R53, R162 ;  /* 0x000000a2350e723e */ /* 0x000fe400000000ff */
[----:B------:R-:W-:-:S02]  /*1d560*/  F2FP.F16.F32.PACK_AB R15, R55, R54 ;  /* 0x00000036370f723e */ /* 0x000fc400000000ff */
[----:B------:R-:W-:Y:S02]  /*1d570*/  SHF.R.U64 R47, R47, 0x3, RZ ;  /* 0x000000032f2f7819 */ /* 0x000fe400000012ff */
[----:B------:R-:W-:Y:S02]  /*1d580*/  MOV R84, R84 ;  /* 0x0000005400547202 */ /* 0x000fe40000000f00 */
[----:B------:R-:W-:Y:S02]  /*1d590*/  F2FP.F16.F32.PACK_AB R24, R57, R163 ;  /* 0x000000a33918723e */ /* 0x000fe400000000ff */
[----:B------:R-:W-:Y:S02]  /*1d5a0*/  F2FP.F16.F32.PACK_AB R25, R59, R58 ;  /* 0x0000003a3b19723e */ /* 0x000fe400000000ff */
[----:B------:R-:W-:Y:S02]  /*1d5b0*/  F2FP.F16.F32.PACK_AB R26, R61, R164 ;  /* 0x000000a43d1a723e */ /* 0x000fe400000000ff */
[----:B------:R-:W-:Y:S01]  /*1d5c0*/  F2FP.F16.F32.PACK_AB R27, R63, R62 ;  /* 0x0000003e3f1b723e */ /* 0x000fe200000000ff */
[----:B------:R-:W-:Y:S01]  /*1d5d0*/  IMAD.X R107, RZ, RZ, R115, P4 ;  /* 0x000000ffff6b7224 */ /* 0x000fe200020e0673 */
[----:B------:R-:W-:Y:S01]  /*1d5e0*/  MOV R88, R88 ;  /* 0x0000005800587202 */ /* 0x000fe20000000f00 */
[----:B------:R1:W-:Y:S01]  /*1d5f0*/  STSM.16.M88.4 [R76], R8 ;  /* 0x000000084c007844 */ /* 0x0003e20000000200 */
[----:B0-----:R-:W-:-:S02]  /*1d600*/  F2FP.F16.F32.PACK_AB R4, R65, R165 ;  /* 0x000000a54104723e */ /* 0x001fc400000000ff */
[----:B------:R-:W-:Y:S02]  /*1d610*/  F2FP.F16.F32.PACK_AB R5, R67, R66 ;  /* 0x000000424305723e */ /* 0x000fe400000000ff */
[----:B------:R-:W-:Y:S02]  /*1d620*/  F2FP.F16.F32.PACK_AB R6, R69, R166 ;  /* 0x000000a64506723e */ /* 0x000fe400000000ff */
[----:B------:R-:W-:Y:S02]  /*1d630*/  F2FP.F16.F32.PACK_AB R7, R71, R70 ;  /* 0x000000464707723e */ /* 0x000fe400000000ff */
[----:B------:R-:W-:Y:S01]  /*1d640*/  IADD3.X R105, RZ, R115, RZ, P0, !PT ;  /* 0x00000073ff697210 */ /* 0x000fe200007fe4ff */
[----:B------:R-:W-:Y:S01]  /*1d650*/  STSM.16.M88.4 [R80], R12 ;  /* 0x0000000c50007844 */ /* 0x000fe20000000200 */
[----:B------:R-:W-:Y:S02]  /*1d660*/  MOV R92, R92 ;  /* 0x0000005c005c7202 */ /* 0x000fe40000000f00 */
[----:B------:R-:W-:Y:S01]  /*1d670*/  LOP3.LUT R110, R47, R110, RZ, 0x3c, !PT ;  /* 0x0000006e2f6e7212 */ /* 0x000fe200078e3cff */
[----:B------:R-:W-:Y:S01]  /*1d680*/  STSM.16.M88.4 [R84], R24 ;  /* 0x0000001854007844 */ /* 0x000fe20000000200 */
[----:B------:R-:W-:-:S02]  /*1d690*/  MOV R96, R96 ;  /* 0x0000006000607202 */ /* 0x000fc40000000f00 */
[----:B-1----:R-:W-:Y:S02]  /*1d6a0*/  F2FP.F16.F32.PACK_AB R8, R32, R167 ;  /* 0x000000a72008723e */ /* 0x002fe400000000ff */
[----:B------:R-:W-:Y:S02]  /*1d6b0*/  F2FP.F16.F32.PACK_AB R9, R75, R74 ;  /* 0x0000004a4b09723e */ /* 0x000fe400000000ff */
[----:B------:R-:W-:Y:S02]  /*1d6c0*/  F2FP.F16.F32.PACK_AB R10, R44, R168 ;  /* 0x000000a82c0a723e */ /* 0x000fe400000000ff */
[----:B------:R-:W-:Y:S02]  /*1d6d0*/  F2FP.F16.F32.PACK_AB R11, R79, R78 ;  /* 0x0000004e4f0b723e */ /* 0x000fe400000000ff */
[----:B------:R-:W-:Y:S02]  /*1d6e0*/  F2FP.F16.F32.PACK_AB R32, R56, R169 ;  /* 0x000000a93820723e */ /* 0x000fe400000000ff */
[----:B------:R-:W-:-:S02]  /*1d6f0*/  F2FP.F16.F32.PACK_AB R33, R83, R82 ;  /* 0x000000525321723e */ /* 0x000fc400000000ff */
[----:B------:R-:W-:Y:S02]  /*1d700*/  F2FP.F16.F32.PACK_AB R34, R64, R170 ;  /* 0x000000aa4022723e */ /* 0x000fe400000000ff */
[----:B------:R-:W-:Y:S01]  /*1d710*/  F2FP.F16.F32.PACK_AB R35, R87, R86 ;  /* 0x000000565723723e */ /* 0x000fe200000000ff */
[----:B------:R0:W-:Y:S01]  /*1d720*/  STSM.16.M88.4 [R88], R4 ;  /* 0x0000000458007844 */ /* 0x0001e20000000200 */
[----:B------:R-:W-:Y:S01]  /*1d730*/  MOV R100, R100 ;  /* 0x0000006400647202 */ /* 0x000fe20000000f00 */
[----:B------:R-:W-:Y:S01]  /*1d740*/  IMAD.X R109, RZ, RZ, R115, P3 ;  /* 0x000000ffff6d7224 */ /* 0x000fe200018e0673 */
[----:B------:R-:W-:Y:S02]  /*1d750*/  F2FP.F16.F32.PACK_AB R44, R68, R171 ;  /* 0x000000ab442c723e */ /* 0x000fe400000000ff */
[----:B------:R-:W-:Y:S02]  /*1d760*/  F2FP.F16.F32.PACK_AB R45, R91, R90 ;  /* 0x0000005a5b2d723e */ /* 0x000fe400000000ff */
[----:B------:R-:W-:-:S02]  /*1d770*/  F2FP.F16.F32.PACK_AB R47, R95, R94 ;  /* 0x0000005e5f2f723e */ /* 0x000fc400000000ff */
[----:B------:R-:W-:Y:S02]  /*1d780*/  MOV R104, R104 ;  /* 0x0000006800687202 */ /* 0x000fe40000000f00 */
[----:B------:R-:W-:Y:S02]  /*1d790*/  F2FP.F16.F32.PACK_AB R56, R153, R173 ;  /* 0x000000ad9938723e */ /* 0x000fe400000000ff */
[----:B------:R-:W-:Y:S02]  /*1d7a0*/  F2FP.F16.F32.PACK_AB R57, R99, R98 ;  /* 0x000000626339723e */ /* 0x000fe400000000ff */
[----:B------:R-:W-:Y:S02]  /*1d7b0*/  F2FP.F16.F32.PACK_AB R58, R154, R174 ;  /* 0x000000ae9a3a723e */ /* 0x000fe400000000ff */
[----:B------:R-:W-:Y:S01]  /*1d7c0*/  F2FP.F16.F32.PACK_AB R59, R103, R102 ;  /* 0x00000066673b723e */ /* 0x000fe200000000ff */
[----:B------:R-:W-:Y:S01]  /*1d7d0*/  STSM.16.M88.4 [R92], R8 ;  /* 0x000000085c007844 */ /* 0x000fe20000000200 */
[----:B------:R-:W-:Y:S01]  /*1d7e0*/  MOV R106, R106 ;  /* 0x0000006a006a7202 */ /* 0x000fe20000000f00 */
[----:B------:R-:W1:Y:S01]  /*1d7f0*/  LDC R82, c[0x0][0xbe8] ;  /* 0x0002fa00ff527b82 */ /* 0x000e620000000800 */
[----:B0-----:R-:W-:-:S02]  /*1d800*/  F2FP.F16.F32.PACK_AB R4, R155, R175 ;  /* 0x000000af9b04723e */ /* 0x001fc400000000ff */
[----:B------:R-:W-:Y:S02]  /*1d810*/  F2FP.F16.F32.PACK_AB R5, R40, R36 ;  /* 0x000000242805723e */ /* 0x000fe400000000ff */
[----:B------:R-:W-:Y:S02]  /*1d820*/  F2FP.F16.F32.PACK_AB R6, R156, R176 ;  /* 0x000000b09c06723e */ /* 0x000fe400000000ff */
[----:B------:R-:W-:Y:S01]  /*1d830*/  F2FP.F16.F32.PACK_AB R7, R48, R43 ;  /* 0x0000002b3007723e */ /* 0x000fe200000000ff */
[----:B------:R-:W-:Y:S04]  /*1d840*/  STSM.16.M88.4 [R96], R32 ;  /* 0x0000002060007844 */ /* 0x000fe80000000200 */
[----:B------:R-:W-:Y:S04]  /*1d850*/  STSM.16.M88.4 [R100], R44 ;  /* 0x0000002c64007844 */ /* 0x000fe80000000200 */
[----:B------:R-:W-:Y:S04]  /*1d860*/  STSM.16.M88.4 [R104], R56 ;  /* 0x0000003868007844 */ /* 0x000fe80000000200 */
[----:B------:R0:W-:Y:S02]  /*1d870*/  STSM.16.M88.4 [R106], R4 ;  /* 0x000000046a007844 */ /* 0x0001e40000000200 */
[----:B0-----:R-:W0:Y:S01]  /*1d880*/  S2R R5, SR_TID.X ;  /* 0x0000000000057919 */ /* 0x001e220000002100 */
[----:B------:R-:W-:-:S02]  /*1d890*/  IADD3.X R111, RZ, R115, RZ, P6, !PT ;  /* 0x00000073ff6f7210 */ /* 0x000fc400037fe4ff */
[----:B------:R-:W-:Y:S02]  /*1d8a0*/  MOV R108, R108 ;  /* 0x0000006c006c7202 */ /* 0x000fe40000000f00 */
[----:B------:R-:W-:Y:S02]  /*1d8b0*/  F2FP.F16.F32.PACK_AB R8, R157, R177 ;  /* 0x000000b19d08723e */ /* 0x000fe400000000ff */
[----:B------:R-:W-:Y:S02]  /*1d8c0*/  F2FP.F16.F32.PACK_AB R9, R60, R52 ;  /* 0x000000343c09723e */ /* 0x000fe400000000ff */
[----:B------:R-:W-:Y:S02]  /*1d8d0*/  F2FP.F16.F32.PACK_AB R10, R117, R116 ;  /* 0x00000074750a723e */ /* 0x000fe400000000ff */
[----:B------:R-:W-:Y:S02]  /*1d8e0*/  F2FP.F16.F32.PACK_AB R11, R119, R118 ;  /* 0x00000076770b723e */ /* 0x000fe400000000ff */
[----:B------:R-:W-:-:S02]  /*1d8f0*/  MOV R110, R110 ;  /* 0x0000006e006e7202 */ /* 0x000fc40000000f00 */
[----:B------:R-:W-:Y:S02]  /*1d900*/  F2FP.F16.F32.PACK_AB R12, R121, R120 ;  /* 0x00000078790c723e */ /* 0x000fe400000000ff */
[----:B------:R-:W-:Y:S02]  /*1d910*/  F2FP.F16.F32.PACK_AB R13, R123, R122 ;  /* 0x0000007a7b0d723e */ /* 0x000fe400000000ff */
[----:B------:R-:W-:Y:S02]  /*1d920*/  F2FP.F16.F32.PACK_AB R14, R125, R124 ;  /* 0x0000007c7d0e723e */ /* 0x000fe400000000ff */
[----:B------:R-:W-:Y:S01]  /*1d930*/  F2FP.F16.F32.PACK_AB R15, R127, R126 ;  /* 0x0000007e7f0f723e */ /* 0x000fe200000000ff */
[----:B------:R-:W-:Y:S04]  /*1d940*/  STSM.16.M88.4 [R108], R8 ;  /* 0x000000086c007844 */ /* 0x000fe80000000200 */
[----:B------:R2:W-:Y:S01]  /*1d950*/  STSM.16.M88.4 [R110], R12 ;  /* 0x0000000c6e007844 */ /* 0x0005e20000000200 */
[----:B0-----:R-:W-:Y:S01]  /*1d960*/  IADD3 R5, R5, -0x80, RZ ;  /* 0xffffff8005057810 */ /* 0x001fe20007ffe0ff */
[----:B------:R-:W-:-:S03]  /*1d970*/  IMAD.X R113, RZ, RZ, R115, P5 ;  /* 0x000000ffff717224 */ /* 0x000fc600028e0673 */
[----:B--2---:R-:W-:-:S04]  /*1d980*/  SHF.R.S32.HI R12, RZ, 0x1f, R5 ;  /* 0x0000001fff0c7819 */ /* 0x004fc80000011405 */
[----:B------:R-:W-:Y:S01]  /*1d990*/  LEA.HI R9, R12, R5, RZ, 0x7 ;  /* 0x000000050c097211 */ /* 0x000fe200078f38ff */
[----:B----4-:R-:W-:-:S03]  /*1d9a0*/  IMAD.SHL.U32 R4, R136, 0x4, RZ ;  /* 0x0000000488047824 */ /* 0x010fc600078e00ff */
[----:B------:R-:W-:Y:S02]  /*1d9b0*/  LOP3.LUT R8, R9, 0xffffff80, RZ, 0xc0, !PT ;  /* 0xffffff8009087812 */ /* 0x000fe400078ec0ff */
[----:B------:R-:W-:Y:S02]  /*1d9c0*/  MOV R112, R112 ;  /* 0x0000007000707202 */ /* 0x000fe40000000f00 */
[----:B------:R-:W-:Y:S02]  /*1d9d0*/  F2FP.F16.F32.PACK_AB R24, R129, R128 ;  /* 0x000000808118723e */ /* 0x000fe400000000ff */
[----:B------:R-:W-:Y:S02]  /*1d9e0*/  F2FP.F16.F32.PACK_AB R25, R131, R130 ;  /* 0x000000828319723e */ /* 0x000fe400000000ff */
[----:B------:R-:W-:Y:S02]  /*1d9f0*/  F2FP.F16.F32.PACK_AB R26, R133, R132 ;  /* 0x00000084851a723e */ /* 0x000fe400000000ff */
[----:B------:R-:W-:-:S02]  /*1da00*/  F2FP.F16.F32.PACK_AB R27, R135, R134 ;  /* 0x00000086871b723e */ /* 0x000fc400000000ff */
[----:B------:R-:W-:Y:S01]  /*1da10*/  SHF.R.S32.HI R10, RZ, 0x1f, R136 ;  /* 0x0000001fff0a7819 */ /* 0x000fe20000011488 */
[----:B------:R-:W-:Y:S01]  /*1da20*/  IMAD.IADD R14, R5, 0x1, -R8 ;  /* 0x00000001050e7824 */ /* 0x000fe200078e0a08 */
[----:B------:R-:W-:Y:S02]  /*1da30*/  F2FP.F16.F32.PACK_AB R32, R137, R178 ;  /* 0x000000b28920723e */ /* 0x000fe400000000ff */
[----:B------:R-:W-:Y:S02]  /*1da40*/  F2FP.F16.F32.PACK_AB R33, R139, R138 ;  /* 0x0000008a8b21723e */ /* 0x000fe400000000ff */
[----:B------:R-:W-:Y:S02]  /*1da50*/  F2FP.F16.F32.PACK_AB R34, R141, R179 ;  /* 0x000000b38d22723e */ /* 0x000fe400000000ff */
[----:B------:R-:W-:Y:S01]  /*1da60*/  F2FP.F16.F32.PACK_AB R35, R143, R142 ;  /* 0x0000008e8f23723e */ /* 0x000fe200000000ff */
[----:B------:R-:W-:Y:S01]  /*1da70*/  STSM.16.M88.4 [R112], R24 ;  /* 0x0000001870007844 */ /* 0x000fe20000000200 */
[----:B------:R-:W-:-:S02]  /*1da80*/  SHF.L.U64.HI R15, R136, 0x2, R10 ;  /* 0x00000002880f7819 */ /* 0x000fc4000001020a */
[----:B------:R-:W-:Y:S01]  /*1da90*/  IADD3 R6, P1, R4, UR4, RZ ;  /* 0x0000000404067c10 */ /* 0x000fe2000ff3e0ff */
[----:B------:R0:W-:Y:S01]  /*1daa0*/  STSM.16.M88.4 [R3], R32 ;  /* 0x0000002003007844 */ /* 0x0001e20000000200 */
[----:B------:R-:W-:Y:S02]  /*1dab0*/  ISETP.NE.U32.AND P0, PT, RZ, UR4, PT ;  /* 0x00000004ff007c0c */ /* 0x000fe4000bf05070 */
[----:B------:R-:W-:Y:S02]  /*1dac0*/  IADD3.X R7, R15, UR5, RZ, P1, !PT ;  /* 0x000000050f077c10 */ /* 0x000fe40008ffe4ff */
[----:B-1----:R-:W-:Y:S02]  /*1dad0*/  ISETP.NE.AND P1, PT, R82, 0x1, PT ;  /* 0x000000015200780c */ /* 0x002fe40003f25270 */
[----:B------:R-:W-:Y:S01]  /*1dae0*/  ISETP.NE.AND.EX P0, PT, RZ, UR5, PT, P0 ;  /* 0x00000005ff007c0c */ /* 0x000fe2000bf05300 */
[----:B------:R-:W-:Y:S01]  /*1daf0*/  ULDC.64 UR4, c[0x0][0xc08] ;  /* 0x0003020000047ab9 */ /* 0x000fe20000000a00 */
[----:B------:R1:W-:Y:S01]  /*1db00*/  STSM.16.M88.4 [R28], R144 ;  /* 0x000000901c007844 */ /* 0x0003e20000000200 */
[----:B------:R-:W-:Y:S01]  /*1db10*/  BAR.SYNC.DEFER_BLOCKING 0x1, 0x100 ;  /* 0x0044000000007b1d */ /* 0x000fe20000010000 */
[----:B0-----:R-:W-:-:S02]  /*1db20*/  SHF.R.S32.HI R3, RZ, 0x1f, R14 ;  /* 0x0000001fff037819 */ /* 0x001fc4000001140e */
[----:B------:R-:W-:-:S05]  /*1db30*/  ISETP.NE.U32.AND P2, PT, RZ, UR4, PT ;  /* 0x00000004ff007c0c */ /* 0x000fca000bf45070 */
[----:B------:R-:W0:Y:S01]  /*1db40*/  @P1 LDC R13, c[0x0][0xbf0] ;  /* 0x0002fc00ff0d1b82 */ /* 0x000e220000000800 */
[----:B------:R-:W-:Y:S02]  /*1db50*/  LEA.HI R8, R3, R14, RZ, 0x2 ;  /* 0x0000000e03087211 */ /* 0x000fe400078f10ff */
[----:B------:R-:W-:Y:S02]  /*1db60*/  LEA.HI R12, R12, R5, RZ, 0x2 ;  /* 0x000000050c0c7211 */ /* 0x000fe400078f10ff */
[--C-:B------:R-:W-:Y:S02]  /*1db70*/  SHF.R.S32.HI R11, RZ, 0x2, R8.reuse ;  /* 0x00000002ff0b7819 */ /* 0x100fe40000011408 */
[----:B------:R-:W-:Y:S02]  /*1db80*/  SHF.R.S32.HI R26, RZ, 0x1f, R8 ;  /* 0x0000001fff1a7819 */ /* 0x000fe40000011408 */
[----:B------:R-:W-:Y:S01]  /*1db90*/  ISETP.NE.AND.EX P2, PT, RZ, UR5, PT, P2 ;  /* 0x00000005ff007c0c */ /* 0x000fe2000bf45320 */
[----:B------:R-:W2:Y:S01]  /*1dba0*/  @P1 LDC R8, c[0x0][0xbec] ;  /* 0x0002fb00ff081b82 */ /* 0x000ea20000000800 */
[----:B------:R-:W-:-:S02]  /*1dbb0*/  LEA.HI R26, R26, R11, RZ, 0x3 ;  /* 0x0000000b1a1a7211 */ /* 0x000fc400078f18ff */
[----:B------:R-:W-:Y:S02]  /*1dbc0*/  LOP3.LUT R12, R12, 0xfffffffc, RZ, 0xc0, !PT ;  /* 0xfffffffc0c0c7812 */ /* 0x000fe400078ec0ff */
[----:B------:R-:W-:Y:S02]  /*1dbd0*/  LOP3.LUT R26, R26, 0xfffffff8, RZ, 0xc0, !PT ;  /* 0xfffffff81a1a7812 */ /* 0x000fe400078ec0ff */
[----:B------:R-:W-:Y:S01]  /*1dbe0*/  LEA.HI R3, R3, R14, RZ, 0x5 ;  /* 0x0000000e03037211 */ /* 0x000fe200078f28ff */
[----:B------:R-:W-:Y:S01]  /*1dbf0*/  IMAD.IADD R12, R5, 0x1, -R12 ;  /* 0x00000001050c7824 */ /* 0x000fe200078e0a0c */
[----:B------:R-:W-:Y:S02]  /*1dc00*/  SHF.R.S32.HI R24, RZ, 0x7, R9 ;  /* 0x00000007ff187819 */ /* 0x000fe40000011409 */
[----:B------:R-:W-:Y:S02]  /*1dc10*/  IADD3 R26, R11, -R26, RZ ;  /* 0x8000001a0b1a7210 */ /* 0x000fe40007ffe0ff */
[----:B------:R-:W-:-:S02]  /*1dc20*/  SHF.R.S32.HI R3, RZ, 0x5, R3 ;  /* 0x00000005ff037819 */ /* 0x000fc40000011403 */
[----:B------:R-:W-:Y:S02]  /*1dc30*/  LEA.HI R9, R9, R24, RZ, 0x1 ;  /* 0x0000001809097211 */ /* 0x000fe400078f08ff */
[----:B------:R-:W-:Y:S02]  /*1dc40*/  LEA.HI R5, R12, R12, RZ, 0x1 ;  /* 0x0000000c0c057211 */ /* 0x000fe400078f08ff */
[----:B------:R-:W-:Y:S01]  /*1dc50*/  @P2 IADD3 R4, P3, R4, UR4, RZ ;  /* 0x0000000404042c10 */ /* 0x000fe2000ff7e0ff */
[----:B------:R-:W-:Y:S01]  /*1dc60*/  ULDC UR4, c[0x0][0xa88] ;  /* 0x0002a20000047ab9 */ /* 0x000fe20000000800 */
[----:B------:R-:W-:Y:S01]  /*1dc70*/  IMAD R26, R3, 0x10, R26 ;  /* 0x00000010031a7824 */ /* 0x000fe200078e021a */
[----:B------:R-:W-:Y:S01]  /*1dc80*/  LOP3.LUT R9, R9, 0x3fffffe, RZ, 0xc0, !PT ;  /* 0x03fffffe09097812 */ /* 0x000fe200078ec0ff */
[----:B------:R-:W-:Y:S01]  /*1dc90*/  IMAD.MOV.U32 R80, RZ, RZ, RZ ;  /* 0x000000ffff507224 */ /* 0x000fe200078e00ff */
[----:B------:R-:W-:Y:S02]  /*1dca0*/  LOP3.LUT R11, R5, 0x1ffffffe, RZ, 0xc0, !PT ;  /* 0x1ffffffe050b7812 */ /* 0x000fe400078ec0ff */
[----:B------:R-:W-:-:S02]  /*1dcb0*/  MOV R3, UR4 ;  /* 0x0000000400037c02 */ /* 0x000fc40008000f00 */
[----:B------:R-:W-:Y:S01]  /*1dcc0*/  @P2 IADD3.X R5, R15, UR5, RZ, P3, !PT ;  /* 0x000000050f052c10 */ /* 0x000fe20009ffe4ff */
[----:B------:R-:W-:Y:S01]  /*1dcd0*/  IMAD.IADD R9, R24, 0x1, -R9 ;  /* 0x0000000118097824 */ /* 0x000fe200078e0a09 */
[----:B------:R1:W5:Y:S01]  /*1dce0*/  @P0 LDG.E R80, desc[UR6][R6.64] ;  /* 0x0000000606500981 */ /* 0x000362000c1e1900 */
[----:B------:R-:W-:-:S03]  /*1dcf0*/  IMAD.IADD R11, R12, 0x1, -R11 ;  /* 0x000000010c0b7824 */ /* 0x000fc600078e0a0b */
[----:B------:R1:W5:Y:S01]  /*1dd00*/  @P2 LDG.E R3, desc[UR6][R4.64] ;  /* 0x0000000604032981 */ /* 0x000362000c1e1900 */
[----:B------:R-:W-:Y:S01]  /*1dd10*/  IMAD R26, R9, 0x40, R26 ;  /* 0x00000040091a7824 */ /* 0x000fe200078e021a */
[----:B------:R-:W-:Y:S06]  /*1dd20*/  @P2 BRA `(.L_x_657) ;  /* 0x0000000000142947 */ /* 0x000fec0003800000 */
[----:B------:R-:W-:Y:S05]  /*1dd30*/  @!P0 BRA `(.L_x_657) ;  /* 0x0000000000108947 */ /* 0x000fea0003800000 */
[----:B------:R-:W-:Y:S02]  /*1dd40*/  ULDC.64 UR4, c[0x0][0x208] ;  /* 0x0000820000047ab9 */ /* 0x000fe40000000a00 */
[----:B-1----:R-:W3:Y:S04]  /*1dd50*/  LDG.E R4, desc[UR4][R6.64] ;  /* 0x0000000406047981 */ /* 0x002ee8000c1e1900 */
[----:B-----5:R-:W3:Y:S02]  /*1dd60*/  LDG.E R3, desc[UR4][R6.64+0x4] ;  /* 0x0000040406037981 */ /* 0x020ee4000c1e1900 */
[----:B---3--:R-:W-:-:S07]  /*1dd70*/  IADD3 R3, -R4, R3, RZ ;  /* 0x0000000304037210 */ /* 0x008fce0007ffe1ff */
.L_x_657:
[----:B------:R-:W3:Y:S01]  /*1dd80*/  LDL R89, [R1+0x68] ;  /* 0x0000680001597983 */ /* 0x000ee20000100800 */
[----:B------:R-:W-:Y:S01]  /*1dd90*/  IMAD R11, R11, 0x8, R26 ;  /* 0x000000080b0b7824 */ /* 0x000fe200078e021a */
[----:B------:R-:W-:Y:S01]  /*1dda0*/  ULDC.64 UR4, c[0x0][0xb90] ;  /* 0x0002e40000047ab9 */ /* 0x000fe20000000a00 */
[----:B-----5:R-:W-:Y:S01]  /*1ddb0*/  SHF.R.S32.HI R81, RZ, 0x1f, R80 ;  /* 0x0000001fff517819 */ /* 0x020fe20000011450 */
[----:B------:R-:W4:Y:S01]  /*1ddc0*/  LDL.LU R88, [R1+0x6c] ;  /* 0x00006c0001587983 */ /* 0x000f220000300800 */
[----:B-1----:R-:W-:Y:S02]  /*1ddd0*/  SEL R28, R10, RZ, !P0 ;  /* 0x000000ff0a1c7207 */ /* 0x002fe40004000000 */
[----:B------:R-:W-:Y:S01]  /*1dde0*/  SEL R83, R136, RZ, !P0 ;  /* 0x000000ff88537207 */ /* 0x000fe20004000000 */
[----:B------:R-:W2:Y:S01]  /*1ddf0*/  LDL.LU R86, [R1+0x78] ;  /* 0x0000780001567983 */ /* 0x000ea20000300800 */
[----:B------:R-:W-:Y:S01]  /*1de00*/  IMAD R3, R3, R82, RZ ;  /* 0x0000005203037224 */ /* 0x000fe200078e02ff */
[----:B------:R-:W1:Y:S01]  /*1de10*/  @P1 LDC R85, c[0x0][0xbec] ;  /* 0x0002fb00ff551b82 */ /* 0x000e620000000800 */
[----:B------:R-:W-:-:S07]  /*1de20*/  ULDC.64 UR6, c[0x0][0x208] ;  /* 0x0000820000067ab9 */ /* 0x000fce0000000a00 */
[----:B------:R-:W1:Y:S01]  /*1de30*/  @P1 LDC R87, c[0x0][0xbf0] ;  /* 0x0002fc00ff571b82 */ /* 0x000e620000000800 */
[----:B------:R-:W-:Y:S01]  /*1de40*/  BSSY B1, `(.L_x_658) ;  /* 0x00000d1000017945 */ /* 0x000fe20003800000 */
[----:B---3--:R-:W-:Y:S01]  /*1de50*/  IMAD R9, R219, 0x8, R89 ;  /* 0x00000008db097824 */ /* 0x008fe200078e0259 */
[----:B----4-:R-:W-:-:S03]  /*1de60*/  SHF.R.S32.HI R84, RZ, 0x1f, R88 ;  /* 0x0000001fff547819 */ /* 0x010fc60000011458 */
[----:B------:R-:W-:Y:S02]  /*1de70*/  IMAD.SHL.U32 R9, R9, 0x8, RZ ;  /* 0x0000000809097824 */ /* 0x000fe400078e00ff */
[----:B--2---:R-:W-:Y:S02]  /*1de80*/  IMAD R15, R86, 0x80, R11 ;  /* 0x00000080560f7824 */ /* 0x004fe400078e020b */
[----:B------:R-:W-:Y:S02]  /*1de90*/  IMAD R4, R84, UR4, RZ ;  /* 0x0000000454047c24 */ /* 0x000fe4000f8e02ff */
[----:B------:R-:W-:Y:S01]  /*1dea0*/  @P1 IMAD.HI.U32 R6, R15, R8, RZ ;  /* 0x000000080f061227 */ /* 0x000fe200078e00ff */
[----:B------:R-:W-:-:S03]  /*1deb0*/  MOV R7, R15 ;  /* 0x0000000f00077202 */ /* 0x000fc60000000f00 */
[C---:B------:R-:W-:Y:S01]  /*1dec0*/  IMAD R11, R88.reuse, UR5, R4 ;  /* 0x00000005580b7c24 */ /* 0x040fe2000f8e0204 */
[----:B0-----:R-:W-:Y:S01]  /*1ded0*/  @P1 SHF.R.U32.HI R7, RZ, R13, R6 ;  /* 0x0000000dff071219 */ /* 0x001fe20000011606 */
[----:B------:R-:W-:Y:S01]  /*1dee0*/  IMAD.WIDE.U32 R4, R88, UR4, R80 ;  /* 0x0000000458047c25 */ /* 0x000fe2000f8e0050 */
[----:B------:R-:W-:-:S03]  /*1def0*/  ULDC.64 UR4, c[0x0][0xb98] ;  /* 0x0002e60000047ab9 */ /* 0x000fc60000000a00 */
[----:B------:R-:W-:Y:S01]  /*1df00*/  IMAD.WIDE R20, R9, 0x2, R20 ;  /* 0x0000000209147825 */ /* 0x000fe200078e0214 */
[----:B------:R-:W-:-:S03]  /*1df10*/  IADD3 R5, R5, R11, RZ ;  /* 0x0000000b05057210 */ /* 0x000fc60007ffe0ff */
[----:B------:R-:W-:Y:S01]  /*1df20*/  IMAD.MOV R11, RZ, RZ, -R7 ;  /* 0x000000ffff0b7224 */ /* 0x000fe200078e0a07 */
[----:B------:R-:W-:Y:S01]  /*1df30*/  IADD3 R13, P6, R20, 0x2000, RZ ;  /* 0x00002000140d7810 */ /* 0x000fe20007fde0ff */
[----:B------:R-:W-:Y:S01]  /*1df40*/  IMAD R6, R28, UR4, RZ ;  /* 0x000000041c067c24 */ /* 0x000fe2000f8e02ff */
[C---:B------:R-:W-:Y:S01]  /*1df50*/  IADD3 R25, P5, R20.reuse, 0x3000, RZ ;  /* 0x0000300014197810 */ /* 0x040fe20007fbe0ff */
[----:B------:R-:W-:Y:S01]  /*1df60*/  IMAD.WIDE.U32 R4, R83, UR4, R4 ;  /* 0x0000000453047c25 */ /* 0x000fe2000f8e0004 */
[----:B------:R-:W-:Y:S02]  /*1df70*/  IADD3 R33, P4, R20, 0x4000, RZ ;  /* 0x0000400014217810 */ /* 0x000fe40007f9e0ff */
[----:B------:R-:W-:Y:S01]  /*1df80*/  LOP3.LUT R12, R13, 0x380, RZ, 0xc0, !PT ;  /* 0x000003800d0c7812 */ /* 0x000fe200078ec0ff */
[----:B------:R-:W-:Y:S01]  /*1df90*/  IMAD R9, R82, R11, R15 ;  /* 0x0000000b52097224 */ /* 0x000fe200078e020f */
[----:B------:R-:W-:Y:S01]  /*1dfa0*/  SHF.R.S32.HI R11, RZ, 0x1f, R7 ;  /* 0x0000001fff0b7819 */ /* 0x000fe20000011407 */
[----:B------:R-:W-:Y:S01]  /*1dfb0*/  IMAD R8, R83, UR5, R6 ;  /* 0x0000000553087c24 */ /* 0x000fe2000f8e0206 */
[----:B------:R-:W-:Y:S01]  /*1dfc0*/  IADD3 R4, P0, R7, R4, RZ ;  /* 0x0000000407047210 */ /* 0x000fe20007f1e0ff */
[----:B------:R-:W-:Y:S01]  /*1dfd0*/  ULDC.64 UR4, c[0x0][0xb88] ;  /* 0x0002e20000047ab9 */ /* 0x000fe20000000a00 */
[----:B------:R-:W-:-:S02]  /*1dfe0*/  SHF.R.S32.HI R6, RZ, 0x1f, R9 ;  /* 0x0000001fff067819 */ /* 0x000fc40000011409 */
[----:B------:R-:W-:Y:S02]  /*1dff0*/  IADD3.X R5, R11, R5, R8, P0, !PT ;  /* 0x000000050b057210 */ /* 0x000fe400007fe408 */
[----:B------:R-:W-:Y:S01]  /*1e000*/  IADD3 R7, P2, R20, 0x1000, RZ ;  /* 0x0000100014077810 */ /* 0x000fe20007f5e0ff */
[----:B------:R-:W-:Y:S01]  /*1e010*/  IMAD R6, R6, UR4, RZ ;  /* 0x0000000406067c24 */ /* 0x000fe2000f8e02ff */
[----:B------:R-:W-:Y:S01]  /*1e020*/  LOP3.LUT R24, R25, 0x380, RZ, 0xc0, !PT ;  /* 0x0000038019187812 */ /* 0x000fe200078ec0ff */
[----:B------:R-:W-:Y:S01]  /*1e030*/  IMAD.WIDE.U32 R4, R9, UR4, R4 ;  /* 0x0000000409047c25 */ /* 0x000fe2000f8e0004 */
[----:B------:R-:W-:Y:S02]  /*1e040*/  LOP3.LUT R32, R33, 0x380, RZ, 0xc0, !PT ;  /* 0x0000038021207812 */ /* 0x000fe400078ec0ff */
[----:B------:R-:W-:Y:S01]  /*1e050*/  SHF.R.U64 R12, R12, 0x3, RZ ;  /* 0x000000030c0c7819 */ /* 0x000fe200000012ff */
[----:B------:R-:W-:Y:S01]  /*1e060*/  IMAD R11, R9, UR5, R6 ;  /* 0x00000005090b7c24 */ /* 0x000fe2000f8e0206 */
[----:B------:R-:W-:Y:S01]  /*1e070*/  ULDC.64 UR4, c[0x0][0xb50] ;  /* 0x0002d40000047ab9 */ /* 0x000fe20000000a00 */
[----:B------:R-:W-:-:S02]  /*1e080*/  IADD3.X R9, RZ, R21, RZ, P2, !PT ;  /* 0x00000015ff097210 */ /* 0x000fc400017fe4ff */
[----:B------:R-:W-:Y:S01]  /*1e090*/  IMAD.IADD R5, R5, 0x1, R11 ;  /* 0x0000000105057824 */ /* 0x000fe200078e020b */
[----:B------:R-:W-:Y:S02]  /*1e0a0*/  LEA R6, P3, R4, UR4, 0x2 ;  /* 0x0000000404067c11 */ /* 0x000fe4000f8610ff */
[----:B------:R-:W-:Y:S02]  /*1e0b0*/  IADD3 R41, P2, R20, 0x6000, RZ ;  /* 0x0000600014297810 */ /* 0x000fe40007f5e0ff */
[----:B------:R-:W-:Y:S01]  /*1e0c0*/  LEA.HI.X R10, R4, UR5, R5, 0x2, P3 ;  /* 0x00000005040a7c11 */ /* 0x000fe200098f1405 */
[----:B------:R-:W-:Y:S01]  /*1e0d0*/  SHFL.IDX PT, R54, R6, RZ, 0x1c1f ;  /* 0x001c1fff06367589 */ /* 0x000fe200000e0000 */
[----:B------:R-:W-:Y:S01]  /*1e0e0*/  IADD3 R37, P3, R20, 0x5000, RZ ;  /* 0x0000500014257810 */ /* 0x000fe20007f7e0ff */
[----:B------:R-:W-:Y:S01]  /*1e0f0*/  ULDC.64 UR4, c[0x0][0xaa0] ;  /* 0x0002a80000047ab9 */ /* 0x000fe20000000a00 */
[----:B------:R-:W-:Y:S01]  /*1e100*/  LOP3.LUT R40, R41, 0x380, RZ, 0xc0, !PT ;  /* 0x0000038029287812 */ /* 0x000fe200078ec0ff */
[----:B------:R-:W0:Y:S01]  /*1e110*/  SHFL.IDX PT, R55, R10, RZ, 0x1c1f ;  /* 0x001c1fff0a377589 */ /* 0x000e2200000e0000 */
[----:B------:R-:W-:-:S02]  /*1e120*/  LOP3.LUT R36, R37, 0x380, RZ, 0xc0, !PT ;  /* 0x0000038025247812 */ /* 0x000fc400078ec0ff */
[----:B------:R-:W-:Y:S01]  /*1e130*/  SHF.R.U64 R40, R40, 0x3, RZ ;  /* 0x0000000328287819 */ /* 0x000fe200000012ff */
[----:B------:R-:W-:Y:S01]  /*1e140*/  SHFL.IDX PT, R58, R6, 0x1, 0x1c1f ;  /* 0x003c1f00063a7f89 */ /* 0x000fe200000e0000 */
[----:B------:R-:W-:Y:S02]  /*1e150*/  SHF.R.U64 R36, R36, 0x3, RZ ;  /* 0x0000000324247819 */ /* 0x000fe400000012ff */
[----:B------:R-:W-:Y:S01]  /*1e160*/  SHF.R.U64 R24, R24, 0x3, RZ ;  /* 0x0000000318187819 */ /* 0x000fe200000012ff */
[----:B------:R-:W2:Y:S01]  /*1e170*/  SHFL.IDX PT, R59, R10, 0x1, 0x1c1f ;  /* 0x003c1f000a3b7f89 */ /* 0x000ea200000e0000 */
[----:B------:R-:W-:Y:S02]  /*1e180*/  SHF.R.U64 R32, R32, 0x3, RZ ;  /* 0x0000000320207819 */ /* 0x000fe400000012ff */
[----:B------:R-:W-:Y:S01]  /*1e190*/  LOP3.LUT R40, R40, R41, RZ, 0x3c, !PT ;  /* 0x0000002928287212 */ /* 0x000fe200078e3cff */
[--C-:B------:R-:W-:Y:S01]  /*1e1a0*/  IMAD.X R41, RZ, RZ, R21.reuse, P2 ;  /* 0x000000ffff297224 */ /* 0x100fe200010e0615 */
[----:B------:R-:W-:Y:S01]  /*1e1b0*/  LOP3.LUT R36, R36, R37, RZ, 0x3c, !PT ;  /* 0x0000002524247212 */ /* 0x000fe200078e3cff */
[--C-:B------:R-:W-:Y:S01]  /*1e1c0*/  IMAD.X R37, RZ, RZ, R21.reuse, P3 ;  /* 0x000000ffff257224 */ /* 0x100fe200018e0615 */
[----:B------:R-:W-:Y:S01]  /*1e1d0*/  LOP3.LUT R12, R12, R13, RZ, 0x3c, !PT ;  /* 0x0000000d0c0c7212 */ /* 0x000fe200078e3cff */
[--C-:B------:R-:W-:Y:S01]  /*1e1e0*/  IMAD.X R13, RZ, RZ, R21.reuse, P6 ;  /* 0x000000ffff0d7224 */ /* 0x100fe200030e0615 */
[----:B------:R-:W-:Y:S01]  /*1e1f0*/  LOP3.LUT R24, R24, R25, RZ, 0x3c, !PT ;  /* 0x0000001918187212 */ /* 0x000fe200078e3cff */
[----:B------:R-:W-:Y:S01]  /*1e200*/  IMAD.X R25, RZ, RZ, R21, P5 ;  /* 0x000000ffff197224 */ /* 0x000fe200028e0615 */
[----:B------:R-:W-:-:S02]  /*1e210*/  LOP3.LUT R32, R32, R33, RZ, 0x3c, !PT ;  /* 0x0000002120207212 */ /* 0x000fc400078e3cff */
[C---:B------:R-:W-:Y:S02]  /*1e220*/  IADD3 R61, P2, R20.reuse, 0xb000, RZ ;  /* 0x0000b000143d7810 */ /* 0x040fe40007f5e0ff */
[----:B------:R-:W-:Y:S02]  /*1e230*/  IADD3.X R33, RZ, R21, RZ, P4, !PT ;  /* 0x00000015ff217210 */ /* 0x000fe400027fe4ff */
[C---:B------:R-:W-:Y:S02]  /*1e240*/  IADD3 R57, P3, R20.reuse, 0xa000, RZ ;  /* 0x0000a00014397810 */ /* 0x040fe40007f7e0ff */
[C---:B------:R-:W-:Y:S02]  /*1e250*/  IADD3 R45, P6, R20.reuse, 0x7000, RZ ;  /* 0x00007000142d7810 */ /* 0x040fe40007fde0ff */
[C---:B------:R-:W-:Y:S02]  /*1e260*/  IADD3 R49, P5, R20.reuse, 0x8000, RZ ;  /* 0x0000800014317810 */ /* 0x040fe40007fbe0ff */
[----:B------:R-:W-:-:S02]  /*1e270*/  IADD3 R53, P4, R20, 0x9000, RZ ;  /* 0x0000900014357810 */ /* 0x000fc40007f9e0ff */
[----:B------:R-:W-:Y:S02]  /*1e280*/  LOP3.LUT P0, RZ, R14, 0x3, RZ, 0xc0, !PT ;  /* 0x000000030eff7812 */ /* 0x000fe4000780c0ff */
[----:B------:R-:W-:Y:S02]  /*1e290*/  LOP3.LUT R60, R61, 0x380, RZ, 0xc0, !PT ;  /* 0x000003803d3c7812 */ /* 0x000fe400078ec0ff */
[----:B------:R-:W-:Y:S02]  /*1e2a0*/  LOP3.LUT R56, R57, 0x380, RZ, 0xc0, !PT ;  /* 0x0000038039387812 */ /* 0x000fe400078ec0ff */
[----:B------:R-:W-:Y:S02]  /*1e2b0*/  LEA R14, R86, R26, 0x7 ;  /* 0x0000001a560e7211 */ /* 0x000fe400078e38ff */
[----:B------:R-:W-:Y:S02]  /*1e2c0*/  LOP3.LUT R44, R45, 0x380, RZ, 0xc0, !PT ;  /* 0x000003802d2c7812 */ /* 0x000fe400078ec0ff */
[----:B------:R-:W-:Y:S01]  /*1e2d0*/  LOP3.LUT R48, R49, 0x380, RZ, 0xc0, !PT ;  /* 0x0000038031307812 */ /* 0x000fe200078ec0ff */
[----:B------:R-:W-:Y:S01]  /*1e2e0*/  VIADD R4, R14, 0x8 ;  /* 0x000000080e047836 */ /* 0x000fe20000000000 */
[----:B------:R-:W-:-:S02]  /*1e2f0*/  LOP3.LUT R52, R53, 0x380, RZ, 0xc0, !PT ;  /* 0x0000038035347812 */ /* 0x000fc400078ec0ff */
[----:B------:R-:W-:Y:S02]  /*1e300*/  LOP3.LUT R8, R7, 0x380, RZ, 0xc0, !PT ;  /* 0x0000038007087812 */ /* 0x000fe400078ec0ff */
[----:B------:R-:W-:Y:S02]  /*1e310*/  SHF.R.U64 R60, R60, 0x3, RZ ;  /* 0x000000033c3c7819 */ /* 0x000fe400000012ff */
[----:B------:R-:W-:Y:S02]  /*1e320*/  SHF.R.U64 R56, R56, 0x3, RZ ;  /* 0x0000000338387819 */ /* 0x000fe400000012ff */
[----:B------:R-:W-:Y:S02]  /*1e330*/  SHF.R.U64 R44, R44, 0x3, RZ ;  /* 0x000000032c2c7819 */ /* 0x000fe400000012ff */
[----:B------:R-:W-:Y:S02]  /*1e340*/  SHF.R.U64 R48, R48, 0x3, RZ ;  /* 0x0000000330307819 */ /* 0x000fe400000012ff */
[----:B------:R-:W-:-:S02]  /*1e350*/  SHF.R.U64 R52, R52, 0x3, RZ ;  /* 0x0000000334347819 */ /* 0x000fc400000012ff */
[----:B------:R-:W-:Y:S02]  /*1e360*/  SHF.R.U64 R8, R8, 0x3, RZ ;  /* 0x0000000308087819 */ /* 0x000fe400000012ff */
[----:B------:R-:W-:Y:S02]  /*1e370*/  LOP3.LUT R60, R60, R61, RZ, 0x3c, !PT ;  /* 0x0000003d3c3c7212 */ /* 0x000fe400078e3cff */
[----:B------:R-:W-:Y:S01]  /*1e380*/  LOP3.LUT R56, R56, R57, RZ, 0x3c, !PT ;  /* 0x0000003938387212 */ /* 0x000fe200078e3cff */
[--C-:B------:R-:W-:Y:S01]  /*1e390*/  IMAD.X R57, RZ, RZ, R21.reuse, P3 ;  /* 0x000000ffff397224 */ /* 0x100fe200018e0615 */
[----:B------:R-:W-:Y:S02]  /*1e3a0*/  IADD3.X R61, RZ, R21, RZ, P2, !PT ;  /* 0x00000015ff3d7210 */ /* 0x000fe400017fe4ff */
[----:B------:R-:W-:Y:S02]  /*1e3b0*/  LOP3.LUT R44, R44, R45, RZ, 0x3c, !PT ;  /* 0x0000002d2c2c7212 */ /* 0x000fe400078e3cff */
[----:B------:R-:W-:Y:S01]  /*1e3c0*/  LOP3.LUT R48, R48, R49, RZ, 0x3c, !PT ;  /* 0x0000003130307212 */ /* 0x000fe200078e3cff */
[--C-:B------:R-:W-:Y:S01]  /*1e3d0*/  IMAD.X R49, RZ, RZ, R21.reuse, P5 ;  /* 0x000000ffff317224 */ /* 0x100fe200028e0615 */
[----:B------:R-:W-:Y:S01]  /*1e3e0*/  LOP3.LUT R52, R52, R53, RZ, 0x3c, !PT ;  /* 0x0000003534347212 */ /* 0x000fe200078e3cff */
[----:B------:R-:W-:Y:S01]  /*1e3f0*/  IMAD.X R53, RZ, RZ, R21, P4 ;  /* 0x000000ffff357224 */ /* 0x000fe200020e0615 */
[----:B------:R-:W-:-:S02]  /*1e400*/  ISETP.GE.OR P2, PT, R14, R3, P0 ;  /* 0x000000030e00720c */ /* 0x000fc40000746670 */
[----:B------:R-:W-:Y:S02]  /*1e410*/  LOP3.LUT R8, R8, R7, RZ, 0x3c, !PT ;  /* 0x0000000708087212 */ /* 0x000fe400078e3cff */
[----:B------:R-:W-:Y:S02]  /*1e420*/  IADD3.X R45, RZ, R21, RZ, P6, !PT ;  /* 0x00000015ff2d7210 */ /* 0x000fe400037fe4ff */
[----:B------:R-:W-:Y:S02]  /*1e430*/  IADD3 R5, P3, R20, 0xf000, RZ ;  /* 0x0000f00014057810 */ /* 0x000fe40007f7e0ff */
[----:B------:R-:W-:Y:S02]  /*1e440*/  ISETP.GE.OR P0, PT, R4, R3, P0 ;  /* 0x000000030400720c */ /* 0x000fe40000706670 */
[C---:B------:R-:W-:Y:S01]  /*1e450*/  IADD3 R65, P6, R20.reuse, 0xc000, RZ ;  /* 0x0000c00014417810 */ /* 0x040fe20007fde0ff */
[----:B------:R-:W-:Y:S01]  /*1e460*/  IMAD.X R77, RZ, RZ, R21, P3 ;  /* 0x000000ffff4d7224 */ /* 0x000fe200018e0615 */
[C---:B------:R-:W-:Y:S01]  /*1e470*/  IADD3 R69, P5, R20.reuse, 0xd000, RZ ;  /* 0x0000d00014457810 */ /* 0x040fe20007fbe0ff */
[----:B0-----:R-:W-:Y:S01]  /*1e480*/  @!P2 ST.E desc[UR6][R54.64], R0 ;  /* 0x000000003600a985 */ /* 0x001fe2000c101906 */
[----:B------:R-:W-:-:S02]  /*1e490*/  IADD3 R73, P4, R20, 0xe000, RZ ;  /* 0x0000e00014497810 */ /* 0x000fc40007f9e0ff */
[----:B------:R-:W-:Y:S02]  /*1e4a0*/  LOP3.LUT R7, R20, 0x380, RZ, 0xc0, !PT ;  /* 0x0000038014077812 */ /* 0x000fe400078ec0ff */
[----:B------:R-:W-:Y:S02]  /*1e4b0*/  LOP3.LUT R4, R5, 0x380, RZ, 0xc0, !PT ;  /* 0x0000038005047812 */ /* 0x000fe400078ec0ff */
[----:B------:R-:W-:Y:S01]  /*1e4c0*/  LOP3.LUT R64, R65, 0x380, RZ, 0xc0, !PT ;  /* 0x0000038041407812 */ /* 0x000fe200078ec0ff */
[----:B--2---:R0:W-:Y:S01]  /*1e4d0*/  @!P0 ST.E desc[UR6][R58.64], R2 ;  /* 0x000000023a008985 */ /* 0x0041e2000c101906 */
[----:B------:R-:W-:Y:S02]  /*1e4e0*/  LOP3.LUT R68, R69, 0x380, RZ, 0xc0, !PT ;  /* 0x0000038045447812 */ /* 0x000fe400078ec0ff */
[----:B------:R-:W-:Y:S01]  /*1e4f0*/  LOP3.LUT R72, R73, 0x380, RZ, 0xc0, !PT ;  /* 0x0000038049487812 */ /* 0x000fe200078ec0ff */
[----:B------:R-:W5:Y:S01]  /*1e500*/  LD.E.128 R8, desc[UR6][R8.64] ;  /* 0x0000000608087980 */ /* 0x000f62000c101d00 */
[----:B------:R-:W-:-:S02]  /*1e510*/  SHF.R.U64 R7, R7, 0x3, RZ ;  /* 0x0000000307077819 */ /* 0x000fc400000012ff */
[----:B------:R-:W-:Y:S01]  /*1e520*/  SHF.R.U64 R4, R4, 0x3, RZ ;  /* 0x0000000304047819 */ /* 0x000fe200000012ff */
[----:B------:R-:W5:Y:S01]  /*1e530*/  LD.E.128 R12, desc[UR6][R12.64] ;  /* 0x000000060c0c7980 */ /* 0x000f62000c101d00 */
[----:B------:R-:W-:Y:S02]  /*1e540*/  SHF.R.U64 R64, R64, 0x3, RZ ;  /* 0x0000000340407819 */ /* 0x000fe400000012ff */
[----:B------:R-:W-:Y:S01]  /*1e550*/  SHF.R.U64 R68, R68, 0x3, RZ ;  /* 0x0000000344447819 */ /* 0x000fe200000012ff */
[----:B------:R-:W5:Y:S01]  /*1e560*/  LD.E.128 R24, desc[UR6][R24.64] ;  /* 0x0000000618187980 */ /* 0x000f62000c101d00 */
[----:B------:R-:W-:Y:S02]  /*1e570*/  SHF.R.U64 R72, R72, 0x3, RZ ;  /* 0x0000000348487819 */ /* 0x000fe400000012ff */
[----:B------:R-:W-:Y:S01]  /*1e580*/  LOP3.LUT R20, R7, R20, RZ, 0x3c, !PT ;  /* 0x0000001407147212 */ /* 0x000fe200078e3cff */
[----:B------:R-:W5:Y:S01]  /*1e590*/  LD.E.128 R32, desc[UR6][R32.64] ;  /* 0x0000000620207980 */ /* 0x000f62000c101d00 */
[----:B------:R-:W-:Y:S01]  /*1e5a0*/  LOP3.LUT R64, R64, R65, RZ, 0x3c, !PT ;  /* 0x0000004140407212 */ /* 0x000fe200078e3cff */
[--C-:B------:R-:W-:Y:S01]  /*1e5b0*/  IMAD.X R65, RZ, RZ, R21.reuse, P6 ;  /* 0x000000ffff417224 */ /* 0x100fe200030e0615 */
[----:B------:R-:W-:Y:S01]  /*1e5c0*/  LOP3.LUT R68, R68, R69, RZ, 0x3c, !PT ;  /* 0x0000004544447212 */ /* 0x000fe200078e3cff */
[----:B------:R-:W-:Y:S01]  /*1e5d0*/  IMAD.X R69, RZ, RZ, R21, P5 ;  /* 0x000000ffff457224 */ /* 0x000fe200028e0615 */
[----:B------:R-:W-:Y:S01]  /*1e5e0*/  LOP3.LUT R72, R72, R73, RZ, 0x3c, !PT ;  /* 0x0000004948487212 */ /* 0x000fe200078e3cff */
[----:B------:R-:W5:Y:S01]  /*1e5f0*/  LD.E.128 R36, desc[UR6][R36.64] ;  /* 0x0000000624247980 */ /* 0x000f62000c101d00 */
[----:B------:R-:W-:-:S02]  /*1e600*/  LOP3.LUT R76, R4, R5, RZ, 0x3c, !PT ;  /* 0x00000005044c7212 */ /* 0x000fc400078e3cff */
[----:B------:R-:W-:Y:S01]  /*1e610*/  IADD3.X R73, RZ, R21, RZ, P4, !PT ;  /* 0x00000015ff497210 */ /* 0x000fe200027fe4ff */
[----:B------:R2:W5:Y:S01]  /*1e620*/  LD.E.128 R4, desc[UR6][R20.64] ;  /* 0x0000000614047980 */ /* 0x000562000c101d00 */
[----:B0-----:R-:W-:-:S03]  /*1e630*/  LEA R2, R89, R219, 0x5 ;  /* 0x000000db59027211 */ /* 0x001fc600078e28ff */
[----:B------:R-:W5:Y:S04]  /*1e640*/  LD.E.128 R40, desc[UR6][R40.64] ;  /* 0x0000000628287980 */ /* 0x000f68000c101d00 */
[----:B------:R-:W5:Y:S01]  /*1e650*/  LD.E.128 R44, desc[UR6][R44.64] ;  /* 0x000000062c2c7980 */ /* 0x000f62000c101d00 */
[----:B--2---:R-:W-:-:S03]  /*1e660*/  IMAD R21, R81, UR4, RZ ;  /* 0x0000000451157c24 */ /* 0x004fc6000f8e02ff */
[----:B------:R-:W5:Y:S01]  /*1e670*/  LD.E.128 R48, desc[UR6][R48.64] ;  /* 0x0000000630307980 */ /* 0x000f62000c101d00 */
[C---:B------:R-:W-:Y:S02]  /*1e680*/  IMAD R81, R80.reuse, UR5, R21 ;  /* 0x0000000550517c24 */ /* 0x040fe4000f8e0215 */
[----:B------:R-:W-:Y:S01]  /*1e690*/  IMAD.WIDE.U32 R20, R80, UR4, RZ ;  /* 0x0000000450147c25 */ /* 0x000fe2000f8e00ff */
[----:B------:R-:W-:Y:S01]  /*1e6a0*/  ULDC.64 UR4, c[0x0][0xae8] ;  /* 0x0002ba0000047ab9 */ /* 0x000fe20000000a00 */
[----:B------:R-:W5:Y:S02]  /*1e6b0*/  LD.E.128 R52, desc[UR6][R52.64] ;  /* 0x0000000634347980 */ /* 0x000f64000c101d00 */
[----:B------:R-:W-:Y:S02]  /*1e6c0*/  IMAD.IADD R21, R21, 0x1, R81 ;  /* 0x0000000115157824 */ /* 0x000fe400078e0251 */
[----:B------:R-:W-:Y:S01]  /*1e6d0*/  IMAD R84, R84, UR4, RZ ;  /* 0x0000000454547c24 */ /* 0x000fe2000f8e02ff */
[----:B------:R-:W5:Y:S01]  /*1e6e0*/  LD.E.128 R56, desc[UR6][R56.64] ;  /* 0x0000000638387980 */ /* 0x000f62000c101d00 */
[----:B------:R-:W-:-:S02]  /*1e6f0*/  IMAD R2, R86, 0x80, R2 ;  /* 0x0000008056027824 */ /* 0x000fc400078e0202 */
[C---:B------:R-:W-:Y:S01]  /*1e700*/  IMAD R81, R88.reuse, UR5, R84 ;  /* 0x0000000558517c24 */ /* 0x040fe2000f8e0254 */
[----:B------:R-:W5:Y:S01]  /*1e710*/  LD.E.128 R60, desc[UR6][R60.64] ;  /* 0x000000063c3c7980 */ /* 0x000f62000c101d00 */
[----:B------:R-:W-:Y:S01]  /*1e720*/  IMAD.WIDE.U32 R20, R88, UR4, R20 ;  /* 0x0000000458147c25 */ /* 0x000fe2000f8e0014 */
[----:B------:R-:W-:Y:S02]  /*1e730*/  ULDC.64 UR4, c[0x0][0xaf0] ;  /* 0x0002bc0000047ab9 */ /* 0x000fe40000000a00 */
[----:B------:R-:W5:Y:S01]  /*1e740*/  LD.E.128 R64, desc[UR6][R64.64] ;  /* 0x0000000640407980 */ /* 0x000f62000c101d00 */
[----:B-1----:R-:W-:-:S03]  /*1e750*/  @P1 IMAD.HI.U32 R0, R2, R85, RZ ;  /* 0x0000005502001227 */ /* 0x002fc600078e00ff */
[----:B------:R-:W5:Y:S01]  /*1e760*/  LD.E.128 R68, desc[UR6][R68.64] ;  /* 0x0000000644447980 */ /* 0x000f62000c101d00 */
[----:B------:R-:W-:Y:S01]  /*1e770*/  IMAD.IADD R21, R21, 0x1, R81 ;  /* 0x0000000115157824 */ /* 0x000fe200078e0251 */
[----:B------:R-:W-:Y:S01]  /*1e780*/  MOV R81, R2 ;  /* 0x0000000200517202 */ /* 0x000fe20000000f00 */
[----:B------:R-:W-:Y:S01]  /*1e790*/  IMAD R28, R28, UR4, RZ ;  /* 0x000000041c1c7c24 */ /* 0x000fe2000f8e02ff */
[----:B------:R-:W-:Y:S01]  /*1e7a0*/  @P1 SHF.R.U32.HI R81, RZ, R87, R0 ;  /* 0x00000057ff511219 */ /* 0x000fe20000011600 */
[C---:B------:R-:W-:Y:S01]  /*1e7b0*/  IMAD.WIDE.U32 R20, R83.reuse, UR4, R20 ;  /* 0x0000000453147c25 */ /* 0x040fe2000f8e0014 */
[----:B------:R-:W5:Y:S02]  /*1e7c0*/  LD.E.128 R72, desc[UR6][R72.64] ;  /* 0x0000000648487980 */ /* 0x000f64000c101d00 */
[--C-:B------:R-:W-:Y:S01]  /*1e7d0*/  SHF.R.S32.HI R0, RZ, 0x1f, R81.reuse ;  /* 0x0000001fff007819 */ /* 0x100fe20000011451 */
[----:B------:R-:W-:Y:S01]  /*1e7e0*/  IMAD R85, R83, UR5, R28 ;  /* 0x0000000553557c24 */ /* 0x000fe2000f8e021c */
[----:B------:R-:W-:Y:S01]  /*1e7f0*/  ULDC.64 UR4, c[0x0][0xae0] ;  /* 0x0002b80000047ab9 */ /* 0x000fe20000000a00 */
[----:B------:R-:W-:Y:S01]  /*1e800*/  IMAD.MOV R83, RZ, RZ, -R81 ;  /* 0x000000ffff537224 */ /* 0x000fe200078e0a51 */
[----:B------:R-:W5:Y:S01]  /*1e810*/  LD.E.128 R76, desc[UR6][R76.64] ;  /* 0x000000064c4c7980 */ /* 0x000f62000c101d00 */
[----:B------:R-:W-:-:S02]  /*1e820*/  IMAD R0, R0, UR4, RZ ;  /* 0x0000000400007c24 */ /* 0x000fc4000f8e02ff */
[----:B------:R-:W-:Y:S01]  /*1e830*/  IMAD R83, R82, R83, R2 ;  /* 0x0000005352537224 */ /* 0x000fe200078e0202 */
[----:B------:R-:W-:Y:S01]  /*1e840*/  @!PT LDS RZ, [RZ] ;  /* 0x00000000fffff984 */ /* 0x000fe20000000800 */
[----:B------:R-:W-:Y:S01]  /*1e850*/  @!PT LDS RZ, [RZ] ;  /* 0x00000000fffff984 */ /* 0x000fe20000000800 */
[----:B------:R-:W-:Y:S01]  /*1e860*/  @!PT LDS RZ, [RZ] ;  /* 0x00000000fffff984 */ /* 0x000fe20000000800 */
[----:B------:R-:W-:Y:S01]  /*1e870*/  @!PT LDS RZ, [RZ] ;  /* 0x00000000fffff984 */ /* 0x000fe20000000800 */
[----:B------:R0:W-:Y:S06]  /*1e880*/  MEMBAR.ALL.CTA ;  /* 0x0000000000007992 */ /* 0x0001ec0000008000 */
[----:B0-----:R-:W0:Y:S01]  /*1e890*/  FENCE.VIEW.ASYNC.S ;  /* 0x00000000000073c6 */ /* 0x001e220000000000 */
[----:B------:R-:W-:Y:S02]  /*1e8a0*/  IMAD.IADD R21, R21, 0x1, R85 ;  /* 0x0000000115157824 */ /* 0x000fe400078e0255 */
[C---:B------:R-:W-:Y:S01]  /*1e8b0*/  IMAD R85, R81.reuse, UR5, R0 ;  /* 0x0000000551557c24 */ /* 0x040fe2000f8e0200 */
[----:B------:R-:W-:Y:S01]  /*1e8c0*/  SHF.R.S32.HI R0, RZ, 0x1f, R83 ;  /* 0x0000001fff007819 */ /* 0x000fe20000011453 */
[----:B------:R-:W-:Y:S01]  /*1e8d0*/  IMAD.WIDE.U32 R20, R81, UR4, R20 ;  /* 0x0000000451147c25 */ /* 0x000fe2000f8e0014 */
[----:B------:R-:W-:Y:S01]  /*1e8e0*/  ULDC.64 UR4, c[0x0][0xad8] ;  /* 0x0002b60000047ab9 */ /* 0x000fe20000000a00 */
[----:B------:R-:W-:-:S02]  /*1e8f0*/  LEA R86, R86, R219, 0x7 ;  /* 0x000000db56567211 */ /* 0x000fc400078e38ff */
[----:B------:R-:W-:Y:S02]  /*1e900*/  IMAD.IADD R21, R21, 0x1, R85 ;  /* 0x0000000115157824 */ /* 0x000fe400078e0255 */
[----:B------:R-:W-:Y:S02]  /*1e910*/  IMAD R2, R0, UR4, RZ ;  /* 0x0000000400027c24 */ /* 0x000fe4000f8e02ff */
[C---:B------:R-:W-:Y:S02]  /*1e920*/  VIADD R0, R86.reuse, 0x20 ;  /* 0x0000002056007836 */ /* 0x040fe40000000000 */
[C---:B------:R-:W-:Y:S02]  /*1e930*/  IMAD R81, R83.reuse, UR5, R2 ;  /* 0x0000000553517c24 */ /* 0x040fe4000f8e0202 */
[----:B------:R-:W-:Y:S01]  /*1e940*/  IMAD.WIDE.U32 R20, R83, UR4, R20 ;  /* 0x0000000453147c25 */ /* 0x000fe2000f8e0014 */
[----:B------:R-:W-:Y:S01]  /*1e950*/  ISETP.GE.AND P2, PT, R86, R3, PT ;  /* 0x000000035600720c */ /* 0x000fe20003f46270 */
[----:B------:R-:W-:-:S02]  /*1e960*/  ULDC.64 UR4, c[0x0][0xa80] ;  /* 0x0002a00000047ab9 */ /* 0x000fc40000000a00 */
[----:B------:R-:W-:Y:S01]  /*1e970*/  VIADD R2, R86, 0x40 ;  /* 0x0000004056027836 */ /* 0x000fe20000000000 */
[-C--:B------:R-:W-:Y:S01]  /*1e980*/  ISETP.GE.AND P1, PT, R0, R3.reuse, PT ;  /* 0x000000030000720c */ /* 0x080fe20003f26270 */
[----:B------:R-:W-:Y:S01]  /*1e990*/  IMAD.IADD R21, R21, 0x1, R81 ;  /* 0x0000000115157824 */ /* 0x000fe200078e0251 */
[----:B------:R-:W-:Y:S02]  /*1e9a0*/  LEA R28, P3, R20, UR4, 0x1 ;  /* 0x00000004141c7c11 */ /* 0x000fe4000f8608ff */
[----:B------:R-:W-:Y:S02]  /*1e9b0*/  IADD3 R0, R22, 0x38820, RZ ;  /* 0x0003882016007810 */ /* 0x000fe40007ffe0ff */
[----:B------:R-:W-:Y:S02]  /*1e9c0*/  ISETP.GE.AND P0, PT, R2, R3, PT ;  /* 0x000000030200720c */ /* 0x000fe40003f06270 */
[----:B------:R-:W-:Y:S02]  /*1e9d0*/  LEA.HI.X R2, R20, UR5, R21, 0x1, P3 ;  /* 0x0000000514027c11 */ /* 0x000fe400098f0c15 */
[----:B------:R-:W-:Y:S01]  /*1e9e0*/  PRMT R0, RZ, 0x654, R0 ;  /* 0x00000654ff007816 */ /* 0x000fe20000000000 */
[----:B0-----:R0:W1:Y:S03]  /*1e9f0*/  SHFL.IDX PT, R84, R28, RZ, 0x181f ;  /* 0x00181fff1c547589 */ /* 0x00106600000e0000 */
[----:B------:R0:W-:Y:S01]  /*1ea00*/  SYNCS.ARRIVE.TRANS64.RED.A1T0 RZ, [R0+URZ], RZ ;  /* 0x000000ff00ff79a7 */ /* 0x0001e2000810043f */
[----:B------:R0:W2:Y:S01]  /*1ea10*/  SHFL.IDX PT, R85, R2, RZ, 0x181f ;  /* 0x00181fff02557589 */ /* 0x0000a200000e0000 */
[----:B------:R-:W-:Y:S05]  /*1ea20*/  @P2 BRA `(.L_x_659) ;  /* 0x0000000000482947 */ /* 0x000fea0003800000 */
[----:B------:R-:W-:Y:S01]  /*1ea30*/  ULDC UR4, c[0x0][0xac8] ;  /* 0x0002b20000047ab9 */ /* 0x000fe20000000800 */
[----:B------:R-:W-:Y:S01]  /*1ea40*/  ULDC.64 UR6, c[0x0][0x208] ;  /* 0x0000820000067ab9 */ /* 0x000fe20000000a00 */
        /* <DEDUP_REMOVED lines=16> */
.L_x_659:
[----:B------:R-:W-:Y:S05]  /*1eb50*/  BSYNC B1 ;  /* 0x0000000000017941 */ /* 0x000fea0003800000 */
.L_x_658:
[----:B---3-5:R3:W4:Y:S01]  /*1eb60*/  SHFL.IDX PT, R33, R2, 0x1, 0x181f ;  /* 0x00381f0002217f89 */ /* 0x02872200000e0000 */
[----:B------:R-:W-:Y:S03]  /*1eb70*/  BSSY B1, `(.L_x_660) ;  /* 0x0000015000017945 */ /* 0x000fe60003800000 */
[----:B------:R3:W0:Y:S01]  /*1eb80*/  SHFL.IDX PT, R32, R28, 0x1, 0x181f ;  /* 0x00381f001c207f89 */ /* 0x00062200000e0000 */
[----:B------:R-:W-:Y:S05]  /*1eb90*/  @P1 BRA `(.L_x_661) ;  /* 0x0000000000481947 */ /* 0x000fea0003800000 */
[----:B------:R-:W-:Y:S01]  /*1eba0*/  ULDC UR4, c[0x0][0xac8] ;  /* 0x0002b20000047ab9 */ /* 0x000fe20000000800 */
[----:B------:R-:W-:Y:S01]  /*1ebb0*/  ULDC.64 UR6, c[0x0][0x208] ;  /* 0x0000820000067ab9 */ /* 0x000fe20000000a00 */
[----:B------:R-:W-:Y:S02]  /*1ebc0*/  ISETP.GE.AND P4, PT, R16, UR4, PT ;  /* 0x0000000410007c0c */ /* 0x000fe4000bf86270 */
[----:B------:R-:W-:Y:S02]  /*1ebd0*/  ISETP.GE.AND P3, PT, R213, UR4, PT ;  /* 0x00000004d5007c0c */ /* 0x000fe4000bf66270 */
[----:B------:R-:W-:Y:S02]  /*1ebe0*/  ISETP.GE.AND P2, PT, R18, UR4, PT ;  /* 0x0000000412007c0c */ /* 0x000fe4000bf46270 */
[----:B------:R-:W-:-:S07]  /*1ebf0*/  ISETP.GE.AND P1, PT, R19, UR4, PT ;  /* 0x0000000413007c0c */ /* 0x000fce000bf26270 */
[CC--:B0-----:R-:W-:Y:S02]  /*1ec00*/  @!P4 LEA R4, P6, R16.reuse, R32.reuse, 0x1 ;  /* 0x000000201004c211 */ /* 0x0c1fe400078c08ff */
[CC--:B------:R-:W-:Y:S02]  /*1ec10*/  @!P3 LEA R6, P5, R23.reuse, R32.reuse, 0x1 ;  /* 0x000000201706b211 */ /* 0x0c0fe400078a08ff */
[-C--:B----4-:R-:W-:Y:S02]  /*1ec20*/  @!P4 LEA.HI.X R5, R16, R33.reuse, R17, 0x1, P6 ;  /* 0x000000211005c211 */ /* 0x090fe400030f0c11 */
[-C--:B------:R-:W-:Y:S02]  /*1ec30*/  @!P2 LEA R20, P6, R18, R32.reuse, 0x1 ;  /* 0x000000201214a211 */ /* 0x080fe400078c08ff */
        /* <DEDUP_REMOVED lines=8> */
.L_x_661:
[----:B------:R-:W-:Y:S05]  /*1ecc0*/  BSYNC B1 ;  /* 0x0000000000017941 */ /* 0x000fea0003800000 */
.L_x_660:
[----:B0-----:R0:W0:Y:S01]  /*1ecd0*/  SHFL.IDX PT, R11, R2, 0x2, 0x181f ;  /* 0x00581f00020b7f89 */ /* 0x00102200000e0000 */
        /* <DEDUP_REMOVED lines=9> */
[-C--:B0-----:R-:W-:Y:S02]  /*1ed70*/  @!P3 LEA R4, P6, R16, R10.reuse, 0x1 ;  /* 0x0000000a1004b211 */ /* 0x081fe400078c08ff */
[-C--:B------:R-:W-:Y:S02]  /*1ed80*/  @!P2 LEA R6, P5, R23, R10.reuse, 0x1 ;  /* 0x0000000a1706a211 */ /* 0x080fe400078a08ff */
[-C--:B------:R-:W-:Y:S02]  /*1ed90*/  @!P1 LEA R8, P4, R18, R10.reuse, 0x1 ;  /* 0x0000000a12089211 */ /* 0x080fe400078808ff */
[-C--:B------:R-:W-:Y:S02]  /*1eda0*/  @!P3 LEA.HI.X R5, R16, R11.reuse, R17, 0x1, P6 ;  /* 0x0000000b1005b211 */ /* 0x080fe400030f0c11 */
        /* <DEDUP_REMOVED lines=8> */
.L_x_663:
[----:B------:R-:W-:Y:S05]  /*1ee30*/  BSYNC B1 ;  /* 0x0000000000017941 */ /* 0x000fea0003800000 */
.L_x_662:
[----:B------:R-:W-:Y:S01]  /*1ee40*/  IADD3 R0, R86, 0x60, RZ ;  /* 0x0000006056007810 */ /* 0x000fe20007ffe0ff */
[----:B0-----:R0:W0:Y:S03]  /*1ee50*/  SHFL.IDX PT, R9, R2, 0x3, 0x181f ;  /* 0x00781f0002097f89 */ /* 0x00102600000e0000 */
[----:B------:R-:W-:Y:S01]  /*1ee60*/  ISETP.GE.AND P0, PT, R0, R3, PT ;  /* 0x000000030000720c */ /* 0x000fe20003f06270 */
[----:B---3--:R-:W3:-:S12]  /*1ee70*/  SHFL.IDX PT, R28, R28, 0x3, 0x181f ;  /* 0x00781f001c1c7f89 */ /* 0x008ed800000e0000 */
[----:B------:R-:W-:Y:S05]  /*1ee80*/  @P0 BRA `(.L_x_664) ;  /* 0x0000000c00c00947 */ /* 0x000fea0003800000 */
[----:B------:R-:W-:Y:S01]  /*1ee90*/  ULDC UR4, c[0x0][0xac8] ;  /* 0x0002b20000047ab9 */ /* 0x000fe20000000800 */
[----:B------:R-:W-:Y:S01]  /*1eea0*/  ULDC.64 UR6, c[0x0][0x208] ;  /* 0x0000820000067ab9 */ /* 0x000fe20000000a00 */
[----:B------:R-:W-:Y:S02]  /*1eeb0*/  ISETP.GE.AND P3, PT, R16, UR4, PT ;  /* 0x0000000410007c0c */ /* 0x000fe4000bf66270 */
[----:B------:R-:W-:Y:S02]  /*1eec0*/  ISETP.GE.AND P4, PT, R213, UR4, PT ;  /* 0x00000004d5007c0c */ /* 0x000fe4000bf86270 */
[----:B------:R-:W-:-:S09]  /*1eed0*/  ISETP.GE.AND P5, PT, R18, UR4, PT ;  /* 0x0000000412007c0c */ /* 0x000fd2000bfa6270 */
[CC--:B0--3--:R-:W-:Y:S02]  /*1eee0*/  @!P3 LEA R2, P0, R16.reuse, R28.reuse, 0x1 ;  /* 0x0000001c1002b211 */ /* 0x0c9fe400078008ff */
[-C--:B------:R-:W-:Y:S02]  /*1eef0*/  @!P4 LEA R4, P1, R23, R28.reuse, 0x1 ;  /* 0x0000001c1704c211 */ /* 0x080fe400078208ff */
[-C--:B------:R-:W-:Y:S02]  /*1ef00*/  @!P3 LEA.HI.X R3, R16, R9.reuse, R17, 0x1, P0 ;  /* 0x000000091003b211 */ /* 0x080fe400000f0c11 */
[----:B------:R-:W-:Y:S02]  /*1ef10*/  ISETP.GE.AND P0, PT, R19, UR4, PT ;  /* 0x0000000413007c0c */ /* 0x000fe4000bf06270 */
[----:B------:R-:W-:Y:S01]  /*1ef20*/  @!P5 LEA R6, P2, R18, R28, 0x1 ;  /* 0x0000001c1206d211 */ /* 0x000fe200078408ff */
[----:B------:R0:W-:Y:S01]  /*1ef30*/  @!P3 ST.E.128 desc[UR6][R2.64], R24 ;  /* 0x000000180200b985 */ /* 0x0001e2000c101d06 */
[----:B------:R-:W-:-:S02]  /*1ef40*/  @!P4 LEA.HI.X R5, R23, R9, R216, 0x1, P1 ;  /* 0x000000091705c211 */ /* 0x000fc400008f0cd8 */
[----:B------:R-:W-:-:S03]  /*1ef50*/  @!P5 LEA.HI.X R7, R18, R9, R218, 0x1, P2 ;  /* 0x000000091207d211 */ /* 0x000fc600010f0cda */
[----:B------:R0:W-:Y:S04]  /*1ef60*/  @!P4 ST.E.128 desc[UR6][R4.64], R44 ;  /* 0x0000002c0400c985 */ /* 0x0001e8000c101d06 */
[----:B------:R0:W-:Y:S01]  /*1ef70*/  @!P5 ST.E.128 desc[UR6][R6.64], R60 ;  /* 0x0000003c0600d985 */ /* 0x0001e2000c101d06 */
[----:B------:R-:W-:Y:S05]  /*1ef80*/  @P0 BRA `(.L_x_664) ;  /* 0x0000000c00800947 */ /* 0x000fea0003800000 */
[----:B0-----:R-:W-:Y:S01]  /*1ef90*/  LEA R2, P0, R19, R28, 0x1 ;  /* 0x0000001c13027211 */ /* 0x001fe200078008ff */
[----:B------:R-:W-:-:S03]  /*1efa0*/  ULDC.64 UR4, c[0x0][0x208] ;  /* 0x0000820000047ab9 */ /* 0x000fc60000000a00 */
[----:B------:R-:W-:-:S05]  /*1efb0*/  LEA.HI.X R3, R19, R9, R217, 0x1, P0 ;  /* 0x0000000913037211 */ /* 0x000fca00000f0cd9 */
[----:B------:R0:W-:Y:S01]  /*1efc0*/  ST.E.128 desc[UR4][R2.64], R76 ;  /* 0x0000004c02007985 */ /* 0x0001e2000c101d04 */
[----:B------:R-:W-:Y:S05]  /*1efd0*/  BRA `(.L_x_664) ;  /* 0x0000000c006c7947 */ /* 0x000fea0003800000 */
.L_x_656:
[----:B------:R-:W3:Y:S01]  /*1efe0*/  LDL R9, [R1+0x64] ;  /* 0x0000640001097983 */ /* 0x000ee20000100800 */
[----:B------:R-:W-:Y:S01]  /*1eff0*/  ULDC.64 UR4, c[0x0][0xc00] ;  /* 0x0003000000047ab9 */ /* 0x000fe20000000a00 */
[----:B------:R-:W4:Y:S01]  /*1f000*/  LDC R25, c[0x0][0xbe8] ;  /* 0x0002fa00ff197b82 */ /* 0x000f220000000800 */
[----:B------:R-:W-:Y:S01]  /*1f010*/  ISETP.NE.U32.AND P0, PT, RZ, UR4, PT ;  /* 0x00000004ff007c0c */ /* 0x000fe2000bf05070 */
[----:B0-----:R-:W-:Y:S01]  /*1f020*/  IMAD.MOV.U32 R6, RZ, RZ, RZ ;  /* 0x000000ffff067224 */ /* 0x001fe200078e00ff */
[----:B------:R-:W-:Y:S02]  /*1f030*/  ULDC.64 UR6, c[0x0][0x208] ;  /* 0x0000820000067ab9 */ /* 0x000fe40000000a00 */
[----:B------:R-:W-:Y:S01]  /*1f040*/  ISETP.NE.AND.EX P0, PT, RZ, UR5, PT, P0 ;  /* 0x00000005ff007c0c */ /* 0x000fe2000bf05300 */
[----:B------:R-:W0:Y:S02]  /*1f050*/  S2R R7, SR_TID.X ;  /* 0x0000000000077919 */ /* 0x000e240000002100 */
[----:B0-----:R-:W-:-:S05]  /*1f060*/  VIADD R8, R7, 0xffffff80 ;  /* 0xffffff8007087836 */ /* 0x001fca0000000000 */
[----:B------:R-:W-:Y:S01]  /*1f070*/  ISETP.GE.AND P3, PT, R8, 0x80, PT ;  /* 0x000000800800780c */ /* 0x000fe20003f66270 */
[----:B---3--:R-:W-:Y:S01]  /*1f080*/  IMAD.SHL.U32 R4, R9, 0x4, RZ ;  /* 0x0000000409047824 */ /* 0x008fe200078e00ff */
[----:B------:R-:W-:-:S04]  /*1f090*/  SHF.R.S32.HI R12, RZ, 0x1f, R9 ;  /* 0x0000001fff0c7819 */ /* 0x000fc80000011409 */
[----:B------:R-:W-:Y:S02]  /*1f0a0*/  IADD3 R2, P1, R4, UR4, RZ ;  /* 0x0000000404027c10 */ /* 0x000fe4000ff3e0ff */
[----:B------:R-:W-:-:S04]  /*1f0b0*/  SHF.L.U64.HI R0, R9, 0x2, R12 ;  /* 0x0000000209007819 */ /* 0x000fc8000001020c */
[----:B------:R-:W-:Y:S01]  /*1f0c0*/  IADD3.X R3, R0, UR5, RZ, P1, !PT ;  /* 0x0000000500037c10 */ /* 0x000fe20008ffe4ff */
[----:B------:R-:W-:Y:S02]  /*1f0d0*/  ULDC.64 UR4, c[0x0][0xc08] ;  /* 0x0003020000047ab9 */ /* 0x000fe40000000a00 */
[----:B------:R-:W-:Y:S02]  /*1f0e0*/  ISETP.NE.U32.AND P1, PT, RZ, UR4, PT ;  /* 0x00000004ff007c0c */ /* 0x000fe4000bf25070 */
[----:B------:R0:W5:Y:S02]  /*1f0f0*/  @P0 LDG.E R6, desc[UR6][R2.64] ;  /* 0x0000000602060981 */ /* 0x000164000c1e1900 */
[----:B------:R-:W-:-:S13]  /*1f100*/  ISETP.NE.AND.EX P1, PT, RZ, UR5, PT, P1 ;  /* 0x00000005ff007c0c */ /* 0x000fda000bf25310 */
[----:B------:R-:W-:Y:S01]  /*1f110*/  @P1 IADD3 R4, P2, R4, UR4, RZ ;  /* 0x0000000404041c10 */ /* 0x000fe2000ff5e0ff */
[----:B------:R-:W-:-:S03]  /*1f120*/  ULDC UR4, c[0x0][0xa88] ;  /* 0x0002a20000047ab9 */ /* 0x000fc60000000800 */
[----:B------:R-:W-:Y:S02]  /*1f130*/  @P1 IADD3.X R5, R0, UR5, RZ, P2, !PT ;  /* 0x0000000500051c10 */ /* 0x000fe400097fe4ff */
[----:B----4-:R-:W-:Y:S02]  /*1f140*/  ISETP.NE.AND P2, PT, R25, 0x1, PT ;  /* 0x000000011900780c */ /* 0x010fe40003f45270 */
[----:B------:R-:W-:-:S06]  /*1f150*/  MOV R0, UR4 ;  /* 0x0000000400007c02 */ /* 0x000fcc0008000f00 */
[----:B------:R0:W5:Y:S05]  /*1f160*/  @P1 LDG.E R0, desc[UR6][R4.64] ;  /* 0x0000000604001981 */ /* 0x00016a000c1e1900 */
[----:B-1----:R-:W1:Y:S08]  /*1f170*/  @P2 LDC R14, c[0x0][0xbec] ;  /* 0x0002fb00ff0e2b82 */ /* 0x002e700000000800 */
[----:B------:R-:W3:Y:S01]  /*1f180*/  @P2 LDC R27, c[0x0][0xbf0] ;  /* 0x0002fc00ff1b2b82 */ /* 0x000ee20000000800 */
[----:B0-----:R-:W-:Y:S05]  /*1f190*/  @P1 BRA `(.L_x_665) ;  /* 0x0000000000141947 */ /* 0x001fea0003800000 */
[----:B------:R-:W-:Y:S05]  /*1f1a0*/  @!P0 BRA `(.L_x_665) ;  /* 0x0000000000108947 */ /* 0x000fea0003800000 */
[----:B------:R-:W-:Y:S02]  /*1f1b0*/  ULDC.64 UR4, c[0x0][0x208] ;  /* 0x0000820000047ab9 */ /* 0x000fe40000000a00 */
[----:B------:R-:W4:Y:S04]  /*1f1c0*/  LDG.E R5, desc[UR4][R2.64] ;  /* 0x0000000402057981 */ /* 0x000f28000c1e1900 */
[----:B-----5:R-:W4:Y:S02]  /*1f1d0*/  LDG.E R0, desc[UR4][R2.64+0x4] ;  /* 0x0000040402007981 */ /* 0x020f24000c1e1900 */
[----:B----4-:R-:W-:-:S07]  /*1f1e0*/  IMAD.IADD R0, R0, 0x1, -R5 ;  /* 0x0000000100007824 */ /* 0x010fce00078e0a05 */
.L_x_665:
[----:B------:R-:W4:Y:S04]  /*1f1f0*/  LDL R24, [R1+0x6c] ;  /* 0x00006c0001187983 */ /* 0x000f280000100800 */
[----:B------:R0:W5:Y:S01]  /*1f200*/  LDL R20, [R1+0x78] ;  /* 0x0000780001147983 */ /* 0x0001620000100800 */
[----:B------:R-:W-:Y:S01]  /*1f210*/  BSSY B1, `(.L_x_666) ;  /* 0x000002e000017945 */ /* 0x000fe20003800000 */
[----:B------:R-:W-:Y:S02]  /*1f220*/  SEL R13, R9, RZ, !P0 ;  /* 0x000000ff090d7207 */ /* 0x000fe40004000000 */
[----:B------:R-:W-:Y:S02]  /*1f230*/  SEL R12, R12, RZ, !P0 ;  /* 0x000000ff0c0c7207 */ /* 0x000fe40004000000 */
[----:B-----5:R-:W-:-:S02]  /*1f240*/  SHF.R.S32.HI R11, RZ, 0x1f, R6 ;  /* 0x0000001fff0b7819 */ /* 0x020fc40000011406 */
[----:B----4-:R-:W-:Y:S01]  /*1f250*/  SHF.R.S32.HI R10, RZ, 0x1f, R24 ;  /* 0x0000001fff0a7819 */ /* 0x010fe20000011418 */
[----:B0-----:R-:W-:Y:S06]  /*1f260*/  @P3 BRA `(.L_x_667) ;  /* 0x0000000000a03947 */ /* 0x001fec0003800000 */
[----:B------:R-:W0:Y:S01]  /*1f270*/  LDC R9, c[0x0][0xbe8] ;  /* 0x0002fa00ff097b82 */ /* 0x000e220000000800 */
[----:B------:R-:W-:-:S05]  /*1f280*/  LEA R2, R20, R7, 0x7 ;  /* 0x0000000714027211 */ /* 0x000fca00078e38ff */
[----:B------:R-:W-:Y:S02]  /*1f290*/  VIADD R8, R2, 0xffffff80 ;  /* 0xffffff8002087836 */ /* 0x000fe40000000000 */
[----:B0-----:R-:W-:-:S05]  /*1f2a0*/  IMAD R3, R0, R9, RZ ;  /* 0x0000000900037224 */ /* 0x001fca00078e02ff */
[----:B------:R-:W-:-:S13]  /*1f2b0*/  ISETP.GE.AND P0, PT, R8, R3, PT ;  /* 0x000000030800720c */ /* 0x000fda0003f06270 */
[----:B------:R-:W-:Y:S05]  /*1f2c0*/  @P0 BRA `(.L_x_667) ;  /* 0x0000000000880947 */ /* 0x000fea0003800000 */
[----:B------:R-:W-:Y:S01]  /*1f2d0*/  ISETP.NE.AND P0, PT, R9, 0x1, PT ;  /* 0x000000010900780c */ /* 0x000fe20003f05270 */
[----:B------:R-:W-:Y:S01]  /*1f2e0*/  ULDC.64 UR4, c[0x0][0xb90] ;  /* 0x0002e40000047ab9 */ /* 0x000fe20000000a00 */
[----:B------:R-:W-:Y:S01]  /*1f2f0*/  MOV R2, R6 ;  /* 0x0000000600027202 */ /* 0x000fe20000000f00 */
[----:B------:R-:W-:Y:S01]  /*1f300*/  IMAD R7, R10, UR4, RZ ;  /* 0x000000040a077c24 */ /* 0x000fe2000f8e02ff */
[----:B------:R-:W-:Y:S01]  /*1f310*/  ULDC.64 UR6, c[0x0][0x208] ;  /* 0x0000820000067ab9 */ /* 0x000fe20000000a00 */
[----:B------:R-:W-:Y:S02]  /*1f320*/  IMAD.MOV.U32 R3, RZ, RZ, R11 ;  /* 0x000000ffff037224 */ /* 0x000fe400078e000b */
[----:B------:R-:W-:Y:S02]  /*1f330*/  IMAD.MOV.U32 R5, RZ, RZ, R8 ;  /* 0x000000ffff057224 */ /* 0x000fe400078e0008 */
[----:B------:R-:W-:-:S04]  /*1f340*/  IMAD.WIDE.U32 R2, R24, UR4, R2 ;  /* 0x0000000418027c25 */ /* 0x000fc8000f8e0002 */
[----:B------:R-:W0:Y:S01]  /*1f350*/  @P0 LDC R15, c[0x0][0xbec] ;  /* 0x0002fb00ff0f0b82 */ /* 0x000e220000000800 */
[----:B------:R-:W-:Y:S01]  /*1f360*/  IMAD R7, R24, UR5, R7 ;  /* 0x0000000518077c24 */ /* 0x000fe2000f8e0207 */
[----:B------:R-:W-:-:S03]  /*1f370*/  ULDC.64 UR4, c[0x0][0xb98] ;  /* 0x0002e60000047ab9 */ /* 0x000fc60000000a00 */
[----:B------:R-:W-:-:S03]  /*1f380*/  IMAD.IADD R3, R3, 0x1, R7 ;  /* 0x0000000103037824 */ /* 0x000fc600078e0207 */
[----:B------:R-:W4:Y:S01]  /*1f390*/  @P0 LDC R21, c[0x0][0xbf0] ;  /* 0x0002fc00ff150b82 */ /* 0x000f220000000800 */
[----:B------:R-:W-:-:S04]  /*1f3a0*/  IMAD.WIDE.U32 R2, R13, UR4, R2 ;  /* 0x000000040d027c25 */ /* 0x000fc8000f8e0002 */
[----:B0-----:R-:W-:-:S05]  /*1f3b0*/  @P0 IMAD.HI.U32 R4, R8, R15, RZ ;  /* 0x0000000f08040227 */ /* 0x001fca00078e00ff */
[----:B----4-:R-:W-:Y:S01]  /*1f3c0*/  @P0 SHF.R.U32.HI R5, RZ, R21, R4 ;  /* 0x00000015ff050219 */ /* 0x010fe20000011604 */
[----:B------:R-:W-:-:S03]  /*1f3d0*/  IMAD R4, R12, UR4, RZ ;  /* 0x000000040c047c24 */ /* 0x000fc6000f8e02ff */
[C---:B------:R-:W-:Y:S02]  /*1f3e0*/  IADD3 R7, -R5.reuse, RZ, RZ ;  /* 0x000000ff05077210 */ /* 0x040fe40007ffe1ff */
[----:B------:R-:W-:-:S03]  /*1f3f0*/  IADD3 R2, P0, R5, R2, RZ ;  /* 0x0000000205027210 */ /* 0x000fc60007f1e0ff */
[----:B------:R-:W-:Y:S01]  /*1f400*/  IMAD R7, R9, R7, R8 ;  /* 0x0000000709077224 */ /* 0x000fe200078e0208 */
[----:B------:R-:W-:Y:S01]  /*1f410*/  SHF.R.S32.HI R9, RZ, 0x1f, R5 ;  /* 0x0000001fff097819 */ /* 0x000fe20000011405 */
[----:B------:R-:W-:Y:S01]  /*1f420*/  IMAD R8, R13, UR5, R4 ;  /* 0x000000050d087c24 */ /* 0x000fe2000f8e0204 */
[----:B------:R-:W-:Y:S02]  /*1f430*/  ULDC.64 UR4, c[0x0][0xb88] ;  /* 0x0002e20000047ab9 */ /* 0x000fe40000000a00 */
[----:B------:R-:W-:Y:S02]  /*1f440*/  SHF.R.S32.HI R4, RZ, 0x1f, R7 ;  /* 0x0000001fff047819 */ /* 0x000fe40000011407 */
[----:B------:R-:W-:-:S03]  /*1f450*/  IADD3.X R3, R9, R3, R8, P0, !PT ;  /* 0x0000000309037210 */ /* 0x000fc600007fe408 */
[----:B------:R-:W-:Y:S02]  /*1f460*/  IMAD R4, R4, UR4, RZ ;  /* 0x0000000404047c24 */ /* 0x000fe4000f8e02ff */
[----:B------:R-:W-:-:S04]  /*1f470*/  IMAD.WIDE.U32 R2, R7, UR4, R2 ;  /* 0x0000000407027c25 */ /* 0x000fc8000f8e0002 */
[----:B------:R-:W-:Y:S01]  /*1f480*/  IMAD R5, R7, UR5, R4 ;  /* 0x0000000507057c24 */ /* 0x000fe2000f8e0204 */
[----:B------:R-:W-:Y:S02]  /*1f490*/  ULDC.64 UR4, c[0x0][0xb50] ;  /* 0x0002d40000047ab9 */ /* 0x000fe40000000a00 */
[----:B------:R-:W-:Y:S01]  /*1f4a0*/  LEA R4, P0, R2, UR4, 0x2 ;  /* 0x0000000402047c11 */ /* 0x000fe2000f8010ff */
[----:B------:R-:W-:-:S05]  /*1f4b0*/  IMAD.IADD R3, R3, 0x1, R5 ;  /* 0x0000000103037824 */ /* 0x000fca00078e0205 */
[----:B------:R-:W-:Y:S01]  /*1f4c0*/  LEA.HI.X R5, R2, UR5, R3, 0x2, P0 ;  /* 0x0000000502057c11 */ /* 0x000fe200080f1403 */
[----:B------:R-:W-:-:S05]  /*1f4d0*/  IMAD.MOV.U32 R3, RZ, RZ, -0x800000 ;  /* 0xff800000ff037424 */ /* 0x000fca00078e00ff */
[----:B------:R0:W-:Y:S02]  /*1f4e0*/  STG.E desc[UR6][R4.64], R3 ;  /* 0x0000000304007986 */ /* 0x0001e4000c101906 */
.L_x_667:
[----:B------:R-:W-:Y:S05]  /*1f4f0*/  BSYNC B1 ;  /* 0x0000000000017941 */ /* 0x000fea0003800000 */
.L_x_666:
[----:B0-----:R-:W4:Y:S01]  /*1f500*/  LDL R4, [R1+0x68] ;  /* 0x0000680001047983 */ /* 0x001f220000100800 */
[----:B------:R-:W-:Y:S01]  /*1f510*/  ULDC.64 UR4, c[0x0][0xaa0] ;  /* 0x0002a80000047ab9 */ /* 0x000fe20000000a00 */
[----:B------:R-:W-:Y:S01]  /*1f520*/  BSSY B1, `(.L_x_668) ;  /* 0x0000041000017945 */ /* 0x000fe20003800000 */
[----:B------:R-:W-:-:S04]  /*1f530*/  IMAD R3, R11, UR4, RZ ;  /* 0x000000040b037c24 */ /* 0x000fc8000f8e02ff */
[C---:B------:R-:W-:Y:S02]  /*1f540*/  IMAD R5, R6.reuse, UR5, R3 ;  /* 0x0000000506057c24 */ /* 0x040fe4000f8e0203 */
[----:B------:R-:W-:Y:S01]  /*1f550*/  IMAD.WIDE.U32 R2, R6, UR4, RZ ;  /* 0x0000000406027c25 */ /* 0x000fe2000f8e00ff */
        /* <DEDUP_REMOVED lines=10> */
[----:B------:R-:W-:-:S04]  /*1f600*/  ULDC.64 UR4, c[0x0][0xae0] ;  /* 0x0002b80000047ab9 */ /* 0x000fc80000000a00 */
[----:B------:R-:W-:Y:S02]  /*1f610*/  IADD3 R3, R3, R7, RZ ;  /* 0x0000000703037210 */ /* 0x000fe40007ffe0ff */
[----:B----4-:R-:W-:-:S05]  /*1f620*/  LEA R4, R4, R219, 0x5 ;  /* 0x000000db04047211 */ /* 0x010fca00078e28ff */
[----:B------:R-:W-:-:S04]  /*1f630*/  IMAD R9, R20, 0x80, R4 ;  /* 0x0000008014097824 */ /* 0x000fc800078e0204 */
[----:B-1----:R-:W-:Y:S01]  /*1f640*/  @P2 IMAD.HI.U32 R4, R9, R14, RZ ;  /* 0x0000000e09042227 */ /* 0x002fe200078e00ff */
[----:B------:R-:W-:-:S04]  /*1f650*/  MOV R5, R9 ;  /* 0x0000000900057202 */ /* 0x000fc80000000f00 */
[----:B---3--:R-:W-:-:S04]  /*1f660*/  @P2 SHF.R.U32.HI R5, RZ, R27, R4 ;  /* 0x0000001bff052219 */ /* 0x008fc80000011604 */
[--C-:B------:R-:W-:Y:S01]  /*1f670*/  SHF.R.S32.HI R4, RZ, 0x1f, R5.reuse ;  /* 0x0000001fff047819 */ /* 0x100fe20000011405 */
[----:B------:R-:W-:Y:S02]  /*1f680*/  IMAD.MOV R6, RZ, RZ, -R5 ;  /* 0x000000ffff067224 */ /* 0x000fe400078e0a05 */
[----:B------:R-:W-:-:S04]  /*1f690*/  IMAD.WIDE.U32 R2, R5, UR4, R2 ;  /* 0x0000000405027c25 */ /* 0x000fc8000f8e0002 */
[----:B------:R-:W-:Y:S02]  /*1f6a0*/  IMAD R4, R4, UR4, RZ ;  /* 0x0000000404047c24 */ /* 0x000fe4000f8e02ff */
[----:B------:R-:W-:Y:S02]  /*1f6b0*/  IMAD R7, R25, R6, R9 ;  /* 0x0000000619077224 */ /* 0x000fe400078e0209 */
[----:B------:R-:W-:Y:S01]  /*1f6c0*/  IMAD R9, R5, UR5, R4 ;  /* 0x0000000505097c24 */ /* 0x000fe2000f8e0204 */
[----:B------:R-:W-:Y:S01]  /*1f6d0*/  ULDC.64 UR4, c[0x0][0xad8] ;  /* 0x0002b60000047ab9 */ /* 0x000fe20000000a00 */
[----:B------:R-:W-:Y:S01]  /*1f6e0*/  IMAD R6, R20, 0x80, R219 ;  /* 0x0000008014067824 */ /* 0x000fe200078e02db */
[----:B------:R-:W-:Y:S01]  /*1f6f0*/  SHF.R.S32.HI R4, RZ, 0x1f, R7 ;  /* 0x0000001fff047819 */ /* 0x000fe20000011407 */
[----:B------:R-:W-:Y:S02]  /*1f700*/  IMAD.IADD R3, R3, 0x1, R9 ;  /* 0x0000000103037824 */ /* 0x000fe400078e0209 */
[----:B------:R-:W-:Y:S01]  /*1f710*/  IMAD R25, R0, R25, RZ ;  /* 0x0000001900197224 */ /* 0x000fe200078e02ff */
[----:B------:R-:W-:Y:S01]  /*1f720*/  IADD3 R0, R6, 0x20, RZ ;  /* 0x0000002006007810 */ /* 0x000fe20007ffe0ff */
[----:B------:R-:W-:-:S02]  /*1f730*/  IMAD R4, R4, UR4, RZ ;  /* 0x0000000404047c24 */ /* 0x000fc4000f8e02ff */
[C---:B------:R-:W-:Y:S01]  /*1f740*/  IMAD.WIDE.U32 R2, R7.reuse, UR4, R2 ;  /* 0x0000000407027c25 */ /* 0x040fe2000f8e0002 */
[-C--:B------:R-:W-:Y:S02]  /*1f750*/  ISETP.GE.AND P2, PT, R6, R25.reuse, PT ;  /* 0x000000190600720c */ /* 0x080fe40003f46270 */
[----:B------:R-:W-:Y:S01]  /*1f760*/  ISETP.GE.AND P1, PT, R0, R25, PT ;  /* 0x000000190000720c */ /* 0x000fe20003f26270 */
[----:B------:R-:W-:Y:S01]  /*1f770*/  IMAD R5, R7, UR5, R4 ;  /* 0x0000000507057c24 */ /* 0x000fe2000f8e0204 */
[----:B------:R-:W-:Y:S01]  /*1f780*/  ULDC.64 UR4, c[0x0][0xa80] ;  /* 0x0002a00000047ab9 */ /* 0x000fe20000000a00 */
[----:B------:R-:W-:Y:S01]  /*1f790*/  VIADD R0, R6, 0x40 ;  /* 0x0000004006007836 */ /* 0x000fe20000000000 */
[----:B------:R-:W-:Y:S01]  /*1f7a0*/  LEA R4, P3, R2, UR4, 0x1 ;  /* 0x0000000402047c11 */ /* 0x000fe2000f8608ff */
[----:B------:R-:W-:-:S03]  /*1f7b0*/  IMAD.IADD R3, R3, 0x1, R5 ;  /* 0x0000000103037824 */ /* 0x000fc600078e0205 */
[----:B------:R-:W-:Y:S02]  /*1f7c0*/  ISETP.GE.AND P0, PT, R0, R25, PT ;  /* 0x000000190000720c */ /* 0x000fe40003f06270 */
[----:B------:R-:W-:Y:S02]  /*1f7d0*/  LEA.HI.X R5, R2, UR5, R3, 0x1, P3 ;  /* 0x0000000502057c11 */ /* 0x000fe400098f0c03 */
[----:B------:R0:W1:Y:S04]  /*1f7e0*/  SHFL.IDX PT, R2, R4, RZ, 0x181f ;  /* 0x00181fff04027589 */ /* 0x00006800000e0000 */
[----:B------:R0:W3:Y:S01]  /*1f7f0*/  SHFL.IDX PT, R3, R5, RZ, 0x181f ;  /* 0x00181fff05037589 */ /* 0x0000e200000e0000 */
        /* <DEDUP_REMOVED lines=8> */
[----:B---3--:R-:W-:Y:S02]  /*1f880*/  @!P5 LEA.HI.X R9, R16, R3, R17, 0x1, P6 ;  /* 0x000000031009d211 */ /* 0x008fe400030f0c11 */
        /* <DEDUP_REMOVED lines=10> */
.L_x_669:
[----:B------:R-:W-:Y:S05]  /*1f930*/  BSYNC B1 ;  /* 0x0000000000017941 */ /* 0x000fea0003800000 */
.L_x_668:
[----:B---34-:R3:W4:Y:S01]  /*1f940*/  SHFL.IDX PT, R3, R5, 0x1, 0x181f ;  /* 0x00381f0005037f89 */ /* 0x01872200000e0000 */
[----:B------:R-:W-:Y:S03]  /*1f950*/  BSSY B1, `(.L_x_670) ;  /* 0x0000015000017945 */ /* 0x000fe60003800000 */
[----:B-1----:R3:W1:Y:S01]  /*1f960*/  SHFL.IDX PT, R2, R4, 0x1, 0x181f ;  /* 0x00381f0004027f89 */ /* 0x00266200000e0000 */
[----:B------:R-:W-:Y:S05]  /*1f970*/  @P1 BRA `(.L_x_671) ;  /* 0x0000000000481947 */ /* 0x000fea0003800000 */
[----:B------:R-:W-:Y:S01]  /*1f980*/  ULDC UR4, c[0x0][0xac8] ;  /* 0x0002b20000047ab9 */ /* 0x000fe20000000800 */
[----:B------:R-:W-:Y:S01]  /*1f990*/  ULDC.64 UR6, c[0x0][0x208] ;  /* 0x0000820000067ab9 */ /* 0x000fe20000000a00 */
[----:B------:R-:W-:Y:S02]  /*1f9a0*/  ISETP.GE.AND P4, PT, R16, UR4, PT ;  /* 0x0000000410007c0c */ /* 0x000fe4000bf86270 */
[----:B------:R-:W-:Y:S02]  /*1f9b0*/  ISETP.GE.AND P3, PT, R213, UR4, PT ;  /* 0x00000004d5007c0c */ /* 0x000fe4000bf66270 */
[----:B------:R-:W-:Y:S02]  /*1f9c0*/  ISETP.GE.AND P2, PT, R18, UR4, PT ;  /* 0x0000000412007c0c */ /* 0x000fe4000bf46270 */
[----:B------:R-:W-:-:S07]  /*1f9d0*/  ISETP.GE.AND P1, PT, R19, UR4, PT ;  /* 0x0000000413007c0c */ /* 0x000fce000bf26270 */
[CC--:B-1----:R-:W-:Y:S02]  /*1f9e0*/  @!P4 LEA R8, P6, R16.reuse, R2.reuse, 0x1 ;  /* 0x000000021008c211 */ /* 0x0c2fe400078c08ff */
[CC--:B------:R-:W-:Y:S02]  /*1f9f0*/  @!P3 LEA R10, P5, R23.reuse, R2.reuse, 0x1 ;  /* 0x00000002170ab211 */ /* 0x0c0fe400078a08ff */
[-C--:B----4-:R-:W-:Y:S02]  /*1fa00*/  @!P4 LEA.HI.X R9, R16, R3.reuse, R17, 0x1, P6 ;  /* 0x000000031009c211 */ /* 0x090fe400030f0c11 */
[-C--:B------:R-:W-:Y:S02]  /*1fa10*/  @!P2 LEA R12, P6, R18, R2.reuse, 0x1 ;  /* 0x00000002120ca211 */ /* 0x080fe400078c08ff */
        /* <DEDUP_REMOVED lines=8> */
.L_x_671:
[----:B------:R-:W-:Y:S05]  /*1faa0*/  BSYNC B1 ;  /* 0x0000000000017941 */ /* 0x000fea0003800000 */
.L_x_670:
[----:B-1--4-:R1:W4:Y:S01]  /*1fab0*/  SHFL.IDX PT, R3, R5, 0x2, 0x181f ;  /* 0x00581f0005037f89 */ /* 0x01232200000e0000 */
        /* <DEDUP_REMOVED lines=12> */
[-C--:B----4-:R-:W-:Y:S02]  /*1fb80*/  @!P3 LEA.HI.X R9, R16, R3.reuse, R17, 0x1, P6 ;  /* 0x000000031009b211 */ /* 0x090fe400030f0c11 */
        /* <DEDUP_REMOVED lines=8> */
.L_x_673:
[----:B------:R-:W-:Y:S05]  /*1fc10*/  BSYNC B1 ;  /* 0x0000000000017941 */ /* 0x000fea0003800000 */
.L_x_672:
[----:B------:R-:W-:Y:S01]  /*1fc20*/  IADD3 R0, R6, 0x60, RZ ;  /* 0x0000006006007810 */ /* 0x000fe20007ffe0ff */
[----:B01-3--:R-:W0:Y:S03]  /*1fc30*/  SHFL.IDX PT, R5, R5, 0x3, 0x181f ;  /* 0x00781f0005057f89 */ /* 0x00be2600000e0000 */
[----:B------:R-:W-:Y:S01]  /*1fc40*/  ISETP.GE.AND P0, PT, R0, R25, PT ;  /* 0x000000190000720c */ /* 0x000fe20003f06270 */
[----:B------:R1:W3:-:S12]  /*1fc50*/  SHFL.IDX PT, R2, R4, 0x3, 0x181f ;  /* 0x00781f0004027f89 */ /* 0x0002d800000e0000 */
[----:B-1----:R-:W-:Y:S05]  /*1fc60*/  @P0 BRA `(.L_x_664) ;  /* 0x0000000000480947 */ /* 0x002fea0003800000 */
[----:B------:R-:W-:Y:S01]  /*1fc70*/  ULDC UR4, c[0x0][0xac8] ;  /* 0x0002b20000047ab9 */ /* 0x000fe20000000800 */
[----:B------:R-:W-:Y:S01]  /*1fc80*/  ULDC.64 UR6, c[0x0][0x208] ;  /* 0x0000820000067ab9 */ /* 0x000fe20000000a00 */
[----:B------:R-:W-:Y:S02]  /*1fc90*/  ISETP.GE.AND P3, PT, R16, UR4, PT ;  /* 0x0000000410007c0c */ /* 0x000fe4000bf66270 */
[----:B------:R-:W-:Y:S02]  /*1fca0*/  ISETP.GE.AND P2, PT, R213, UR4, PT ;  /* 0x00000004d5007c0c */ /* 0x000fe4000bf46270 */
[----:B------:R-:W-:Y:S02]  /*1fcb0*/  ISETP.GE.AND P1, PT, R18, UR4, PT ;  /* 0x0000000412007c0c */ /* 0x000fe4000bf26270 */
[----:B------:R-:W-:-:S07]  /*1fcc0*/  ISETP.GE.AND P0, PT, R19, UR4, PT ;  /* 0x0000000413007c0c */ /* 0x000fce000bf06270 */
[-C--:B---3--:R-:W-:Y:S02]  /*1fcd0*/  @!P3 LEA R6, P6, R16, R2.reuse, 0x1 ;  /* 0x000000021006b211 */ /* 0x088fe400078c08ff */
[-C--:B------:R-:W-:Y:S02]  /*1fce0*/  @!P2 LEA R8, P5, R23, R2.reuse, 0x1 ;  /* 0x000000021708a211 */ /* 0x080fe400078a08ff */
[-C--:B------:R-:W-:Y:S02]  /*1fcf0*/  @!P1 LEA R10, P4, R18, R2.reuse, 0x1 ;  /* 0x00000002120a9211 */ /* 0x080fe400078808ff */
[-C--:B0-----:R-:W-:Y:S02]  /*1fd00*/  @!P3 LEA.HI.X R7, R16, R5.reuse, R17, 0x1, P6 ;  /* 0x000000051007b211 */ /* 0x081fe400030f0c11 */
[----:B------:R-:W-:Y:S02]  /*1fd10*/  @!P0 LEA R2, P6, R19, R2, 0x1 ;  /* 0x0000000213028211 */ /* 0x000fe400078c08ff */
[-C--:B------:R-:W-:Y:S01]  /*1fd20*/  @!P2 LEA.HI.X R9, R23, R5.reuse, R216, 0x1, P5 ;  /* 0x000000051709a211 */ /* 0x080fe200028f0cd8 */
[----:B------:R1:W-:Y:S01]  /*1fd30*/  @!P3 ST.E.128 desc[UR6][R6.64], RZ ;  /* 0x000000ff0600b985 */ /* 0x0003e2000c101d06 */
[----:B------:R-:W-:-:S02]  /*1fd40*/  @!P1 LEA.HI.X R11, R18, R5, R218, 0x1, P4 ;  /* 0x00000005120b9211 */ /* 0x000fc400020f0cda */
[----:B----4-:R-:W-:Y:S01]  /*1fd50*/  @!P0 LEA.HI.X R3, R19, R5, R217, 0x1, P6 ;  /* 0x0000000513038211 */ /* 0x010fe200030f0cd9 */
[----:B------:R1:W-:Y:S04]  /*1fd60*/  @!P2 ST.E.128 desc[UR6][R8.64], RZ ;  /* 0x000000ff0800a985 */ /* 0x0003e8000c101d06 */
[----:B------:R1:W-:Y:S04]  /*1fd70*/  @!P1 ST.E.128 desc[UR6][R10.64], RZ ;  /* 0x000000ff0a009985 */ /* 0x0003e8000c101d06 */
[----:B------:R1:W-:Y:S02]  /*1fd80*/  @!P0 ST.E.128 desc[UR6][R2.64], RZ ;  /* 0x000000ff02008985 */ /* 0x0003e4000c101d06 */
.L_x_664:
[----:B------:R-:W-:Y:S05]  /*1fd90*/  BSYNC B0 ;  /* 0x0000000000007941 */ /* 0x000fea0003800000 */
.L_x_655:
[----:B------:R-:W-:Y:S02]  /*1fda0*/  ULDC UR4, c[0x0][0xc3c] ;  /* 0x00030f0000047ab9 */ /* 0x000fe40000000800 */
[----:B--2---:R-:W-:-:S13]  /*1fdb0*/  ISETP.GE.AND P0, PT, R31, UR4, PT ;  /* 0x000000041f007c0c */ /* 0x004fda000bf06270 */
[----:B------:R-:W-:Y:S05]  /*1fdc0*/  @!P0 BRA `(.L_x_674) ;  /* 0xfffffe1000408947 */ /* 0x000fea000383ffff */
[----:B------:R-:W-:Y:S05]  /*1fdd0*/  BRA `(.L_x_436) ;  /* 0x0000007000507947 */ /* 0x000fea0003800000 */
.L_x_434:
[----:B------:R-:W-:-:S08]  /*1fde0*/  NOP ;  /* 0x0000000000007918 */ /* 0x000fd00000000000 */
[----:B------:R-:W0:-:S00]  /*1fdf0*/  USETMAXREG.DEALLOC.CTAPOOL 0x28 ;  /* 0x00000028000079c8 */ /* 0x000e0000080e0500 */
[----:B0-----:R-:W-:Y:S01]  /*1fe00*/  LOP3.LUT R2, R2, 0x3, RZ, 0xc0, !PT ;  /* 0x0000000302027812 */ /* 0x001fe200078ec0ff */
[----:B------:R-:W-:Y:S01]  /*1fe10*/  IMAD.MOV.U32 R4, RZ, RZ, RZ ;  /* 0x000000ffff047224 */ /* 0x000fe200078e00ff */
[----:B------:R-:W-:-:S04]  /*1fe20*/  LOP3.LUT R23, R23, 0xffffffbf, RZ, 0xc0, !PT ;  /* 0xffffffbf17177812 */ /* 0x000fc800078ec0ff */
[----:B------:R-:W0:Y:S02]  /*1fe30*/  SHFL.IDX PT, R2, R2, RZ, 0x1f ;  /* 0x00001fff02027589 */ /* 0x000e2400000e0000 */
[----:B0-----:R-:W-:-:S13]  /*1fe40*/  ISETP.NE.AND P0, PT, R2, RZ, PT ;  /* 0x000000ff0200720c */ /* 0x001fda0003f05270 */
[----:B------:R-:W-:Y:S01]  /*1fe50*/  @P0 LOP3.LUT R23, R23, 0x40, RZ, 0xfc, !PT ;  /* 0x0000004017170812 */ /* 0x000fe200078efcff */
[----:B------:R-:W-:Y:S06]  /*1fe60*/  @!P0 BRA `(.L_x_675) ;  /* 0x00000000001c8947 */ /* 0x000fec0003800000 */
[----:B------:R-:W0:Y:S08]  /*1fe70*/  S2UR UR5, SR_CgaCtaId ;  /* 0x00000000000579c3 */ /* 0x000e300000008800 */
[----:B------:R-:W-:Y:S06]  /*1fe80*/  BAR.SYNC.DEFER_BLOCKING 0x5, 0x180 ;  /* 0x0146000000007b1d */ /* 0x000fec0000010000 */
[----:B------:R-:W-:-:S02]  /*1fe90*/  UMOV UR4, 0x400 ;  /* 0x0000040000047882 */ /* 0x000fc40000000000 */
[----:B0-----:R-:W-:-:S09]  /*1fea0*/  ULEA UR4, UR5, UR4, 0x18 ;  /* 0x0000000405047291 */ /* 0x001fd2000f8ec03f */
[----:B------:R-:W0:Y:S01]  /*1feb0*/  LDS.128 R16, [UR4+0x388d0] ;  /* 0x0388d004ff107984 */ /* 0x000e220008000c00 */
[----:B------:R-:W-:Y:S06]  /*1fec0*/  BAR.ARV 0x4, 0x180 ;  /* 0x0106000000007b1d */ /* 0x000fec0000002000 */
[----:B------:R-:W-:Y:S05]  /*1fed0*/  BRA `(.L_x_676) ;  /* 0x0000000800047947 */ /* 0x000fea0003800000 */
.L_x_675:
[----:B------:R-:W-:Y:S01]  /*1fee0*/  LOP3.LUT R5, R0, 0x1f, RZ, 0xc0, !PT ;  /* 0x0000001f00057812 */ /* 0x000fe200078ec0ff */
[----:B------:R-:W-:Y:S01]  /*1fef0*/  ULDC UR4, c[0x0][0xc3c] ;  /* 0x00030f0000047ab9 */ /* 0x000fe20000000800 */
[----:B------:R-:W-:Y:S01]  /*1ff00*/  ULDC.64 UR6, c[0x0][0x208] ;  /* 0x0000820000067ab9 */ /* 0x000fe20000000a00 */
[----:B------:R-:W-:Y:S01]  /*1ff10*/  ULDC UR5, c[0x0][0xc38] ;  /* 0x00030e0000057ab9 */ /* 0x000fe20000000800 */
[----:B------:R-:W-:-:S04]  /*1ff20*/  ISETP.NE.AND P0, PT, R5, 0x1f, PT ;  /* 0x0000001f0500780c */ /* 0x000fc80003f05270 */
[----:B------:R-:W-:-:S13]  /*1ff30*/  ISETP.GE.OR P1, PT, R5, UR4, !P0 ;  /* 0x0000000405007c0c */ /* 0x000fda000c726670 */
[----:B------:R-:W0:Y:S02]  /*1ff40*/  @!P1 LDC.64 R2, c[0x0][0xc80] ;  /* 0x00032000ff029b82 */ /* 0x000e240000000a00 */
[----:B0-----:R-:W-:-:S05]  /*1ff50*/  @!P1 IMAD.WIDE.U32 R2, R5, 0x4, R2 ;  /* 0x0000000405029825 */ /* 0x001fca00078e0002 */
[----:B------:R-:W2:Y:S01]  /*1ff60*/  @!P1 LDG.E R4, desc[UR6][R2.64] ;  /* 0x0000000602049981 */ /* 0x000ea2000c1e1900 */
[C---:B------:R-:W-:Y:S01]  /*1ff70*/  ISETP.NE.AND P1, PT, R5.reuse, RZ, PT ;  /* 0x000000ff0500720c */ /* 0x040fe20003f25270 */
[----:B------:R-:W0:Y:S01]  /*1ff80*/  S2UR UR6, SR_CTAID.X ;  /* 0x00000000000679c3 */ /* 0x000e220000002500 */
[C---:B------:R-:W-:Y:S01]  /*1ff90*/  ISETP.GE.U32.AND P2, PT, R5.reuse, 0x2, PT ;  /* 0x000000020500780c */ /* 0x040fe20003f46070 */
[----:B------:R-:W-:Y:S01]  /*1ffa0*/  UMOV UR4, URZ ;  /* 0x0000003f00047c82 */ /* 0x000fe20008000000 */
[C---:B------:R-:W-:Y:S01]  /*1ffb0*/  ISETP.GE.U32.AND P3, PT, R5.reuse, 0x4, PT ;  /* 0x000000040500780c */ /* 0x040fe20003f66070 */
[----:B------:R-:W-:Y:S01]  /*1ffc0*/  IMAD.MOV.U32 R16, RZ, RZ, RZ ;  /* 0x000000ffff107224 */ /* 0x000fe200078e00ff */
[C---:B------:R-:W-:Y:S02]  /*1ffd0*/  ISETP.GE.U32.AND P4, PT, R5.reuse, 0x8, PT ;  /* 0x000000080500780c */ /* 0x040fe40003f86070 */
[----:B------:R-:W-:Y:S01]  /*1ffe0*/  ISETP.GE.U32.AND P5, PT, R5, 0x10, PT ;  /* 0x000000100500780c */ /* 0x000fe20003fa6070 */
[----:B--2---:R-:W1:Y:S02]  /*1fff0*/  SHFL.UP PT, R6, R4, 0x1, RZ ;  /* 0x0420000004067989 */ /* 0x004e6400000e00ff */
[----:B-1----:R-:W-:-:S05]  /*20000*/  SEL R7, R6, RZ, P1 ;  /* 0x000000ff06077207 */ /* 0x002fca0000800000 */
[----:B------:R-:W-:-:S05]  /*20010*/  IMAD.IADD R7, R4, 0x1, R7 ;  /* 0x0000000104077824 */ /* 0x000fca00078e0207 */
[----:B------:R-:W1:Y:S02]  /*20020*/  SHFL.UP PT, R6, R7, 0x2, RZ ;  /* 0x0440000007067989 */ /* 0x000e6400000e00ff */
[----:B-1----:R-:W-:-:S04]  /*20030*/  SEL R6, R6, RZ, P2 ;  /* 0x000000ff06067207 */ /* 0x002fc80001000000 */
[----:B------:R-:W-:-:S05]  /*20040*/  IADD3 R6, R7, R6, RZ ;  /* 0x0000000607067210 */ /* 0x000fca0007ffe0ff */
[----:B------:R-:W1:Y:S02]  /*20050*/  SHFL.UP PT, R8, R6, 0x4, RZ ;  /* 0x0480000006087989 */ /* 0x000e6400000e00ff */
[----:B-1----:R-:W-:-:S05]  /*20060*/  SEL R3, R8, RZ, P3 ;  /* 0x000000ff08037207 */ /* 0x002fca0001800000 */
[----:B------:R-:W-:-:S05]  /*20070*/  IMAD.IADD R3, R6, 0x1, R3 ;  /* 0x0000000106037824 */ /* 0x000fca00078e0203 */
[----:B------:R-:W1:Y:S02]  /*20080*/  SHFL.UP PT, R2, R3, 0x8, RZ ;  /* 0x0500000003027989 */ /* 0x000e6400000e00ff */
[----:B-1----:R-:W-:-:S05]  /*20090*/  SEL R2, R2, RZ, P4 ;  /* 0x000000ff02027207 */ /* 0x002fca0002000000 */
[----:B------:R-:W-:-:S05]  /*200a0*/  IMAD.IADD R2, R3, 0x1, R2 ;  /* 0x0000000103027824 */ /* 0x000fca00078e0202 */
[----:B------:R-:W1:Y:S02]  /*200b0*/  SHFL.UP PT, R7, R2, 0x10, RZ ;  /* 0x0600000002077989 */ /* 0x000e6400000e00ff */
[----:B-1----:R-:W-:-:S04]  /*200c0*/  SEL R7, R7, RZ, P5 ;  /* 0x000000ff07077207 */ /* 0x002fc80002800000 */
[----:B------:R-:W-:-:S05]  /*200d0*/  IADD3 R7, R2, R7, RZ ;  /* 0x0000000702077210 */ /* 0x000fca0007ffe0ff */
[----:B------:R-:W1:Y:S02]  /*200e0*/  SHFL.IDX PT, R6, R7, 0x1f, 0x1f ;  /* 0x03e01f0007067f89 */ /* 0x000e6400000e0000 */
[----:B-1----:R-:W-:-:S04]  /*200f0*/  IMAD R6, R6, UR5, RZ ;  /* 0x0000000506067c24 */ /* 0x002fc8000f8e02ff */
[----:B------:R-:W-:Y:S01]  /*20100*/  IMAD.MOV.U32 R3, RZ, RZ, R6 ;  /* 0x000000ffff037224 */ /* 0x000fe200078e0006 */
[----:B0-----:R-:W-:-:S13]  /*20110*/  ISETP.GT.AND P6, PT, R6, UR6, PT ;  /* 0x0000000606007c0c */ /* 0x001fda000bfc4270 */
[----:B------:R-:W-:Y:S05]  /*20120*/  @P6 BRA `(.L_x_677) ;  /* 0x0000000000a06947 */ /* 0x000fea0003800000 */
[----:B------:R-:W0:Y:S01]  /*20130*/  LDC R10, c[0x0][0xc3c] ;  /* 0x00030f00ff0a7b82 */ /* 0x000e220000000800 */
[----:B------:R-:W-:Y:S01]  /*20140*/  MOV R6, R3 ;  /* 0x0000000300067202 */ /* 0x000fe20000000f00 */
[----:B------:R-:W-:Y:S01]  /*20150*/  UMOV UR4, URZ ;  /* 0x0000003f00047c82 */ /* 0x000fe20008000000 */
[----:B------:R-:W-:Y:S01]  /*20160*/  ULDC UR7, c[0x0][0xc3c] ;  /* 0x00030f0000077ab9 */ /* 0x000fe20000000800 */
[----:B------:R-:W-:-:S05]  /*20170*/  ULDC UR5, c[0x0][0xc38] ;  /* 0x00030e0000057ab9 */ /* 0x000fca0000000800 */
.L_x_681:
[----:B------:R-:W-:Y:S01]  /*20180*/  UIADD3 UR4, UR4, 0x1f, URZ ;  /* 0x0000001f04047890 */ /* 0x000fe2000fffe03f */
[----:B------:R-:W-:-:S05]  /*20190*/  IMAD.U32 R19, RZ, RZ, UR7 ;  /* 0x00000007ff137e24 */ /* 0x000fca000f8e00ff */
[----:B0-----:R-:W-:-:S13]  /*201a0*/  ISETP.LE.AND P6, PT, R10, UR4, PT ;  /* 0x000000040a007c0c */ /* 0x001fda000bfc3270 */
[----:B------:R-:W-:Y:S05]  /*201b0*/  @P6 BRA `(.L_x_678) ;  /* 0x0000000400286947 */ /* 0x000fea0003800000 */
[----:B------:R-:W-:Y:S01]  /*201c0*/  VIADD R7, R5, UR4 ;  /* 0x0000000405077c36 */ /* 0x000fe20008000000 */
[----:B------:R-:W-:Y:S01]  /*201d0*/  BSSY B0, `(.L_x_679) ;  /* 0x0000008000007945 */ /* 0x000fe20003800000 */
[----:B------:R-:W-:-:S03]  /*201e0*/  MOV R4, RZ ;  /* 0x000000ff00047202 */ /* 0x000fc60000000f00 */
[----:B------:R-:W-:-:S13]  /*201f0*/  ISETP.GE.OR P6, PT, R7, R10, !P0 ;  /* 0x0000000a0700720c */ /* 0x000fda00047c6670 */
[----:B------:R-:W-:Y:S05]  /*20200*/  @P6 BRA `(.L_x_680) ;  /* 0x0000000000106947 */ /* 0x000fea0003800000 */
[----:B------:R-:W0:Y:S01]  /*20210*/  LDC.64 R2, c[0x0][0xc80] ;  /* 0x00032000ff027b82 */ /* 0x000e220000000a00 */
[----:B------:R-:W-:Y:S01]  /*20220*/  ULDC.64 UR8, c[0x0][0x208] ;  /* 0x0000820000087ab9 */ /* 0x000fe20000000a00 */
[----:B0-----:R-:W-:-:S05]  /*20230*/  IMAD.WIDE R2, R7, 0x4, R2 ;  /* 0x0000000407027825 */ /* 0x001fca00078e0202 */
[----:B------:R0:W5:Y:S02]  /*20240*/  LDG.E R4, desc[UR8][R2.64] ;  /* 0x0000000802047981 */ /* 0x000164000c1e1900 */
.L_x_680:
[----:B------:R-:W-:Y:S05]  /*20250*/  BSYNC B0 ;  /* 0x0000000000007941 */ /* 0x000fea0003800000 */
.L_x_679:
[----:B0----5:R-:W0:Y:S02]  /*20260*/  SHFL.UP PT, R2, R4, 0x1, RZ ;  /* 0x0420000004027989 */ /* 0x021e2400000e00ff */
        /* <DEDUP_REMOVED lines=16> */
[----:B------:R-:W-:-:S04]  /*20370*/  IADD3 R6, R3, R6, RZ ;  /* 0x0000000603067210 */ /* 0x000fc80007ffe0ff */
[----:B------:R-:W-:-:S13]  /*20380*/  ISETP.GT.AND P6, PT, R6, UR6, PT ;  /* 0x0000000606007c0c */ /* 0x000fda000bfc4270 */
[----:B------:R-:W-:Y:S05]  /*20390*/  @!P6 BRA `(.L_x_681) ;  /* 0xfffffffc0078e947 */ /* 0x000fea000383ffff */
[----:B------:R-:W-:-:S07]  /*203a0*/  IMAD.MOV.U32 R7, RZ, RZ, R9 ;  /* 0x000000ffff077224 */ /* 0x000fce00078e0009 */
.L_x_677:
        /* <DEDUP_REMOVED lines=10> */
[----:B0-----:R-:W-:-:S06]  /*20450*/  IADD3 R2, R8, 0xffffffe, RZ ;  /* 0x0ffffffe08027810 */ /* 0x001fcc0007ffe0ff */
[----:B------:R0:W1:Y:S01]  /*20460*/  F2I.FTZ.U32.TRUNC.NTZ R3, R2 ;  /* 0x0000000200037305 */ /* 0x000062000021f000 */
[----:B------:R-:W-:Y:S05]  /*20470*/  @!P0 BRA `(.L_x_682) ;  /* 0x0000000000088947 */ /* 0x000fea0003800000 */
[----:B------:R-:W-:-:S06]  /*20480*/  VIADD R16, R19, 0xffffffff ;  /* 0xffffffff13107836 */ /* 0x000fcc0000000000 */
[----:B------:R2:W3:Y:S02]  /*20490*/  SHFL.IDX PT, R16, R7, R16, 0x1f ;  /* 0x00001f1007107589 */ /* 0x0004e400000e0000 */
.L_x_682:
[----:B---3--:R-:W-:Y:S01]  /*204a0*/  IMAD R16, R16, UR5, R9 ;  /* 0x0000000510107c24 */ /* 0x008fe2000f8e0209 */
[----:B0-----:R-:W-:Y:S01]  /*204b0*/  IABS R2, R12 ;  /* 0x0000000c00027213 */ /* 0x001fe20000000000 */
[----:B-12---:R-:W-:Y:S01]  /*204c0*/  IMAD.MOV R7, RZ, RZ, -R3 ;  /* 0x000000ffff077224 */ /* 0x006fe200078e0a03 */
[----:B------:R-:W-:Y:S02]  /*204d0*/  IADD3 R19, R19, UR4, RZ ;  /* 0x0000000413137c10 */ /* 0x000fe4000fffe0ff */
[----:B------:R-:W-:Y:S01]  /*204e0*/  IADD3 R9, -R16, UR6, RZ ;  /* 0x0000000610097c10 */ /* 0x000fe2000fffe1ff */
[----:B------:R-:W-:Y:S01]  /*204f0*/  IMAD R7, R7, R10, RZ ;  /* 0x0000000a07077224 */ /* 0x000fe200078e02ff */
[----:B------:R-:W-:Y:S01]  /*20500*/  IADD3 R6, RZ, -R2, RZ ;  /* 0x80000002ff067210 */ /* 0x000fe20007ffe0ff */
[----:B------:R-:W-:Y:S01]  /*20510*/  IMAD.MOV.U32 R2, RZ, RZ, RZ ;  /* 0x000000ffff027224 */ /* 0x000fe200078e00ff */
[----:B------:R-:W-:-:S03]  /*20520*/  IABS R4, R9 ;  /* 0x0000000900047213 */ /* 0x000fc60000000000 */
[----:B------:R-:W-:-:S04]  /*20530*/  IMAD.HI.U32 R2, R3, R7, R2 ;  /* 0x0000000703027227 */ /* 0x000fc800078e0002 */
[----:B------:R-:W-:Y:S01]  /*20540*/  IMAD.MOV.U32 R3, RZ, RZ, R4 ;  /* 0x000000ffff037224 */ /* 0x000fe200078e0004 */
[----:B------:R-:W-:-:S03]  /*20550*/  MOV R4, R6 ;  /* 0x0000000600047202 */ /* 0x000fc60000000f00 */
        /* <DEDUP_REMOVED lines=9> */
[----:B------:R-:W-:-:S06]  /*205f0*/  @P0 IADD3 R2, R2, 0x1, RZ ;  /* 0x0000000102020810 */ /* 0x000fcc0007ffe0ff */
[----:B------:R-:W-:Y:S01]  /*20600*/  @!P2 IMAD.MOV R2, RZ, RZ, -R2 ;  /* 0x000000ffff02a224 */ /* 0x000fe200078e0a02 */
[----:B------:R-:W-:-:S05]  /*20610*/  @!P1 LOP3.LUT R2, RZ, R12, RZ, 0x33, !PT ;  /* 0x0000000cff029212 */ /* 0x000fca00078e33ff */
[--C-:B------:R-:W-:Y:S02]  /*20620*/  IMAD.MOV R17, RZ, RZ, -R2.reuse ;  /* 0x000000ffff117224 */ /* 0x100fe400078e0a02 */
[----:B------:R-:W-:Y:S02]  /*20630*/  IMAD.MOV.U32 R18, RZ, RZ, R2 ;  /* 0x000000ffff127224 */ /* 0x000fe400078e0002 */
[----:B------:R-:W-:Y:S01]  /*20640*/  IMAD R17, R12, R17, R9 ;  /* 0x000000110c117224 */ /* 0x000fe200078e0209 */
[----:B------:R-:W-:Y:S06]  /*20650*/  BRA `(.L_x_683) ;  /* 0x00000000000c7947 */ /* 0x000fec0003800000 */
.L_x_678:
[----:B------:R-:W-:Y:S01]  /*20660*/  IMAD.MOV.U32 R17, RZ, RZ, RZ ;  /* 0x000000ffff117224 */ /* 0x000fe200078e00ff */
[----:B------:R-:W-:Y:S01]  /*20670*/  MOV R16, UR6 ;  /* 0x0000000600107c02 */ /* 0x000fe20008000f00 */
[----:B------:R-:W-:-:S07]  /*20680*/  IMAD.MOV.U32 R18, RZ, RZ, RZ ;  /* 0x000000ffff127224 */ /* 0x000fce00078e00ff */
.L_x_683:
[----:B------:R-:W-:-:S13]  /*20690*/  ISETP.NE.AND P0, PT, R5, RZ, PT ;  /* 0x000000ff0500720c */ /* 0x000fda0003f05270 */
[----:B------:R-:W0:Y:S01]  /*206a0*/  @!P0 S2R R3, SR_CgaCtaId ;  /* 0x0000000000038919 */ /* 0x000e220000008800 */
[----:B------:R-:W-:-:S04]  /*206b0*/  @!P0 MOV R2, 0x400 ;  /* 0x0000040000028802 */ /* 0x000fc80000000f00 */
[----:B0-----:R-:W-:-:S05]  /*206c0*/  @!P0 LEA R2, R3, R2, 0x18 ;  /* 0x0000000203028211 */ /* 0x001fca00078ec0ff */
[----:B------:R1:W-:Y:S01]  /*206d0*/  @!P0 STS.128 [R2+0x388d0], R16 ;  /* 0x0388d01002008388 */ /* 0x0003e20000000c00 */
[----:B------:R-:W-:Y:S06]  /*206e0*/  BAR.ARV 0x5, 0x180 ;  /* 0x0146000000007b1d */ /* 0x000fec0000002000 */
.L_x_676:
[----:B------:R2:W-:Y:S01]  /*206f0*/  STL [R1+0x30], RZ ;  /* 0x000030ff01007387 */ /* 0x0005e20000100800 */
[----:B------:R-:W-:Y:S01]  /*20700*/  ULDC UR4, c[0x0][0xc3c] ;  /* 0x00030f0000047ab9 */ /* 0x000fe20000000800 */
[----:B------:R-:W-:Y:S01]  /*20710*/  IMAD.MOV.U32 R29, RZ, RZ, 0x1 ;  /* 0x00000001ff1d7424 */ /* 0x000fe200078e00ff */
[----:B0-----:R-:W-:Y:S02]  /*20720*/  ISETP.GE.AND P0, PT, R19, UR4, PT ;  /* 0x0000000413007c0c */ /* 0x001fe4000bf06270 */
[----:B------:R-:W-:-:S11]  /*20730*/  MOV R27, RZ ;  /* 0x000000ff001b7202 */ /* 0x000fd60000000f00 */
[----:B--2---:R-:W-:Y:S05]  /*20740*/  @P0 BRA `(.L_x_684) ;  /* 0x0000006400180947 */ /* 0x004fea0003800000 */
[----:B------:R-:W0:Y:S01]  /*20750*/  S2UR UR5, SR_CgaCtaId ;  /* 0x00000000000579c3 */ /* 0x000e220000008800 */
[----:B------:R2:W-:Y:S01]  /*20760*/  STL [R1+0x30], RZ ;  /* 0x000030ff01007387 */ /* 0x0005e20000100800 */
[C---:B------:R-:W-:Y:S01]  /*20770*/  IMAD.SHL.U32 R36, R0.reuse, 0x8, RZ ;  /* 0x0000000800247824 */ /* 0x040fe200078e00ff */
[----:B-1----:R-:W-:Y:S01]  /*20780*/  LOP3.LUT R2, R0, 0x7f, RZ, 0xc0, !PT ;  /* 0x0000007f00027812 */ /* 0x002fe200078ec0ff */
[----:B------:R-:W-:Y:S01]  /*20790*/  UMOV UR4, 0x400 ;  /* 0x0000040000047882 */ /* 0x000fe20000000000 */
[----:B------:R-:W-:Y:S01]  /*207a0*/  BSSY B8, `(.L_x_684) ;  /* 0x0000640000087945 */ /* 0x000fe20003800000 */
[----:B------:R-:W-:Y:S01]  /*207b0*/  IMAD.MOV.U32 R29, RZ, RZ, 0x1 ;  /* 0x00000001ff1d7424 */ /* 0x000fe200078e00ff */
[----:B------:R-:W-:Y:S01]  /*207c0*/  LOP3.LUT R3, R36, 0x1f8, RZ, 0xc0, !PT ;  /* 0x000001f824037812 */ /* 0x000fe200078ec0ff */
[----:B------:R-:W-:Y:S01]  /*207d0*/  IMAD.SHL.U32 R34, R2, 0x8, RZ ;  /* 0x0000000802227824 */ /* 0x000fe200078e00ff */
[----:B------:R-:W-:Y:S01]  /*207e0*/  SHF.R.U32.HI R2, RZ, 0x3, R2 ;  /* 0x00000003ff027819 */ /* 0x000fe20000011602 */
[----:B------:R-:W-:Y:S01]  /*207f0*/  IMAD.MOV.U32 R27, RZ, RZ, RZ ;  /* 0x000000ffff1b7224 */ /* 0x000fe200078e00ff */
[----:B------:R-:W-:Y:S01]  /*20800*/  LOP3.LUT R3, R3, 0x38, R0, 0x78, !PT ;  /* 0x0000003803037812 */ /* 0x000fe200078e7800 */
[----:B------:R-:W-:Y:S01]  /*20810*/  IMAD.MOV.U32 R28, RZ, RZ, RZ ;  /* 0x000000ffff1c7224 */ /* 0x000fe200078e00ff */
[----:B------:R-:W-:Y:S01]  /*20820*/  SHF.L.U32 R0, R0, 0x4, RZ ;  /* 0x0000000400007819 */ /* 0x000fe200000006ff */
[----:B------:R-:W-:Y:S01]  /*20830*/  ULDC.64 UR38, c[0x0][0x198] ;  /* 0x0000660000267ab9 */ /* 0x000fe20000000a00 */
[----:B------:R-:W-:Y:S01]  /*20840*/  LOP3.LUT R34, R3, 0x200, R34, 0xf8, !PT ;  /* 0x0000020003227812 */ /* 0x000fe200078ef822 */
[----:B------:R-:W-:Y:S01]  /*20850*/  ULOP3.LUT UR37, UR60, 0x2, URZ, 0xfc, !UPT ;  /* 0x000000023c257892 */ /* 0x000fe2000f8efc3f */
[----:B------:R-:W-:Y:S01]  /*20860*/  LOP3.LUT R36, R36, 0x38, RZ, 0xc0, !PT ;  /* 0x0000003824247812 */ /* 0x000fe200078ec0ff */
[----:B------:R-:W-:Y:S01]  /*20870*/  ULDC UR36, c[0x0][0xc] ;  /* 0x0000030000247ab9 */ /* 0x000fe20000000800 */
[----:B------:R-:W-:-:S02]  /*20880*/  LOP3.LUT R0, R2, 0x70, R0, 0xf8, !PT ;  /* 0x0000007002007812 */ /* 0x000fc400078ef800 */
[----:B------:R-:W-:Y:S02]  /*20890*/  MOV R30, 0x1 ;  /* 0x00000001001e7802 */ /* 0x000fe40000000f00 */
[C---:B------:R-:W-:Y:S01]  /*208a0*/  LOP3.LUT R3, R36.reuse, 0x40, RZ, 0xfc, !PT ;  /* 0x0000004024037812 */ /* 0x040fe200078efcff */
[----:B0-----:R-:W-:Y:S01]  /*208b0*/  ULEA UR4, UR5, UR4, 0x18 ;  /* 0x0000000405047291 */ /* 0x001fe2000f8ec03f */
[C---:B------:R-:W-:Y:S02]  /*208c0*/  LOP3.LUT R2, R36.reuse, 0x80, RZ, 0xfc, !PT ;  /* 0x0000008024027812 */ /* 0x040fe400078efcff */
[----:B------:R-:W-:-:S03]  /*208d0*/  LOP3.LUT R0, R36, 0xc0, RZ, 0xfc, !PT ;  /* 0x000000c024007812 */ /* 0x000fc600078efcff */
[----:B------:R-:W-:-:S05]  /*208e0*/  IMAD.U32 R22, RZ, RZ, UR4 ;  /* 0x00000004ff167e24 */ /* 0x000fca000f8e00ff */
[----:B--2---:R-:W-:-:S07]  /*208f0*/  LEA R37, R34, R22, 0x1 ;  /* 0x0000001622257211 */ /* 0x004fce00078e08ff */
.L_x_793:
[----:B0-----:R-:W0:Y:S01]  /*20900*/  LDC.64 R2, c[0x0][0xc88] ;  /* 0x00032200ff027b82 */ /* 0x001e220000000a00 */
[----:B------:R-:W-:Y:S01]  /*20910*/  ULDC.64 UR4, c[0x0][0x208] ;  /* 0x0000820000047ab9 */ /* 0x000fe20000000a00 */
[----:B0-----:R-:W-:-:S05]  /*20920*/  IMAD.WIDE R2, R19, 0x4, R2 ;  /* 0x0000000413027825 */ /* 0x001fca00078e0202 */
[----:B--2---:R-:W2:Y:S01]  /*20930*/  LDG.E R31, desc[UR4][R2.64] ;  /* 0x00000004021f7981 */ /* 0x004ea2000c1e1900 */
[----:B------:R-:W-:Y:S05]  /*20940*/  YIELD ;  /* 0x0000000000007946 */ /* 0x000fea0003800000 */
[----:B------:R-:W-:Y:S01]  /*20950*/  ULDC.64 UR4, c[0x0][0xa28] ;  /* 0x00028a0000047ab9 */ /* 0x000fe20000000a00 */
[----:B------:R-:W-:Y:S01]  /*20960*/  ULDC.64 UR8, c[0x0][0xa18] ;  /* 0x0002860000087ab9 */ /* 0x000fe20000000a00 */
[----:B------:R-:W-:Y:S01]  /*20970*/  ISETP.NE.U32.AND P0, PT, RZ, UR4, PT ;  /* 0x00000004ff007c0c */ /* 0x000fe2000bf05070 */
[----:B------:R-:W-:Y:S01]  /*20980*/  IMAD.MOV.U32 R9, RZ, RZ, RZ ;  /* 0x000000ffff097224 */ /* 0x000fe200078e00ff */
[----:B------:R-:W-:Y:S01]  /*20990*/  ULDC.64 UR10, c[0x0][0x208] ;  /* 0x00008200000a7ab9 */ /* 0x000fe20000000a00 */
[----:B------:R-:W-:Y:S01]  /*209a0*/  ULDC.64 UR6, c[0x0][0xa10] ;  /* 0x0002840000067ab9 */ /* 0x000fe20000000a00 */
[----:B------:R-:W-:-:S02]  /*209b0*/  ISETP.NE.AND.EX P0, PT, RZ, UR5, PT, P0 ;  /* 0x00000005ff007c0c */ /* 0x000fc4000bf05300 */
[----:B------:R-:W-:-:S04]  /*209c0*/  ISETP.NE.U32.AND P2, PT, RZ, UR8, PT ;  /* 0x00000008ff007c0c */ /* 0x000fc8000bf45070 */
[----:B------:R-:W-:Y:S02]  /*209d0*/  ISETP.NE.AND.EX P2, PT, RZ, UR9, PT, P2 ;  /* 0x00000009ff007c0c */ /* 0x000fe4000bf45320 */
[----:B--2---:R-:W-:-:S05]  /*209e0*/  SHF.R.S32.HI R0, RZ, 0x1f, R31 ;  /* 0x0000001fff007819 */ /* 0x004fca000001141f */
[C---:B------:R-:W-:Y:S01]  /*209f0*/  @P0 LEA R2, P1, R31.reuse, UR4, 0x2 ;  /* 0x000000041f020c11 */ /* 0x040fe2000f8210ff */
[C---:B------:R-:W-:Y:S01]  /*20a00*/  IMAD.SHL.U32 R24, R31.reuse, 0x4, RZ ;  /* 0x000000041f187824 */ /* 0x040fe200078e00ff */
[C-C-:B------:R-:W-:Y:S01]  /*20a10*/  SHF.L.U64.HI R25, R31.reuse, 0x2, R0.reuse ;  /* 0x000000021f197819 */ /* 0x140fe20000010200 */
[----:B------:R0:W-:Y:S01]  /*20a20*/  STL [R1+0x1c], R0 ;  /* 0x00001c0001007387 */ /* 0x0001e20000100800 */
[----:B------:R-:W-:Y:S01]  /*20a30*/  @P0 LEA.HI.X R3, R31, UR5, R0, 0x2, P1 ;  /* 0x000000051f030c11 */ /* 0x000fe200088f1400 */
[----:B------:R-:W-:-:S04]  /*20a40*/  ULDC.64 UR4, c[0x0][0xa00] ;  /* 0x0002800000047ab9 */ /* 0x000fc80000000a00 */
[----:B------:R1:W2:Y:S01]  /*20a50*/  @P0 LDG.E R9, desc[UR10][R2.64] ;  /* 0x0000000a02090981 */ /* 0x0002a2000c1e1900 */
[----:B------:R-:W-:Y:S02]  /*20a60*/  ISETP.NE.U32.AND P0, PT, RZ, UR4, PT ;  /* 0x00000004ff007c0c */ /* 0x000fe4000bf05070 */
[----:B------:R-:W-:Y:S01]  /*20a70*/  ISETP.NE.U32.AND P1, PT, RZ, UR6, PT ;  /* 0x00000006ff007c0c */ /* 0x000fe2000bf25070 */
[----:B0-----:R-:W-:Y:S01]  /*20a80*/  IMAD.MOV.U32 R0, RZ, RZ, RZ ;  /* 0x000000ffff007224 */ /* 0x001fe200078e00ff */
[----:B------:R-:W-:Y:S02]  /*20a90*/  ISETP.NE.AND.EX P0, PT, RZ, UR5, PT, P0 ;  /* 0x00000005ff007c0c */ /* 0x000fe4000bf05300 */
[----:B------:R-:W-:Y:S02]  /*20aa0*/  ISETP.NE.AND.EX P1, PT, RZ, UR7, PT, P1 ;  /* 0x00000007ff007c0c */ /* 0x000fe4000bf25310 */
[C---:B------:R-:W-:Y:S02]  /*20ab0*/  IADD3 R4, P4, R24.reuse, UR6, RZ ;  /* 0x0000000618047c10 */ /* 0x040fe4000ff9e0ff */
[----:B-1----:R-:W-:Y:S01]  /*20ac0*/  IADD3 R2, P3, R24, UR4, RZ ;  /* 0x0000000418027c10 */ /* 0x002fe2000ff7e0ff */
[----:B------:R-:W-:Y:S01]  /*20ad0*/  ULDC UR4, c[0x0][0x288] ;  /* 0x0000a20000047ab9 */ /* 0x000fe20000000800 */
[----:B------:R-:W-:-:S02]  /*20ae0*/  MOV R35, RZ ;  /* 0x000000ff00237202 */ /* 0x000fc40000000f00 */
[C---:B------:R-:W-:Y:S02]  /*20af0*/  IADD3.X R3, R25.reuse, UR5, RZ, P3, !PT ;  /* 0x0000000519037c10 */ /* 0x040fe40009ffe4ff */
[----:B------:R-:W-:Y:S01]  /*20b00*/  @P2 IADD3 R6, P3, R24, UR8, RZ ;  /* 0x0000000818062c10 */ /* 0x000fe2000ff7e0ff */
[----:B------:R-:W-:Y:S01]  /*20b10*/  IMAD.U32 R8, RZ, RZ, UR4 ;  /* 0x00000004ff087e24 */ /* 0x000fe2000f8e00ff */
[----:B------:R-:W-:Y:S01]  /*20b20*/  ULDC.64 UR4, c[0x0][0x418] ;  /* 0x0001060000047ab9 */ /* 0x000fe20000000a00 */
[C---:B------:R-:W-:Y:S01]  /*20b30*/  IADD3.X R5, R25.reuse, UR7, RZ, P4, !PT ;  /* 0x0000000719057c10 */ /* 0x040fe2000a7fe4ff */
[----:B------:R-:W5:Y:S01]  /*20b40*/  @P0 LDG.E R35, desc[UR10][R2.64] ;  /* 0x0000000a02230981 */ /* 0x000f62000c1e1900 */
[----:B------:R-:W-:Y:S01]  /*20b50*/  @P2 IADD3.X R7, R25, UR9, RZ, P3, !PT ;  /* 0x0000000919072c10 */ /* 0x000fe20009ffe4ff */
[----:B------:R-:W-:Y:S02]  /*20b60*/  UISETP.NE.U32.AND UP0, UPT, UR4, URZ, UPT ;  /* 0x0000003f0400728c */ /* 0x000fe4000bf05070 */
[----:B------:R-:W5:Y:S01]  /*20b70*/  @P1 LDG.E R0, desc[UR10][R4.64] ;  /* 0x0000000a04001981 */ /* 0x000f62000c1e1900 */
[----:B------:R-:W-:-:S03]  /*20b80*/  ULDC UR4, c[0x0][0x424] ;  /* 0x0001090000047ab9 */ /* 0x000fc60000000800 */
[----:B------:R0:W3:Y:S01]  /*20b90*/  @P2 LDG.E R8, desc[UR10][R6.64] ;  /* 0x0000000a06082981 */ /* 0x0000e2000c1e1900 */
[----:B------:R-:W-:-:S03]  /*20ba0*/  UISETP.NE.AND.EX UP0, UPT, UR5, URZ, UPT, UP0 ;  /* 0x0000003f0500728c */ /* 0x000fc6000bf05300 */
[----:B------:R-:W-:Y:S01]  /*20bb0*/  ULDC UR5, c[0x0][0x2f0] ;  /* 0x0000bc0000057ab9 */ /* 0x000fe20000000800 */
[----:B------:R-:W-:-:S04]  /*20bc0*/  USEL UR4, UR4, 0x1, UP0 ;  /* 0x0000000104047887 */ /* 0x000fc80008000000 */
[----:B------:R-:W-:-:S03]  /*20bd0*/  UIMAD UR4, UR4, UR5, URZ ;  /* 0x00000005040472a4 */ /* 0x000fc6000f8e023f */
[----:B------:R-:W-:Y:S02]  /*20be0*/  ULDC UR5, c[0x0][0x348] ;  /* 0x0000d20000057ab9 */ /* 0x000fe40000000800 */
[----:B0-----:R-:W-:Y:S01]  /*20bf0*/  MOV R6, UR5 ;  /* 0x0000000500067c02 */ /* 0x001fe20008000f00 */
[----:B--2---:R-:W-:Y:S04]  /*20c00*/  STL [R1+0x10], R9 ;  /* 0x0000100901007387 */ /* 0x004fe80000100800 */
[----:B---3--:R0:W-:Y:S02]  /*20c10*/  STL [R1+0x28], R8 ;  /* 0x0000280801007387 */ /* 0x0081e40000100800 */
[----:B0-----:R-:W-:Y:S01]  /*20c20*/  IMAD.U32 R8, RZ, RZ, UR4 ;  /* 0x00000004ff087e24 */ /* 0x001fe2000f8e00ff */
[----:B------:R-:W-:Y:S06]  /*20c30*/  @P2 BRA `(.L_x_685) ;  /* 0x0000000000182947 */ /* 0x000fec0003800000 */
[----:B------:R-:W-:Y:S05]  /*20c40*/  @!P0 BRA `(.L_x_685) ;  /* 0x0000000000148947 */ /* 0x000fea0003800000 */
[----:B------:R-:W-:Y:S02]  /*20c50*/  ULDC.64 UR4, c[0x0][0x208] ;  /* 0x0000820000047ab9 */ /* 0x000fe40000000a00 */
[----:B------:R-:W2:Y:S04]  /*20c60*/  LDG.E R10, desc[UR4][R2.64] ;  /* 0x00000004020a7981 */ /* 0x000ea8000c1e1900 */
[----:B------:R-:W2:Y:S02]  /*20c70*/  LDG.E R7, desc[UR4][R2.64+0x4] ;  /* 0x0000040402077981 */ /* 0x000ea4000c1e1900 */
[----:B--2---:R-:W-:-:S05]  /*20c80*/  IMAD.IADD R2, R7, 0x1, -R10 ;  /* 0x0000000107027824 */ /* 0x004fca00078e0a0a */
[----:B------:R0:W-:Y:S02]  /*20c90*/  STL [R1+0x28], R2 ;  /* 0x0000280201007387 */ /* 0x0001e40000100800 */
.L_x_685:
[----:B------:R-:W-:Y:S01]  /*20ca0*/  ULDC.64 UR4, c[0x0][0xa20] ;  /* 0x0002880000047ab9 */ /* 0x000fe20000000a00 */
[----:B------:R-:W-:Y:S02]  /*20cb0*/  MOV R33, R31 ;  /* 0x0000001f00217202 */ /* 0x000fe40000000f00 */
[----:B------:R-:W-:-:S04]  /*20cc0*/  ISETP.NE.U32.AND P0, PT, RZ, UR4, PT ;  /* 0x00000004ff007c0c */ /* 0x000fc8000bf05070 */
[----:B------:R-:W-:-:S13]  /*20cd0*/  ISETP.NE.AND.EX P0, PT, RZ, UR5, PT, P0 ;  /* 0x00000005ff007c0c */ /* 0x000fda000bf05300 */
[----:B------:R-:W-:Y:S05]  /*20ce0*/  @!P0 BRA `(.L_x_686) ;  /* 0x0000000000148947 */ /* 0x000fea0003800000 */
[----:B0-----:R-:W-:Y:S01]  /*20cf0*/  IADD3 R2, P0, R24, UR4, RZ ;  /* 0x0000000418027c10 */ /* 0x001fe2000ff1e0ff */
[----:B------:R-:W-:-:S03]  /*20d00*/  ULDC.64 UR6, c[0x0][0x208] ;  /* 0x0000820000067ab9 */ /* 0x000fc60000000a00 */
[----:B------:R-:W-:-:S05]  /*20d10*/  IADD3.X R3, R25, UR5, RZ, P0, !PT ;  /* 0x0000000519037c10 */ /* 0x000fca00087fe4ff */
[----:B------:R1:W5:Y:S01]  /*20d20*/  LDG.E R8, desc[UR6][R2.64] ;  /* 0x0000000602087981 */ /* 0x000362000c1e1900 */
[----:B------:R-:W-:Y:S05]  /*20d30*/  BRA `(.L_x_687) ;  /* 0x0000000000287947 */ /* 0x000fea0003800000 */
.L_x_686:
[----:B------:R-:W-:Y:S02]  /*20d40*/  ULDC.64 UR4, c[0x0][0xa08] ;  /* 0x0002820000047ab9 */ /* 0x000fe40000000a00 */
[----:B------:R-:W-:-:S04]  /*20d50*/  ISETP.NE.U32.AND P0, PT, RZ, UR4, PT ;  /* 0x00000004ff007c0c */ /* 0x000fc8000bf05070 */
[----:B------:R-:W-:-:S13]  /*20d60*/  ISETP.NE.AND.EX P0, PT, RZ, UR5, PT, P0 ;  /* 0x00000005ff007c0c */ /* 0x000fda000bf05300 */
[----:B------:R-:W-:Y:S05]  /*20d70*/  @!P0 BRA `(.L_x_687) ;  /* 0x0000000000188947 */ /* 0x000fea0003800000 */
[----:B0-----:R-:W0:Y:S01]  /*20d80*/  LDC.64 R2, c[0x0][0xa08] ;  /* 0x00028200ff027b82 */ /* 0x001e220000000a00 */
[----:B------:R-:W-:Y:S01]  /*20d90*/  ULDC.64 UR4, c[0x0][0x208] ;  /* 0x0000820000047ab9 */ /* 0x000fe20000000a00 */
[----:B0-----:R-:W-:-:S05]  /*20da0*/  IMAD.WIDE R2, R33, 0x4, R2 ;  /* 0x0000000421027825 */ /* 0x001fca00078e0202 */
[----:B------:R-:W2:Y:S04]  /*20db0*/  LDG.E R8, desc[UR4][R2.64] ;  /* 0x0000000402087981 */ /* 0x000ea8000c1e1900 */
[----:B------:R-:W2:Y:S02]  /*20dc0*/  LDG.E R7, desc[UR4][R2.64+0x4] ;  /* 0x0000040402077981 */ /* 0x000ea4000c1e1900 */
[----:B--2---:R-:W-:-:S07]  /*20dd0*/  IMAD.IADD R8, R7, 0x1, -R8 ;  /* 0x0000000107087824 */ /* 0x004fce00078e0a08 */
.L_x_687:
[----:B------:R-:W-:Y:S02]  /*20de0*/  ULDC.64 UR4, c[0x0][0x208] ;  /* 0x0000820000047ab9 */ /* 0x000fe40000000a00 */
[----:B-1----:R-:W2:Y:S04]  /*20df0*/  @P1 LDG.E R3, desc[UR4][R4.64] ;  /* 0x0000000404031981 */ /* 0x002ea8000c1e1900 */
[----:B0-----:R-:W2:Y:S01]  /*20e00*/  @P1 LDG.E R2, desc[UR4][R4.64+0x4] ;  /* 0x0000040404021981 */ /* 0x001ea2000c1e1900 */
[----:B------:R-:W-:Y:S01]  /*20e10*/  BSSY B0, `(.L_x_688) ;  /* 0x0000197000007945 */ /* 0x000fe20003800000 */
[----:B--2---:R-:W-:Y:S01]  /*20e20*/  @P1 IMAD.IADD R6, R2, 0x1, -R3 ;  /* 0x0000000102061824 */ /* 0x004fe200078e0a03 */
[----:B-----5:R-:W-:-:S05]  /*20e30*/  IADD3 R3, -R9, R8, RZ ;  /* 0x0000000809037210 */ /* 0x020fca0007ffe1ff */
[----:B------:R-:W-:-:S05]  /*20e40*/  IMAD.IADD R2, R3, 0x1, R6 ;  /* 0x0000000103027824 */ /* 0x000fca00078e0206 */
[----:B------:R0:W-:Y:S02]  /*20e50*/  STL [R1+0xc], R2 ;  /* 0x00000c0201007387 */ /* 0x0001e40000100800 */
[----:B0-----:R-:W-:-:S04]  /*20e60*/  VIADD R2, R2, 0x4f ;  /* 0x0000004f02027836 */ /* 0x001fc80000000000 */
[----:B------:R-:W-:-:S05]  /*20e70*/  IMAD.HI R2, R2, 0x66666667, RZ ;  /* 0x6666666702027827 */ /* 0x000fca00078e02ff */
[----:B------:R-:W-:-:S04]  /*20e80*/  SHF.R.U32.HI R7, RZ, 0x1f, R2 ;  /* 0x0000001fff077819 */ /* 0x000fc80000011602 */
[----:B------:R-:W-:-:S05]  /*20e90*/  LEA.HI.SX32 R4, R2, R7, 0x1b ;  /* 0x0000000702047211 */ /* 0x000fca00078fdaff */
[----:B------:R-:W-:Y:S01]  /*20ea0*/  IMAD R7, R4, 0x50, -R3 ;  /* 0x0000005004077824 */ /* 0x000fe200078e0a03 */
[----:B------:R-:W-:Y:S01]  /*20eb0*/  IADD3 R3, -R3, RZ, RZ ;  /* 0x000000ff03037210 */ /* 0x000fe20007ffe1ff */
[----:B------:R0:W-:Y:S03]  /*20ec0*/  STL [R1+0x2c], R4 ;  /* 0x00002c0401007387 */ /* 0x0001e60000100800 */
[----:B------:R-:W-:Y:S02]  /*20ed0*/  VIMNMX R7, R7, R6, PT ;  /* 0x0000000607077248 */ /* 0x000fe40003fe0100 */
[----:B0-----:R-:W-:-:S04]  /*20ee0*/  VIMNMX R4, RZ, R3, !PT ;  /* 0x00000003ff047248 */ /* 0x001fc80007fe0100 */
        /* <DEDUP_REMOVED lines=10> */
[----:B------:R-:W-:Y:S05]  /*20f90*/  @!P2 BRA `(.L_x_689) ;  /* 0x0000001400f8a947 */ /* 0x000fea0003800000 */
[----:B------:R-:W-:Y:S01]  /*20fa0*/  UMOV UR4, 0xffffffff ;  /* 0xffffffff00047882 */ /* 0x000fe20000000000 */
[----:B------:R-:W-:Y:S02]  /*20fb0*/  SEL R2, R33, RZ, !P1 ;  /* 0x000000ff21027207 */ /* 0x000fe40004800000 */
[----:B------:R-:W-:Y:S05]  /*20fc0*/  BRA.DIV UR4, `(.L_x_690) ;  /* 0x0000007204347947 */ /* 0x000fea000b800000 */
[----:B------:R-:W0:Y:S02]  /*20fd0*/  S2R R5, SR_TID.X ;  /* 0x0000000000057919 */ /* 0x000e240000002100 */
[----:B0-----:R-:W-:-:S04]  /*20fe0*/  SHF.R.U32.HI R5, RZ, 0x5, R5 ;  /* 0x00000005ff057819 */ /* 0x001fc80000011605 */
[----:B------:R-:W-:-:S05]  /*20ff0*/  LOP3.LUT R5, R5, 0x3, RZ, 0xc0, !PT ;  /* 0x0000000305057812 */ /* 0x000fca00078ec0ff */
[----:B------:R0:W1:Y:S02]  /*21000*/  SHFL.IDX PT, R14, R5, RZ, 0x1f ;  /* 0x00001fff050e7589 */ /* 0x00006400000e0000 */
.L_x_861:
[----:B-1----:R-:W-:Y:S02]  /*21010*/  ISETP.NE.AND P0, PT, R14, RZ, PT ;  /* 0x000000ff0e00720c */ /* 0x002fe40003f05270 */
[----:B------:R-:W-:-:S11]  /*21020*/  PLOP3.LUT P6, PT, PT, PT, PT, 0x8, 0x0 ;  /* 0x000000000000781c */ /* 0x000fd60003fce170 */
[----:B------:R-:W-:Y:S05]  /*21030*/  @P0 BRA `(.L_x_691) ;  /* 0x00000000000c0947 */ /* 0x000fea0003800000 */
[----:B------:R-:W-:-:S03]  /*21040*/  UMOV UR4, 0xffffffff ;  /* 0xffffffff00047882 */ /* 0x000fc60000000000 */
[----:B------:R-:W-:Y:S05]  /*21050*/  BRA.DIV UR4, `(.L_x_692) ;  /* 0x0000007204447947 */ /* 0x000fea000b800000 */
[----:B------:R-:W-:-:S13]  /*21060*/  ELECT P6, URZ, PT ;  /* 0x00000000003f782f */ /* 0x000fda00038c0000 */
.L_x_691:
[----:B0-----:R-:W2:Y:S01]  /*21070*/  LDL R5, [R1+0x30] ;  /* 0x0000300001057983 */ /* 0x001ea20000100800 */
[----:B------:R-:W-:Y:S01]  /*21080*/  BSSY B1, `(.L_x_693) ;  /* 0x0000008000017945 */ /* 0x000fe20003800000 */
[----:B--2---:R-:W-:-:S04]  /*21090*/  IADD3 R5, R5, 0x1, RZ ;  /* 0x0000000105057810 */ /* 0x004fc80007ffe0ff */
[----:B------:R-:W-:-:S04]  /*210a0*/  LEA.HI R6, R5, R5, RZ, 0x1 ;  /* 0x0000000505067211 */ /* 0x000fc800078f08ff */
[----:B------:R-:W-:-:S05]  /*210b0*/  LOP3.LUT R6, R6, 0xfffffffe, RZ, 0xc0, !PT ;  /* 0xfffffffe06067812 */ /* 0x000fca00078ec0ff */
[----:B------:R-:W-:-:S05]  /*210c0*/  IMAD.IADD R5, R5, 0x1, -R6 ;  /* 0x0000000105057824 */ /* 0x000fca00078e0a06 */
[----:B------:R-:W-:-:S04]  /*210d0*/  SHF.L.U32 R5, R5, 0x1f, RZ ;  /* 0x0000001f05057819 */ /* 0x000fc800000006ff */
[----:B------:R-:W0:Y:S02]  /*210e0*/  SYNCS.PHASECHK.TRANS64.TRYWAIT P0, [R22+URZ+0x38820], R5 ;  /* 0x03882005160075a7 */ /* 0x000e24000800017f */
[----:B0-----:R-:W-:Y:S05]  /*210f0*/  @!P0 BRA `(.L_x_694) ;  /* 0x00000070003c8947 */ /* 0x001fea0003800000 */
.L_x_864:
[----:B------:R-:W-:Y:S05]  /*21100*/  BSYNC B1 ;  /* 0x0000000000017941 */ /* 0x000fea0003800000 */
.L_x_693:
[----:B------:R-:W-:Y:S04]  /*21110*/  BSSY B1, `(.L_x_695) ;  /* 0x00000aa000017945 */ /* 0x000fe80003800000 */
[----:B------:R-:W-:Y:S05]  /*21120*/  @!P6 BRA `(.L_x_696) ;  /* 0x0000000800a0e947 */ /* 0x000fea0003800000 */
[----:B------:R-:W-:Y:S01]  /*21130*/  IMAD R9, R28, 0x8, R22 ;  /* 0x000000081c097824 */ /* 0x000fe200078e0216 */
[----:B------:R-:W-:Y:S01]  /*21140*/  SHF.L.U32 R8, R30, 0x1f, RZ ;  /* 0x0000001f1e087819 */ /* 0x000fe200000006ff */
[----:B------:R-:W1:Y:S01]  /*21150*/  S2R R6, SR_TID.X ;  /* 0x0000000000067919 */ /* 0x000e620000002100 */
[----:B------:R-:W-:Y:S02]  /*21160*/  BSSY B2, `(.L_x_697) ;  /* 0x0000005000027945 */ /* 0x000fe40003800000 */
[----:B------:R-:W2:Y:S01]  /*21170*/  SYNCS.PHASECHK.TRANS64.TRYWAIT P0, [R9+URZ+0x388a0], R8 ;  /* 0x0388a008090075a7 */ /* 0x000ea2000800017f */
[----:B-1----:R-:W-:-:S04]  /*21180*/  LOP3.LUT R6, R6, 0x7f, RZ, 0xc0, !PT ;  /* 0x0000007f06067812 */ /* 0x002fc800078ec0ff */
[----:B------:R-:W-:Y:S01]  /*21190*/  ISETP.NE.AND P1, PT, R6, RZ, PT ;  /* 0x000000ff0600720c */ /* 0x000fe20003f25270 */
[----:B--2---:R-:W-:-:S12]  /*211a0*/  @!P0 BRA `(.L_x_698) ;  /* 0x0000007000248947 */ /* 0x004fd80003800000 */
.L_x_865:
[----:B------:R-:W-:Y:S05]  /*211b0*/  BSYNC B2 ;  /* 0x0000000000027941 */ /* 0x000fea0003800000 */
.L_x_697:
[----:B------:R-:W-:Y:S04]  /*211c0*/  BSSY B2, `(.L_x_699) ;  /* 0x0000009000027945 */ /* 0x000fe80003800000 */
[----:B------:R-:W-:Y:S05]  /*211d0*/  @P1 BRA `(.L_x_700) ;  /* 0x00000000001c1947 */ /* 0x000fea0003800000 */
[----:B------:R-:W2:Y:S01]  /*211e0*/  S2R R6, SR_TID.X ;  /* 0x0000000000067919 */ /* 0x000ea20000002100 */
[----:B0-----:R-:W-:-:S04]  /*211f0*/  MOV R5, 0xa000 ;  /* 0x0000a00000057802 */ /* 0x001fc80000000f00 */
[----:B------:R3:W-:Y:S01]  /*21200*/  SYNCS.ARRIVE.TRANS64 RZ, [R9+URZ+0x38890], R5 ;  /* 0x0388900509ff79a7 */ /* 0x0007e2000800003f */
[----:B--2---:R-:W-:-:S04]  /*21210*/  LOP3.LUT R6, R6, 0x1f, RZ, 0xc0, !PT ;  /* 0x0000001f06067812 */ /* 0x004fc800078ec0ff */
[----:B------:R-:W-:-:S13]  /*21220*/  ISETP.NE.AND P0, PT, R6, RZ, PT ;  /* 0x000000ff0600720c */ /* 0x000fda0003f05270 */
[----:B---3--:R-:W-:Y:S05]  /*21230*/  @!P0 BRA `(.L_x_700) ;  /* 0x0000000000048947 */ /* 0x008fea0003800000 */
[----:B------:R-:W-:Y:S01]  /*21240*/  BPT.TRAP 0x1 ;  /* 0x000000040000795c */ /* 0x000fe20000300000 */
.L_x_700:
[----:B------:R-:W-:Y:S05]  /*21250*/  BSYNC B2 ;  /* 0x0000000000027941 */ /* 0x000fea0003800000 */
.L_x_699:
[----:B------:R-:W-:Y:S01]  /*21260*/  IMAD.MOV.U32 R15, RZ, RZ, RZ ;  /* 0x000000ffff0f7224 */ /* 0x000fe200078e00ff */
[----:B------:R-:W-:Y:S01]  /*21270*/  UIADD3 UR4, UP0, UR38, 0x570, URZ ;  /* 0x0000057026047890 */ /* 0x000fe2000ff1e03f */
[----:B------:R-:W-:Y:S01]  /*21280*/  IMAD R6, R3, 0x50, R0 ;  /* 0x0000005003067824 */ /* 0x000fe200078e0200 */
[----:B------:R-:W-:Y:S01]  /*21290*/  PLOP3.LUT P0, PT, PT, PT, PT, 0x80, 0x0 ;  /* 0x000000000000781c */ /* 0x000fe20003f0f070 */
[----:B------:R-:W-:Y:S01]  /*212a0*/  IMAD R7, R28, 0xa000, R22 ;  /* 0x0000a0001c077824 */ /* 0x000fe200078e0216 */
[----:B------:R-:W-:Y:S01]  /*212b0*/  R2UR UR10, R15 ;  /* 0x000000000f0a72ca */ /* 0x000fe200000e0000 */
[----:B------:R-:W-:Y:S01]  /*212c0*/  VIADD R6, R6, 0xffffffb0 ;  /* 0xffffffb006067836 */ /* 0x000fe20000000000 */
[----:B0-----:R-:W-:Y:S01]  /*212d0*/  IADD3 R5, R9, 0x38890, RZ ;  /* 0x0003889009057810 */ /* 0x001fe20007ffe0ff */
[----:B------:R-:W-:Y:S01]  /*212e0*/  VIADD R10, R7, 0x24400 ;  /* 0x00024400070a7836 */ /* 0x000fe20000000000 */
[----:B------:R-:W-:Y:S01]  /*212f0*/  UIADD3.X UR5, URZ, UR39, URZ, UP0, !UPT ;  /* 0x000000273f057290 */ /* 0x000fe200087fe43f */
[----:B------:R-:W-:Y:S01]  /*21300*/  UMOV UR6, 0x0 ;  /* 0x0000000000067882 */ /* 0x000fe20000000000 */
[----:B------:R-:W-:-:S10]  /*21310*/  UMOV UR7, 0x12f00000 ;  /* 0x12f0000000077882 */ /* 0x000fd40000000000 */
.L_x_701:
[----:B------:R-:W-:-:S13]  /*21320*/  @P0 ELECT P2, URZ, PT ;  /* 0x00000000003f082f */ /* 0x000fda0003840000 */
[----:B------:R-:W-:Y:S02]  /*21330*/  @P2 R2UR UR13, R2 ;  /* 0x00000000020d22ca */ /* 0x000fe400000e0000 */
[----:B------:R-:W-:Y:S02]  /*21340*/  @P2 R2UR UR12, R18 ;  /* 0x00000000120c22ca */ /* 0x000fe400000e0000 */
[----:B------:R-:W-:Y:S02]  /*21350*/  @P2 R2UR UR11, R6 ;  /* 0x00000000060b22ca */ /* 0x000fe400000e0000 */
[----:B------:R-:W-:Y:S02]  /*21360*/  @P2 R2UR UR9, R5 ;  /* 0x00000000050922ca */ /* 0x000fe400000e0000 */
[----:B------:R-:W-:Y:S02]  /*21370*/  @P2 R2UR UR8, R10 ;  /* 0x000000000a0822ca */ /* 0x000fe400000e0000 */
[----:B------:R-:W-:-:S02]  /*21380*/  @P2 PLOP3.LUT P0, PT, P2, PT, PT, 0x8, 0x0 ;  /* 0x000000000000281c */ /* 0x000fc4000170e170 */
[----:B------:R-:W-:-:S09]  /*21390*/  PLOP3.LUT P2, PT, PT, PT, PT, 0x8, 0x0 ;  /* 0x000000000000781c */ /* 0x000fd20003f4e170 */
[----:B------:R0:W-:Y:S02]  /*213a0*/  UTMALDG.4D [UR8], [UR4], desc[UR6] ;  /* 0x00000608040075b4 */ /* 0x0001e40008019000 */
[----:B0-----:R-:W-:Y:S05]  /*213b0*/  @P0 BRA.U.ANY `(.L_x_701) ;  /* 0xfffffffd00d80947 */ /* 0x001fea000393ffff */
[----:B------:R-:W-:Y:S01]  /*213c0*/  IMAD.MOV.U32 R14, RZ, RZ, 0x40 ;  /* 0x00000040ff0e7424 */ /* 0x000fe200078e00ff */
[----:B------:R-:W-:Y:S01]  /*213d0*/  PLOP3.LUT P0, PT, PT, PT, PT, 0x80, 0x0 ;  /* 0x000000000000781c */ /* 0x000fe20003f0f070 */
[----:B------:R-:W-:Y:S01]  /*213e0*/  UMOV UR6, 0x0 ;  /* 0x0000000000067882 */ /* 0x000fe20000000000 */
[----:B------:R-:W-:Y:S01]  /*213f0*/  IADD3 R10, R7, 0x26c00, RZ ;  /* 0x00026c00070a7810 */ /* 0x000fe20007ffe0ff */
[----:B------:R-:W-:Y:S01]  /*21400*/  UMOV UR7, 0x12f00000 ;  /* 0x12f0000000077882 */ /* 0x000fe20000000000 */
[----:B------:R-:W-:-:S15]  /*21410*/  R2UR UR10, R14 ;  /* 0x000000000e0a72ca */ /* 0x000fde00000e0000 */
.L_x_702:
        /* <DEDUP_REMOVED lines=12> */
[----:B------:R-:W-:Y:S01]  /*214e0*/  VIADD R10, R7, 0x29400 ;  /* 0x00029400070a7836 */ /* 0x000fe20000000000 */
[----:B------:R-:W-:Y:S01]  /*214f0*/  UMOV UR6, 0x0 ;  /* 0x0000000000067882 */ /* 0x000fe20000000000 */
[----:B------:R-:W-:Y:S01]  /*21500*/  UMOV UR7, 0x12f00000 ;  /* 0x12f0000000077882 */ /* 0x000fe20000000000 */
[----:B------:R-:W-:-:S15]  /*21510*/  R2UR UR10, R13 ;  /* 0x000000000d0a72ca */ /* 0x000fde00000e0000 */
.L_x_703:
        /* <DEDUP_REMOVED lines=10> */
[----:B------:R-:W-:Y:S01]  /*215c0*/  MOV R12, 0xc0 ;  /* 0x000000c0000c7802 */ /* 0x000fe20000000f00 */
[----:B------:R-:W-:Y:S01]  /*215d0*/  VIADD R10, R7, 0x2bc00 ;  /* 0x0002bc00070a7836 */ /* 0x000fe20000000000 */
[----:B------:R-:W-:Y:S01]  /*215e0*/  PLOP3.LUT P0, PT, PT, PT, PT, 0x80, 0x0 ;  /* 0x000000000000781c */ /* 0x000fe20003f0f070 */
[----:B------:R-:W-:Y:S01]  /*215f0*/  UMOV UR6, 0x0 ;  /* 0x0000000000067882 */ /* 0x000fe20000000000 */
[----:B------:R-:W-:Y:S01]  /*21600*/  R2UR UR10, R12 ;  /* 0x000000000c0a72ca */ /* 0x000fe200000e0000 */
[----:B------:R-:W-:-:S14]  /*21610*/  UMOV UR7, 0x12f00000 ;  /* 0x12f0000000077882 */ /* 0x000fdc0000000000 */
.L_x_704:
        /* <DEDUP_REMOVED lines=10> */
[----:B------:R-:W0:Y:S01]  /*216c0*/  SYNCS.PHASECHK.TRANS64.TRYWAIT P0, [R9+URZ+0x388c0], R8 ;  /* 0x0388c008090075a7 */ /* 0x000e22000800017f */
[----:B------:R-:W-:Y:S04]  /*216d0*/  BSSY B2, `(.L_x_705) ;  /* 0x0000002000027945 */ /* 0x000fe80003800000 */
[----:B0-----:R-:W-:Y:S05]  /*216e0*/  @!P0 BRA `(.L_x_706) ;  /* 0x0000006800e88947 */ /* 0x001fea0003800000 */
.L_x_866:
[----:B------:R-:W-:Y:S05]  /*216f0*/  BSYNC B2 ;  /* 0x0000000000027941 */ /* 0x000fea0003800000 */
.L_x_705:
[----:B------:R-:W-:Y:S01]  /*21700*/  BSSY B2, `(.L_x_707) ;  /* 0x000000b000027945 */ /* 0x000fe20003800000 */
[----:B------:R-:W-:Y:S01]  /*21710*/  IMAD.MOV.U32 R10, RZ, RZ, 0x0 ;  /* 0x00000000ff0a7424 */ /* 0x000fe200078e00ff */
[----:B------:R-:W-:Y:S02]  /*21720*/  MOV R11, 0x12f00000 ;  /* 0x12f00000000b7802 */ /* 0x000fe40000000f00 */
[----:B------:R-:W-:Y:S05]  /*21730*/  @P1 BRA `(.L_x_708) ;  /* 0x00000000001c1947 */ /* 0x000fea0003800000 */
[----:B------:R-:W2:Y:S01]  /*21740*/  S2R R20, SR_TID.X ;  /* 0x0000000000147919 */ /* 0x000ea20000002100 */
[----:B------:R-:W-:-:S04]  /*21750*/  IMAD.MOV.U32 R5, RZ, RZ, 0xa000 ;  /* 0x0000a000ff057424 */ /* 0x000fc800078e00ff */
[----:B------:R3:W-:Y:S01]  /*21760*/  SYNCS.ARRIVE.TRANS64 RZ, [R9+URZ+0x388b0], R5 ;  /* 0x0388b00509ff79a7 */ /* 0x0007e2000800003f */
[----:B--2---:R-:W-:-:S04]  /*21770*/  LOP3.LUT R20, R20, 0x1f, RZ, 0xc0, !PT ;  /* 0x0000001f14147812 */ /* 0x004fc800078ec0ff */
[----:B------:R-:W-:-:S13]  /*21780*/  ISETP.NE.AND P0, PT, R20, RZ, PT ;  /* 0x000000ff1400720c */ /* 0x000fda0003f05270 */
[----:B---3--:R-:W-:Y:S05]  /*21790*/  @!P0 BRA `(.L_x_708) ;  /* 0x0000000000048947 */ /* 0x008fea0003800000 */
[----:B------:R-:W-:Y:S01]  /*217a0*/  BPT.TRAP 0x1 ;  /* 0x000000040000795c */ /* 0x000fe20000300000 */
.L_x_708:
[----:B------:R-:W-:Y:S05]  /*217b0*/  BSYNC B2 ;  /* 0x0000000000027941 */ /* 0x000fea0003800000 */
.L_x_707:
[----:B------:R-:W-:Y:S01]  /*217c0*/  R2UR UR10, R15 ;  /* 0x000000000f0a72ca */ /* 0x000fe200000e0000 */
[----:B------:R-:W-:Y:S01]  /*217d0*/  UIADD3 UR4, UP0, UR38, 0x670, URZ ;  /* 0x0000067026047890 */ /* 0x000fe2000ff1e03f */
[----:B------:R-:W-:Y:S01]  /*217e0*/  R2UR UR6, R10 ;  /* 0x000000000a0672ca */ /* 0x000fe200000e0000 */
[----:B01----:R-:W-:Y:S01]  /*217f0*/  VIADD R9, R9, 0x388b0 ;  /* 0x000388b009097836 */ /* 0x003fe20000000000 */
[----:B------:R-:W-:Y:S01]  /*21800*/  R2UR UR7, R11 ;  /* 0x000000000b0772ca */ /* 0x000fe200000e0000 */
[----:B------:R-:W-:Y:S01]  /*21810*/  UIADD3.X UR5, URZ, UR39, URZ, UP0, !UPT ;  /* 0x000000273f057290 */ /* 0x000fe200087fe43f */
[----:B------:R-:W-:Y:S02]  /*21820*/  PLOP3.LUT P0, PT, PT, PT, PT, 0x80, 0x0 ;  /* 0x000000000000781c */ /* 0x000fe40003f0f070 */
[----:B------:R-:W-:-:S11]  /*21830*/  IADD3 R5, R7, 0x400, RZ ;  /* 0x0000040007057810 */ /* 0x000fd60007ffe0ff */
.L_x_709:
        /* <DEDUP_REMOVED lines=10> */
[----:B------:R-:W-:Y:S01]  /*218e0*/  R2UR UR10, R14 ;  /* 0x000000000e0a72ca */ /* 0x000fe200000e0000 */
[----:B------:R-:W-:Y:S01]  /*218f0*/  VIADD R5, R7, 0x2c00 ;  /* 0x00002c0007057836 */ /* 0x000fe20000000000 */
[----:B------:R-:W-:Y:S02]  /*21900*/  R2UR UR6, R10 ;  /* 0x000000000a0672ca */ /* 0x000fe400000e0000 */
[----:B------:R-:W-:Y:S02]  /*21910*/  R2UR UR7, R11 ;  /* 0x000000000b0772ca */ /* 0x000fe400000e0000 */
[----:B------:R-:W-:-:S13]  /*21920*/  PLOP3.LUT P0, PT, PT, PT, PT, 0x80, 0x0 ;  /* 0x000000000000781c */ /* 0x000fda0003f0f070 */
.L_x_710:
        /* <DEDUP_REMOVED lines=15> */
.L_x_711:
        /* <DEDUP_REMOVED lines=10> */
[----:B------:R-:W-:Y:S02]  /*21ac0*/  R2UR UR10, R12 ;  /* 0x000000000c0a72ca */ /* 0x000fe400000e0000 */
[----:B------:R-:W-:Y:S02]  /*21ad0*/  R2UR UR6, R10 ;  /* 0x000000000a0672ca */ /* 0x000fe400000e0000 */
[----:B------:R-:W-:Y:S02]  /*21ae0*/  R2UR UR7, R11 ;  /* 0x000000000b0772ca */ /* 0x000fe400000e0000 */
[----:B------:R-:W-:Y:S02]  /*21af0*/  PLOP3.LUT P0, PT, PT, PT, PT, 0x80, 0x0 ;  /* 0x000000000000781c */ /* 0x000fe40003f0f070 */
[----:B------:R-:W-:-:S11]  /*21b00*/  IADD3 R7, R7, 0x7c00, RZ ;  /* 0x00007c0007077810 */ /* 0x000fd60007ffe0ff */
.L_x_712:
        /* <DEDUP_REMOVED lines=9> */
[----:B-1----:R-:W-:Y:S05]  /*21ba0*/  @P0 BRA.U.ANY `(.L_x_712) ;  /* 0xfffffffd00d80947 */ /* 0x002fea000393ffff */
.L_x_696:
[----:B------:R-:W-:Y:S05]  /*21bb0*/  BSYNC B1 ;  /* 0x0000000000017941 */ /* 0x000fea0003800000 */
.L_x_695:
[----:B------:R-:W-:Y:S01]  /*21bc0*/  VIADD R9, R3, 0xfffffffe ;  /* 0xfffffffe03097836 */ /* 0x000fe20000000000 */
[----:B------:R-:W-:Y:S01]  /*21bd0*/  PLOP3.LUT P0, PT, PT, PT, PT, 0x8, 0x0 ;  /* 0x000000000000781c */ /* 0x000fe20003f0e170 */
[----:B------:R-:W-:-:S03]  /*21be0*/  VIADD R28, R28, 0x1 ;  /* 0x000000011c1c7836 */ /* 0x000fc60000000000 */
[----:B------:R-:W-:Y:S02]  /*21bf0*/  ISETP.GE.AND P2, PT, R9, R4, PT ;  /* 0x000000040900720c */ /* 0x000fe40003f46270 */
[----:B------:R-:W-:-:S04]  /*21c00*/  ISETP.NE.AND P1, PT, R28, 0x2, PT ;  /* 0x000000021c00780c */ /* 0x000fc80003f25270 */
[----:B------:R-:W-:Y:S02]  /*21c10*/  SEL R3, RZ, 0x1, P1 ;  /* 0x00000001ff037807 */ /* 0x000fe40000800000 */
[----:B------:R-:W-:Y:S02]  /*21c20*/  SEL R28, R28, RZ, P1 ;  /* 0x000000ff1c1c7207 */ /* 0x000fe40000800000 */
[----:B------:R-:W-:-:S03]  /*21c30*/  LOP3.LUT R30, R30, R3, RZ, 0x3c, !PT ;  /* 0x000000031e1e7212 */ /* 0x000fc600078e3cff */
[----:B------:R-:W-:Y:S05]  /*21c40*/  @!P2 BRA `(.L_x_689) ;  /* 0x0000000800cca947 */ /* 0x000fea0003800000 */
.L_x_731:
[----:B------:R-:W-:Y:S05]  /*21c50*/  YIELD ;  /* 0x0000000000007946 */ /* 0x000fea0003800000 */
[----:B------:R-:W-:Y:S04]  /*21c60*/  BSSY B1, `(.L_x_713) ;  /* 0x00000a9000017945 */ /* 0x000fe80003800000 */
[----:B------:R-:W-:Y:S05]  /*21c70*/  @!P6 BRA `(.L_x_714) ;  /* 0x00000008009ce947 */ /* 0x000fea0003800000 */
[----:B------:R-:W-:Y:S01]  /*21c80*/  LEA R8, R28, R22, 0x3 ;  /* 0x000000161c087211 */ /* 0x000fe200078e18ff */
[----:B------:R-:W1:Y:S01]  /*21c90*/  S2R R3, SR_TID.X ;  /* 0x0000000000037919 */ /* 0x000e620000002100 */
[----:B------:R-:W-:Y:S01]  /*21ca0*/  SHF.L.U32 R7, R30, 0x1f, RZ ;  /* 0x0000001f1e077819 */ /* 0x000fe200000006ff */
[----:B------:R-:W-:Y:S03]  /*21cb0*/  BSSY B2, `(.L_x_715) ;  /* 0x0000005000027945 */ /* 0x000fe60003800000 */
[----:B------:R-:W2:Y:S01]  /*21cc0*/  SYNCS.PHASECHK.TRANS64.TRYWAIT P1, [R8+URZ+0x388a0], R7 ;  /* 0x0388a007080075a7 */ /* 0x000ea2000802017f */
[----:B-1----:R-:W-:-:S04]  /*21cd0*/  LOP3.LUT R3, R3, 0x7f, RZ, 0xc0, !PT ;  /* 0x0000007f03037812 */ /* 0x002fc800078ec0ff */
[----:B------:R-:W-:Y:S01]  /*21ce0*/  ISETP.NE.AND P2, PT, R3, RZ, PT ;  /* 0x000000ff0300720c */ /* 0x000fe20003f45270 */
[----:B--2---:R-:W-:-:S12]  /*21cf0*/  @!P1 BRA `(.L_x_716) ;  /* 0x0000006400789947 */ /* 0x004fd80003800000 */
.L_x_867:
[----:B------:R-:W-:Y:S05]  /*21d00*/  BSYNC B2 ;  /* 0x0000000000027941 */ /* 0x000fea0003800000 */
.L_x_715:
[----:B------:R-:W-:Y:S04]  /*21d10*/  BSSY B2, `(.L_x_717) ;  /* 0x0000009000027945 */ /* 0x000fe80003800000 */
[----:B------:R-:W-:Y:S05]  /*21d20*/  @P2 BRA `(.L_x_718) ;  /* 0x00000000001c2947 */ /* 0x000fea0003800000 */
[----:B0-----:R-:W0:Y:S01]  /*21d30*/  S2R R5, SR_TID.X ;  /* 0x0000000000057919 */ /* 0x001e220000002100 */
[----:B------:R-:W-:-:S04]  /*21d40*/  IMAD.MOV.U32 R3, RZ, RZ, 0xa000 ;  /* 0x0000a000ff037424 */ /* 0x000fc800078e00ff */
[----:B------:R2:W-:Y:S01]  /*21d50*/  SYNCS.ARRIVE.TRANS64 RZ, [R8+URZ+0x38890], R3 ;  /* 0x0388900308ff79a7 */ /* 0x0005e2000800003f */
[----:B0-----:R-:W-:-:S04]  /*21d60*/  LOP3.LUT R5, R5, 0x1f, RZ, 0xc0, !PT ;  /* 0x0000001f05057812 */ /* 0x001fc800078ec0ff */
[----:B------:R-:W-:-:S13]  /*21d70*/  ISETP.NE.AND P1, PT, R5, RZ, PT ;  /* 0x000000ff0500720c */ /* 0x000fda0003f25270 */
[----:B--2---:R-:W-:Y:S05]  /*21d80*/  @!P1 BRA `(.L_x_718) ;  /* 0x0000000000049947 */ /* 0x004fea0003800000 */
[----:B------:R-:W-:Y:S01]  /*21d90*/  BPT.TRAP 0x1 ;  /* 0x000000040000795c */ /* 0x000fe20000300000 */
.L_x_718:
[----:B------:R-:W-:Y:S05]  /*21da0*/  BSYNC B2 ;  /* 0x0000000000027941 */ /* 0x000fea0003800000 */
.L_x_717:
[----:B------:R-:W-:Y:S01]  /*21db0*/  IMAD.MOV.U32 R12, RZ, RZ, RZ ;  /* 0x000000ffff0c7224 */ /* 0x000fe200078e00ff */
[----:B------:R-:W-:Y:S01]  /*21dc0*/  UIADD3 UR4, UP0, UR38, 0x570, URZ ;  /* 0x0000057026047890 */ /* 0x000fe2000ff1e03f */
[----:B------:R-:W-:Y:S01]  /*21dd0*/  IMAD R6, R28, 0xa000, R22 ;  /* 0x0000a0001c067824 */ /* 0x000fe200078e0216 */
[----:B------:R-:W-:Y:S01]  /*21de0*/  PLOP3.LUT P1, PT, PT, PT, PT, 0x80, 0x0 ;  /* 0x000000000000781c */ /* 0x000fe20003f2f070 */
[----:B0-----:R-:W-:Y:S01]  /*21df0*/  IMAD R5, R9, 0x50, R0 ;  /* 0x0000005009057824 */ /* 0x001fe200078e0200 */
[----:B------:R-:W-:Y:S01]  /*21e00*/  R2UR UR10, R12 ;  /* 0x000000000c0a72ca */ /* 0x000fe200000e0000 */
[----:B------:R-:W-:Y:S01]  /*21e10*/  VIADD R10, R6, 0x24400 ;  /* 0x00024400060a7836 */ /* 0x000fe20000000000 */
[----:B------:R-:W-:Y:S01]  /*21e20*/  IADD3 R3, R8, 0x38890, RZ ;  /* 0x0003889008037810 */ /* 0x000fe20007ffe0ff */
[----:B------:R-:W-:Y:S01]  /*21e30*/  UIADD3.X UR5, URZ, UR39, URZ, UP0, !UPT ;  /* 0x000000273f057290 */ /* 0x000fe200087fe43f */
[----:B------:R-:W-:Y:S01]  /*21e40*/  UMOV UR6, 0x0 ;  /* 0x0000000000067882 */ /* 0x000fe20000000000 */
[----:B------:R-:W-:-:S10]  /*21e50*/  UMOV UR7, 0x12f00000 ;  /* 0x12f0000000077882 */ /* 0x000fd40000000000 */
.L_x_719:
        /* <DEDUP_REMOVED lines=16> */
.L_x_720:
        /* <DEDUP_REMOVED lines=16> */
.L_x_721:
        /* <DEDUP_REMOVED lines=16> */
.L_x_722:
        /* <DEDUP_REMOVED lines=13> */
.L_x_868:
[----:B------:R-:W-:Y:S05]  /*22230*/  BSYNC B2 ;  /* 0x0000000000027941 */ /* 0x000fea0003800000 */
.L_x_723:
        /* <DEDUP_REMOVED lines=11> */
.L_x_726:
[----:B------:R-:W-:Y:S05]  /*222f0*/  BSYNC B2 ;  /* 0x0000000000027941 */ /* 0x000fea0003800000 */
.L_x_725:
        /* <DEDUP_REMOVED lines=8> */
.L_x_727:
        /* <DEDUP_REMOVED lines=15> */
.L_x_728:
        /* <DEDUP_REMOVED lines=15> */
.L_x_729:
        /* <DEDUP_REMOVED lines=15> */
.L_x_730:
        /* <DEDUP_REMOVED lines=10> */
.L_x_714:
[----:B------:R-:W-:Y:S05]  /*226f0*/  BSYNC B1 ;  /* 0x0000000000017941 */ /* 0x000fea0003800000 */
.L_x_713:
[C---:B------:R-:W-:Y:S01]  /*22700*/  ISETP.GT.AND P2, PT, R9.reuse, R4, PT ;  /* 0x000000040900720c */ /* 0x040fe20003f44270 */
[----:B------:R-:W-:Y:S02]  /*22710*/  VIADD R28, R28, 0x1 ;  /* 0x000000011c1c7836 */ /* 0x000fe40000000000 */
[----:B------:R-:W-:-:S03]  /*22720*/  VIADD R9, R9, 0xffffffff ;  /* 0xffffffff09097836 */ /* 0x000fc60000000000 */
[----:B------:R-:W-:-:S04]  /*22730*/  ISETP.NE.AND P1, PT, R28, 0x2, PT ;  /* 0x000000021c00780c */ /* 0x000fc80003f25270 */
[----:B------:R-:W-:Y:S02]  /*22740*/  SEL R3, RZ, 0x1, P1 ;  /* 0x00000001ff037807 */ /* 0x000fe40000800000 */
[----:B------:R-:W-:Y:S02]  /*22750*/  SEL R28, R28, RZ, P1 ;  /* 0x000000ff1c1c7207 */ /* 0x000fe40000800000 */
[----:B------:R-:W-:Y:S01]  /*22760*/  LOP3.LUT R30, R30, R3, RZ, 0x3c, !PT ;  /* 0x000000031e1e7212 */ /* 0x000fe200078e3cff */
[----:B------:R-:W-:Y:S06]  /*22770*/  @P2 BRA `(.L_x_731) ;  /* 0xfffffff400342947 */ /* 0x000fec000383ffff */
.L_x_689:
[----:B------:R-:W-:Y:S05]  /*22780*/  BSYNC B0 ;  /* 0x0000000000007941 */ /* 0x000fea0003800000 */
.L_x_688:
[----:B------:R-:W2:Y:S01]  /*22790*/  LDL R32, [R1+0xc] ;  /* 0x00000c0001207983 */ /* 0x000ea20000100800 */
[----:B------:R-:W-:Y:S05]  /*227a0*/  @!P0 WARPSYNC.ALL ;  /* 0x0000000000008948 */ /* 0x000fea0003800000 */
[----:B------:R-:W-:Y:S06]  /*227b0*/  @!P0 BAR.SYNC.DEFER_BLOCKING 0xc, 0x180 ;  /* 0x0306000000008b1d */ /* 0x000fec0000010000 */
[----:B------:R-:W-:Y:S01]  /*227c0*/  BSSY B7, `(.L_x_732) ;  /* 0x000039d000077945 */ /* 0x000fe20003800000 */
[----:B--2---:R-:W-:-:S13]  /*227d0*/  ISETP.GT.AND P0, PT, R32, RZ, PT ;  /* 0x000000ff2000720c */ /* 0x004fda0003f04270 */
[----:B------:R-:W-:Y:S05]  /*227e0*/  @P0 BRA `(.L_x_733) ;  /* 0x0000000000480947 */ /* 0x000fea0003800000 */
[----:B------:R-:W1:Y:S02]  /*227f0*/  S2R R3, SR_TID.X ;  /* 0x0000000000037919 */ /* 0x000e640000002100 */
[----:B-1----:R-:W-:-:S04]  /*22800*/  LOP3.LUT R3, R3, 0x7f, RZ, 0xc0, !PT ;  /* 0x0000007f03037812 */ /* 0x002fc800078ec0ff */
[----:B------:R-:W-:-:S13]  /*22810*/  ISETP.NE.AND P0, PT, R3, RZ, PT ;  /* 0x000000ff0300720c */ /* 0x000fda0003f05270 */
[----:B------:R-:W-:Y:S05]  /*22820*/  @P0 BRA `(.L_x_734) ;  /* 0x0000003800580947 */ /* 0x000fea0003800000 */
[----:B0-----:R-:W0:Y:S01]  /*22830*/  S2R R5, SR_LANEID ;  /* 0x0000000000057919 */ /* 0x001e220000000000 */
[----:B------:R-:W-:Y:S01]  /*22840*/  VOTEU.ANY UR4, UPT, PT ;  /* 0x0000000000047886 */ /* 0x000fe200038e0100 */
[----:B------:R-:W1:Y:S01]  /*22850*/  LDC.64 R2, c[0x0][0xc60] ;  /* 0x00031800ff027b82 */ /* 0x000e620000000a00 */
[----:B------:R-:W0:Y:S01]  /*22860*/  FLO.U32 R0, UR4 ;  /* 0x0000000400007d00 */ /* 0x000e2200080e0000 */
[----:B------:R-:W-:Y:S01]  /*22870*/  ULDC.64 UR6, c[0x0][0x208] ;  /* 0x0000820000067ab9 */ /* 0x000fe20000000a00 */
[----:B0-----:R-:W-:-:S06]  /*22880*/  ISETP.EQ.U32.AND P0, PT, R0, R5, PT ;  /* 0x000000050000720c */ /* 0x001fcc0003f02070 */
[----:B------:R-:W1:Y:S07]  /*22890*/  POPC R5, UR4 ;  /* 0x0000000400057d09 */ /* 0x000e6e0008000000 */
[----:B-1----:R-:W2:Y:S01]  /*228a0*/  @P0 ATOMG.E.ADD.STRONG.GPU PT, R3, desc[UR6][R2.64], R5 ;  /* 0x00000005020309a8 */ /* 0x002ea200081ee1c6 */
[----:B------:R-:W0:Y:S02]  /*228b0*/  S2R R4, SR_LTMASK ;  /* 0x0000000000047919 */ /* 0x000e240000003900 */
[----:B0-----:R-:W-:-:S04]  /*228c0*/  LOP3.LUT R4, R4, UR4, RZ, 0xc0, !PT ;  /* 0x0000000404047c12 */ /* 0x001fc8000f8ec0ff */
[----:B------:R-:W0:Y:S01]  /*228d0*/  POPC R7, R4 ;  /* 0x0000000400077309 */ /* 0x000e220000000000 */
[----:B--2---:R-:W0:Y:S02]  /*228e0*/  SHFL.IDX PT, R0, R3, R0, 0x1f ;  /* 0x00001f0003007589 */ /* 0x004e2400000e0000 */
[----:B0-----:R-:W-:Y:S01]  /*228f0*/  IADD3 R16, R0, UR36, R7 ;  /* 0x0000002400107c10 */ /* 0x001fe2000fffe007 */
[----:B------:R-:W-:Y:S06]  /*22900*/  BRA `(.L_x_734) ;  /* 0x0000003800207947 */ /* 0x000fec0003800000 */
.L_x_733:
[----:B------:R-:W-:Y:S01]  /*22910*/  IADD3 R0, R22, 0x24400, RZ ;  /* 0x0002440016007810 */ /* 0x000fe20007ffe0ff */
[----:B------:R-:W-:Y:S03]  /*22920*/  BSSY B6, `(.L_x_735) ;  /* 0x0000013000067945 */ /* 0x000fe60003800000 */
[----:B------:R-:W-:-:S13]  /*22930*/  LOP3.LUT P0, RZ, R0, 0x3ff, RZ, 0xc0, !PT ;  /* 0x000003ff00ff7812 */ /* 0x000fda000780c0ff */
[----:B------:R-:W-:Y:S05]  /*22940*/  @!P0 BRA `(.L_x_736) ;  /* 0x0000000000408947 */ /* 0x000fea0003800000 */
[----:B------:R-:W-:Y:S01]  /*22950*/  MOV R2, 0x0 ;  /* 0x0000000000027802 */ /* 0x000fe20000000f00 */
[----:B------:R-:W-:Y:S01]  /*22960*/  ULDC.64 UR6, c[0x4][0xa8] ;  /* 0x01002a0000067ab9 */ /* 0x000fe20000000a00 */
[----:B------:R-:W-:Y:S01]  /*22970*/  ULDC.64 UR8, c[0x4][0xb0] ;  /* 0x01002c0000087ab9 */ /* 0x000fe20000000a00 */
[----:B------:R-:W-:Y:S01]  /*22980*/  ULDC.64 UR4, c[0x4][0x8] ;  /* 0x0100020000047ab9 */ /* 0x000fe20000000a00 */
[----:B------:R-:W-:Y:S01]  /*22990*/  IMAD.U32 R4, RZ, RZ, UR6 ;  /* 0x00000006ff047e24 */ /* 0x000fe2000f8e00ff */
[----:B------:R-:W-:Y:S01]  /*229a0*/  MOV R6, UR8 ;  /* 0x0000000800067c02 */ /* 0x000fe20008000f00 */
[----:B------:R-:W1:Y:S01]  /*229b0*/  LDC.64 R2, c[0x4][R2] ;  /* 0x0100000002027b82 */ /* 0x000e620000000a00 */
[----:B0-----:R-:W-:Y:S01]  /*229c0*/  IMAD.U32 R5, RZ, RZ, UR7 ;  /* 0x00000007ff057e24 */ /* 0x001fe2000f8e00ff */
[----:B------:R-:W-:Y:S01]  /*229d0*/  MOV R11, UR5 ;  /* 0x00000005000b7c02 */ /* 0x000fe20008000f00 */
[----:B------:R-:W-:Y:S01]  /*229e0*/  IMAD.U32 R7, RZ, RZ, UR9 ;  /* 0x00000009ff077e24 */ /* 0x000fe2000f8e00ff */
[----:B------:R-:W-:Y:S01]  /*229f0*/  MOV R13, RZ ;  /* 0x000000ff000d7202 */ /* 0x000fe20000000f00 */
[----:B------:R-:W-:-:S02]  /*22a00*/  IMAD.U32 R10, RZ, RZ, UR4 ;  /* 0x00000004ff0a7e24 */ /* 0x000fc4000f8e00ff */
[----:B------:R-:W-:Y:S02]  /*22a10*/  IMAD.MOV.U32 R8, RZ, RZ, 0x70 ;  /* 0x00000070ff087424 */ /* 0x000fe400078e00ff */
[----:B------:R-:W-:-:S07]  /*22a20*/  IMAD.MOV.U32 R12, RZ, RZ, 0x1 ;  /* 0x00000001ff0c7424 */ /* 0x000fce00078e00ff */
[----:B------:R-:W-:-:S07]  /*22a30*/  LEPC R20, `(.L_x_736) ;  /* 0x000000001014794e */ /* 0x000fce0000000000 */
[----:B-1----:R-:W-:Y:S05]  /*22a40*/  CALL.ABS.NOINC R2 ;  /* 0x0000000002007343 */ /* 0x002fea0003c00000 */
.L_x_736:
[----:B------:R-:W-:Y:S05]  /*22a50*/  BSYNC B6 ;  /* 0x0000000000067941 */ /* 0x000fea0003800000 */
.L_x_735:
        /* <DEDUP_REMOVED lines=9> */
[----:B------:R-:W-:Y:S01]  /*22af0*/  IMAD.U32 R4, RZ, RZ, UR6 ;  /* 0x00000006ff047e24 */ /* 0x000fe2000f8e00ff */
[----:B0-----:R-:W-:Y:S01]  /*22b00*/  MOV R5, UR7 ;  /* 0x0000000700057c02 */ /* 0x001fe20008000f00 */
[----:B------:R-:W-:Y:S01]  /*22b10*/  IMAD.U32 R6, RZ, RZ, UR8 ;  /* 0x00000008ff067e24 */ /* 0x000fe2000f8e00ff */
[----:B------:R-:W-:Y:S01]  /*22b20*/  MOV R10, UR4 ;  /* 0x00000004000a7c02 */ /* 0x000fe20008000f00 */
[----:B------:R-:W-:Y:S01]  /*22b30*/  IMAD.U32 R7, RZ, RZ, UR9 ;  /* 0x00000009ff077e24 */ /* 0x000fe2000f8e00ff */
[----:B------:R-:W-:Y:S01]  /*22b40*/  MOV R12, 0x1 ;  /* 0x00000001000c7802 */ /* 0x000fe20000000f00 */
[----:B------:R-:W-:-:S02]  /*22b50*/  IMAD.U32 R11, RZ, RZ, UR5 ;  /* 0x00000005ff0b7e24 */ /* 0x000fc4000f8e00ff */
[----:B------:R-:W-:Y:S02]  /*22b60*/  IMAD.MOV.U32 R8, RZ, RZ, 0x70 ;  /* 0x00000070ff087424 */ /* 0x000fe400078e00ff */
[----:B-1----:R-:W-:-:S07]  /*22b70*/  IMAD.MOV.U32 R13, RZ, RZ, RZ ;  /* 0x000000ffff0d7224 */ /* 0x002fce00078e00ff */
[----:B------:R-:W-:-:S07]  /*22b80*/  LEPC R20, `(.L_x_739) ;  /* 0x000000001014794e */ /* 0x000fce0000000000 */
[----:B--2---:R-:W-:Y:S05]  /*22b90*/  CALL.ABS.NOINC R2 ;  /* 0x0000000002007343 */ /* 0x004fea0003c00000 */
.L_x_739:
[----:B------:R0:W1:Y:S01]  /*22ba0*/  LDC.64 R2, c[0x4][R26] ;  /* 0x010000001a027b82 */ /* 0x0000620000000a00 */
[----:B------:R-:W-:Y:S01]  /*22bb0*/  ULDC.64 UR4, c[0x4][0xa8] ;  /* 0x01002a0000047ab9 */ /* 0x000fe20000000a00 */
[----:B------:R-:W-:Y:S01]  /*22bc0*/  ULDC.64 UR6, c[0x4][0xb0] ;  /* 0x01002c0000067ab9 */ /* 0x000fe20000000a00 */
[----:B------:R-:W-:Y:S01]  /*22bd0*/  ULDC.64 UR8, c[0x4][0x18] ;  /* 0x0100060000087ab9 */ /* 0x000fe20000000a00 */
[----:B------:R-:W-:Y:S01]  /*22be0*/  IMAD.U32 R4, RZ, RZ, UR4 ;  /* 0x00000004ff047e24 */ /* 0x000fe2000f8e00ff */
[----:B------:R-:W-:Y:S01]  /*22bf0*/  MOV R5, UR5 ;  /* 0x0000000500057c02 */ /* 0x000fe20008000f00 */
[----:B------:R-:W-:Y:S01]  /*22c00*/  IMAD.U32 R6, RZ, RZ, UR6 ;  /* 0x00000006ff067e24 */ /* 0x000fe2000f8e00ff */
[----:B------:R-:W-:Y:S01]  /*22c10*/  MOV R10, UR8 ;  /* 0x00000008000a7c02 */ /* 0x000fe20008000f00 */
[----:B------:R-:W-:Y:S01]  /*22c20*/  IMAD.U32 R7, RZ, RZ, UR7 ;  /* 0x00000007ff077e24 */ /* 0x000fe2000f8e00ff */
[----:B------:R-:W-:Y:S01]  /*22c30*/  MOV R12, 0x1 ;  /* 0x00000001000c7802 */ /* 0x000fe20000000f00 */
[----:B------:R-:W-:-:S02]  /*22c40*/  IMAD.U32 R11, RZ, RZ, UR9 ;  /* 0x00000009ff0b7e24 */ /* 0x000fc4000f8e00ff */
[----:B------:R-:W-:Y:S02]  /*22c50*/  IMAD.MOV.U32 R8, RZ, RZ, 0x70 ;  /* 0x00000070ff087424 */ /* 0x000fe400078e00ff */
[----:B0-----:R-:W-:-:S07]  /*22c60*/  IMAD.MOV.U32 R13, RZ, RZ, RZ ;  /* 0x000000ffff0d7224 */ /* 0x001fce00078e00ff */
[----:B------:R-:W-:-:S07]  /*22c70*/  LEPC R20, `(.L_x_738) ;  /* 0x000000001014794e */ /* 0x000fce0000000000 */
[----:B-1----:R-:W-:Y:S05]  /*22c80*/  CALL.ABS.NOINC R2 ;  /* 0x0000000002007343 */ /* 0x002fea0003c00000 */
.L_x_738:
[----:B------:R-:W-:Y:S05]  /*22c90*/  BSYNC B6 ;  /* 0x0000000000067941 */ /* 0x000fea0003800000 */
.L_x_737:
[----:B------:R-:W2:Y:S01]  /*22ca0*/  LDL R21, [R1+0x2c] ;  /* 0x00002c0001157983 */ /* 0x000ea20000100800 */
[----:B------:R-:W-:-:S03]  /*22cb0*/  ULDC.64 UR4, c[0x0][0x9f8] ;  /* 0x00027e0000047ab9 */ /* 0x000fc60000000a00 */
[----:B------:R-:W3:Y:S01]  /*22cc0*/  LDL R2, [R1+0x10] ;  /* 0x0000100001027983 */ /* 0x000ee20000100800 */
[----:B------:R-:W-:Y:S01]  /*22cd0*/  ISETP.NE.U32.AND P0, PT, RZ, UR4, PT ;  /* 0x00000004ff007c0c */ /* 0x000fe2000bf05070 */
[----:B------:R-:W-:Y:S01]  /*22ce0*/  ULDC.64 UR6, c[0x0][0x208] ;  /* 0x0000820000067ab9 */ /* 0x000fe20000000a00 */
[----:B------:R-:W1:Y:S01]  /*22cf0*/  LDC R0, c[0x0][0x430] ;  /* 0x00010c00ff007b82 */ /* 0x000e620000000800 */
[----:B------:R-:W4:Y:S01]  /*22d00*/  S2R R20, SR_TID.X ;  /* 0x0000000000147919 */ /* 0x000f220000002100 */
[----:B------:R-:W-:-:S13]  /*22d10*/  ISETP.NE.AND.EX P0, PT, RZ, UR5, PT, P0 ;  /* 0x00000005ff007c0c */ /* 0x000fda000bf05300 */
[----:B------:R-:W-:Y:S01]  /*22d20*/  @P0 IADD3 R24, P1, R24, UR4, RZ ;  /* 0x0000000418180c10 */ /* 0x000fe2000ff3e0ff */
[----:B------:R-:W-:-:S03]  /*22d30*/  ULDC UR4, c[0x0][0x2f4] ;  /* 0x0000bd0000047ab9 */ /* 0x000fc60000000800 */
[----:B------:R-:W-:-:S05]  /*22d40*/  @P0 IADD3.X R25, R25, UR5, RZ, P1, !PT ;  /* 0x0000000519190c10 */ /* 0x000fca0008ffe4ff */
[----:B------:R-:W3:Y:S01]  /*22d50*/  @P0 LDG.E R33, desc[UR6][R24.64] ;  /* 0x0000000618210981 */ /* 0x000ee2000c1e1900 */
[----:B----4-:R-:W-:-:S04]  /*22d60*/  LOP3.LUT R20, R20, 0x7f, RZ, 0xc0, !PT ;  /* 0x0000007f14147812 */ /* 0x010fc800078ec0ff */
[----:B------:R-:W-:Y:S02]  /*22d70*/  SHF.R.U32.HI R26, RZ, 0x3, R20 ;  /* 0x00000003ff1a7819 */ /* 0x000fe40000011614 */
[----:B------:R-:W4:Y:S01]  /*22d80*/  S2R R20, SR_TID.X ;  /* 0x0000000000147919 */ /* 0x000f220000002100 */
[----:B-1----:R-:W-:-:S13]  /*22d90*/  ISETP.NE.AND P1, PT, R0, 0x1, PT ;  /* 0x000000010000780c */ /* 0x002fda0003f25270 */
[----:B------:R-:W1:Y:S08]  /*22da0*/  @P1 LDC R7, c[0x0][0x434] ;  /* 0x00010d00ff071b82 */ /* 0x000e700000000800 */
[----:B0-----:R-:W0:Y:S01]  /*22db0*/  @P1 LDC R5, c[0x0][0x438] ;  /* 0x00010e00ff051b82 */ /* 0x001e220000000800 */
[----:B----4-:R-:W-:-:S05]  /*22dc0*/  IMAD.SHL.U32 R20, R20, 0x10, RZ ;  /* 0x0000001014147824 */ /* 0x010fca00078e00ff */
[----:B------:R-:W-:Y:S02]  /*22dd0*/  LOP3.LUT R20, R26, 0x70, R20, 0xf8, !PT ;  /* 0x000000701a147812 */ /* 0x000fe400078ef814 */
[----:B------:R-:W-:Y:S02]  /*22de0*/  LOP3.LUT R23, R23, 0xfffffffe, RZ, 0xc0, !PT ;  /* 0xfffffffe17177812 */ /* 0x000fe400078ec0ff */
[----:B------:R-:W-:Y:S01]  /*22df0*/  LOP3.LUT R9, R36, 0x80, RZ, 0xfc, !PT ;  /* 0x0000008024097812 */ /* 0x000fe200078efcff */
[----:B------:R-:W-:Y:S01]  /*22e00*/  UMOV UR5, 0xffffffff ;  /* 0xffffffff00057882 */ /* 0x000fe20000000000 */
[----:B--2---:R-:W-:-:S05]  /*22e10*/  IADD3 R26, R21, -0x1, RZ ;  /* 0xffffffff151a7810 */ /* 0x004fca0007ffe0ff */
[----:B------:R-:W-:-:S05]  /*22e20*/  IMAD R6, R26, 0x50, R20 ;  /* 0x000000501a067824 */ /* 0x000fca00078e0214 */
[----:B------:R-:W-:-:S04]  /*22e30*/  ISETP.GE.AND P0, PT, R6, R32, PT ;  /* 0x000000200600720c */ /* 0x000fc80003f06270 */
[----:B------:R-:W-:Y:S01]  /*22e40*/  ISETP.GT.U32.OR P0, PT, R20, 0x4f, P0 ;  /* 0x0000004f1400780c */ /* 0x000fe20000704470 */
[----:B---3--:R-:W-:-:S04]  /*22e50*/  IMAD.IADD R6, R6, 0x1, R2 ;  /* 0x0000000106067824 */ /* 0x008fc800078e0202 */
[----:B-1----:R-:W-:-:S08]  /*22e60*/  @P1 IMAD.HI.U32 R7, R6, R7, RZ ;  /* 0x0000000706071227 */ /* 0x002fd000078e00ff */
[----:B------:R-:W1:Y:S01]  /*22e70*/  @!P0 LDC.64 R2, c[0x0][0x428] ;  /* 0x00010a00ff028b82 */ /* 0x000e620000000a00 */
[----:B------:R-:W-:Y:S01]  /*22e80*/  IMAD.MOV.U32 R4, RZ, RZ, R6 ;  /* 0x000000ffff047224 */ /* 0x000fe200078e0006 */
[----:B0-----:R-:W-:Y:S02]  /*22e90*/  @P1 SHF.R.U32.HI R4, RZ, R5, R7 ;  /* 0x00000005ff041219 */ /* 0x001fe40000011607 */
[----:B------:R-:W-:Y:S02]  /*22ea0*/  SHF.R.S32.HI R8, RZ, 0x1f, R33 ;  /* 0x0000001fff087819 */ /* 0x000fe40000011421 */
[----:B------:R-:W-:-:S05]  /*22eb0*/  IADD3 R5, -R4, RZ, RZ ;  /* 0x000000ff04057210 */ /* 0x000fca0007ffe1ff */
[----:B------:R-:W-:Y:S01]  /*22ec0*/  IMAD R0, R0, R5, R6 ;  /* 0x0000000500007224 */ /* 0x000fe200078e0206 */
[--C-:B------:R-:W-:Y:S01]  /*22ed0*/  @!P0 SHF.R.S32.HI R5, RZ, 0x1f, R4.reuse ;  /* 0x0000001fff058819 */ /* 0x100fe20000011404 */
[-C--:B-1----:R-:W-:Y:S02]  /*22ee0*/  @!P0 IMAD R6, R8, R2.reuse, RZ ;  /* 0x0000000208068224 */ /* 0x082fe400078e02ff */
[----:B------:R-:W-:-:S04]  /*22ef0*/  @!P0 IMAD.WIDE.U32 R4, R33, R2, R4 ;  /* 0x0000000221048225 */ /* 0x000fc800078e0004 */
[----:B------:R-:W-:Y:S02]  /*22f00*/  @!P0 IMAD R6, R33, R3, R6 ;  /* 0x0000000321068224 */ /* 0x000fe400078e0206 */
[----:B------:R-:W0:Y:S02]  /*22f10*/  @!P0 LDC.64 R2, c[0x0][0x418] ;  /* 0x00010600ff028b82 */ /* 0x000e240000000a00 */
[----:B------:R-:W-:Y:S01]  /*22f20*/  @!P0 IMAD.IADD R6, R5, 0x1, R6 ;  /* 0x0000000105068824 */ /* 0x000fe200078e0206 */
[----:B------:R-:W-:Y:S02]  /*22f30*/  MOV R7, UR37 ;  /* 0x0000002500077c02 */ /* 0x000fe40008000f00 */
[----:B0-----:R-:W-:-:S04]  /*22f40*/  @!P0 LEA R2, P1, R4, R2, 0x2 ;  /* 0x0000000204028211 */ /* 0x001fc800078210ff */
[----:B------:R-:W-:Y:S01]  /*22f50*/  @!P0 LEA.HI.X R3, R4, R3, R6, 0x2, P1 ;  /* 0x0000000304038211 */ /* 0x000fe200008f1406 */
[----:B------:R-:W-:-:S06]  /*22f60*/  IMAD.MOV.U32 R4, RZ, RZ, RZ ;  /* 0x000000ffff047224 */ /* 0x000fcc00078e00ff */
[----:B------:R0:W5:Y:S01]  /*22f70*/  @!P0 LDG.E R4, desc[UR6][R2.64] ;  /* 0x0000000602048981 */ /* 0x000162000c1e1900 */
[----:B------:R-:W-:Y:S02]  /*22f80*/  ISETP.GT.U32.AND P0, PT, R20, 0x4f, PT ;  /* 0x0000004f1400780c */ /* 0x000fe40003f04070 */
[----:B------:R-:W-:Y:S01]  /*22f90*/  ISETP.NE.AND P2, PT, R7, 0x3, PT ;  /* 0x000000030700780c */ /* 0x000fe20003f45270 */
[----:B------:R1:W-:Y:S10]  /*22fa0*/  STL [R1+0x14], R8 ;  /* 0x0000140801007387 */ /* 0x0003f40000100800 */
[----:B------:R-:W-:-:S02]  /*22fb0*/  @P0 LOP3.LUT R23, R23, 0x1, RZ, 0xfc, !PT ;  /* 0x0000000117170812 */ /* 0x000fc400078efcff */
[C---:B------:R-:W-:Y:S02]  /*22fc0*/  ISETP.GE.AND P0, PT, R36.reuse, UR4, PT ;  /* 0x0000000424007c0c */ /* 0x040fe4000bf06270 */
[----:B------:R-:W-:Y:S02]  /*22fd0*/  LOP3.LUT R23, R23, 0xffffffdf, RZ, 0xc0, !PT ;  /* 0xffffffdf17177812 */ /* 0x000fe400078ec0ff */
[----:B-1----:R-:W-:Y:S02]  /*22fe0*/  LOP3.LUT R8, R36, 0x40, RZ, 0xfc, !PT ;  /* 0x0000004024087812 */ /* 0x002fe400078efcff */
[----:B------:R-:W-:Y:S02]  /*22ff0*/  @P2 LOP3.LUT R23, R23, 0x20, RZ, 0xfc, !PT ;  /* 0x0000002017172812 */ /* 0x000fe400078efcff */
[----:B------:R-:W-:Y:S02]  /*23000*/  ISETP.GE.AND P3, PT, R8, UR4, PT ;  /* 0x0000000408007c0c */ /* 0x000fe4000bf66270 */
[----:B------:R-:W-:-:S04]  /*23010*/  LOP3.LUT R23, R23, 0xffffffef, RZ, 0xc0, !PT ;  /* 0xffffffef17177812 */ /* 0x000fc800078ec0ff */
[----:B------:R-:W-:-:S04]  /*23020*/  @P0 LOP3.LUT R23, R23, 0x10, RZ, 0xfc, !PT ;  /* 0x0000001017170812 */ /* 0x000fc800078efcff */
[----:B------:R-:W-:Y:S02]  /*23030*/  LOP3.LUT R23, R23, 0xfffffff7, RZ, 0xc0, !PT ;  /* 0xfffffff717177812 */ /* 0x000fe400078ec0ff */
[----:B------:R-:W-:Y:S02]  /*23040*/  LOP3.LUT R8, R36, 0xc0, RZ, 0xfc, !PT ;  /* 0x000000c024087812 */ /* 0x000fe400078efcff */
[----:B------:R-:W-:Y:S02]  /*23050*/  ISETP.GE.AND P1, PT, R9, UR4, PT ;  /* 0x0000000409007c0c */ /* 0x000fe4000bf26270 */
[----:B------:R-:W-:Y:S02]  /*23060*/  @P3 LOP3.LUT R23, R23, 0x8, RZ, 0xfc, !PT ;  /* 0x0000000817173812 */ /* 0x000fe400078efcff */
[----:B------:R-:W-:Y:S02]  /*23070*/  ISETP.GE.AND P0, PT, R8, UR4, PT ;  /* 0x0000000408007c0c */ /* 0x000fe4000bf06270 */
[----:B------:R-:W-:-:S04]  /*23080*/  LOP3.LUT R23, R23, 0xfffffffd, RZ, 0xc0, !PT ;  /* 0xfffffffd17177812 */ /* 0x000fc800078ec0ff */
[----:B------:R-:W-:-:S04]  /*23090*/  LOP3.LUT R23, R23, 0xfffffffb, RZ, 0xc0, !PT ;  /* 0xfffffffb17177812 */ /* 0x000fc800078ec0ff */
[----:B------:R-:W-:-:S04]  /*230a0*/  @P1 LOP3.LUT R23, R23, 0x4, RZ, 0xfc, !PT ;  /* 0x0000000417171812 */ /* 0x000fc800078efcff */
[----:B------:R-:W-:Y:S01]  /*230b0*/  @P0 LOP3.LUT R23, R23, 0x2, RZ, 0xfc, !PT ;  /* 0x0000000217170812 */ /* 0x000fe200078efcff */
[----:B0-----:R-:W-:Y:S06]  /*230c0*/  BRA.DIV UR5, `(.L_x_740) ;  /* 0x0000005205ac7947 */ /* 0x001fec000b800000 */
.L_x_871:
[----:B------:R-:W-:Y:S01]  /*230d0*/  SHF.R.S32.HI R32, RZ, 0x1f, R18 ;  /* 0x0000001fff207819 */ /* 0x000fe20000011412 */
[----:B------:R-:W-:Y:S06]  /*230e0*/  @!P2 BRA `(.L_x_741) ;  /* 0x000000000004a947 */ /* 0x000fec0003800000 */
[----:B------:R-:W-:Y:S01]  /*230f0*/  BPT.TRAP 0x1 ;  /* 0x000000040000795c */ /* 0x000fe20000300000 */
.L_x_741:
        /* <DEDUP_REMOVED lines=18> */
[----:B------:R-:W-:Y:S02]  /*23220*/  LEA R24, P0, R2, UR4, 0x1 ;  /* 0x0000000402187c11 */ /* 0x000fe4000f8008ff */
[----:B------:R-:W-:-:S04]  /*23230*/  IADD3 R5, R3, R5, RZ ;  /* 0x0000000503057210 */ /* 0x000fc80007ffe0ff */
[----:B------:R-:W-:Y:S01]  /*23240*/  LEA.HI.X R25, R2, UR5, R5, 0x1, P0 ;  /* 0x0000000502197c11 */ /* 0x000fe200080f0c05 */
[----:B------:R-:W-:Y:S01]  /*23250*/  IMAD R5, R27, 0x8, R22 ;  /* 0x000000081b057824 */ /* 0x000fe200078e0216 */
[----:B------:R-:W-:-:S04]  /*23260*/  SHF.L.U32 R2, R29, 0x1f, RZ ;  /* 0x0000001f1d027819 */ /* 0x000fc800000006ff */
[----:B------:R-:W0:Y:S02]  /*23270*/  SYNCS.PHASECHK.TRANS64.TRYWAIT P0, [R5+URZ+0x38840], R2 ;  /* 0x03884002050075a7 */ /* 0x000e24000800017f */
[----:B0-----:R-:W-:Y:S05]  /*23280*/  @!P0 BRA `(.L_x_743) ;  /* 0x0000005000708947 */ /* 0x001fea0003800000 */
.L_x_872:
[----:B------:R-:W-:Y:S05]  /*23290*/  BSYNC B0 ;  /* 0x0000000000007941 */ /* 0x000fea0003800000 */
.L_x_742:
[----:B------:R-:W2:Y:S01]  /*232a0*/  LDL R9, [R1+0xc] ;  /* 0x00000c0001097983 */ /* 0x000ea20000100800 */
        /* <DEDUP_REMOVED lines=11> */
[----:B------:R-:W-:Y:S01]  /*23360*/  IMAD R0, R32, UR4, RZ ;  /* 0x0000000420007c24 */ /* 0x000fe2000f8e02ff */
[----:B------:R-:W-:Y:S01]  /*23370*/  IADD3 R3, R3, R7, RZ ;  /* 0x0000000703037210 */ /* 0x000fe20007ffe0ff */
[----:B------:R-:W-:Y:S02]  /*23380*/  IMAD R7, R27, 0x5000, R34 ;  /* 0x000050001b077824 */ /* 0x000fe400078e0222 */
[C---:B------:R-:W-:Y:S02]  /*23390*/  IMAD R0, R18.reuse, UR5, R0 ;  /* 0x0000000512007c24 */ /* 0x040fe4000f8e0200 */
[----:B------:R-:W-:Y:S01]  /*233a0*/  IMAD.WIDE.U32 R2, R18, UR4, R2 ;  /* 0x0000000412027c25 */ /* 0x000fe2000f8e0002 */
[----:B------:R-:W-:-:S03]  /*233b0*/  ULDC.64 UR4, c[0x0][0x2e8] ;  /* 0x0000ba0000047ab9 */ /* 0x000fc60000000a00 */
        /* <DEDUP_REMOVED lines=15> */
[C---:B------:R-:W-:Y:S01]  /*234b0*/  LOP3.LUT P3, RZ, R23.reuse, 0x4, RZ, 0xc0, !PT ;  /* 0x0000000417ff7812 */ /* 0x040fe2000786c0ff */
[----:B------:R-:W-:Y:S01]  /*234c0*/  ULDC.64 UR4, c[0x0][0x208] ;  /* 0x0000820000047ab9 */ /* 0x000fe20000000a00 */
[----:B------:R-:W-:Y:S01]  /*234d0*/  LOP3.LUT P2, RZ, R23, 0x2, RZ, 0xc0, !PT ;  /* 0x0000000217ff7812 */ /* 0x000fe2000784c0ff */
[----:B------:R-:W-:Y:S01]  /*234e0*/  SHFL.IDX PT, R8, R6, 0x1, 0x181f ;  /* 0x00381f0006087f89 */ /* 0x000fe200000e0000 */
[----:B0-----:R-:W-:-:S04]  /*234f0*/  @P0 LEA R3, P1, R36, R3, 0x1 ;  /* 0x0000000324030211 */ /* 0x001fc800078208ff */
[----:B-1----:R-:W-:Y:S02]  /*23500*/  @P0 IADD3.X R2, RZ, R2, RZ, P1, !PT ;  /* 0x00000002ff020210 */ /* 0x002fe40000ffe4ff */
[----:B------:R-:W-:Y:S02]  /*23510*/  ISETP.GE.AND P1, PT, R4, 0x11, PT ;  /* 0x000000110400780c */ /* 0x000fe40003f26270 */
[----:B------:R-:W-:-:S04]  /*23520*/  @P0 LOP3.LUT R3, R3, R2, RZ, 0x3c, !PT ;  /* 0x0000000203030212 */ /* 0x000fc800078e3cff */
[----:B------:R-:W-:-:S04]  /*23530*/  @P0 LOP3.LUT R2, R3, R2, RZ, 0x3c, !PT ;  /* 0x0000000203020212 */ /* 0x000fc800078e3cff */
[----:B------:R-:W-:-:S03]  /*23540*/  @P0 LOP3.LUT R3, R3, R2, RZ, 0x3c, !PT ;  /* 0x0000000203030212 */ /* 0x000fc600078e3cff */
[----:B------:R-:W-:Y:S02]  /*23550*/  @P1 LEA R21, R7, R22, 0x1 ;  /* 0x0000001607151211 */ /* 0x000fe400078e08ff */
[----:B------:R-:W-:Y:S04]  /*23560*/  @P0 LDGSTS.E.BYPASS.LTC128B.128 [R9+0x24400], desc[UR4][R2.64], !P5 ;  /* 0x2440000002090fae */ /* 0x000fe8000e901d44 */
[----:B------:R-:W-:Y:S04]  /*23570*/  @P0 LDGSTS.E.BYPASS.LTC128B.128 [R9+0x26c00], desc[UR4][R2.64+0x80], !P4 ;  /* 0x26c0008002090fae */ /* 0x000fe8000e101d44 */
[----:B------:R-:W-:Y:S04]  /*23580*/  @P0 LDGSTS.E.BYPASS.LTC128B.128 [R9+0x29400], desc[UR4][R2.64+0x100], !P3 ;  /* 0x2940010002090fae */ /* 0x000fe8000d901d44 */
[----:B------:R0:W-:Y:S04]  /*23590*/  @P0 LDGSTS.E.BYPASS.LTC128B.128 [R9+0x2bc00], desc[UR4][R2.64+0x180], !P2 ;  /* 0x2bc0018002090fae */ /* 0x0001e8000d101d44 */
[----:B0-----:R-:W0:Y:S02]  /*235a0*/  SHFL.IDX PT, R2, R0, 0x1, 0x181f ;  /* 0x00381f0000027f89 */ /* 0x001e2400000e0000 */
        /* <DEDUP_REMOVED lines=21> */
[----:B0-----:R-:W-:-:S04]  /*23700*/  @P1 LEA R2, P0, R36, R2, 0x1 ;  /* 0x0000000224021211 */ /* 0x001fc800078008ff */
[----:B------:R-:W-:Y:S02]  /*23710*/  @P1 IADD3.X R3, RZ, R8, RZ, P0, !PT ;  /* 0x00000008ff031210 */ /* 0x000fe400007fe4ff */
[----:B------:R0:W2:Y:S04]  /*23720*/  SHFL.IDX PT, R8, R6, 0x4, 0x181f ;  /* 0x00981f0006087f89 */ /* 0x0000a800000e0000 */
[----:B------:R0:W-:Y:S04]  /*23730*/  @P1 LDGSTS.E.BYPASS.LTC128B.128 [R21+0x25c00], desc[UR4][R2.64], !P5 ;  /* 0x25c0000002151fae */ /* 0x0001e8000e901d44 */
[----:B------:R0:W-:Y:S04]  /*23740*/  @P1 LDGSTS.E.BYPASS.LTC128B.128 [R21+0x28400], desc[UR4][R2.64+0x80], !P4 ;  /* 0x2840008002151fae */ /* 0x0001e8000e101d44 */
[----:B------:R0:W-:Y:S04]  /*23750*/  @P1 LDGSTS.E.BYPASS.LTC128B.128 [R21+0x2ac00], desc[UR4][R2.64+0x100], !P3 ;  /* 0x2ac0010002151fae */ /* 0x0001e8000d901d44 */
[----:B-1----:R0:W-:Y:S02]  /*23760*/  @P1 LDGSTS.E.BYPASS.LTC128B.128 [R21+0x2d400], desc[UR4][R2.64+0x180], !P2 ;  /* 0x2d40018002151fae */ /* 0x0021e4000d101d44 */
.L_x_884:
[----:B------:R-:W-:Y:S01]  /*23770*/  ISETP.GE.AND P0, PT, R4, 0x41, PT ;  /* 0x000000410400780c */ /* 0x000fe20003f06270 */
[----:B------:R-:W-:-:S12]  /*23780*/  BSSY B0, `(.L_x_745) ;  /* 0x0000011000007945 */ /* 0x000fd80003800000 */
[----:B------:R-:W-:Y:S05]  /*23790*/  @!P0 BRA `(.L_x_746) ;  /* 0x00000000003c8947 */ /* 0x000fea0003800000 */
[C---:B------:R-:W-:Y:S01]  /*237a0*/  LOP3.LUT P4, RZ, R23.reuse, 0x10, RZ, 0xc0, !PT ;  /* 0x0000001017ff7812 */ /* 0x040fe2000788c0ff */
[----:B------:R-:W-:Y:S01]  /*237b0*/  ULDC.64 UR4, c[0x0][0x208] ;  /* 0x0000820000047ab9 */ /* 0x000fe20000000a00 */
[C---:B------:R-:W-:Y:S02]  /*237c0*/  LOP3.LUT P3, RZ, R23.reuse, 0x8, RZ, 0xc0, !PT ;  /* 0x0000000817ff7812 */ /* 0x040fe4000786c0ff */
[C---:B------:R-:W-:Y:S02]  /*237d0*/  LOP3.LUT P2, RZ, R23.reuse, 0x4, RZ, 0xc0, !PT ;  /* 0x0000000417ff7812 */ /* 0x040fe4000784c0ff */
[----:B------:R-:W-:Y:S02]  /*237e0*/  LOP3.LUT P1, RZ, R23, 0x2, RZ, 0xc0, !PT ;  /* 0x0000000217ff7812 */ /* 0x000fe4000782c0ff */
[----:B0-----:R-:W-:Y:S02]  /*237f0*/  LEA R2, P0, R36, R0, 0x1 ;  /* 0x0000000024027211 */ /* 0x001fe400078008ff */
[----:B------:R-:W-:-:S03]  /*23800*/  LEA R7, R7, R22, 0x1 ;  /* 0x0000001607077211 */ /* 0x000fc600078e08ff */
        /* <DEDUP_REMOVED lines=8> */
.L_x_746:
[----:B------:R-:W-:Y:S05]  /*23890*/  BSYNC B0 ;  /* 0x0000000000007941 */ /* 0x000fea0003800000 */
.L_x_745:
[----:B------:R-:W-:Y:S01]  /*238a0*/  NOP ;  /* 0x0000000000007918 */ /* 0x000fe20000000000 */
[----:B------:R-:W-:-:S13]  /*238b0*/  PLOP3.LUT P0, PT, PT, PT, PT, 0x80, 0x0 ;  /* 0x000000000000781c */ /* 0x000fda0003f0f070 */
.L_x_747:
[----:B------:R-:W-:Y:S02]  /*238c0*/  PLOP3.LUT P1, PT, P1, P0, PT, 0xa2, 0x0 ;  /* 0x000000000000781c */ /* 0x000fe40000f21472 */
[----:B------:R-:W-:-:S08]  /*238d0*/  @P0 R2UR P1, UR4, R5 ;  /* 0x00000000050402ca */ /* 0x000fd00000020000 */
[----:B------:R-:W-:-:S05]  /*238e0*/  @P0 PLOP3.LUT P0, PT, P1, PT, PT, 0x80, 0x0 ;  /* 0x000000000000081c */ /* 0x000fca0000f0f070 */
[----:B------:R-:W-:Y:S01]  /*238f0*/  @!P1 SYNCS.ARRIVE.TRANS64.RED.A0T1 RZ, [UR4+0x38830], RZ ;  /* 0x038830ffffff99a7 */ /* 0x000fe20008200404 */
[----:B------:R-:W-:Y:S07]  /*23900*/  @!P1 ARRIVES.LDGSTSBAR.64.TRANSCNT [UR4+0x38830] ;  /* 0x03883000ff0099b0 */ /* 0x000fee0008000a84 */
[----:B------:R-:W-:Y:S05]  /*23910*/  @P0 BRA.U.ANY `(.L_x_747) ;  /* 0xfffffffd00e80947 */ /* 0x000fea000393ffff */
[----:B------:R-:W-:Y:S01]  /*23920*/  NOP ;  /* 0x0000000000007918 */ /* 0x000fe20000000000 */
[----:B------:R-:W-:-:S05]  /*23930*/  IMAD.U32 R0, RZ, RZ, UR37 ;  /* 0x00000025ff007e24 */ /* 0x000fca000f8e00ff */
[----:B------:R-:W-:-:S13]  /*23940*/  ISETP.NE.AND P2, PT, R0, 0x3, PT ;  /* 0x000000030000780c */ /* 0x000fda0003f45270 */
[----:B------:R-:W-:Y:S05]  /*23950*/  @!P2 BRA `(.L_x_748) ;  /* 0x000000000004a947 */ /* 0x000fea0003800000 */
[----:B------:R-:W-:Y:S01]  /*23960*/  BPT.TRAP 0x1 ;  /* 0x000000040000795c */ /* 0x000fe20000300000 */
.L_x_748:
[----:B------:R3:W5:Y:S01]  /*23970*/  LDL.LU R0, [R1+0x1c] ;  /* 0x00001c0001007983 */ /* 0x0007620000300800 */
[----:B------:R3:W-:Y:S02]  /*23980*/  SYNCS.ARRIVE.TRANS64.A1T0 RZ, [R5+URZ+0x38830], RZ ;  /* 0x038830ff05ff79a7 */ /* 0x0007e4000810003f */
[----:B------:R-:W-:Y:S05]  /*23990*/  WARPSYNC.ALL ;  /* 0x0000000000007948 */ /* 0x000fea0003800000 */
[----:B------:R-:W-:Y:S01]  /*239a0*/  ULDC.64 UR4, c[0x0][0xa00] ;  /* 0x0002800000047ab9 */ /* 0x000fe20000000a00 */
[----:B------:R-:W-:Y:S01]  /*239b0*/  BSSY B6, `(.L_x_749) ;  /* 0x0000021000067945 */ /* 0x000fe20003800000 */
[----:B------:R-:W-:Y:S01]  /*239c0*/  BAR.SYNC.DEFER_BLOCKING 0x8, 0x180 ;  /* 0x0206000000007b1d */ /* 0x000fe20000010000 */
[----:B------:R-:W-:-:S04]  /*239d0*/  ISETP.NE.U32.AND P0, PT, RZ, UR4, PT ;  /* 0x00000004ff007c0c */ /* 0x000fc8000bf05070 */
[----:B------:R-:W-:Y:S01]  /*239e0*/  ISETP.NE.AND.EX P0, PT, RZ, UR5, PT, P0 ;  /* 0x00000005ff007c0c */ /* 0x000fe2000bf05300 */
[----:B------:R-:W-:Y:S02]  /*239f0*/  ULDC.64 UR4, c[0x0][0x298] ;  /* 0x0000a60000047ab9 */ /* 0x000fe40000000a00 */
[----:B---3--:R-:W-:Y:S01]  /*23a00*/  IMAD.WIDE.U32 R4, R35, UR4, RZ ;  /* 0x0000000423047c25 */ /* 0x008fe2000f8e00ff */
[----:B------:R-:W-:Y:S02]  /*23a10*/  SEL R31, R31, RZ, !P0 ;  /* 0x000000ff1f1f7207 */ /* 0x000fe40004000000 */
[----:B01---5:R-:W-:Y:S02]  /*23a20*/  SEL R2, R0, RZ, !P0 ;  /* 0x000000ff00027207 */ /* 0x023fe40004000000 */
[----:B------:R-:W-:-:S03]  /*23a30*/  SHF.R.S32.HI R0, RZ, 0x1f, R35 ;  /* 0x0000001fff007819 */ /* 0x000fc60000011423 */
[----:B------:R0:W-:Y:S02]  /*23a40*/  STL [R1+0x1c], R2 ;  /* 0x00001c0201007387 */ /* 0x0001e40000100800 */
[----:B------:R-:W-:Y:S02]  /*23a50*/  IMAD R0, R0, UR4, RZ ;  /* 0x0000000400007c24 */ /* 0x000fe4000f8e02ff */
[----:B------:R1:W-:Y:S02]  /*23a60*/  STL.64 [R1+0x20], R4 ;  /* 0x0000200401007387 */ /* 0x0003e40000100a00 */
[----:B------:R-:W-:Y:S02]  /*23a70*/  IMAD R0, R35, UR5, R0 ;  /* 0x0000000523007c24 */ /* 0x000fe4000f8e0200 */
[----:B0-----:R-:W-:-:S03]  /*23a80*/  VIADD R2, R22, 0x14400 ;  /* 0x0001440016027836 */ /* 0x001fc60000000000 */
[----:B------:R-:W-:Y:S02]  /*23a90*/  IADD3 R35, R5, R0, RZ ;  /* 0x0000000005237210 */ /* 0x000fe40007ffe0ff */
[----:B------:R-:W-:-:S13]  /*23aa0*/  LOP3.LUT P0, RZ, R2, 0x3ff, RZ, 0xc0, !PT ;  /* 0x000003ff02ff7812 */ /* 0x000fda000780c0ff */
[----:B-1----:R-:W-:Y:S05]  /*23ab0*/  @!P0 BRA `(.L_x_750) ;  /* 0x0000000000408947 */ /* 0x002fea0003800000 */
[----:B------:R-:W-:Y:S01]  /*23ac0*/  MOV R2, 0x0 ;  /* 0x0000000000027802 */ /* 0x000fe20000000f00 */
[----:B------:R-:W-:Y:S01]  /*23ad0*/  ULDC.64 UR4, c[0x4][0xa8] ;  /* 0x01002a0000047ab9 */ /* 0x000fe20000000a00 */
[----:B------:R-:W-:Y:S01]  /*23ae0*/  ULDC.64 UR6, c[0x4][0xb0] ;  /* 0x01002c0000067ab9 */ /* 0x000fe20000000a00 */
[----:B------:R-:W-:Y:S01]  /*23af0*/  ULDC.64 UR8, c[0x4][0x20] ;  /* 0x0100080000087ab9 */ /* 0x000fe20000000a00 */
[----:B------:R-:W-:Y:S01]  /*23b00*/  IMAD.U32 R4, RZ, RZ, UR4 ;  /* 0x00000004ff047e24 */ /* 0x000fe2000f8e00ff */
[----:B------:R-:W-:Y:S01]  /*23b10*/  MOV R6, UR6 ;  /* 0x0000000600067c02 */ /* 0x000fe20008000f00 */
[----:B------:R-:W0:Y:S01]  /*23b20*/  LDC.64 R2, c[0x4][R2] ;  /* 0x0100000002027b82 */ /* 0x000e220000000a00 */
[----:B------:R-:W-:Y:S01]  /*23b30*/  IMAD.U32 R5, RZ, RZ, UR5 ;  /* 0x00000005ff057e24 */ /* 0x000fe2000f8e00ff */
[----:B------:R-:W-:Y:S01]  /*23b40*/  MOV R11, UR9 ;  /* 0x00000009000b7c02 */ /* 0x000fe20008000f00 */
[----:B------:R-:W-:Y:S01]  /*23b50*/  IMAD.U32 R7, RZ, RZ, UR7 ;  /* 0x00000007ff077e24 */ /* 0x000fe2000f8e00ff */
[----:B------:R-:W-:Y:S01]  /*23b60*/  MOV R13, RZ ;  /* 0x000000ff000d7202 */ /* 0x000fe20000000f00 */
[----:B------:R-:W-:-:S02]  /*23b70*/  IMAD.U32 R10, RZ, RZ, UR8 ;  /* 0x00000008ff0a7e24 */ /* 0x000fc4000f8e00ff */
[----:B--2---:R-:W-:Y:S02]  /*23b80*/  IMAD.MOV.U32 R8, RZ, RZ, 0x70 ;  /* 0x00000070ff087424 */ /* 0x004fe400078e00ff */
[----:B------:R-:W-:-:S07]  /*23b90*/  IMAD.MOV.U32 R12, RZ, RZ, 0x1 ;  /* 0x00000001ff0c7424 */ /* 0x000fce00078e00ff */
[----:B------:R-:W-:-:S07]  /*23ba0*/  LEPC R20, `(.L_x_750) ;  /* 0x000000001014794e */ /* 0x000fce0000000000 */
[----:B0-----:R-:W-:Y:S05]  /*23bb0*/  CALL.ABS.NOINC R2 ;  /* 0x0000000002007343 */ /* 0x001fea0003c00000 */
.L_x_750:
[----:B------:R-:W-:Y:S05]  /*23bc0*/  BSYNC B6 ;  /* 0x0000000000067941 */ /* 0x000fea0003800000 */
.L_x_749:
[----:B------:R-:W3:Y:S01]  /*23bd0*/  LDL.LU R20, [R1+0x1c] ;  /* 0x00001c0001147983 */ /* 0x000ee20000300800 */
[----:B------:R-:W-:Y:S01]  /*23be0*/  ULDC.64 UR4, c[0x0][0x2d8] ;  /* 0x0000b60000047ab9 */ /* 0x000fe20000000a00 */
[----:B--2---:R-:W0:Y:S02]  /*23bf0*/  LDC R8, c[0x0][0x448] ;  /* 0x00011200ff087b82 */ /* 0x004e240000000800 */
[----:B------:R-:W2:Y:S01]  /*23c00*/  LDL.LU.64 R2, [R1+0x20] ;  /* 0x0000200001027983 */ /* 0x000ea20000300a00 */
[----:B------:R-:W-:-:S03]  /*23c10*/  IMAD R0, R32, UR4, RZ ;  /* 0x0000000420007c24 */ /* 0x000fc6000f8e02ff */
[----:B------:R1:W5:Y:S01]  /*23c20*/  LDL R10, [R1+0x28] ;  /* 0x00002800010a7983 */ /* 0x0003620000100800 */
[----:B------:R-:W-:Y:S01]  /*23c30*/  IMAD R0, R18, UR5, R0 ;  /* 0x0000000512007c24 */ /* 0x000fe2000f8e0200 */
[----:B0-----:R-:W-:-:S13]  /*23c40*/  ISETP.NE.AND P0, PT, R8, 0x1, PT ;  /* 0x000000010800780c */ /* 0x001fda0003f05270 */
[----:B------:R-:W0:Y:S08]  /*23c50*/  @P0 LDC R5, c[0x0][0x44c] ;  /* 0x00011300ff050b82 */ /* 0x000e300000000800 */
[----:B------:R-:W4:Y:S01]  /*23c60*/  @P0 LDC R4, c[0x0][0x450] ;  /* 0x00011400ff040b82 */ /* 0x000f220000000800 */
[C---:B------:R-:W-:Y:S02]  /*23c70*/  LOP3.LUT R12, R36.reuse, 0x40, RZ, 0xfc, !PT ;  /* 0x00000040240c7812 */ /* 0x040fe400078efcff */
[----:B------:R-:W-:-:S02]  /*23c80*/  LOP3.LUT R9, R36, 0x80, RZ, 0xfc, !PT ;  /* 0x0000008024097812 */ /* 0x000fc400078efcff */
[----:B------:R-:W-:Y:S01]  /*23c90*/  LOP3.LUT R11, R36, 0xc0, RZ, 0xfc, !PT ;  /* 0x000000c0240b7812 */ /* 0x000fe200078efcff */
[----:B--2---:R-:W-:Y:S02]  /*23ca0*/  IMAD.MOV.U32 R3, RZ, RZ, R35 ;  /* 0x000000ffff037224 */ /* 0x004fe400078e0023 */
[----:B------:R-:W-:Y:S01]  /*23cb0*/  IMAD.WIDE.U32 R2, R18, UR4, R2 ;  /* 0x0000000412027c25 */ /* 0x000fe2000f8e0002 */
[----:B------:R-:W-:-:S03]  /*23cc0*/  ULDC.64 UR4, c[0x0][0x2e0] ;  /* 0x0000b80000047ab9 */ /* 0x000fc60000000a00 */
[----:B------:R-:W-:Y:S02]  /*23cd0*/  IMAD.IADD R3, R3, 0x1, R0 ;  /* 0x0000000103037824 */ /* 0x000fe400078e0200 */
[----:B---3--:R-:W-:Y:S02]  /*23ce0*/  IMAD R0, R20, UR4, RZ ;  /* 0x0000000414007c24 */ /* 0x008fe4000f8e02ff */
[----:B------:R-:W2:Y:S01]  /*23cf0*/  S2R R20, SR_TID.X ;  /* 0x0000000000147919 */ /* 0x000ea20000002100 */
[----:B------:R-:W-:-:S04]  /*23d00*/  IMAD.WIDE.U32 R2, R31, UR4, R2 ;  /* 0x000000041f027c25 */ /* 0x000fc8000f8e0002 */
[----:B------:R-:W-:Y:S01]  /*23d10*/  IMAD R0, R31, UR5, R0 ;  /* 0x000000051f007c24 */ /* 0x000fe2000f8e0200 */
[----:B------:R-:W-:-:S04]  /*23d20*/  ULDC.64 UR4, c[0x0][0x2d0] ;  /* 0x0000b40000047ab9 */ /* 0x000fc80000000a00 */
[----:B------:R-:W-:Y:S01]  /*23d30*/  IADD3 R3, R3, R0, RZ ;  /* 0x0000000003037210 */ /* 0x000fe20007ffe0ff */
[----:B------:R-:W-:Y:S01]  /*23d40*/  IMAD.SHL.U32 R0, R17, 0x80, RZ ;  /* 0x0000008011007824 */ /* 0x000fe200078e00ff */
[----:B--2---:R-:W-:-:S04]  /*23d50*/  LOP3.LUT R20, R20, 0x7f, RZ, 0xc0, !PT ;  /* 0x0000007f14147812 */ /* 0x004fc800078ec0ff */
[----:B------:R-:W-:Y:S02]  /*23d60*/  SHF.R.U32.HI R21, RZ, 0x3, R20 ;  /* 0x00000003ff157819 */ /* 0x000fe40000011614 */
[----:B------:R-:W2:Y:S02]  /*23d70*/  S2R R20, SR_TID.X ;  /* 0x0000000000147919 */ /* 0x000ea40000002100 */
[----:B--2---:R-:W-:-:S05]  /*23d80*/  IMAD.SHL.U32 R20, R20, 0x10, RZ ;  /* 0x0000001014147824 */ /* 0x004fca00078e00ff */
[----:B------:R-:W-:-:S04]  /*23d90*/  LOP3.LUT R20, R21, 0x70, R20, 0xf8, !PT ;  /* 0x0000007015147812 */ /* 0x000fc800078ef814 */
[----:B------:R-:W-:-:S05]  /*23da0*/  LOP3.LUT R6, R20, R0, RZ, 0xfc, !PT ;  /* 0x0000000014067212 */ /* 0x000fca00078efcff */
[----:B0-----:R-:W-:Y:S01]  /*23db0*/  @P0 IMAD.HI.U32 R7, R6, R5, RZ ;  /* 0x0000000506070227 */ /* 0x001fe200078e00ff */
[----:B------:R-:W-:-:S04]  /*23dc0*/  MOV R5, R6 ;  /* 0x0000000600057202 */ /* 0x000fc80000000f00 */
[----:B----4-:R-:W-:Y:S01]  /*23dd0*/  @P0 SHF.R.U32.HI R5, RZ, R4, R7 ;  /* 0x00000004ff050219 */ /* 0x010fe20000011607 */
        /* <DEDUP_REMOVED lines=13> */
[----:B------:R-:W-:-:S04]  /*23eb0*/  ULDC.64 UR4, c[0x0][0x280] ;  /* 0x0000a00000047ab9 */ /* 0x000fc80000000a00 */
[----:B------:R-:W-:Y:S02]  /*23ec0*/  IADD3 R4, R3, R5, RZ ;  /* 0x0000000503047210 */ /* 0x000fe40007ffe0ff */
[----:B------:R-:W-:Y:S01]  /*23ed0*/  LEA R5, P0, R2, UR4, 0x1 ;  /* 0x0000000402057c11 */ /* 0x000fe2000f8008ff */
[----:B------:R-:W-:Y:S01]  /*23ee0*/  ULDC UR4, c[0x0][0x2b8] ;  /* 0x0000ae0000047ab9 */ /* 0x000fe20000000800 */
[----:B0-----:R-:W-:Y:S02]  /*23ef0*/  LOP3.LUT R20, R20, 0x7f, RZ, 0xc0, !PT ;  /* 0x0000007f14147812 */ /* 0x001fe400078ec0ff */
[----:B------:R-:W-:Y:S01]  /*23f00*/  LEA.HI.X R4, R2, UR5, R4, 0x1, P0 ;  /* 0x0000000502047c11 */ /* 0x000fe200080f0c04 */
[----:B------:R-:W-:Y:S01]  /*23f10*/  UMOV UR5, 0xffffffff ;  /* 0xffffffff00057882 */ /* 0x000fe20000000000 */
[----:B------:R-:W-:Y:S02]  /*23f20*/  ISETP.GE.AND P4, PT, R36, UR4, PT ;  /* 0x0000000424007c0c */ /* 0x000fe4000bf86270 */
[----:B------:R-:W-:-:S02]  /*23f30*/  ISETP.GE.AND P3, PT, R12, UR4, PT ;  /* 0x000000040c007c0c */ /* 0x000fc4000bf66270 */
[----:B------:R-:W-:Y:S02]  /*23f40*/  ISETP.GE.AND P2, PT, R9, UR4, PT ;  /* 0x0000000409007c0c */ /* 0x000fe4000bf46270 */
[----:B------:R-:W-:Y:S02]  /*23f50*/  ISETP.GE.AND P0, PT, R11, UR4, PT ;  /* 0x000000040b007c0c */ /* 0x000fe4000bf06270 */
[----:B------:R-:W-:Y:S01]  /*23f60*/  SHF.R.U32.HI R9, RZ, 0x3, R20 ;  /* 0x00000003ff097819 */ /* 0x000fe20000011614 */
[----:B-1----:R-:W-:Y:S10]  /*23f70*/  BRA.DIV UR5, `(.L_x_751) ;  /* 0x0000004e051c7947 */ /* 0x002ff4000b800000 */
[----:B------:R-:W0:Y:S01]  /*23f80*/  SHFL.IDX PT, R3, R5, RZ, 0x181f ;  /* 0x00181fff05037589 */ /* 0x000e2200000e0000 */
[----:B-----5:R-:W-:Y:S01]  /*23f90*/  IMAD R6, R10, R8, RZ ;  /* 0x000000080a067224 */ /* 0x020fe200078e02ff */
[----:B------:R-:W-:Y:S01]  /*23fa0*/  ULDC.64 UR4, c[0x0][0x208] ;  /* 0x0000820000047ab9 */ /* 0x000fe20000000a00 */
[----:B------:R-:W-:Y:S01]  /*23fb0*/  IMAD.IADD R0, R9, 0x1, R0 ;  /* 0x0000000109007824 */ /* 0x000fe200078e0200 */
[----:B------:R-:W1:Y:S04]  /*23fc0*/  SHFL.IDX PT, R2, R4, RZ, 0x181f ;  /* 0x00181fff04027589 */ /* 0x000e6800000e0000 */
[----:B------:R-:W-:Y:S01]  /*23fd0*/  ISETP.GE.AND P1, PT, R0, R6, PT ;  /* 0x000000060000720c */ /* 0x000fe20003f26270 */
[----:B------:R-:W-:-:S12]  /*23fe0*/  SHFL.IDX PT, R14, R5, 0x7, 0x181f ;  /* 0x00f81f00050e7f89 */ /* 0x000fd800000e0000 */
[----:B0-----:R-:W-:-:S05]  /*23ff0*/  @!P1 LEA R7, P5, R36, R3, 0x1 ;  /* 0x0000000324079211 */ /* 0x001fca00078a08ff */
[----:B-1----:R-:W-:Y:S01]  /*24000*/  @!P1 IMAD.X R3, RZ, RZ, R2, P5 ;  /* 0x000000ffff039224 */ /* 0x002fe200028e0602 */
[----:B------:R-:W-:Y:S01]  /*24010*/  @!P1 MOV R2, R7 ;  /* 0x0000000700029202 */ /* 0x000fe20000000f00 */
[----:B------:R-:W-:-:S04]  /*24020*/  VIADD R7, R0, 0x10 ;  /* 0x0000001000077836 */ /* 0x000fc80000000000 */
[----:B------:R-:W-:Y:S04]  /*24030*/  @!P1 LDGSTS.E.BYPASS.LTC128B.128 [R37+0x14400], desc[UR4][R2.64], !P4 ;  /* 0x1440000002259fae */ /* 0x000fe8000e101d44 */
[----:B------:R-:W-:Y:S04]  /*24040*/  @!P1 LDGSTS.E.BYPASS.LTC128B.128 [R37+0x18400], desc[UR4][R2.64+0x80], !P3 ;  /* 0x1840008002259fae */ /* 0x000fe8000d901d44 */
[----:B------:R-:W-:Y:S04]  /*24050*/  @!P1 LDGSTS.E.BYPASS.LTC128B.128 [R37+0x1c400], desc[UR4][R2.64+0x100], !P2 ;  /* 0x1c40010002259fae */ /* 0x000fe8000d101d44 */
[----:B------:R0:W-:Y:S01]  /*24060*/  @!P1 LDGSTS.E.BYPASS.LTC128B.128 [R37+0x20400], desc[UR4][R2.64+0x180], !P0 ;  /* 0x2040018002259fae */ /* 0x0001e2000c101d44 */
[----:B------:R-:W-:-:S03]  /*24070*/  ISETP.GE.AND P1, PT, R7, R6, PT ;  /* 0x000000060700720c */ /* 0x000fc60003f26270 */
[----:B0-----:R-:W0:Y:S04]  /*24080*/  SHFL.IDX PT, R3, R5, 0x1, 0x181f ;  /* 0x00381f0005037f89 */ /* 0x001e2800000e0000 */
[----:B------:R-:W1:Y:S06]  /*24090*/  SHFL.IDX PT, R2, R4, 0x1, 0x181f ;  /* 0x00381f0004027f89 */ /* 0x000e6c00000e0000 */
[----:B0-----:R-:W-:-:S05]  /*240a0*/  @!P1 LEA R7, P5, R36, R3, 0x1 ;  /* 0x0000000324079211 */ /* 0x001fca00078a08ff */
[----:B-1----:R-:W-:Y:S01]  /*240b0*/  @!P1 IMAD.X R8, RZ, RZ, R2, P5 ;  /* 0x000000ffff089224 */ /* 0x002fe200028e0602 */
[----:B------:R-:W-:Y:S01]  /*240c0*/  @!P1 MOV R2, R7 ;  /* 0x0000000700029202 */ /* 0x000fe20000000f00 */
[----:B------:R-:W-:Y:S02]  /*240d0*/  VIADD R7, R0, 0x20 ;  /* 0x0000002000077836 */ /* 0x000fe40000000000 */
[----:B------:R-:W-:-:S05]  /*240e0*/  @!P1 IMAD.MOV.U32 R3, RZ, RZ, R8 ;  /* 0x000000ffff039224 */ /* 0x000fca00078e0008 */
[----:B------:R-:W-:Y:S04]  /*240f0*/  @!P1 LDGSTS.E.BYPASS.LTC128B.128 [R37+0x14c00], desc[UR4][R2.64], !P4 ;  /* 0x14c0000002259fae */ /* 0x000fe8000e101d44 */
[----:B------:R-:W-:Y:S04]  /*24100*/  @!P1 LDGSTS.E.BYPASS.LTC128B.128 [R37+0x18c00], desc[UR4][R2.64+0x80], !P3 ;  /* 0x18c0008002259fae */ /* 0x000fe8000d901d44 */
[----:B------:R-:W-:Y:S04]  /*24110*/  @!P1 LDGSTS.E.BYPASS.LTC128B.128 [R37+0x1cc00], desc[UR4][R2.64+0x100], !P2 ;  /* 0x1cc0010002259fae */ /* 0x000fe8000d101d44 */
[----:B------:R0:W-:Y:S01]  /*24120*/  @!P1 LDGSTS.E.BYPASS.LTC128B.128 [R37+0x20c00], desc[UR4][R2.64+0x180], !P0 ;  /* 0x20c0018002259fae */ /* 0x0001e2000c101d44 */
[----:B------:R-:W-:-:S03]  /*24130*/  ISETP.GE.AND P1, PT, R7, R6, PT ;  /* 0x000000060700720c */ /* 0x000fc60003f26270 */
[----:B0-----:R-:W0:Y:S04]  /*24140*/  SHFL.IDX PT, R3, R5, 0x2, 0x181f ;  /* 0x00581f0005037f89 */ /* 0x001e2800000e0000 */
[----:B------:R-:W1:Y:S06]  /*24150*/  SHFL.IDX PT, R2, R4, 0x2, 0x181f ;  /* 0x00581f0004027f89 */ /* 0x000e6c00000e0000 */
[----:B0-----:R-:W-:-:S04]  /*24160*/  @!P1 LEA R7, P5, R36, R3, 0x1 ;  /* 0x0000000324079211 */ /* 0x001fc800078a08ff */
[----:B-1----:R-:W-:Y:S01]  /*24170*/  @!P1 IADD3.X R8, RZ, R2, RZ, P5, !PT ;  /* 0x00000002ff089210 */ /* 0x002fe20002ffe4ff */
[----:B------:R-:W-:Y:S01]  /*24180*/  @!P1 IMAD.MOV.U32 R2, RZ, RZ, R7 ;  /* 0x000000ffff029224 */ /* 0x000fe200078e0007 */
[----:B------:R-:W-:-:S03]  /*24190*/  IADD3 R7, R0, 0x30, RZ ;  /* 0x0000003000077810 */ /* 0x000fc60007ffe0ff */
        /* <DEDUP_REMOVED lines=9> */
[----:B-1----:R-:W-:Y:S02]  /*24230*/  @!P1 IMAD.X R8, RZ, RZ, R2, P5 ;  /* 0x000000ffff089224 */ /* 0x002fe400028e0602 */
[----:B------:R-:W-:Y:S02]  /*24240*/  @!P1 IMAD.MOV.U32 R2, RZ, RZ, R7 ;  /* 0x000000ffff029224 */ /* 0x000fe400078e0007 */
[----:B------:R-:W-:Y:S01]  /*24250*/  VIADD R7, R0, 0x40 ;  /* 0x0000004000077836 */ /* 0x000fe20000000000 */
[----:B------:R-:W-:-:S05]  /*24260*/  @!P1 MOV R3, R8 ;  /* 0x0000000800039202 */ /* 0x000fca0000000f00 */
        /* <DEDUP_REMOVED lines=34> */
[----:B------:R0:W1:Y:S01]  /*24490*/  SHFL.IDX PT, R7, R4, 0x7, 0x181f ;  /* 0x00f81f0004077f89 */ /* 0x00006200000e0000 */
[----:B------:R-:W-:-:S05]  /*244a0*/  @!P1 MOV R3, R8 ;  /* 0x0000000800039202 */ /* 0x000fca0000000f00 */
[----:B------:R0:W-:Y:S04]  /*244b0*/  @!P1 LDGSTS.E.BYPASS.LTC128B.128 [R37+0x17400], desc[UR4][R2.64], !P4 ;  /* 0x1740000002259fae */ /* 0x0001e8000e101d44 */
[----:B------:R0:W-:Y:S04]  /*244c0*/  @!P1 LDGSTS.E.BYPASS.LTC128B.128 [R37+0x1b400], desc[UR4][R2.64+0x80], !P3 ;  /* 0x1b40008002259fae */ /* 0x0001e8000d901d44 */
[----:B------:R0:W-:Y:S04]  /*244d0*/  @!P1 LDGSTS.E.BYPASS.LTC128B.128 [R37+0x1f400], desc[UR4][R2.64+0x100], !P2 ;  /* 0x1f40010002259fae */ /* 0x0001e8000d101d44 */
[----:B------:R0:W-:Y:S02]  /*244e0*/  @!P1 LDGSTS.E.BYPASS.LTC128B.128 [R37+0x23400], desc[UR4][R2.64+0x180], !P0 ;  /* 0x2340018002259fae */ /* 0x0001e4000c101d44 */
.L_x_901:
[----:B0-----:R-:W-:Y:S01]  /*244f0*/  VIADD R3, R0, 0x70 ;  /* 0x0000007000037836 */ /* 0x001fe20000000000 */
[----:B------:R-:W-:Y:S04]  /*24500*/  BSSY B0, `(.L_x_752) ;  /* 0x000000d000007945 */ /* 0x000fe80003800000 */
[----:B------:R-:W-:-:S13]  /*24510*/  ISETP.GE.AND P1, PT, R3, R6, PT ;  /* 0x000000060300720c */ /* 0x000fda0003f26270 */
[----:B------:R-:W-:Y:S05]  /*24520*/  @P1 BRA `(.L_x_753) ;  /* 0x0000000000281947 */ /* 0x000fea0003800000 */
[----:B------:R-:W-:Y:S01]  /*24530*/  LEA R2, P1, R36, R14, 0x1 ;  /* 0x0000000e24027211 */ /* 0x000fe200078208ff */
[----:B------:R-:W-:-:S04]  /*24540*/  ULDC.64 UR4, c[0x0][0x208] ;  /* 0x0000820000047ab9 */ /* 0x000fc80000000a00 */
[----:B-1----:R-:W-:-:S05]  /*24550*/  IMAD.X R3, RZ, RZ, R7, P1 ;  /* 0x000000ffff037224 */ /* 0x002fca00008e0607 */
[----:B------:R-:W-:Y:S01]  /*24560*/  @!PT LDS RZ, [RZ] ;  /* 0x00000000fffff984 */ /* 0x000fe20000000800 */
[----:B------:R-:W-:Y:S01]  /*24570*/  @!PT LDS RZ, [RZ] ;  /* 0x00000000fffff984 */ /* 0x000fe20000000800 */
[----:B------:R-:W-:Y:S01]  /*24580*/  @!PT LDS RZ, [RZ] ;  /* 0x00000000fffff984 */ /* 0x000fe20000000800 */
[----:B------:R0:W-:Y:S04]  /*24590*/  LDGSTS.E.BYPASS.LTC128B.128 [R37+0x17c00], desc[UR4][R2.64], !P4 ;  /* 0x17c0000002257fae */ /* 0x0001e8000e101d44 */
[----:B------:R0:W-:Y:S04]  /*245a0*/  LDGSTS.E.BYPASS.LTC128B.128 [R37+0x1bc00], desc[UR4][R2.64+0x80], !P3 ;  /* 0x1bc0008002257fae */ /* 0x0001e8000d901d44 */
[----:B------:R0:W-:Y:S04]  /*245b0*/  LDGSTS.E.BYPASS.LTC128B.128 [R37+0x1fc00], desc[UR4][R2.64+0x100], !P2 ;  /* 0x1fc0010002257fae */ /* 0x0001e8000d101d44 */
[----:B------:R0:W-:Y:S02]  /*245c0*/  LDGSTS.E.BYPASS.LTC128B.128 [R37+0x23c00], desc[UR4][R2.64+0x180], !P0 ;  /* 0x23c0018002257fae */ /* 0x0001e4000c101d44 */
.L_x_753:
[----:B------:R-:W-:Y:S05]  /*245d0*/  BSYNC B0 ;  /* 0x0000000000007941 */ /* 0x000fea0003800000 */
.L_x_752:
[----:B------:R-:W-:Y:S01]  /*245e0*/  NOP ;  /* 0x0000000000007918 */ /* 0x000fe20000000000 */
[----:B------:R-:W-:-:S13]  /*245f0*/  PLOP3.LUT P0, PT, PT, PT, PT, 0x80, 0x0 ;  /* 0x000000000000781c */ /* 0x000fda0003f0f070 */
.L_x_754:
[----:B------:R-:W-:Y:S02]  /*24600*/  PLOP3.LUT P1, PT, P1, P0, PT, 0xa2, 0x0 ;  /* 0x000000000000781c */ /* 0x000fe40000f21472 */
[----:B------:R-:W-:-:S08]  /*24610*/  @P0 R2UR P1, UR4, R22 ;  /* 0x00000000160402ca */ /* 0x000fd00000020000 */
[----:B------:R-:W-:-:S05]  /*24620*/  @P0 PLOP3.LUT P0, PT, P1, PT, PT, 0x80, 0x0 ;  /* 0x000000000000081c */ /* 0x000fca0000f0f070 */
[----:B------:R-:W-:Y:S01]  /*24630*/  @!P1 SYNCS.ARRIVE.TRANS64.RED.A0T1 RZ, [UR4+0x38800], RZ ;  /* 0x038800ffffff99a7 */ /* 0x000fe20008200404 */
[----:B------:R-:W-:Y:S07]  /*24640*/  @!P1 ARRIVES.LDGSTSBAR.64.TRANSCNT [UR4+0x38800] ;  /* 0x03880000ff0099b0 */ /* 0x000fee0008000a84 */
[----:B------:R-:W-:Y:S05]  /*24650*/  @P0 BRA.U.ANY `(.L_x_754) ;  /* 0xfffffffd00e80947 */ /* 0x000fea000393ffff */
[----:B0-----:R-:W2:Y:S02]  /*24660*/  LDL.LU R2, [R1+0x30] ;  /* 0x0000300001027983 */ /* 0x001ea40000300800 */
[----:B--2---:R-:W-:-:S04]  /*24670*/  IADD3 R2, R2, 0x1, RZ ;  /* 0x0000000102027810 */ /* 0x004fc80007ffe0ff */
[----:B------:R-:W-:Y:S01]  /*24680*/  LEA.HI R0, R2, R2, RZ, 0x1 ;  /* 0x0000000202007211 */ /* 0x000fe200078f08ff */
[----:B------:R0:W-:Y:S03]  /*24690*/  STL [R1+0x30], R2 ;  /* 0x0000300201007387 */ /* 0x0001e60000100800 */
[----:B------:R-:W-:-:S05]  /*246a0*/  LOP3.LUT R0, R0, 0xfffffffe, RZ, 0xc0, !PT ;  /* 0xfffffffe00007812 */ /* 0x000fca00078ec0ff */
[----:B------:R-:W-:-:S05]  /*246b0*/  IMAD.IADD R0, R2, 0x1, -R0 ;  /* 0x0000000102007824 */ /* 0x000fca00078e0a00 */
[----:B------:R-:W-:Y:S01]  /*246c0*/  SHF.L.U32 R3, R0, 0x1f, RZ ;  /* 0x0000001f00037819 */ /* 0x000fe200000006ff */
[----:B------:R-:W-:Y:S01]  /*246d0*/  NOP ;  /* 0x0000000000007918 */ /* 0x000fe20000000000 */
[----:B------:R0:W-:Y:S01]  /*246e0*/  SYNCS.ARRIVE.TRANS64.A1T0 RZ, [R22+URZ+0x38800], RZ ;  /* 0x038800ff16ff79a7 */ /* 0x0001e2000810003f */
[----:B------:R-:W-:Y:S01]  /*246f0*/  BSSY B0, `(.L_x_755) ;  /* 0x0000003000007945 */ /* 0x000fe20003800000 */
[----:B------:R-:W2:Y:S03]  /*24700*/  SYNCS.PHASECHK.TRANS64.TRYWAIT P0, [R22+URZ+0x38820], R3 ;  /* 0x03882003160075a7 */ /* 0x000ea6000800017f */
[----:B0-2---:R-:W-:Y:S05]  /*24710*/  @!P0 BRA `(.L_x_756) ;  /* 0x0000005000248947 */ /* 0x005fea0003800000 */
.L_x_902:
[----:B------:R-:W-:Y:S05]  /*24720*/  BSYNC B0 ;  /* 0x0000000000007941 */ /* 0x000fea0003800000 */
.L_x_755:
[----:B------:R-:W2:Y:S01]  /*24730*/  LDL R0, [R1+0xc] ;  /* 0x00000c0001007983 */ /* 0x000ea20000100800 */
[----:B------:R-:W-:Y:S01]  /*24740*/  BSSY B0, `(.L_x_757) ;  /* 0x0000120000007945 */ /* 0x000fe20003800000 */
[----:B--2---:R-:W-:-:S13]  /*24750*/  ISETP.GE.AND P0, PT, R0, 0x51, PT ;  /* 0x000000510000780c */ /* 0x004fda0003f06270 */
[----:B------:R-:W-:Y:S05]  /*24760*/  @!P0 BRA `(.L_x_758) ;  /* 0x0000001000748947 */ /* 0x000fea0003800000 */
[----:B------:R-:W2:Y:S01]  /*24770*/  LDL.LU R0, [R1+0x2c] ;  /* 0x00002c0001007983 */ /* 0x000ea20000300800 */
[C---:B------:R-:W-:Y:S01]  /*24780*/  LOP3.LUT R5, R36.reuse, 0x40, RZ, 0xfc, !PT ;  /* 0x0000004024057812 */ /* 0x040fe200078efcff */
[----:B------:R-:W-:Y:S01]  /*24790*/  ULDC UR4, c[0x0][0x2f4] ;  /* 0x0000bd0000047ab9 */ /* 0x000fe20000000800 */
[C---:B------:R-:W-:Y:S01]  /*247a0*/  LOP3.LUT R4, R36.reuse, 0x80, RZ, 0xfc, !PT ;  /* 0x0000008024047812 */ /* 0x040fe200078efcff */
[----:B-1----:R-:W-:Y:S01]  /*247b0*/  IMAD.MOV.U32 R7, RZ, RZ, R27 ;  /* 0x000000ffff077224 */ /* 0x002fe200078e001b */
[C---:B------:R-:W-:Y:S01]  /*247c0*/  LOP3.LUT R2, R36.reuse, 0xc0, RZ, 0xfc, !PT ;  /* 0x000000c024027812 */ /* 0x040fe200078efcff */
[----:B------:R-:W-:Y:S01]  /*247d0*/  IMAD.MOV.U32 R31, RZ, RZ, R26 ;  /* 0x000000ffff1f7224 */ /* 0x000fe200078e001a */
[----:B------:R-:W-:Y:S02]  /*247e0*/  MOV R17, R29 ;  /* 0x0000001d00117202 */ /* 0x000fe40000000f00 */
[----:B------:R-:W-:Y:S02]  /*247f0*/  ISETP.GE.AND P4, PT, R36, UR4, PT ;  /* 0x0000000424007c0c */ /* 0x000fe4000bf86270 */
[----:B------:R-:W-:-:S02]  /*24800*/  ISETP.GE.AND P3, PT, R5, UR4, PT ;  /* 0x0000000405007c0c */ /* 0x000fc4000bf66270 */
[----:B------:R-:W-:Y:S02]  /*24810*/  ISETP.GE.AND P2, PT, R4, UR4, PT ;  /* 0x0000000404007c0c */ /* 0x000fe4000bf46270 */
[----:B------:R-:W-:Y:S01]  /*24820*/  ISETP.GE.AND P1, PT, R2, UR4, PT ;  /* 0x0000000402007c0c */ /* 0x000fe2000bf26270 */
[----:B--2---:R-:W-:-:S12]  /*24830*/  VIADD R0, R0, 0xfffffffe ;  /* 0xfffffffe00007836 */ /* 0x004fd80000000000 */
.L_x_771:
[----:B------:R-:W2:Y:S01]  /*24840*/  LDL R5, [R1+0x10] ;  /* 0x0000100001057983 */ /* 0x000ea20000100800 */
[----:B------:R-:W1:Y:S03]  /*24850*/  LDC R11, c[0x0][0x430] ;  /* 0x00010c00ff0b7b82 */ /* 0x000e660000000800 */
[----:B------:R-:W3:Y:S01]  /*24860*/  LDL R8, [R1+0x14] ;  /* 0x0000140001087983 */ /* 0x000ee20000100800 */
[----:B------:R-:W4:Y:S01]  /*24870*/  S2R R2, SR_TID.X ;  /* 0x0000000000027919 */ /* 0x000f220000002100 */
[----:B------:R-:W4:Y:S01]  /*24880*/  S2R R4, SR_TID.X ;  /* 0x0000000000047919 */ /* 0x000f220000002100 */
[----:B-1----:R-:W-:-:S13]  /*24890*/  ISETP.NE.AND P0, PT, R11, 0x1, PT ;  /* 0x000000010b00780c */ /* 0x002fda0003f05270 */
[----:B0-----:R-:W0:Y:S01]  /*248a0*/  @P0 LDC R3, c[0x0][0x434] ;  /* 0x00010d00ff030b82 */ /* 0x001e220000000800 */
[----:B----4-:R-:W-:-:S04]  /*248b0*/  LOP3.LUT R2, R2, 0x7f, RZ, 0xc0, !PT ;  /* 0x0000007f02027812 */ /* 0x010fc800078ec0ff */
[----:B------:R-:W-:Y:S02]  /*248c0*/  SHF.R.U32.HI R2, RZ, 0x3, R2 ;  /* 0x00000003ff027819 */ /* 0x000fe40000011602 */
[----:B------:R-:W-:-:S04]  /*248d0*/  SHF.L.U32 R4, R4, 0x4, RZ ;  /* 0x0000000404047819 */ /* 0x000fc800000006ff */
[----:B------:R-:W-:Y:S02]  /*248e0*/  LOP3.LUT R4, R2, 0x70, R4, 0xf8, !PT ;  /* 0x0000007002047812 */ /* 0x000fe400078ef804 */
[----:B------:R-:W1:Y:S02]  /*248f0*/  @P0 LDC R2, c[0x0][0x438] ;  /* 0x00010e00ff020b82 */ /* 0x000e640000000800 */
[----:B------:R-:W-:Y:S01]  /*24900*/  ISETP.GT.U32.AND P5, PT, R4, 0x4f, PT ;  /* 0x0000004f0400780c */ /* 0x000fe20003fa4070 */
[----:B------:R-:W-:Y:S01]  /*24910*/  IMAD.U32 R12, RZ, RZ, UR37 ;  /* 0x00000025ff0c7e24 */ /* 0x000fe2000f8e00ff */
[----:B------:R-:W-:Y:S01]  /*24920*/  ULDC.64 UR4, c[0x0][0x208] ;  /* 0x0000820000047ab9 */ /* 0x000fe20000000a00 */
[----:B------:R-:W-:Y:S02]  /*24930*/  IADD3 R27, R7, 0x1, RZ ;  /* 0x00000001071b7810 */ /* 0x000fe40007ffe0ff */
[----:B------:R-:W-:Y:S01]  /*24940*/  MOV R26, R0 ;  /* 0x00000000001a7202 */ /* 0x000fe20000000f00 */
[----:B--2---:R-:W-:-:S04]  /*24950*/  IMAD R6, R0, 0x50, R5 ;  /* 0x0000005000067824 */ /* 0x004fc800078e0205 */
[----:B------:R-:W-:-:S03]  /*24960*/  IMAD.IADD R6, R4, 0x1, R6 ;  /* 0x0000000104067824 */ /* 0x000fc600078e0206 */
[----:B------:R-:W2:Y:S01]  /*24970*/  @!P5 LDC.64 R4, c[0x0][0x428] ;  /* 0x00010a00ff04db82 */ /* 0x000ea20000000a00 */
[----:B0-----:R-:W-:-:S04]  /*24980*/  @P0 IMAD.HI.U32 R3, R6, R3, RZ ;  /* 0x0000000306030227 */ /* 0x001fc800078e00ff */
[----:B------:R-:W-:Y:S01]  /*24990*/  IMAD.MOV.U32 R10, RZ, RZ, R6 ;  /* 0x000000ffff0a7224 */ /* 0x000fe200078e0006 */
[----:B-1----:R-:W-:-:S04]  /*249a0*/  @P0 SHF.R.U32.HI R10, RZ, R2, R3 ;  /* 0x00000002ff0a0219 */ /* 0x002fc80000011603 */
[----:B------:R-:W-:Y:S02]  /*249b0*/  @!P5 SHF.R.S32.HI R3, RZ, 0x1f, R10 ;  /* 0x0000001fff03d819 */ /* 0x000fe4000001140a */
[----:B------:R-:W-:-:S05]  /*249c0*/  @!P5 MOV R2, R10 ;  /* 0x0000000a0002d202 */ /* 0x000fca0000000f00 */
[----:B--2---:R-:W-:-:S04]  /*249d0*/  @!P5 IMAD.WIDE.U32 R2, R33, R4, R2 ;  /* 0x000000042102d225 */ /* 0x004fc800078e0002 */
[----:B---3--:R-:W-:Y:S02]  /*249e0*/  @!P5 IMAD R4, R8, R4, RZ ;  /* 0x000000040804d224 */ /* 0x008fe400078e02ff */
[----:B------:R-:W0:Y:S02]  /*249f0*/  @!P5 LDC.64 R8, c[0x0][0x418] ;  /* 0x00010600ff08db82 */ /* 0x000e240000000a00 */
[----:B------:R-:W-:-:S04]  /*24a00*/  @!P5 IMAD R5, R33, R5, R4 ;  /* 0x000000052105d224 */ /* 0x000fc800078e0204 */
[----:B------:R-:W-:Y:S02]  /*24a10*/  @!P5 IMAD.IADD R3, R5, 0x1, R3 ;  /* 0x000000010503d824 */ /* 0x000fe400078e0203 */
[----:B------:R-:W-:Y:S01]  /*24a20*/  IMAD.MOV.U32 R4, RZ, RZ, RZ ;  /* 0x000000ffff047224 */ /* 0x000fe200078e00ff */
[----:B0-----:R-:W-:-:S04]  /*24a30*/  @!P5 LEA R8, P0, R2, R8, 0x2 ;  /* 0x000000080208d211 */ /* 0x001fc800078010ff */
[----:B------:R-:W-:-:S05]  /*24a40*/  @!P5 LEA.HI.X R9, R2, R9, R3, 0x2, P0 ;  /* 0x000000090209d211 */ /* 0x000fca00000f1403 */
[----:B------:R0:W5:Y:S01]  /*24a50*/  @!P5 LDG.E R4, desc[UR4][R8.64] ;  /* 0x000000040804d981 */ /* 0x000162000c1e1900 */
[----:B------:R-:W-:Y:S02]  /*24a60*/  ISETP.NE.AND P5, PT, R12, 0x3, PT ;  /* 0x000000030c00780c */ /* 0x000fe40003fa5270 */
[----:B------:R-:W-:Y:S01]  /*24a70*/  ISETP.NE.AND P0, PT, R27, 0x2, PT ;  /* 0x000000021b00780c */ /* 0x000fe20003f05270 */
[----:B------:R-:W-:Y:S01]  /*24a80*/  IMAD.MOV R5, RZ, RZ, -R10 ;  /* 0x000000ffff057224 */ /* 0x000fe200078e0a0a */
[----:B------:R-:W-:Y:S05]  /*24a90*/  YIELD ;  /* 0x0000000000007946 */ /* 0x000fea0003800000 */
[----:B------:R-:W-:Y:S01]  /*24aa0*/  SEL R29, RZ, 0x1, P0 ;  /* 0x00000001ff1d7807 */ /* 0x000fe20000000000 */
[----:B------:R-:W-:Y:S01]  /*24ab0*/  IMAD R5, R11, R5, R6 ;  /* 0x000000050b057224 */ /* 0x000fe200078e0206 */
[----:B------:R-:W-:-:S02]  /*24ac0*/  SEL R27, R27, RZ, P0 ;  /* 0x000000ff1b1b7207 */ /* 0x000fc40000000000 */
[----:B------:R-:W-:Y:S01]  /*24ad0*/  LOP3.LUT R29, R17, R29, RZ, 0x3c, !PT ;  /* 0x0000001d111d7212 */ /* 0x000fe200078e3cff */
[----:B0-----:R-:W-:Y:S06]  /*24ae0*/  @!P5 BRA `(.L_x_759) ;  /* 0x000000000004d947 */ /* 0x001fec0003800000 */
[----:B------:R-:W-:Y:S01]  /*24af0*/  BPT.TRAP 0x1 ;  /* 0x000000040000795c */ /* 0x000fe20000300000 */
.L_x_759:
[----:B------:R-:W-:Y:S01]  /*24b00*/  IMAD R6, R27, 0x8, R22 ;  /* 0x000000081b067824 */ /* 0x000fe200078e0216 */
[----:B------:R-:W-:Y:S01]  /*24b10*/  SHF.L.U32 R3, R29, 0x1f, RZ ;  /* 0x0000001f1d037819 */ /* 0x000fe200000006ff */
[----:B------:R-:W-:Y:S03]  /*24b20*/  BSSY B1, `(.L_x_760) ;  /* 0x0000003000017945 */ /* 0x000fe60003800000 */
[----:B------:R-:W0:Y:S02]  /*24b30*/  SYNCS.PHASECHK.TRANS64.TRYWAIT P0, [R6+URZ+0x38840], R3 ;  /* 0x03884003060075a7 */ /* 0x000e24000800017f */
[----:B0-----:R-:W-:Y:S05]  /*24b40*/  @!P0 BRA `(.L_x_761) ;  /* 0x0000004c002c8947 */ /* 0x001fea0003800000 */
.L_x_903:
[----:B------:R-:W-:Y:S05]  /*24b50*/  BSYNC B1 ;  /* 0x0000000000017941 */ /* 0x000fea0003800000 */
.L_x_760:
        /* <DEDUP_REMOVED lines=13> */
[----:B------:R-:W-:-:S04]  /*24c30*/  ULDC.64 UR4, c[0x0][0x308] ;  /* 0x0000c20000047ab9 */ /* 0x000fc80000000a00 */
[----:B------:R-:W-:Y:S01]  /*24c40*/  IADD3 R3, R3, R0, RZ ;  /* 0x0000000003037210 */ /* 0x000fe20007ffe0ff */
[----:B------:R-:W-:-:S04]  /*24c50*/  IMAD R0, R32, UR4, RZ ;  /* 0x0000000420007c24 */ /* 0x000fc8000f8e02ff */
        /* <DEDUP_REMOVED lines=9> */
[----:B------:R-:W-:Y:S01]  /*24cf0*/  LOP3.LUT R23, R23, 0xfffffeff, RZ, 0xc0, !PT ;  /* 0xfffffeff17177812 */ /* 0x000fe200078ec0ff */
[----:B------:R-:W-:Y:S01]  /*24d00*/  IMAD.SHL.U32 R0, R36, 0x2, RZ ;  /* 0x0000000224007824 */ /* 0x000fe200078e00ff */
[----:B------:R-:W-:Y:S01]  /*24d10*/  ULDC.64 UR4, c[0x0][0x208] ;  /* 0x0000820000047ab9 */ /* 0x000fe20000000a00 */
        /* <DEDUP_REMOVED lines=9> */
[----:B0-----:R-:W-:-:S04]  /*24db0*/  IADD3 R2, P0, R2, R0, RZ ;  /* 0x0000000002027210 */ /* 0x001fc80007f1e0ff */
[----:B-1----:R-:W-:-:S05]  /*24dc0*/  IADD3.X R3, RZ, R3, RZ, P0, !PT ;  /* 0x00000003ff037210 */ /* 0x002fca00007fe4ff */
        /* <DEDUP_REMOVED lines=31> */
.L_x_915:
[----:B------:R-:W-:Y:S01]  /*24fc0*/  LOP3.LUT R23, R23, 0xffffff7f, RZ, 0xc0, !PT ;  /* 0xffffff7f17177812 */ /* 0x000fe200078ec0ff */
[----:B------:R-:W-:Y:S01]  /*24fd0*/  ULDC.64 UR4, c[0x0][0x208] ;  /* 0x0000820000047ab9 */ /* 0x000fe20000000a00 */
        /* <DEDUP_REMOVED lines=16> */
.L_x_763:
[----:B------:R-:W-:Y:S02]  /*250e0*/  PLOP3.LUT P5, PT, P5, P0, PT, 0xa2, 0x0 ;  /* 0x000000000000781c */ /* 0x000fe40002fa1472 */
[----:B------:R-:W-:-:S08]  /*250f0*/  @P0 R2UR P5, UR4, R6 ;  /* 0x00000000060402ca */ /* 0x000fd000000a0000 */
[----:B------:R-:W-:-:S05]  /*25100*/  @P0 PLOP3.LUT P0, PT, P5, PT, PT, 0x80, 0x0 ;  /* 0x000000000000081c */ /* 0x000fca0002f0f070 */
[----:B------:R-:W-:Y:S01]  /*25110*/  @!P5 SYNCS.ARRIVE.TRANS64.RED.A0T1 RZ, [UR4+0x38830], RZ ;  /* 0x038830ffffffd9a7 */ /* 0x000fe20008200404 */
[----:B------:R-:W-:Y:S07]  /*25120*/  @!P5 ARRIVES.LDGSTSBAR.64.TRANSCNT [UR4+0x38830] ;  /* 0x03883000ff00d9b0 */ /* 0x000fee0008000a84 */
[----:B------:R-:W-:Y:S05]  /*25130*/  @P0 BRA.U.ANY `(.L_x_763) ;  /* 0xfffffffd00e80947 */ /* 0x000fea000393ffff */
[----:B------:R-:W-:Y:S01]  /*25140*/  NOP ;  /* 0x0000000000007918 */ /* 0x000fe20000000000 */
[----:B-1----:R-:W-:-:S04]  /*25150*/  MOV R2, UR37 ;  /* 0x0000002500027c02 */ /* 0x002fc80008000f00 */
[----:B------:R-:W-:-:S13]  /*25160*/  ISETP.NE.AND P6, PT, R2, 0x3, PT ;  /* 0x000000030200780c */ /* 0x000fda0003fc5270 */
[----:B------:R-:W-:Y:S05]  /*25170*/  @!P6 BRA `(.L_x_764) ;  /* 0x000000000004e947 */ /* 0x000fea0003800000 */
[----:B------:R-:W-:Y:S01]  /*25180*/  BPT.TRAP 0x1 ;  /* 0x000000040000795c */ /* 0x000fe20000300000 */
.L_x_764:
[----:B------:R1:W-:Y:S01]  /*25190*/  SYNCS.ARRIVE.TRANS64.A1T0 RZ, [R6+URZ+0x38830], RZ ;  /* 0x038830ff06ff79a7 */ /* 0x0003e2000810003f */
[----:B------:R-:W-:Y:S05]  /*251a0*/  @!P6 BRA `(.L_x_765) ;  /* 0x000000000004e947 */ /* 0x000fea0003800000 */
[----:B------:R-:W-:Y:S01]  /*251b0*/  BPT.TRAP 0x1 ;  /* 0x000000040000795c */ /* 0x000fe20000300000 */
.L_x_765:
[----:B------:R-:W-:Y:S01]  /*251c0*/  SHF.L.U32 R2, R17, 0x1f, RZ ;  /* 0x0000001f11027819 */ /* 0x000fe200000006ff */
[----:B-1----:R-:W-:Y:S01]  /*251d0*/  IMAD R6, R7, 0x8, R22 ;  /* 0x0000000807067824 */ /* 0x002fe200078e0216 */
[----:B------:R-:W-:Y:S03]  /*251e0*/  BSSY B1, `(.L_x_766) ;  /* 0x0000003000017945 */ /* 0x000fe60003800000 */
[----:B------:R-:W1:Y:S02]  /*251f0*/  SYNCS.PHASECHK.TRANS64.TRYWAIT P0, [R6+URZ+0x38860], R2 ;  /* 0x03886002060075a7 */ /* 0x000e64000800017f */
[----:B-1----:R-:W-:Y:S05]  /*25200*/  @!P0 BRA `(.L_x_767) ;  /* 0x0000004c00648947 */ /* 0x002fea0003800000 */
.L_x_916:
[----:B------:R-:W-:Y:S05]  /*25210*/  BSYNC B1 ;  /* 0x0000000000017941 */ /* 0x000fea0003800000 */
.L_x_766:
[----:B0-----:R-:W2:Y:S01]  /*25220*/  LDL R8, [R1+0xc] ;  /* 0x00000c0001087983 */ /* 0x001ea20000100800 */
        /* <DEDUP_REMOVED lines=9> */
[----:B------:R-:W-:Y:S01]  /*252c0*/  IMAD R7, R7, 0x2, R22 ;  /* 0x0000000207077824 */ /* 0x000fe200078e0216 */
[----:B------:R-:W-:Y:S02]  /*252d0*/  ULDC.64 UR4, c[0x0][0x208] ;  /* 0x0000820000047ab9 */ /* 0x000fe40000000a00 */
[----:B------:R-:W1:Y:S01]  /*252e0*/  SHFL.IDX PT, R3, R25, RZ, 0x181f ;  /* 0x00181fff19037589 */ /* 0x000e6200000e0000 */
[----:B0-----:R-:W-:-:S04]  /*252f0*/  IADD3 R2, P0, R2, R0, RZ ;  /* 0x0000000002027210 */ /* 0x001fc80007f1e0ff */
[----:B-1----:R-:W-:Y:S02]  /*25300*/  IADD3.X R3, RZ, R3, RZ, P0, !PT ;  /* 0x00000003ff037210 */ /* 0x002fe400007fe4ff */
[----:B------:R-:W-:-:S13]  /*25310*/  ISETP.LT.OR P0, PT, R8, 0x1, P4 ;  /* 0x000000010800780c */ /* 0x000fda0002701670 */
[----:B------:R-:W-:Y:S01]  /*25320*/  @!PT LDS RZ, [RZ] ;  /* 0x00000000fffff984 */ /* 0x000fe20000000800 */
        /* <DEDUP_REMOVED lines=44> */
[----:B0-2---:R0:W1:Y:S02]  /*255f0*/  SHFL.IDX PT, R2, R24, 0x4, 0x181f ;  /* 0x00981f0018027f89 */ /* 0x00506400000e0000 */
.L_x_928:
[----:B-1----:R-:W-:Y:S01]  /*25600*/  IADD3 R2, P0, R2, R0, RZ ;  /* 0x0000000002027210 */ /* 0x002fe20007f1e0ff */
[----:B------:R-:W-:-:S04]  /*25610*/  ULDC.64 UR4, c[0x0][0x208] ;  /* 0x0000820000047ab9 */ /* 0x000fc80000000a00 */
[----:B------:R-:W-:Y:S01]  /*25620*/  IMAD.X R3, RZ, RZ, R25, P0 ;  /* 0x000000ffff037224 */ /* 0x000fe200000e0619 */
        /* <DEDUP_REMOVED lines=11> */
[----:B------:R-:W-:Y:S02]  /*256e0*/  ULDC.64 UR4, c[0x0][0x328] ;  /* 0x0000ca0000047ab9 */ /* 0x000fe40000000a00 */
[----:B------:R-:W-:Y:S01]  /*256f0*/  IMAD R20, R20, UR4, RZ ;  /* 0x0000000414147c24 */ /* 0x000fe2000f8e02ff */
[----:B------:R-:W-:-:S03]  /*25700*/  NOP ;  /* 0x0000000000007918 */ /* 0x000fc60000000000 */
[C---:B------:R-:W-:Y:S02]  /*25710*/  IMAD R9, R5.reuse, UR5, R20 ;  /* 0x0000000505097c24 */ /* 0x040fe4000f8e0214 */
[----:B-1----:R-:W-:Y:S01]  /*25720*/  IMAD.WIDE.U32 R2, R5, UR4, RZ ;  /* 0x0000000405027c25 */ /* 0x002fe2000f8e00ff */
[----:B------:R-:W-:-:S03]  /*25730*/  ULDC.64 UR4, c[0x0][0x338] ;  /* 0x0000ce0000047ab9 */ /* 0x000fc60000000a00 */
[----:B------:R-:W-:Y:S01]  /*25740*/  IMAD R21, R21, UR4, RZ ;  /* 0x0000000415157c24 */ /* 0x000fe2000f8e02ff */
[----:B------:R-:W-:-:S03]  /*25750*/  IADD3 R3, R3, R9, RZ ;  /* 0x0000000903037210 */ /* 0x000fc60007ffe0ff */
[C---:B------:R-:W-:Y:S02]  /*25760*/  IMAD R21, R4.reuse, UR5, R21 ;  /* 0x0000000504157c24 */ /* 0x040fe4000f8e0215 */
[----:B------:R-:W-:Y:S01]  /*25770*/  IMAD.WIDE.U32 R2, R4, UR4, R2 ;  /* 0x0000000404027c25 */ /* 0x000fe2000f8e0002 */
[----:B------:R-:W-:-:S03]  /*25780*/  ULDC.64 UR4, c[0x0][0x330] ;  /* 0x0000cc0000047ab9 */ /* 0x000fc60000000a00 */
[----:B------:R-:W-:Y:S02]  /*25790*/  IMAD.IADD R3, R3, 0x1, R21 ;  /* 0x0000000103037824 */ /* 0x000fe400078e0215 */
[----:B------:R-:W-:Y:S02]  /*257a0*/  IMAD R5, R32, UR4, RZ ;  /* 0x0000000420057c24 */ /* 0x000fe4000f8e02ff */
[----:B------:R-:W-:-:S04]  /*257b0*/  IMAD.WIDE.U32 R2, R18, UR4, R2 ;  /* 0x0000000412027c25 */ /* 0x000fc8000f8e0002 */
[----:B------:R-:W-:Y:S01]  /*257c0*/  IMAD R5, R18, UR5, R5 ;  /* 0x0000000512057c24 */ /* 0x000fe2000f8e0205 */
[----:B------:R-:W-:Y:S02]  /*257d0*/  ULDC.64 UR4, c[0x0][0x318] ;  /* 0x0000c60000047ab9 */ /* 0x000fe40000000a00 */
[----:B0-----:R-:W-:Y:S01]  /*257e0*/  LEA R24, P0, R2, UR4, 0x1 ;  /* 0x0000000402187c11 */ /* 0x001fe2000f8008ff */
[----:B------:R-:W-:-:S05]  /*257f0*/  IMAD.IADD R3, R5, 0x1, R3 ;  /* 0x0000000105037824 */ /* 0x000fca00078e0203 */
[----:B------:R-:W-:Y:S02]  /*25800*/  LEA.HI.X R25, R2, UR5, R3, 0x1, P0 ;  /* 0x0000000502197c11 */ /* 0x000fe400080f0c03 */
[----:B------:R-:W-:-:S13]  /*25810*/  PLOP3.LUT P0, PT, PT, PT, PT, 0x80, 0x0 ;  /* 0x000000000000781c */ /* 0x000fda0003f0f070 */
.L_x_769:
[----:B------:R-:W-:Y:S02]  /*25820*/  PLOP3.LUT P5, PT, P5, P0, PT, 0xa2, 0x0 ;  /* 0x000000000000781c */ /* 0x000fe40002fa1472 */
[----:B------:R-:W-:-:S08]  /*25830*/  @P0 R2UR P5, UR4, R6 ;  /* 0x00000000060402ca */ /* 0x000fd000000a0000 */
[----:B------:R-:W-:-:S05]  /*25840*/  @P0 PLOP3.LUT P0, PT, P5, PT, PT, 0x80, 0x0 ;  /* 0x000000000000081c */ /* 0x000fca0002f0f070 */
[----:B------:R-:W-:Y:S01]  /*25850*/  @!P5 SYNCS.ARRIVE.TRANS64.RED.A0T1 RZ, [UR4+0x38850], RZ ;  /* 0x038850ffffffd9a7 */ /* 0x000fe20008200404 */
[----:B------:R-:W-:Y:S07]  /*25860*/  @!P5 ARRIVES.LDGSTSBAR.64.TRANSCNT [UR4+0x38850] ;  /* 0x03885000ff00d9b0 */ /* 0x000fee0008000a84 */
[----:B------:R-:W-:Y:S05]  /*25870*/  @P0 BRA.U.ANY `(.L_x_769) ;  /* 0xfffffffd00e80947 */ /* 0x000fea000393ffff */
[----:B------:R-:W-:Y:S01]  /*25880*/  NOP ;  /* 0x0000000000007918 */ /* 0x000fe20000000000 */
[----:B------:R-:W-:-:S04]  /*25890*/  MOV R0, UR37 ;  /* 0x0000002500007c02 */ /* 0x000fc80008000f00 */
[----:B------:R-:W-:-:S13]  /*258a0*/  ISETP.NE.AND P6, PT, R0, 0x3, PT ;  /* 0x000000030000780c */ /* 0x000fda0003fc5270 */
[----:B------:R-:W-:Y:S05]  /*258b0*/  @!P6 BRA `(.L_x_770) ;  /* 0x000000000004e947 */ /* 0x000fea0003800000 */
[----:B------:R-:W-:Y:S01]  /*258c0*/  BPT.TRAP 0x1 ;  /* 0x000000040000795c */ /* 0x000fe20000300000 */
.L_x_770:
[C---:B------:R-:W-:Y:S01]  /*258d0*/  ISETP.GT.AND P0, PT, R26.reuse, RZ, PT ;  /* 0x000000ff1a00720c */ /* 0x040fe20003f04270 */
[----:B------:R2:W-:Y:S01]  /*258e0*/  SYNCS.ARRIVE.TRANS64.A1T0 RZ, [R6+URZ+0x38850], RZ ;  /* 0x038850ff06ff79a7 */ /* 0x0005e2000810003f */
[----:B------:R-:W-:Y:S01]  /*258f0*/  VIADD R0, R26, 0xffffffff ;  /* 0xffffffff1a007836 */ /* 0x000fe20000000000 */
[----:B------:R-:W-:Y:S01]  /*25900*/  MOV R7, R27 ;  /* 0x0000001b00077202 */ /* 0x000fe20000000f00 */
[----:B------:R-:W-:Y:S02]  /*25910*/  IMAD.MOV.U32 R17, RZ, RZ, R29 ;  /* 0x000000ffff117224 */ /* 0x000fe400078e001d */
[----:B------:R-:W-:-:S07]  /*25920*/  IMAD.MOV.U32 R31, RZ, RZ, R26 ;  /* 0x000000ffff1f7224 */ /* 0x000fce00078e001a */
[----:B--2---:R-:W-:Y:S05]  /*25930*/  @P0 BRA `(.L_x_771) ;  /* 0xffffffec00c00947 */ /* 0x004fea000383ffff */
.L_x_758:
[----:B------:R-:W-:Y:S05]  /*25940*/  BSYNC B0 ;  /* 0x0000000000007941 */ /* 0x000fea0003800000 */
.L_x_757:
[----:B------:R-:W2:Y:S01]  /*25950*/  S2R R2, SR_TID.X ;  /* 0x0000000000027919 */ /* 0x000ea20000002100 */
[----:B------:R-:W-:Y:S01]  /*25960*/  BSSY B0, `(.L_x_772) ;  /* 0x0000011000007945 */ /* 0x000fe20003800000 */
[----:B--2---:R-:W-:-:S04]  /*25970*/  LOP3.LUT R2, R2, 0x7f, RZ, 0xc0, !PT ;  /* 0x0000007f02027812 */ /* 0x004fc800078ec0ff */
[----:B------:R-:W-:-:S13]  /*25980*/  ISETP.NE.AND P0, PT, R2, RZ, PT ;  /* 0x000000ff0200720c */ /* 0x000fda0003f05270 */
[----:B------:R-:W-:Y:S05]  /*25990*/  @P0 BRA `(.L_x_773) ;  /* 0x0000000000340947 */ /* 0x000fea0003800000 */
[----:B------:R-:W2:Y:S01]  /*259a0*/  S2R R5, SR_LANEID ;  /* 0x0000000000057919 */ /* 0x000ea20000000000 */
[----:B------:R-:W-:Y:S01]  /*259b0*/  VOTEU.ANY UR4, UPT, PT ;  /* 0x0000000000047886 */ /* 0x000fe200038e0100 */
[----:B0-----:R-:W0:Y:S01]  /*259c0*/  LDC.64 R2, c[0x0][0xc60] ;  /* 0x00031800ff027b82 */ /* 0x001e220000000a00 */
[----:B------:R-:W2:Y:S01]  /*259d0*/  FLO.U32 R0, UR4 ;  /* 0x0000000400007d00 */ /* 0x000ea200080e0000 */
[----:B------:R-:W-:Y:S01]  /*259e0*/  ULDC.64 UR6, c[0x0][0x208] ;  /* 0x0000820000067ab9 */ /* 0x000fe20000000a00 */
[----:B--2---:R-:W-:-:S06]  /*259f0*/  ISETP.EQ.U32.AND P0, PT, R0, R5, PT ;  /* 0x000000050000720c */ /* 0x004fcc0003f02070 */
[----:B------:R-:W0:Y:S07]  /*25a00*/  POPC R5, UR4 ;  /* 0x0000000400057d09 */ /* 0x000e2e0008000000 */
[----:B0-----:R-:W2:Y:S01]  /*25a10*/  @P0 ATOMG.E.ADD.STRONG.GPU PT, R3, desc[UR6][R2.64], R5 ;  /* 0x00000005020309a8 */ /* 0x001ea200081ee1c6 */
[----:B------:R-:W0:Y:S02]  /*25a20*/  S2R R4, SR_LTMASK ;  /* 0x0000000000047919 */ /* 0x000e240000003900 */
[----:B0-----:R-:W-:-:S04]  /*25a30*/  LOP3.LUT R4, R4, UR4, RZ, 0xc0, !PT ;  /* 0x0000000404047c12 */ /* 0x001fc8000f8ec0ff */
[----:B-1----:R-:W0:Y:S01]  /*25a40*/  POPC R7, R4 ;  /* 0x0000000400077309 */ /* 0x002e220000000000 */
[----:B--2---:R-:W0:Y:S02]  /*25a50*/  SHFL.IDX PT, R0, R3, R0, 0x1f ;  /* 0x00001f0003007589 */ /* 0x004e2400000e0000 */
[----:B0-----:R-:W-:-:S07]  /*25a60*/  IADD3 R16, R0, UR36, R7 ;  /* 0x0000002400107c10 */ /* 0x001fce000fffe007 */
.L_x_773:
[----:B------:R-:W-:Y:S05]  /*25a70*/  BSYNC B0 ;  /* 0x0000000000007941 */ /* 0x000fea0003800000 */
.L_x_772:
[----:B------:R-:W-:-:S05]  /*25a80*/  IMAD.U32 R0, RZ, RZ, UR37 ;  /* 0x00000025ff007e24 */ /* 0x000fca000f8e00ff */
[----:B------:R-:W-:-:S13]  /*25a90*/  ISETP.NE.AND P0, PT, R0, 0x3, PT ;  /* 0x000000030000780c */ /* 0x000fda0003f05270 */
[----:B------:R-:W-:Y:S05]  /*25aa0*/  @!P0 BRA `(.L_x_774) ;  /* 0x0000000000048947 */ /* 0x000fea0003800000 */
[----:B------:R-:W-:Y:S01]  /*25ab0*/  BPT.TRAP 0x1 ;  /* 0x000000040000795c */ /* 0x000fe20000300000 */
.L_x_774:
[----:B------:R-:W2:Y:S01]  /*25ac0*/  LDL.LU R0, [R1+0xc] ;  /* 0x00000c0001007983 */ /* 0x000ea20000300800 */
[----:B------:R-:W-:Y:S01]  /*25ad0*/  LEA R4, R27, R22, 0x3 ;  /* 0x000000161b047211 */ /* 0x000fe200078e18ff */
[----:B------:R-:W-:Y:S01]  /*25ae0*/  BSSY B0, `(.L_x_775) ;  /* 0x0000005000007945 */ /* 0x000fe20003800000 */
[----:B0-----:R-:W-:-:S04]  /*25af0*/  SHF.L.U32 R3, R29, 0x1f, RZ ;  /* 0x0000001f1d037819 */ /* 0x001fc800000006ff */
[----:B------:R-:W0:Y:S01]  /*25b00*/  SYNCS.PHASECHK.TRANS64.TRYWAIT P0, [R4+URZ+0x38860], R3 ;  /* 0x03886003040075a7 */ /* 0x000e22000800017f */
[----:B--2---:R-:W-:Y:S01]  /*25b10*/  IMAD R5, R26, -0x50, R0 ;  /* 0xffffffb01a057824 */ /* 0x004fe200078e0200 */
[----:B0-----:R-:W-:Y:S06]  /*25b20*/  @!P0 BRA `(.L_x_776) ;  /* 0x0000004c00108947 */ /* 0x001fec0003800000 */
.L_x_929:
[----:B------:R-:W-:Y:S05]  /*25b30*/  BSYNC B0 ;  /* 0x0000000000007941 */ /* 0x000fea0003800000 */
.L_x_775:
[----:B------:R-:W2:Y:S01]  /*25b40*/  S2R R0, SR_TID.X ;  /* 0x0000000000007919 */ /* 0x000ea20000002100 */
[----:B------:R-:W-:Y:S01]  /*25b50*/  UMOV UR4, 0xffffffff ;  /* 0xffffffff00047882 */ /* 0x000fe20000000000 */
[----:B-1----:R-:W-:Y:S01]  /*25b60*/  IMAD R7, R27, 0x5000, R34 ;  /* 0x000050001b077824 */ /* 0x002fe200078e0222 */
[----:B--2---:R-:W-:-:S04]  /*25b70*/  LOP3.LUT R0, R0, 0x7f, RZ, 0xc0, !PT ;  /* 0x0000007f00007812 */ /* 0x004fc800078ec0ff */
[----:B------:R-:W-:-:S05]  /*25b80*/  SHF.R.U32.HI R0, RZ, 0x3, R0 ;  /* 0x00000003ff007819 */ /* 0x000fca0000011600 */
[----:B------:R-:W-:Y:S01]  /*25b90*/  IMAD.IADD R5, R5, 0x1, -R0 ;  /* 0x0000000105057824 */ /* 0x000fe200078e0a00 */
[----:B------:R-:W-:Y:S06]  /*25ba0*/  BRA.DIV UR4, `(.L_x_777) ;  /* 0x0000004e04047947 */ /* 0x000fec000b800000 */
[----:B------:R-:W1:Y:S01]  /*25bb0*/  SHFL.IDX PT, R14, R24, RZ, 0x181f ;  /* 0x00181fff180e7589 */ /* 0x000e6200000e0000 */
[----:B------:R-:W-:Y:S01]  /*25bc0*/  ULDC UR4, c[0x0][0x2f4] ;  /* 0x0000bd0000047ab9 */ /* 0x000fe20000000800 */
[C---:B------:R-:W-:Y:S01]  /*25bd0*/  IMAD.SHL.U32 R8, R36.reuse, 0x2, RZ ;  /* 0x0000000224087824 */ /* 0x040fe200078e00ff */
[C---:B------:R-:W-:Y:S01]  /*25be0*/  ISETP.GE.AND P3, PT, R36.reuse, UR4, PT ;  /* 0x0000000424007c0c */ /* 0x040fe2000bf66270 */
[----:B0-----:R-:W0:Y:S01]  /*25bf0*/  SHFL.IDX PT, R3, R25, RZ, 0x181f ;  /* 0x00181fff19037589 */ /* 0x001e2200000e0000 */
[----:B------:R-:W-:Y:S01]  /*25c00*/  LOP3.LUT R2, R36, 0x40, RZ, 0xfc, !PT ;  /* 0x0000004024027812 */ /* 0x000fe200078efcff */
[----:B------:R-:W-:Y:S01]  /*25c10*/  ULDC.64 UR6, c[0x0][0x208] ;  /* 0x0000820000067ab9 */ /* 0x000fe20000000a00 */
[----:B------:R-:W-:Y:S02]  /*25c20*/  ISETP.LT.OR P4, PT, R5, 0x1, P3 ;  /* 0x000000010500780c */ /* 0x000fe40001f81670 */
[----:B------:R-:W-:Y:S02]  /*25c30*/  ISETP.GE.AND P2, PT, R2, UR4, PT ;  /* 0x0000000402007c0c */ /* 0x000fe4000bf46270 */
[----:B------:R-:W-:-:S02]  /*25c40*/  LOP3.LUT R2, R36, 0x80, RZ, 0xfc, !PT ;  /* 0x0000008024027812 */ /* 0x000fc400078efcff */
[----:B------:R-:W-:Y:S02]  /*25c50*/  LEA R0, R7, R22, 0x1 ;  /* 0x0000001607007211 */ /* 0x000fe400078e08ff */
[----:B------:R-:W-:Y:S02]  /*25c60*/  ISETP.GE.AND P1, PT, R2, UR4, PT ;  /* 0x0000000402007c0c */ /* 0x000fe4000bf26270 */
[----:B------:R-:W-:Y:S02]  /*25c70*/  LOP3.LUT R2, R36, 0xc0, RZ, 0xfc, !PT ;  /* 0x000000c024027812 */ /* 0x000fe400078efcff */
[----:B-1----:R-:W-:Y:S02]  /*25c80*/  IADD3 R6, P0, R14, R8, RZ ;  /* 0x000000080e067210 */ /* 0x002fe40007f1e0ff */
[----:B------:R-:W1:Y:S03]  /*25c90*/  SHFL.IDX PT, R14, R24, 0x1, 0x181f ;  /* 0x00381f00180e7f89 */ /* 0x000e6600000e0000 */
[----:B0-----:R-:W-:Y:S01]  /*25ca0*/  IMAD.X R7, RZ, RZ, R3, P0 ;  /* 0x000000ffff077224 */ /* 0x001fe200000e0603 */
[C---:B------:R-:W-:Y:S01]  /*25cb0*/  ISETP.LT.OR P0, PT, R5.reuse, 0x1, P2 ;  /* 0x000000010500780c */ /* 0x040fe20001701670 */
[----:B------:R-:W0:Y:S04]  /*25cc0*/  SHFL.IDX PT, R3, R25, 0x1, 0x181f ;  /* 0x00381f0019037f89 */ /* 0x000e2800000e0000 */
[----:B------:R-:W-:Y:S01]  /*25cd0*/  LDGSTS.E.BYPASS.LTC128B.128 [R0+0x400], desc[UR6][R6.64], !P4 ;  /* 0x0040000006007fae */ /* 0x000fe2000e101d46 */
[----:B------:R-:W-:-:S07]  /*25ce0*/  ISETP.LT.OR P4, PT, R5, 0x1, P1 ;  /* 0x000000010500780c */ /* 0x000fce0000f81670 */
[----:B------:R-:W-:Y:S01]  /*25cf0*/  LDGSTS.E.BYPASS.LTC128B.128 [R0+0x2c00], desc[UR6][R6.64+0x80], !P0 ;  /* 0x02c0008006007fae */ /* 0x000fe2000c101d46 */
[----:B------:R-:W-:-:S05]  /*25d00*/  ISETP.GE.AND P0, PT, R2, UR4, PT ;  /* 0x0000000402007c0c */ /* 0x000fca000bf06270 */
[----:B------:R-:W-:Y:S01]  /*25d10*/  LDGSTS.E.BYPASS.LTC128B.128 [R0+0x5400], desc[UR6][R6.64+0x100], !P4 ;  /* 0x0540010006007fae */ /* 0x000fe2000e101d46 */
[----:B------:R-:W-:-:S13]  /*25d20*/  ISETP.LT.OR P4, PT, R5, 0x1, P0 ;  /* 0x000000010500780c */ /* 0x000fda0000781670 */
[----:B------:R2:W-:Y:S01]  /*25d30*/  LDGSTS.E.BYPASS.LTC128B.128 [R0+0x7c00], desc[UR6][R6.64+0x180], !P4 ;  /* 0x07c0018006007fae */ /* 0x0005e2000e101d46 */
[----:B-1----:R-:W-:-:S03]  /*25d40*/  IADD3 R2, P4, R14, R8, RZ ;  /* 0x000000080e027210 */ /* 0x002fc60007f9e0ff */
[----:B------:R-:W1:Y:S02]  /*25d50*/  SHFL.IDX PT, R14, R24, 0x2, 0x181f ;  /* 0x00581f00180e7f89 */ /* 0x000e6400000e0000 */
[----:B0-----:R-:W-:Y:S01]  /*25d60*/  IMAD.X R3, RZ, RZ, R3, P4 ;  /* 0x000000ffff037224 */ /* 0x001fe200020e0603 */
[----:B------:R-:W-:Y:S01]  /*25d70*/  ISETP.LT.OR P4, PT, R5, 0x11, P3 ;  /* 0x000000110500780c */ /* 0x000fe20001f81670 */
[----:B--2---:R-:W0:-:S12]  /*25d80*/  SHFL.IDX PT, R7, R25, 0x2, 0x181f ;  /* 0x00581f0019077f89 */ /* 0x004e1800000e0000 */
[----:B------:R-:W-:Y:S01]  /*25d90*/  LDGSTS.E.BYPASS.LTC128B.128 [R0+0xc00], desc[UR6][R2.64], !P4 ;  /* 0x00c0000002007fae */ /* 0x000fe2000e101d46 */
[----:B------:R-:W-:-:S13]  /*25da0*/  ISETP.LT.OR P4, PT, R5, 0x11, P2 ;  /* 0x000000110500780c */ /* 0x000fda0001781670 */
[----:B------:R-:W-:Y:S01]  /*25db0*/  LDGSTS.E.BYPASS.LTC128B.128 [R0+0x3400], desc[UR6][R2.64+0x80], !P4 ;  /* 0x0340008002007fae */ /* 0x000fe2000e101d46 */
[----:B------:R-:W-:-:S13]  /*25dc0*/  ISETP.LT.OR P4, PT, R5, 0x11, P1 ;  /* 0x000000110500780c */ /* 0x000fda0000f81670 */
[----:B------:R-:W-:Y:S01]  /*25dd0*/  LDGSTS.E.BYPASS.LTC128B.128 [R0+0x5c00], desc[UR6][R2.64+0x100], !P4 ;  /* 0x05c0010002007fae */ /* 0x000fe2000e101d46 */
[----:B------:R-:W-:-:S13]  /*25de0*/  ISETP.LT.OR P4, PT, R5, 0x11, P0 ;  /* 0x000000110500780c */ /* 0x000fda0000781670 */
[----:B------:R2:W-:Y:S01]  /*25df0*/  LDGSTS.E.BYPASS.LTC128B.128 [R0+0x8400], desc[UR6][R2.64+0x180], !P4 ;  /* 0x0840018002007fae */ /* 0x0005e2000e101d46 */
[----:B-1----:R-:W-:-:S03]  /*25e00*/  IADD3 R6, P4, R14, R8, RZ ;  /* 0x000000080e067210 */ /* 0x002fc60007f9e0ff */
[----:B------:R-:W1:Y:S01]  /*25e10*/  SHFL.IDX PT, R14, R24, 0x3, 0x181f ;  /* 0x00781f00180e7f89 */ /* 0x000e6200000e0000 */
[----:B0-----:R-:W-:Y:S02]  /*25e20*/  IADD3.X R7, RZ, R7, RZ, P4, !PT ;  /* 0x00000007ff077210 */ /* 0x001fe400027fe4ff */
[C---:B------:R-:W-:Y:S01]  /*25e30*/  ISETP.LT.OR P4, PT, R5.reuse, 0x21, P3 ;  /* 0x000000210500780c */ /* 0x040fe20001f81670 */
[----:B--2---:R-:W0:Y:S04]  /*25e40*/  SHFL.IDX PT, R3, R25, 0x3, 0x181f ;  /* 0x00781f0019037f89 */ /* 0x004e2800000e0000 */
[----:B------:R-:W2:Y:S08]  /*25e50*/  SHFL.IDX PT, R25, R25, 0x4, 0x181f ;  /* 0x00981f0019197f89 */ /* 0x000eb000000e0000 */
[----:B------:R3:W-:Y:S01]  /*25e60*/  LDGSTS.E.BYPASS.LTC128B.128 [R0+0x1400], desc[UR6][R6.64], !P4 ;  /* 0x0140000006007fae */ /* 0x0007e2000e101d46 */
[----:B------:R-:W-:-:S13]  /*25e70*/  ISETP.LT.OR P4, PT, R5, 0x21, P2 ;  /* 0x000000210500780c */ /* 0x000fda0001781670 */
[----:B------:R3:W-:Y:S01]  /*25e80*/  LDGSTS.E.BYPASS.LTC128B.128 [R0+0x3c00], desc[UR6][R6.64+0x80], !P4 ;  /* 0x03c0008006007fae */ /* 0x0007e2000e101d46 */
[----:B------:R-:W-:-:S13]  /*25e90*/  ISETP.LT.OR P4, PT, R5, 0x21, P1 ;  /* 0x000000210500780c */ /* 0x000fda0000f81670 */
[----:B------:R3:W-:Y:S01]  /*25ea0*/  LDGSTS.E.BYPASS.LTC128B.128 [R0+0x6400], desc[UR6][R6.64+0x100], !P4 ;  /* 0x0640010006007fae */ /* 0x0007e2000e101d46 */
[----:B------:R-:W-:-:S13]  /*25eb0*/  ISETP.LT.OR P4, PT, R5, 0x21, P0 ;  /* 0x000000210500780c */ /* 0x000fda0000781670 */
[----:B------:R3:W-:Y:S01]  /*25ec0*/  LDGSTS.E.BYPASS.LTC128B.128 [R0+0x8c00], desc[UR6][R6.64+0x180], !P4 ;  /* 0x08c0018006007fae */ /* 0x0007e2000e101d46 */
[----:B-1----:R-:W-:-:S03]  /*25ed0*/  IADD3 R2, P4, R14, R8, RZ ;  /* 0x000000080e027210 */ /* 0x002fc60007f9e0ff */
[----:B------:R3:W1:Y:S02]  /*25ee0*/  SHFL.IDX PT, R14, R24, 0x4, 0x181f ;  /* 0x00981f00180e7f89 */ /* 0x00066400000e0000 */
        /* <DEDUP_REMOVED lines=8> */
[----:B-12---:R3:W-:Y:S02]  /*25f70*/  LDGSTS.E.BYPASS.LTC128B.128 [R0+0x9400], desc[UR6][R2.64+0x180], !P4 ;  /* 0x0940018002007fae */ /* 0x0067e4000e101d46 */
.L_x_941:
[C---:B------:R-:W-:Y:S01]  /*25f80*/  ISETP.LT.OR P3, PT, R5.reuse, 0x41, P3 ;  /* 0x000000410500780c */ /* 0x040fe20001f61670 */
[----:B------:R-:W-:Y:S01]  /*25f90*/  ULDC.64 UR4, c[0x0][0x208] ;  /* 0x0000820000047ab9 */ /* 0x000fe20000000a00 */
[C---:B------:R-:W-:Y:S02]  /*25fa0*/  ISETP.LT.OR P2, PT, R5.reuse, 0x41, P2 ;  /* 0x000000410500780c */ /* 0x040fe40001741670 */
[C---:B------:R-:W-:Y:S02]  /*25fb0*/  ISETP.LT.OR P1, PT, R5.reuse, 0x41, P1 ;  /* 0x000000410500780c */ /* 0x040fe40000f21670 */
[----:B---3--:R-:W-:Y:S02]  /*25fc0*/  IADD3 R2, P4, R14, R8, RZ ;  /* 0x000000080e027210 */ /* 0x008fe40007f9e0ff */
        /* <DEDUP_REMOVED lines=11> */
.L_x_778:
[----:B------:R-:W-:Y:S02]  /*26080*/  PLOP3.LUT P1, PT, P1, P0, PT, 0xa2, 0x0 ;  /* 0x000000000000781c */ /* 0x000fe40000f21472 */
[----:B------:R-:W-:-:S08]  /*26090*/  @P0 R2UR P1, UR4, R4 ;  /* 0x00000000040402ca */ /* 0x000fd00000020000 */
[----:B------:R-:W-:-:S05]  /*260a0*/  @P0 PLOP3.LUT P0, PT, P1, PT, PT, 0x80, 0x0 ;  /* 0x000000000000081c */ /* 0x000fca0000f0f070 */
[----:B------:R-:W-:Y:S01]  /*260b0*/  @!P1 SYNCS.ARRIVE.TRANS64.RED.A0T1 RZ, [UR4+0x38850], RZ ;  /* 0x038850ffffff99a7 */ /* 0x000fe20008200404 */
[----:B------:R-:W-:Y:S07]  /*260c0*/  @!P1 ARRIVES.LDGSTSBAR.64.TRANSCNT [UR4+0x38850] ;  /* 0x03885000ff0099b0 */ /* 0x000fee0008000a84 */
[----:B------:R-:W-:Y:S05]  /*260d0*/  @P0 BRA.U.ANY `(.L_x_778) ;  /* 0xfffffffd00e80947 */ /* 0x000fea000393ffff */
[----:B------:R-:W-:Y:S01]  /*260e0*/  NOP ;  /* 0x0000000000007918 */ /* 0x000fe20000000000 */
[----:B0-----:R-:W-:-:S04]  /*260f0*/  MOV R0, UR37 ;  /* 0x0000002500007c02 */ /* 0x001fc80008000f00 */
[----:B------:R-:W-:-:S13]  /*26100*/  ISETP.NE.AND P2, PT, R0, 0x3, PT ;  /* 0x000000030000780c */ /* 0x000fda0003f45270 */
[----:B------:R-:W-:Y:S05]  /*26110*/  @!P2 BRA `(.L_x_779) ;  /* 0x000000000004a947 */ /* 0x000fea0003800000 */
[----:B------:R-:W-:Y:S01]  /*26120*/  BPT.TRAP 0x1 ;  /* 0x000000040000795c */ /* 0x000fe20000300000 */
.L_x_779:
[----:B------:R0:W-:Y:S01]  /*26130*/  SYNCS.ARRIVE.TRANS64.A1T0 RZ, [R4+URZ+0x38850], RZ ;  /* 0x038850ff04ff79a7 */ /* 0x0001e2000810003f */
[----:B------:R-:W-:-:S05]  /*26140*/  VIADD R27, R27, 0x1 ;  /* 0x000000011b1b7836 */ /* 0x000fca0000000000 */
[----:B------:R-:W-:-:S04]  /*26150*/  ISETP.NE.AND P0, PT, R27, 0x2, PT ;  /* 0x000000021b00780c */ /* 0x000fc80003f05270 */
[----:B------:R-:W-:Y:S02]  /*26160*/  SEL R0, RZ, 0x1, P0 ;  /* 0x00000001ff007807 */ /* 0x000fe40000000000 */
[----:B------:R-:W-:Y:S02]  /*26170*/  SEL R27, R27, RZ, P0 ;  /* 0x000000ff1b1b7207 */ /* 0x000fe40000000000 */
[----:B0-----:R-:W-:-:S07]  /*26180*/  LOP3.LUT R29, R29, R0, RZ, 0x3c, !PT ;  /* 0x000000001d1d7212 */ /* 0x001fce00078e3cff */
.L_x_734:
[----:B------:R-:W-:Y:S05]  /*26190*/  BSYNC B7 ;  /* 0x0000000000077941 */ /* 0x000fea0003800000 */
.L_x_732:
[----:B------:R-:W-:-:S13]  /*261a0*/  LOP3.LUT P0, RZ, R23, 0x40, RZ, 0xc0, !PT ;  /* 0x0000004017ff7812 */ /* 0x000fda000780c0ff */
[----:B------:R-:W-:Y:S05]  /*261b0*/  @!P0 BRA `(.L_x_780) ;  /* 0x0000000000248947 */ /* 0x000fea0003800000 */
[----:B------:R-:W-:Y:S05]  /*261c0*/  WARPSYNC.ALL ;  /* 0x0000000000007948 */ /* 0x000fea0003800000 */
[----:B------:R-:W1:Y:S08]  /*261d0*/  S2UR UR5, SR_CgaCtaId ;  /* 0x00000000000579c3 */ /* 0x000e700000008800 */
[----:B------:R-:W-:Y:S06]  /*261e0*/  BAR.SYNC.DEFER_BLOCKING 0x5, 0x180 ;  /* 0x0146000000007b1d */ /* 0x000fec0000010000 */
[----:B------:R-:W-:-:S02]  /*261f0*/  UMOV UR4, 0x400 ;  /* 0x0000040000047882 */ /* 0x000fc40000000000 */
[----:B-1----:R-:W-:-:S06]  /*26200*/  ULEA UR4, UR5, UR4, 0x18 ;  /* 0x0000000405047291 */ /* 0x002fcc000f8ec03f */
[----:B0-----:R-:W-:-:S05]  /*26210*/  IMAD.U32 R22, RZ, RZ, UR4 ;  /* 0x00000004ff167e24 */ /* 0x001fca000f8e00ff */
[----:B------:R0:W1:Y:S01]  /*26220*/  LDS.128 R16, [R22+0x388d0] ;  /* 0x0388d00016107984 */ /* 0x0000620000000c00 */
[----:B------:R-:W-:Y:S06]  /*26230*/  BAR.ARV 0x4, 0x180 ;  /* 0x0106000000007b1d */ /* 0x000fec0000002000 */
[----:B------:R-:W-:Y:S05]  /*26240*/  BRA `(.L_x_781) ;  /* 0x0000000800487947 */ /* 0x000fea0003800000 */
.L_x_780:
[----:B------:R-:W1:Y:S01]  /*26250*/  S2R R8, SR_TID.X ;  /* 0x0000000000087919 */ /* 0x000e620000002100 */
[----:B------:R-:W-:Y:S01]  /*26260*/  UMOV UR4, 0xffffffff ;  /* 0xffffffff00047882 */ /* 0x000fe20000000000 */
[----:B-1----:R-:W-:-:S04]  /*26270*/  LOP3.LUT R8, R8, 0x1f, RZ, 0xc0, !PT ;  /* 0x0000001f08087812 */ /* 0x002fc800078ec0ff */
[----:B------:R-:W-:Y:S01]  /*26280*/  ISETP.NE.AND P0, PT, R8, 0x1f, PT ;  /* 0x0000001f0800780c */ /* 0x000fe20003f05270 */
[----:B------:R-:W-:-:S12]  /*26290*/  BRA.DIV UR4, `(.L_x_782) ;  /* 0x0000004e04387947 */ /* 0x000fd8000b800000 */
[----:B0-----:R-:W-:Y:S01]  /*262a0*/  IADD3 R5, R19, R8, RZ ;  /* 0x0000000813057210 */ /* 0x001fe20007ffe0ff */
[----:B------:R-:W-:Y:S01]  /*262b0*/  ULDC UR4, c[0x0][0xc3c] ;  /* 0x00030f0000047ab9 */ /* 0x000fe20000000800 */
[----:B------:R-:W-:Y:S02]  /*262c0*/  ULDC.64 UR6, c[0x0][0x208] ;  /* 0x0000820000067ab9 */ /* 0x000fe40000000a00 */
[----:B------:R-:W-:-:S13]  /*262d0*/  ISETP.GE.OR P1, PT, R5, UR4, !P0 ;  /* 0x0000000405007c0c */ /* 0x000fda000c726670 */
[----:B------:R-:W0:Y:S02]  /*262e0*/  @!P1 LDC.64 R2, c[0x0][0xc80] ;  /* 0x00032000ff029b82 */ /* 0x000e240000000a00 */
[----:B0-----:R-:W-:-:S06]  /*262f0*/  @!P1 IMAD.WIDE R2, R5, 0x4, R2 ;  /* 0x0000000405029825 */ /* 0x001fcc00078e0202 */
[----:B------:R-:W2:Y:S01]  /*26300*/  @!P1 LDG.E R2, desc[UR6][R2.64] ;  /* 0x0000000602029981 */ /* 0x000ea2000c1e1900 */
[----:B------:R-:W-:Y:S01]  /*26310*/  IMAD.MOV.U32 R4, RZ, RZ, RZ ;  /* 0x000000ffff047224 */ /* 0x000fe200078e00ff */
        /* <DEDUP_REMOVED lines=23> */
[----:B------:R0:W1:Y:S02]  /*26490*/  SHFL.IDX PT, R14, R2, 0x1f, 0x1f ;  /* 0x03e01f00020e7f89 */ /* 0x00006400000e0000 */
.L_x_951:
[----:B------:R-:W-:Y:S02]  /*264a0*/  ULDC UR4, c[0x0][0xc38] ;  /* 0x00030e0000047ab9 */ /* 0x000fe40000000800 */
[----:B------:R-:W-:-:S04]  /*264b0*/  IMAD.U32 R7, RZ, RZ, UR4 ;  /* 0x00000004ff077e24 */ /* 0x000fc8000f8e00ff */
[----:B-1----:R-:W-:-:S05]  /*264c0*/  IMAD R3, R14, R7, RZ ;  /* 0x000000070e037224 */ /* 0x002fca00078e02ff */
[----:B------:R-:W-:-:S04]  /*264d0*/  IADD3 R6, R0, R3, RZ ;  /* 0x0000000300067210 */ /* 0x000fc80007ffe0ff */
[----:B------:R-:W-:-:S13]  /*264e0*/  ISETP.GT.AND P6, PT, R6, R5, PT ;  /* 0x000000050600720c */ /* 0x000fda0003fc4270 */
[----:B------:R-:W-:Y:S05]  /*264f0*/  @P6 BRA `(.L_x_783) ;  /* 0x0000000000a06947 */ /* 0x000fea0003800000 */
.L_x_788:
[----:B------:R-:W1:Y:S01]  /*26500*/  LDC R0, c[0x0][0xc3c] ;  /* 0x00030f00ff007b82 */ /* 0x000e620000000800 */
[----:B------:R-:W-:-:S05]  /*26510*/  VIADD R19, R19, 0x1f ;  /* 0x0000001f13137836 */ /* 0x000fca0000000000 */
[----:B-1----:R-:W-:-:S13]  /*26520*/  ISETP.GE.AND P6, PT, R19, R0, PT ;  /* 0x000000001300720c */ /* 0x002fda0003fc6270 */
[----:B------:R-:W-:Y:S05]  /*26530*/  @P6 BRA `(.L_x_784) ;  /* 0x0000000400486947 */ /* 0x000fea0003800000 */
[----:B0-----:R-:W0:Y:S01]  /*26540*/  S2R R2, SR_TID.X ;  /* 0x0000000000027919 */ /* 0x001e220000002100 */
[----:B------:R-:W-:Y:S01]  /*26550*/  BSSY B0, `(.L_x_785) ;  /* 0x000000a000007945 */ /* 0x000fe20003800000 */
[----:B------:R-:W-:Y:S02]  /*26560*/  MOV R4, RZ ;  /* 0x000000ff00047202 */ /* 0x000fe40000000f00 */
[----:B0-----:R-:W-:-:S05]  /*26570*/  LOP3.LUT R2, R2, 0x1f, RZ, 0xc0, !PT ;  /* 0x0000001f02027812 */ /* 0x001fca00078ec0ff */
[----:B------:R-:W-:-:S05]  /*26580*/  IMAD.IADD R7, R19, 0x1, R2 ;  /* 0x0000000113077824 */ /* 0x000fca00078e0202 */
[----:B------:R-:W-:-:S13]  /*26590*/  ISETP.GE.OR P6, PT, R7, R0, !P0 ;  /* 0x000000000700720c */ /* 0x000fda00047c6670 */
[----:B------:R-:W-:Y:S05]  /*265a0*/  @P6 BRA `(.L_x_786) ;  /* 0x0000000000106947 */ /* 0x000fea0003800000 */
[----:B------:R-:W0:Y:S01]  /*265b0*/  LDC.64 R2, c[0x0][0xc80] ;  /* 0x00032000ff027b82 */ /* 0x000e220000000a00 */
[----:B------:R-:W-:Y:S01]  /*265c0*/  ULDC.64 UR4, c[0x0][0x208] ;  /* 0x0000820000047ab9 */ /* 0x000fe20000000a00 */
[----:B0-----:R-:W-:-:S05]  /*265d0*/  IMAD.WIDE R2, R7, 0x4, R2 ;  /* 0x0000000407027825 */ /* 0x001fca00078e0202 */
[----:B------:R0:W5:Y:S02]  /*265e0*/  LDG.E R4, desc[UR4][R2.64] ;  /* 0x0000000402047981 */ /* 0x000164000c1e1900 */
.L_x_786:
[----:B------:R-:W-:Y:S05]  /*265f0*/  BSYNC B0 ;  /* 0x0000000000007941 */ /* 0x000fea0003800000 */
.L_x_785:
[----:B------:R-:W-:-:S03]  /*26600*/  UMOV UR4, 0xffffffff ;  /* 0xffffffff00047882 */ /* 0x000fc60000000000 */
[----:B------:R-:W-:Y:S05]  /*26610*/  BRA.DIV UR4, `(.L_x_787) ;  /* 0x0000004e04807947 */ /* 0x000fea000b800000 */
[----:B-----5:R-:W1:Y:S02]  /*26620*/  SHFL.UP PT, R14, R4, 0x1, RZ ;  /* 0x04200000040e7989 */ /* 0x020e6400000e00ff */
[----:B-1----:R-:W-:-:S05]  /*26630*/  SEL R13, R14, RZ, P1 ;  /* 0x000000ff0e0d7207 */ /* 0x002fca0000800000 */
[----:B------:R-:W-:-:S05]  /*26640*/  IMAD.IADD R13, R4, 0x1, R13 ;  /* 0x00000001040d7824 */ /* 0x000fca00078e020d */
[----:B------:R-:W1:Y:S02]  /*26650*/  SHFL.UP PT, R14, R13, 0x2, RZ ;  /* 0x044000000d0e7989 */ /* 0x000e6400000e00ff */
[----:B-1----:R-:W-:-:S05]  /*26660*/  SEL R0, R14, RZ, P2 ;  /* 0x000000ff0e007207 */ /* 0x002fca0001000000 */
        /* <DEDUP_REMOVED lines=10> */
[----:B------:R0:W1:Y:S02]  /*26710*/  SHFL.IDX PT, R14, R2, 0x1f, 0x1f ;  /* 0x03e01f00020e7f89 */ /* 0x00006400000e0000 */
.L_x_959:
[----:B------:R-:W-:Y:S02]  /*26720*/  ULDC UR4, c[0x0][0xc38] ;  /* 0x00030e0000047ab9 */ /* 0x000fe40000000800 */
[----:B------:R-:W-:-:S05]  /*26730*/  MOV R7, UR4 ;  /* 0x0000000400077c02 */ /* 0x000fca0008000f00 */
[----:B-1----:R-:W-:-:S04]  /*26740*/  IMAD R3, R14, R7, RZ ;  /* 0x000000070e037224 */ /* 0x002fc800078e02ff */
[----:B------:R-:W-:-:S05]  /*26750*/  IMAD.IADD R6, R3, 0x1, R6 ;  /* 0x0000000103067824 */ /* 0x000fca00078e0206 */
[----:B------:R-:W-:-:S13]  /*26760*/  ISETP.GT.AND P6, PT, R6, R5, PT ;  /* 0x000000050600720c */ /* 0x000fda0003fc4270 */
[----:B------:R-:W-:Y:S05]  /*26770*/  @!P6 BRA `(.L_x_788) ;  /* 0xfffffffc0060e947 */ /* 0x000fea000383ffff */
.L_x_783:
        /* <DEDUP_REMOVED lines=8> */
.L_x_963:
[----:B------:R-:W-:Y:S02]  /*26800*/  ISETP.NE.AND P0, PT, R3, RZ, PT ;  /* 0x000000ff0300720c */ /* 0x000fe40003f05270 */
[----:B------:R-:W-:-:S11]  /*26810*/  MOV R14, RZ ;  /* 0x000000ff000e7202 */ /* 0x000fd60000000f00 */
[----:B------:R-:W-:Y:S05]  /*26820*/  @!P0 BRA `(.L_x_790) ;  /* 0x0000000000108947 */ /* 0x000fea0003800000 */
[----:B------:R-:W-:Y:S01]  /*26830*/  UMOV UR4, 0xffffffff ;  /* 0xffffffff00047882 */ /* 0x000fe20000000000 */
[----:B------:R-:W-:Y:S02]  /*26840*/  VIADD R12, R0, 0xffffffff ;  /* 0xffffffff000c7836 */ /* 0x000fe40000000000 */
[----:B------:R-:W-:Y:S05]  /*26850*/  BRA.DIV UR4, `(.L_x_791) ;  /* 0x0000004e04f47947 */ /* 0x000fea000b800000 */
[----:B------:R3:W4:Y:S02]  /*26860*/  SHFL.IDX PT, R14, R2, R12, 0x1f ;  /* 0x00001f0c020e7589 */ /* 0x00072400000e0000 */
.L_x_790:
[----:B--2---:R-:W-:Y:S01]  /*26870*/  IABS R8, R4 ;  /* 0x0000000400087213 */ /* 0x004fe20000000000 */
[----:B----4-:R-:W-:Y:S01]  /*26880*/  IMAD R16, R14, R7, R6 ;  /* 0x000000070e107224 */ /* 0x010fe200078e0206 */
[----:B------:R-:W-:Y:S02]  /*26890*/  IADD3 R19, R0, R19, RZ ;  /* 0x0000001300137210 */ /* 0x000fe40007ffe0ff */
[----:B------:R-:W2:Y:S08]  /*268a0*/  I2F.RP R9, R8 ;  /* 0x0000000800097306 */ /* 0x000eb00000209400 */
[----:B--2---:R-:W0:Y:S02]  /*268b0*/  MUFU.RCP R9, R9 ;  /* 0x0000000900097308 */ /* 0x004e240000001000 */
[----:B0--3--:R-:W-:-:S06]  /*268c0*/  VIADD R2, R9, 0xffffffe ;  /* 0x0ffffffe09027836 */ /* 0x009fcc0000000000 */
[----:B------:R0:W2:Y:S02]  /*268d0*/  F2I.FTZ.U32.TRUNC.NTZ R3, R2 ;  /* 0x0000000200037305 */ /* 0x0000a4000021f000 */
[----:B0-----:R-:W-:Y:S01]  /*268e0*/  IMAD.MOV.U32 R2, RZ, RZ, RZ ;  /* 0x000000ffff027224 */ /* 0x001fe200078e00ff */
[----:B--2---:R-:W-:-:S05]  /*268f0*/  IADD3 R7, RZ, -R3, RZ ;  /* 0x80000003ff077210 */ /* 0x004fca0007ffe0ff */
        /* <DEDUP_REMOVED lines=15> */
[----:B------:R-:W-:-:S05]  /*269f0*/  @P0 IADD3 R3, R3, 0x1, RZ ;  /* 0x0000000103030810 */ /* 0x000fca0007ffe0ff */
[----:B------:R-:W-:Y:S01]  /*26a00*/  @!P2 IMAD.MOV R3, RZ, RZ, -R3 ;  /* 0x000000ffff03a224 */ /* 0x000fe200078e0a03 */
[----:B------:R-:W-:-:S05]  /*26a10*/  @!P1 LOP3.LUT R3, RZ, R4, RZ, 0x33, !PT ;  /* 0x00000004ff039212 */ /* 0x000fca00078e33ff */
[--C-:B------:R-:W-:Y:S02]  /*26a20*/  IMAD.MOV R17, RZ, RZ, -R3.reuse ;  /* 0x000000ffff117224 */ /* 0x100fe400078e0a03 */
[----:B------:R-:W-:Y:S02]  /*26a30*/  IMAD.MOV.U32 R18, RZ, RZ, R3 ;  /* 0x000000ffff127224 */ /* 0x000fe400078e0003 */
[----:B------:R-:W-:Y:S01]  /*26a40*/  IMAD R17, R4, R17, R7 ;  /* 0x0000001104117224 */ /* 0x000fe200078e0207 */
[----:B------:R-:W-:Y:S06]  /*26a50*/  BRA `(.L_x_792) ;  /* 0x00000000001c7947 */ /* 0x000fec0003800000 */
.L_x_784:
[----:B------:R-:W-:Y:S01]  /*26a60*/  UMOV UR4, URZ ;  /* 0x0000003f00047c82 */ /* 0x000fe20008000000 */
[----:B------:R-:W-:Y:S01]  /*26a70*/  UMOV UR5, URZ ;  /* 0x0000003f00057c82 */ /* 0x000fe20008000000 */
[----:B------:R-:W-:Y:S01]  /*26a80*/  ULDC UR6, c[0x0][0xc3c] ;  /* 0x00030f0000067ab9 */ /* 0x000fe20000000800 */
[----:B------:R-:W-:Y:S01]  /*26a90*/  IMAD.MOV.U32 R16, RZ, RZ, R5 ;  /* 0x000000ffff107224 */ /* 0x000fe200078e0005 */
[----:B------:R-:W-:Y:S01]  /*26aa0*/  MOV R17, UR4 ;  /* 0x0000000400117c02 */ /* 0x000fe20008000f00 */
[----:B------:R-:W-:Y:S02]  /*26ab0*/  IMAD.U32 R18, RZ, RZ, UR5 ;  /* 0x00000005ff127e24 */ /* 0x000fe4000f8e00ff */
[----:B------:R-:W-:-:S07]  /*26ac0*/  IMAD.U32 R19, RZ, RZ, UR6 ;  /* 0x00000006ff137e24 */ /* 0x000fce000f8e00ff */
.L_x_792:
        /* <DEDUP_REMOVED lines=10> */
.L_x_781:
[----:B------:R-:W-:Y:S02]  /*26b70*/  ULDC UR4, c[0x0][0xc3c] ;  /* 0x00030f0000047ab9 */ /* 0x000fe40000000800 */
[----:B-1----:R-:W-:-:S13]  /*26b80*/  ISETP.GE.AND P0, PT, R19, UR4, PT ;  /* 0x0000000413007c0c */ /* 0x002fda000bf06270 */
[----:B------:R-:W-:Y:S05]  /*26b90*/  @!P0 BRA `(.L_x_793) ;  /* 0xffffff9c00588947 */ /* 0x000fea000383ffff */
[----:B------:R-:W-:Y:S05]  /*26ba0*/  BSYNC B8 ;  /* 0x0000000000087941 */ /* 0x000fea0003800000 */
.L_x_684:
[----:B------:R-:W3:Y:S01]  /*26bb0*/  LDL.LU R0, [R1+0x30] ;  /* 0x0000300001007983 */ /* 0x000ee20000300800 */
[----:B------:R-:W-:Y:S01]  /*26bc0*/  BSSY B0, `(.L_x_794) ;  /* 0x000000b000007945 */ /* 0x000fe20003800000 */
[----:B------:R-:W4:Y:S01]  /*26bd0*/  S2R R5, SR_CgaCtaId ;  /* 0x0000000000057919 */ /* 0x000f220000008800 */
[----:B---3--:R-:W-:-:S04]  /*26be0*/  IADD3 R0, R0, 0x1, RZ ;  /* 0x0000000100007810 */ /* 0x008fc80007ffe0ff */
[----:B01----:R-:W-:-:S04]  /*26bf0*/  LEA.HI R2, R0, R0, RZ, 0x1 ;  /* 0x0000000000027211 */ /* 0x003fc800078f08ff */
[----:B------:R-:W-:Y:S02]  /*26c00*/  LOP3.LUT R3, R2, 0xfffffffe, RZ, 0xc0, !PT ;  /* 0xfffffffe02037812 */ /* 0x000fe400078ec0ff */
[----:B------:R-:W-:-:S03]  /*26c10*/  MOV R2, 0x400 ;  /* 0x0000040000027802 */ /* 0x000fc60000000f00 */
[----:B------:R-:W-:Y:S01]  /*26c20*/  IMAD.IADD R0, R0, 0x1, -R3 ;  /* 0x0000000100007824 */ /* 0x000fe200078e0a03 */
[----:B----4-:R-:W-:-:S04]  /*26c30*/  LEA R5, R5, R2, 0x18 ;  /* 0x0000000205057211 */ /* 0x010fc800078ec0ff */
[----:B------:R-:W-:-:S04]  /*26c40*/  SHF.L.U32 R0, R0, 0x1f, RZ ;  /* 0x0000001f00007819 */ /* 0x000fc800000006ff */
[----:B------:R-:W0:Y:S02]  /*26c50*/  SYNCS.PHASECHK.TRANS64.TRYWAIT P0, [R5+URZ+0x38820], R0 ;  /* 0x03882000050075a7 */ /* 0x000e24000800017f */
[----:B0-----:R-:W-:Y:S05]  /*26c60*/  @!P0 BRA `(.L_x_795) ;  /* 0x0000004c00148947 */ /* 0x001fea0003800000 */
.L_x_966:
[----:B------:R-:W-:Y:S05]  /*26c70*/  BSYNC B0 ;  /* 0x0000000000007941 */ /* 0x000fea0003800000 */
.L_x_794:
[----:B------:R-:W-:-:S03]  /*26c80*/  UMOV UR4, 0xffffffff ;  /* 0xffffffff00047882 */ /* 0x000fc60000000000 */
[----:B------:R-:W-:Y:S05]  /*26c90*/  BRA.DIV UR4, `(.L_x_796) ;  /* 0x0000004e041c7947 */ /* 0x000fea000b800000 */
[----:B0-----:R-:W0:Y:S02]  /*26ca0*/  S2R R0, SR_TID.X ;  /* 0x0000000000007919 */ /* 0x001e240000002100 */
[----:B0-----:R-:W-:-:S04]  /*26cb0*/  SHF.R.U32.HI R0, RZ, 0x5, R0 ;  /* 0x00000005ff007819 */ /* 0x001fc80000011600 */
[----:B------:R-:W-:-:S05]  /*26cc0*/  LOP3.LUT R0, R0, 0x3, RZ, 0xc0, !PT ;  /* 0x0000000300007812 */ /* 0x000fca00078ec0ff */
[----:B------:R0:W1:Y:S02]  /*26cd0*/  SHFL.IDX PT, R14, R0, RZ, 0x1f ;  /* 0x00001fff000e7589 */ /* 0x00006400000e0000 */
.L_x_969:
[----:B-1----:R-:W-:-:S13]  /*26ce0*/  ISETP.NE.AND P0, PT, R14, RZ, PT ;  /* 0x000000ff0e00720c */ /* 0x002fda0003f05270 */
[----:B------:R-:W-:Y:S05]  /*26cf0*/  @P0 BRA `(.L_x_436) ;  /* 0x0000000000880947 */ /* 0x000fea0003800000 */
[----:B------:R-:W-:-:S03]  /*26d00*/  UMOV UR4, 0xffffffff ;  /* 0xffffffff00047882 */ /* 0x000fc60000000000 */
[----:B------:R-:W-:Y:S05]  /*26d10*/  BRA.DIV UR4, `(.L_x_797) ;  /* 0x0000004e04307947 */ /* 0x000fea000b800000 */
[----:B------:R-:W-:-:S13]  /*26d20*/  ELECT P6, URZ, PT ;  /* 0x00000000003f782f */ /* 0x000fda00038c0000 */
.L_x_972:
[----:B------:R-:W-:Y:S05]  /*26d30*/  @!P6 BRA `(.L_x_436) ;  /* 0x000000000078e947 */ /* 0x000fea0003800000 */
[----:B------:R-:W-:-:S06]  /*26d40*/  ULOP3.LUT UR4, UR60, 0x2, URZ, 0xfc, !UPT ;  /* 0x000000023c047892 */ /* 0x000fcc000f8efc3f */
[----:B0-----:R-:W-:-:S05]  /*26d50*/  IMAD.U32 R0, RZ, RZ, UR4 ;  /* 0x00000004ff007e24 */ /* 0x001fca000f8e00ff */
[----:B------:R-:W-:-:S13]  /*26d60*/  ISETP.NE.AND P0, PT, R0, 0x3, PT ;  /* 0x000000030000780c */ /* 0x000fda0003f05270 */
[----:B------:R-:W-:Y:S05]  /*26d70*/  @!P0 BRA `(.L_x_798) ;  /* 0x0000000000048947 */ /* 0x000fea0003800000 */
[----:B------:R-:W-:Y:S01]  /*26d80*/  BPT.TRAP 0x1 ;  /* 0x000000040000795c */ /* 0x000fe20000300000 */
.L_x_798:
[C---:B------:R-:W-:Y:S01]  /*26d90*/  LEA R3, R27.reuse, R5, 0x3 ;  /* 0x000000051b037211 */ /* 0x040fe200078e18ff */
[----:B------:R-:W-:Y:S01]  /*26da0*/  VIADD R27, R27, 0x1 ;  /* 0x000000011b1b7836 */ /* 0x000fe20000000000 */
[----:B------:R-:W-:-:S04]  /*26db0*/  SHF.L.U32 R2, R29, 0x1f, RZ ;  /* 0x0000001f1d027819 */ /* 0x000fc800000006ff */
[----:B------:R-:W0:Y:S01]  /*26dc0*/  SYNCS.PHASECHK.TRANS64.TRYWAIT P1, [R3+URZ+0x38840], R2 ;  /* 0x03884002030075a7 */ /* 0x000e22000802017f */
[----:B------:R-:W-:-:S04]  /*26dd0*/  ISETP.NE.AND P2, PT, R27, 0x2, PT ;  /* 0x000000021b00780c */ /* 0x000fc80003f45270 */
[----:B------:R-:W-:Y:S01]  /*26de0*/  SEL R0, RZ, 0x1, P2 ;  /* 0x00000001ff007807 */ /* 0x000fe20001000000 */
[----:B0-----:R-:W-:Y:S08]  /*26df0*/  @!P1 BRA `(.L_x_799) ;  /* 0x0000004c00189947 */ /* 0x001ff00003800000 */
.L_x_973:
[----:B------:R-:W-:Y:S02]  /*26e00*/  SEL R27, R27, RZ, P2 ;  /* 0x000000ff1b1b7207 */ /* 0x000fe40001000000 */
[----:B------:R-:W-:Y:S01]  /*26e10*/  LOP3.LUT R0, R29, R0, RZ, 0x3c, !PT ;  /* 0x000000001d007212 */ /* 0x000fe200078e3cff */
[----:B------:R-:W-:Y:S06]  /*26e20*/  @!P0 BRA `(.L_x_800) ;  /* 0x0000000000048947 */ /* 0x000fec0003800000 */
[----:B------:R-:W-:Y:S01]  /*26e30*/  BPT.TRAP 0x1 ;  /* 0x000000040000795c */ /* 0x000fe20000300000 */
.L_x_800:
[----:B------:R-:W-:Y:S01]  /*26e40*/  IMAD R27, R27, 0x8, R5 ;  /* 0x000000081b1b7824 */ /* 0x000fe200078e0205 */
[----:B------:R-:W-:-:S04]  /*26e50*/  SHF.L.U32 R0, R0, 0x1f, RZ ;  /* 0x0000001f00007819 */ /* 0x000fc800000006ff */
[----:B------:R-:W1:Y:S02]  /*26e60*/  SYNCS.PHASECHK.TRANS64.TRYWAIT P1, [R27+URZ+0x38840], R0 ;  /* 0x038840001b0075a7 */ /* 0x000e64000802017f */
[----:B-1----:R-:W-:Y:S05]  /*26e70*/  @!P1 BRA `(.L_x_801) ;  /* 0x0000004c000c9947 */ /* 0x002fea0003800000 */
.L_x_974:
[----:B------:R-:W-:Y:S05]  /*26e80*/  @!P0 BRA `(.L_x_802) ;  /* 0x0000000000048947 */ /* 0x000fea0003800000 */
[----:B------:R-:W-:Y:S01]  /*26e90*/  BPT.TRAP 0x1 ;  /* 0x000000040000795c */ /* 0x000fe20000300000 */
.L_x_802:
[----:B------:R-:W3:Y:S02]  /*26ea0*/  SYNCS.PHASECHK.TRANS64.TRYWAIT P1, [R3+URZ+0x38860], R2 ;  /* 0x03886002030075a7 */ /* 0x000ee4000802017f */
[----:B---3--:R-:W-:Y:S05]  /*26eb0*/  @!P1 BRA `(.L_x_803) ;  /* 0x0000004c00109947 */ /* 0x008fea0003800000 */
.L_x_975:
[----:B------:R-:W-:Y:S05]  /*26ec0*/  @!P0 BRA `(.L_x_804) ;  /* 0x0000000000048947 */ /* 0x000fea0003800000 */
[----:B------:R-:W-:Y:S01]  /*26ed0*/  BPT.TRAP 0x1 ;  /* 0x000000040000795c */ /* 0x000fe20000300000 */
.L_x_804:
[----:B----4-:R4:W0:Y:S02]  /*26ee0*/  SYNCS.PHASECHK.TRANS64.TRYWAIT P0, [R27+URZ+0x38860], R0 ;  /* 0x038860001b0075a7 */ /* 0x010824000800017f */
[----:B0-----:R-:W-:Y:S05]  /*26ef0*/  @!P0 NANOSLEEP.SYNCS 0x989680 ;  /* 0x009896800000895d */ /* 0x001fea0003900000 */
[----:B------:R-:W0:Y:S02]  /*26f00*/  @!P0 SYNCS.PHASECHK.TRANS64 P0, [R27+URZ+0x38860], R0 ;  /* 0x038860001b0085a7 */ /* 0x000e24000800007f */
[----:B0-----:R-:W-:Y:S05]  /*26f10*/  @!P0 BRA `(.L_x_804) ;  /* 0xfffffffc00f08947 */ /* 0x001fea000383ffff */
.L_x_436:
[----:B------:R-:W-:Y:S05]  /*26f20*/  BSYNC B9 ;  /* 0x0000000000097941 */ /* 0x000fea0003800000 */
.L_x_433:
[----:B------:R-:W-:Y:S05]  /*26f30*/  EXIT ;  /* 0x000000000000794d */ /* 0x000fea0003800000 */
.L_x_456:
[----:B0-----:R0:W1:Y:S02]  /*26f40*/  SYNCS.PHASECHK.TRANS64.TRYWAIT P6, [R89+URZ+0x38890], R90 ;  /* 0x0388905a590075a7 */ /* 0x00106400080c017f */
[----:B-1----:R-:W-:Y:S05]  /*26f50*/  @!P6 NANOSLEEP.SYNCS 0x989680 ;  /* 0x009896800000e95d */ /* 0x002fea0003900000 */
[----:B------:R-:W1:Y:S02]  /*26f60*/  @!P6 SYNCS.PHASECHK.TRANS64 P6, [R89+URZ+0x38890], R90 ;  /* 0x0388905a5900e5a7 */ /* 0x000e6400080c007f */
[----:B-1----:R-:W-:Y:S05]  /*26f70*/  @!P6 BRA `(.L_x_456) ;  /* 0xfffffffc00f0e947 */ /* 0x002fea000383ffff */
[----:B------:R-:W-:Y:S05]  /*26f80*/  BRA `(.L_x_805) ;  /* 0xfffffdc000e07947 */ /* 0x000fea000383ffff */
.L_x_457:
[----:B------:R-:W-:Y:S01]  /*26f90*/  BSSY B1, `(.L_x_806) ;  /* 0x0000008000017945 */ /* 0x000fe20003800000 */
[----:B------:R-:W-:Y:S01]  /*26fa0*/  MOV R13, R117 ;  /* 0x00000075000d7202 */ /* 0x000fe20000000f00 */
[----:B------:R-:W-:Y:S01]  /*26fb0*/  IMAD.MOV.U32 R12, RZ, RZ, RZ ;  /* 0x000000ffff0c7224 */ /* 0x000fe200078e00ff */
[----:B------:R-:W-:Y:S01]  /*26fc0*/  MOV R15, 0xffffffff ;  /* 0xffffffff000f7802 */ /* 0x000fe20000000f00 */
[----:B------:R-:W-:-:S07]  /*26fd0*/  IMAD.MOV.U32 R11, RZ, RZ, 0x181f ;  /* 0x0000181fff0b7424 */ /* 0x000fce00078e00ff */
[----:B0-----:R-:W-:Y:S05]  /*26fe0*/  WARPSYNC.COLLECTIVE R15, `(.L_x_807) ;  /* 0x000000000f087348 */ /* 0x001fea0003c00000 */
[----:B------:R1:W2:Y:S02]  /*26ff0*/  SHFL.IDX P6, R14, R13, R12, R11 ;  /* 0x0000000c0d0e7389 */ /* 0x0002a400000c000b */
[----:B012---:R-:W-:Y:S01]  /*27000*/  ENDCOLLECTIVE ;  /* 0x000000000000791b */ /* 0x007fe20003800000 */
.L_x_807:
[----:B------:R-:W-:Y:S05]  /*27010*/  BSYNC B1 ;  /* 0x0000000000017941 */ /* 0x000fea0003800000 */
.L_x_806:
[----:B------:R-:W-:Y:S01]  /*27020*/  IMAD.MOV.U32 R13, RZ, RZ, R118 ;  /* 0x000000ffff0d7224 */ /* 0x000fe200078e0076 */
[----:B------:R-:W-:Y:S01]  /*27030*/  MOV R12, RZ ;  /* 0x000000ff000c7202 */ /* 0x000fe20000000f00 */
[----:B------:R-:W-:Y:S02]  /*27040*/  IMAD.MOV.U32 R11, RZ, RZ, 0x181f ;  /* 0x0000181fff0b7424 */ /* 0x000fe400078e00ff */
[----:B------:R-:W-:Y:S02]  /*27050*/  IMAD.MOV.U32 R15, RZ, RZ, -0x1 ;  /* 0xffffffffff0f7424 */ /* 0x000fe400078e00ff */
[----:B------:R-:W-:-:S07]  /*27060*/  IMAD.MOV.U32 R83, RZ, RZ, R14 ;  /* 0x000000ffff537224 */ /* 0x000fce00078e000e */
[----:B------:R-:W-:Y:S05]  /*27070*/  WARPSYNC.COLLECTIVE R15, `(.L_x_808) ;  /* 0x000000000f087348 */ /* 0x000fea0003c00000 */
[----:B------:R0:W1:Y:S02]  /*27080*/  SHFL.IDX P6, R14, R13, R12, R11 ;  /* 0x0000000c0d0e7389 */ /* 0x00006400000c000b */
[----:B01----:R-:W-:Y:S01]  /*27090*/  ENDCOLLECTIVE ;  /* 0x000000000000791b */ /* 0x003fe20003800000 */
.L_x_808:
[----:B------:R-:W-:Y:S01]  /*270a0*/  MOV R82, R14 ;  /* 0x0000000e00527202 */ /* 0x000fe20000000f00 */
[----:B------:R-:W-:Y:S06]  /*270b0*/  BRA `(.L_x_809) ;  /* 0xfffffdc000a87947 */ /* 0x000fec000383ffff */
.L_x_474:
[----:B------:R-:W-:Y:S01]  /*270c0*/  BSSY B1, `(.L_x_810) ;  /* 0x0000008000017945 */ /* 0x000fe20003800000 */
[----:B0---4-:R-:W-:Y:S01]  /*270d0*/  IMAD.MOV.U32 R13, RZ, RZ, R117 ;  /* 0x000000ffff0d7224 */ /* 0x011fe200078e0075 */
[----:B------:R-:W-:Y:S01]  /*270e0*/  MOV R11, 0x181f ;  /* 0x0000181f000b7802 */ /* 0x000fe20000000f00 */
[----:B------:R-:W-:Y:S02]  /*270f0*/  IMAD.MOV.U32 R12, RZ, RZ, 0x1 ;  /* 0x00000001ff0c7424 */ /* 0x000fe400078e00ff */
[----:B------:R-:W-:-:S07]  /*27100*/  IMAD.MOV.U32 R15, RZ, RZ, -0x1 ;  /* 0xffffffffff0f7424 */ /* 0x000fce00078e00ff */
[----:B-123--:R-:W-:Y:S05]  /*27110*/  WARPSYNC.COLLECTIVE R15, `(.L_x_811) ;  /* 0x000000000f087348 */ /* 0x00efea0003c00000 */
[----:B------:R0:W4:Y:S02]  /*27120*/  SHFL.IDX P6, R14, R13, R12, R11 ;  /* 0x0000000c0d0e7389 */ /* 0x00012400000c000b */
[----:B01234-:R-:W-:Y:S01]  /*27130*/  ENDCOLLECTIVE ;  /* 0x000000000000791b */ /* 0x01ffe20003800000 */
.L_x_811:
[----:B------:R-:W-:Y:S05]  /*27140*/  BSYNC B1 ;  /* 0x0000000000017941 */ /* 0x000fea0003800000 */
.L_x_810:
[----:B------:R-:W-:Y:S01]  /*27150*/  MOV R13, R118 ;  /* 0x00000076000d7202 */ /* 0x000fe20000000f00 */
[----:B------:R-:W-:Y:S01]  /*27160*/  IMAD.MOV.U32 R12, RZ, RZ, 0x1 ;  /* 0x00000001ff0c7424 */ /* 0x000fe200078e00ff */
[----:B------:R-:W-:Y:S01]  /*27170*/  MOV R15, 0xffffffff ;  /* 0xffffffff000f7802 */ /* 0x000fe20000000f00 */
[----:B------:R-:W-:Y:S02]  /*27180*/  IMAD.MOV.U32 R11, RZ, RZ, 0x181f ;  /* 0x0000181fff0b7424 */ /* 0x000fe400078e00ff */
[----:B------:R-:W-:-:S07]  /*27190*/  IMAD.MOV.U32 R67, RZ, RZ, R14 ;  /* 0x000000ffff437224 */ /* 0x000fce00078e000e */
[----:B------:R-:W-:Y:S05]  /*271a0*/  WARPSYNC.COLLECTIVE R15, `(.L_x_812) ;  /* 0x000000000f087348 */ /* 0x000fea0003c00000 */
[----:B------:R0:W1:Y:S02]  /*271b0*/  SHFL.IDX P6, R14, R13, R12, R11 ;  /* 0x0000000c0d0e7389 */ /* 0x00006400000c000b */
[----:B01----:R-:W-:Y:S01]  /*271c0*/  ENDCOLLECTIVE ;  /* 0x000000000000791b */ /* 0x003fe20003800000 */
.L_x_812:
[----:B------:R-:W-:Y:S01]  /*271d0*/  IMAD.MOV.U32 R66, RZ, RZ, R14 ;  /* 0x000000ffff427224 */ /* 0x000fe200078e000e */
[----:B------:R-:W-:Y:S06]  /*271e0*/  BRA `(.L_x_813) ;  /* 0xfffffdcc00e07947 */ /* 0x000fec000383ffff */
.L_x_491:
        /* <DEDUP_REMOVED lines=8> */
.L_x_815:
[----:B------:R-:W-:Y:S05]  /*27270*/  BSYNC B1 ;  /* 0x0000000000017941 */ /* 0x000fea0003800000 */
.L_x_814:
[----:B------:R-:W-:Y:S01]  /*27280*/  IMAD.MOV.U32 R13, RZ, RZ, R118 ;  /* 0x000000ffff0d7224 */ /* 0x000fe200078e0076 */
[----:B------:R-:W-:Y:S01]  /*27290*/  MOV R11, 0x181f ;  /* 0x0000181f000b7802 */ /* 0x000fe20000000f00 */
[----:B------:R-:W-:Y:S01]  /*272a0*/  IMAD.MOV.U32 R12, RZ, RZ, 0x2 ;  /* 0x00000002ff0c7424 */ /* 0x000fe200078e00ff */
[----:B------:R-:W-:Y:S01]  /*272b0*/  MOV R117, R14 ;  /* 0x0000000e00757202 */ /* 0x000fe20000000f00 */
[----:B------:R-:W-:-:S07]  /*272c0*/  IMAD.MOV.U32 R15, RZ, RZ, -0x1 ;  /* 0xffffffffff0f7424 */ /* 0x000fce00078e00ff */
[----:B------:R-:W-:Y:S05]  /*272d0*/  WARPSYNC.COLLECTIVE R15, `(.L_x_816) ;  /* 0x000000000f087348 */ /* 0x000fea0003c00000 */
[----:B------:R0:W1:Y:S02]  /*272e0*/  SHFL.IDX P6, R14, R13, R12, R11 ;  /* 0x0000000c0d0e7389 */ /* 0x00006400000c000b */
[----:B01----:R-:W-:Y:S01]  /*272f0*/  ENDCOLLECTIVE ;  /* 0x000000000000791b */ /* 0x003fe20003800000 */
.L_x_816:
[----:B------:R-:W-:Y:S01]  /*27300*/  IMAD.MOV.U32 R118, RZ, RZ, R14 ;  /* 0x000000ffff767224 */ /* 0x000fe200078e000e */
[----:B------:R-:W-:Y:S06]  /*27310*/  BRA `(.L_x_817) ;  /* 0xfffffdd800fc7947 */ /* 0x000fec000383ffff */
.L_x_515:
[----:B-1----:R1:W2:Y:S02]  /*27320*/  SYNCS.PHASECHK.TRANS64.TRYWAIT P6, [R89+URZ+0x38890], R90 ;  /* 0x0388905a590075a7 */ /* 0x0022a400080c017f */
[----:B--2---:R-:W-:Y:S05]  /*27330*/  @!P6 NANOSLEEP.SYNCS 0x989680 ;  /* 0x009896800000e95d */ /* 0x004fea0003900000 */
[----:B------:R-:W2:Y:S02]  /*27340*/  @!P6 SYNCS.PHASECHK.TRANS64 P6, [R89+URZ+0x38890], R90 ;  /* 0x0388905a5900e5a7 */ /* 0x000ea400080c007f */
[----:B--2---:R-:W-:Y:S05]  /*27350*/  @!P6 BRA `(.L_x_515) ;  /* 0xfffffffc00f0e947 */ /* 0x004fea000383ffff */
[----:B------:R-:W-:Y:S05]  /*27360*/  BRA `(.L_x_818) ;  /* 0xfffffdf400787947 */ /* 0x000fea000383ffff */
.L_x_516:
[----:B------:R-:W-:Y:S01]  /*27370*/  BSSY B1, `(.L_x_819) ;  /* 0x0000008000017945 */ /* 0x000fe20003800000 */
[----:B------:R-:W-:Y:S01]  /*27380*/  MOV R13, R117 ;  /* 0x00000075000d7202 */ /* 0x000fe20000000f00 */
[----:B------:R-:W-:Y:S01]  /*27390*/  IMAD.MOV.U32 R12, RZ, RZ, RZ ;  /* 0x000000ffff0c7224 */ /* 0x000fe200078e00ff */
[----:B------:R-:W-:Y:S01]  /*273a0*/  MOV R15, 0xffffffff ;  /* 0xffffffff000f7802 */ /* 0x000fe20000000f00 */
[----:B------:R-:W-:-:S07]  /*273b0*/  IMAD.MOV.U32 R11, RZ, RZ, 0x181f ;  /* 0x0000181fff0b7424 */ /* 0x000fce00078e00ff */
[----:B-1----:R-:W-:Y:S05]  /*273c0*/  WARPSYNC.COLLECTIVE R15, `(.L_x_820) ;  /* 0x000000000f087348 */ /* 0x002fea0003c00000 */
[----:B------:R0:W2:Y:S02]  /*273d0*/  SHFL.IDX P6, R14, R13, R12, R11 ;  /* 0x0000000c0d0e7389 */ /* 0x0000a400000c000b */
[----:B012---:R-:W-:Y:S01]  /*273e0*/  ENDCOLLECTIVE ;  /* 0x000000000000791b */ /* 0x007fe20003800000 */
.L_x_820:
[----:B------:R-:W-:Y:S05]  /*273f0*/  BSYNC B1 ;  /* 0x0000000000017941 */ /* 0x000fea0003800000 */
.L_x_819:
        /* <DEDUP_REMOVED lines=8> */
.L_x_821:
[----:B------:R-:W-:Y:S01]  /*27480*/  MOV R122, R14 ;  /* 0x0000000e007a7202 */ /* 0x000fe20000000f00 */
[----:B------:R-:W-:Y:S06]  /*27490*/  BRA `(.L_x_822) ;  /* 0xfffffdf400447947 */ /* 0x000fec000383ffff */
.L_x_525:
[----:B------:R-:W-:Y:S01]  /*274a0*/  BSSY B1, `(.L_x_823) ;  /* 0x0000008000017945 */ /* 0x000fe20003800000 */
[----:B---34-:R-:W-:Y:S01]  /*274b0*/  IMAD.MOV.U32 R13, RZ, RZ, R117 ;  /* 0x000000ffff0d7224 */ /* 0x018fe200078e0075 */
[----:B--2---:R-:W-:Y:S01]  /*274c0*/  MOV R11, 0x181f ;  /* 0x0000181f000b7802 */ /* 0x004fe20000000f00 */
[----:B------:R-:W-:Y:S02]  /*274d0*/  IMAD.MOV.U32 R12, RZ, RZ, 0x1 ;  /* 0x00000001ff0c7424 */ /* 0x000fe400078e00ff */
[----:B------:R-:W-:-:S07]  /*274e0*/  IMAD.MOV.U32 R15, RZ, RZ, -0x1 ;  /* 0xffffffffff0f7424 */ /* 0x000fce00078e00ff */
[----:B01----:R-:W-:Y:S05]  /*274f0*/  WARPSYNC.COLLECTIVE R15, `(.L_x_824) ;  /* 0x000000000f087348 */ /* 0x003fea0003c00000 */
[----:B------:R2:W3:Y:S02]  /*27500*/  SHFL.IDX P6, R14, R13, R12, R11 ;  /* 0x0000000c0d0e7389 */ /* 0x0004e400000c000b */
[----:B0123--:R-:W-:Y:S01]  /*27510*/  ENDCOLLECTIVE ;  /* 0x000000000000791b */ /* 0x00ffe20003800000 */
.L_x_824:
[----:B------:R-:W-:Y:S05]  /*27520*/  BSYNC B1 ;  /* 0x0000000000017941 */ /* 0x000fea0003800000 */
.L_x_823:
        /* <DEDUP_REMOVED lines=8> */
.L_x_825:
[----:B------:R-:W-:Y:S01]  /*275b0*/  IMAD.MOV.U32 R36, RZ, RZ, R14 ;  /* 0x000000ffff247224 */ /* 0x000fe200078e000e */
[----:B------:R-:W-:Y:S06]  /*275c0*/  BRA `(.L_x_826) ;  /* 0xfffffe0000a07947 */ /* 0x000fec000383ffff */
.L_x_534:
[----:B------:R-:W-:Y:S01]  /*275d0*/  BSSY B1, `(.L_x_827) ;  /* 0x0000008000017945 */ /* 0x000fe20003800000 */
[----:B--2-4-:R-:W-:Y:S01]  /*275e0*/  IMAD.MOV.U32 R13, RZ, RZ, R117 ;  /* 0x000000ffff0d7224 */ /* 0x014fe200078e0075 */
[----:B------:R-:W-:Y:S01]  /*275f0*/  MOV R12, 0x2 ;  /* 0x00000002000c7802 */ /* 0x000fe20000000f00 */
[----:B0-----:R-:W-:Y:S02]  /*27600*/  IMAD.MOV.U32 R11, RZ, RZ, 0x181f ;  /* 0x0000181fff0b7424 */ /* 0x001fe400078e00ff */
[----:B------:R-:W-:-:S07]  /*27610*/  IMAD.MOV.U32 R15, RZ, RZ, -0x1 ;  /* 0xffffffffff0f7424 */ /* 0x000fce00078e00ff */
[----:B-1-3--:R-:W-:Y:S05]  /*27620*/  WARPSYNC.COLLECTIVE R15, `(.L_x_828) ;  /* 0x000000000f087348 */ /* 0x00afea0003c00000 */
[----:B------:R0:W2:Y:S02]  /*27630*/  SHFL.IDX P6, R14, R13, R12, R11 ;  /* 0x0000000c0d0e7389 */ /* 0x0000a400000c000b */
[----:B0123--:R-:W-:Y:S01]  /*27640*/  ENDCOLLECTIVE ;  /* 0x000000000000791b */ /* 0x00ffe20003800000 */
.L_x_828:
[----:B------:R-:W-:Y:S05]  /*27650*/  BSYNC B1 ;  /* 0x0000000000017941 */ /* 0x000fea0003800000 */
.L_x_827:
        /* <DEDUP_REMOVED lines=8> */
.L_x_829:
[----:B------:R-:W-:Y:S01]  /*276e0*/  IMAD.MOV.U32 R36, RZ, RZ, R14 ;  /* 0x000000ffff247224 */ /* 0x000fe200078e000e */
[----:B------:R-:W-:Y:S06]  /*276f0*/  BRA `(.L_x_830) ;  /* 0xfffffe10005c7947 */ /* 0x000fec000383ffff */
.L_x_543:
[----:B0-----:R0:W1:Y:S02]  /*27700*/  SYNCS.PHASECHK.TRANS64.TRYWAIT P3, [R89+URZ+0x38890], R90 ;  /* 0x0388905a590075a7 */ /* 0x001064000806017f */
[----:B-1----:R-:W-:Y:S05]  /*27710*/  @!P3 NANOSLEEP.SYNCS 0x989680 ;  /* 0x009896800000b95d */ /* 0x002fea0003900000 */
[----:B------:R-:W1:Y:S02]  /*27720*/  @!P3 SYNCS.PHASECHK.TRANS64 P3, [R89+URZ+0x38890], R90 ;  /* 0x0388905a5900b5a7 */ /* 0x000e64000806007f */
[----:B-1----:R-:W-:Y:S05]  /*27730*/  @!P3 BRA `(.L_x_543) ;  /* 0xfffffffc00f0b947 */ /* 0x002fea000383ffff */
[----:B------:R-:W-:Y:S05]  /*27740*/  BRA `(.L_x_831) ;  /* 0xfffffe2000747947 */ /* 0x000fea000383ffff */
.L_x_544:
        /* <DEDUP_REMOVED lines=8> */
.L_x_833:
[----:B------:R-:W-:Y:S05]  /*277d0*/  BSYNC B1 ;  /* 0x0000000000017941 */ /* 0x000fea0003800000 */
.L_x_832:
        /* <DEDUP_REMOVED lines=8> */
.L_x_834:
[----:B------:R-:W-:Y:S01]  /*27860*/  MOV R32, R14 ;  /* 0x0000000e00207202 */ /* 0x000fe20000000f00 */
[----:B------:R-:W-:Y:S06]  /*27870*/  BRA `(.L_x_835) ;  /* 0xfffffe2000987947 */ /* 0x000fec000383ffff */
.L_x_547:
[----:B------:R-:W-:Y:S01]  /*27880*/  BSSY B1, `(.L_x_836) ;  /* 0x0000008000017945 */ /* 0x000fe20003800000 */
[----:B----4-:R-:W-:Y:S01]  /*27890*/  IMAD.MOV.U32 R13, RZ, RZ, R41 ;  /* 0x000000ffff0d7224 */ /* 0x010fe200078e0029 */
[----:B------:R-:W-:Y:S01]  /*278a0*/  MOV R11, 0x181f ;  /* 0x0000181f000b7802 */ /* 0x000fe20000000f00 */
[----:B------:R-:W-:Y:S02]  /*278b0*/  IMAD.MOV.U32 R12, RZ, RZ, 0x1 ;  /* 0x00000001ff0c7424 */ /* 0x000fe400078e00ff */
[----:B------:R-:W-:-:S07]  /*278c0*/  IMAD.MOV.U32 R15, RZ, RZ, -0x1 ;  /* 0xffffffffff0f7424 */ /* 0x000fce00078e00ff */
[----:B0123--:R-:W-:Y:S05]  /*278d0*/  WARPSYNC.COLLECTIVE R15, `(.L_x_837) ;  /* 0x000000000f087348 */ /* 0x00ffea0003c00000 */
[----:B------:R4:W0:Y:S02]  /*278e0*/  SHFL.IDX P6, R14, R13, R12, R11 ;  /* 0x0000000c0d0e7389 */ /* 0x00082400000c000b */
[----:B01234-:R-:W-:Y:S01]  /*278f0*/  ENDCOLLECTIVE ;  /* 0x000000000000791b */ /* 0x01ffe20003800000 */
.L_x_837:
[----:B------:R-:W-:Y:S05]  /*27900*/  BSYNC B1 ;  /* 0x0000000000017941 */ /* 0x000fea0003800000 */
.L_x_836:
        /* <DEDUP_REMOVED lines=8> */
.L_x_838:
[----:B------:R-:W-:Y:S01]  /*27990*/  IMAD.MOV.U32 R32, RZ, RZ, R14 ;  /* 0x000000ffff207224 */ /* 0x000fe200078e000e */
[----:B------:R-:W-:Y:S06]  /*279a0*/  BRA `(.L_x_839) ;  /* 0xfffffe2000c07947 */ /* 0x000fec000383ffff */
.L_x_550:
[----:B------:R-:W-:Y:S01]  /*279b0*/  BSSY B1, `(.L_x_840) ;  /* 0x0000008000017945 */ /* 0x000fe20003800000 */
[----:B---3--:R-:W-:Y:S01]  /*279c0*/  IMAD.MOV.U32 R13, RZ, RZ, R41 ;  /* 0x000000ffff0d7224 */ /* 0x008fe200078e0029 */
[----:B------:R-:W-:Y:S01]  /*279d0*/  MOV R12, 0x2 ;  /* 0x00000002000c7802 */ /* 0x000fe20000000f00 */
[----:B------:R-:W-:Y:S02]  /*279e0*/  IMAD.MOV.U32 R11, RZ, RZ, 0x181f ;  /* 0x0000181fff0b7424 */ /* 0x000fe400078e00ff */
[----:B------:R-:W-:-:S07]  /*279f0*/  IMAD.MOV.U32 R15, RZ, RZ, -0x1 ;  /* 0xffffffffff0f7424 */ /* 0x000fce00078e00ff */
[----:B012-4-:R-:W-:Y:S05]  /*27a00*/  WARPSYNC.COLLECTIVE R15, `(.L_x_841) ;  /* 0x000000000f087348 */ /* 0x017fea0003c00000 */
[----:B------:R3:W0:Y:S02]  /*27a10*/  SHFL.IDX P6, R14, R13, R12, R11 ;  /* 0x0000000c0d0e7389 */ /* 0x00062400000c000b */
[----:B01234-:R-:W-:Y:S01]  /*27a20*/  ENDCOLLECTIVE ;  /* 0x000000000000791b */ /* 0x01ffe20003800000 */
.L_x_841:
[----:B------:R-:W-:Y:S05]  /*27a30*/  BSYNC B1 ;  /* 0x0000000000017941 */ /* 0x000fea0003800000 */
.L_x_840:
        /* <DEDUP_REMOVED lines=8> */
.L_x_842:
[----:B------:R-:W-:Y:S01]  /*27ac0*/  IMAD.MOV.U32 R32, RZ, RZ, R14 ;  /* 0x000000ffff207224 */ /* 0x000fe200078e000e */
[----:B------:R-:W-:Y:S06]  /*27ad0*/  BRA `(.L_x_843) ;  /* 0xfffffe2000ec7947 */ /* 0x000fec000383ffff */
.L_x_554:
[----:B------:R0:W0:Y:S02]  /*27ae0*/  SYNCS.PHASECHK.TRANS64.TRYWAIT P0, [R89+URZ+0x388b0], R90 ;  /* 0x0388b05a590075a7 */ /* 0x000024000800017f */
[----:B0-----:R-:W-:Y:S05]  /*27af0*/  @!P0 NANOSLEEP.SYNCS 0x989680 ;  /* 0x009896800000895d */ /* 0x001fea0003900000 */
[----:B------:R-:W0:Y:S02]  /*27b00*/  @!P0 SYNCS.PHASECHK.TRANS64 P0, [R89+URZ+0x388b0], R90 ;  /* 0x0388b05a590085a7 */ /* 0x000e24000800007f */
[----:B0-----:R-:W-:Y:S05]  /*27b10*/  @!P0 BRA `(.L_x_554) ;  /* 0xfffffffc00f08947 */ /* 0x001fea000383ffff */
[----:B------:R-:W-:Y:S05]  /*27b20*/  BRA `(.L_x_844) ;  /* 0xfffffe2400947947 */ /* 0x000fea000383ffff */
.L_x_574:
[----:B------:R-:W-:Y:S01]  /*27b30*/  BSSY B1, `(.L_x_845) ;  /* 0x0000008000017945 */ /* 0x000fe20003800000 */
[----:B------:R-:W-:Y:S01]  /*27b40*/  MOV R13, R24 ;  /* 0x00000018000d7202 */ /* 0x000fe20000000f00 */
[----:B------:R-:W-:Y:S01]  /*27b50*/  IMAD.MOV.U32 R12, RZ, RZ, RZ ;  /* 0x000000ffff0c7224 */ /* 0x000fe200078e00ff */
[----:B------:R-:W-:Y:S01]  /*27b60*/  MOV R15, 0xffffffff ;  /* 0xffffffff000f7802 */ /* 0x000fe20000000f00 */
[----:B------:R-:W-:-:S07]  /*27b70*/  IMAD.MOV.U32 R11, RZ, RZ, 0x181f ;  /* 0x0000181fff0b7424 */ /* 0x000fce00078e00ff */
[----:B------:R-:W-:Y:S05]  /*27b80*/  WARPSYNC.COLLECTIVE R15, `(.L_x_846) ;  /* 0x000000000f087348 */ /* 0x000fea0003c00000 */
[----:B------:R0:W1:Y:S02]  /*27b90*/  SHFL.IDX P6, R14, R13, R12, R11 ;  /* 0x0000000c0d0e7389 */ /* 0x00006400000c000b */
[----:B01----:R-:W-:Y:S01]  /*27ba0*/  ENDCOLLECTIVE ;  /* 0x000000000000791b */ /* 0x003fe20003800000 */
.L_x_846:
[----:B------:R-:W-:Y:S05]  /*27bb0*/  BSYNC B1 ;  /* 0x0000000000017941 */ /* 0x000fea0003800000 */
.L_x_845:
        /* <DEDUP_REMOVED lines=8> */
.L_x_847:
[----:B------:R-:W-:Y:S01]  /*27c40*/  IMAD.MOV.U32 R13, RZ, RZ, R26 ;  /* 0x000000ffff0d7224 */ /* 0x000fe200078e001a */
[----:B------:R-:W-:-:S07]  /*27c50*/  MOV R2, R14 ;  /* 0x0000000e00027202 */ /* 0x000fce0000000f00 */
[----:B------:R-:W-:Y:S05]  /*27c60*/  WARPSYNC.COLLECTIVE R15, `(.L_x_848) ;  /* 0x000000000f087348 */ /* 0x000fea0003c00000 */
[----:B------:R0:W1:Y:S02]  /*27c70*/  SHFL.IDX P6, R14, R13, R12, R11 ;  /* 0x0000000c0d0e7389 */ /* 0x00006400000c000b */
[----:B01----:R-:W-:Y:S01]  /*27c80*/  ENDCOLLECTIVE ;  /* 0x000000000000791b */ /* 0x003fe20003800000 */
.L_x_848:
[----:B------:R-:W-:Y:S01]  /*27c90*/  MOV R13, R25 ;  /* 0x00000019000d7202 */ /* 0x000fe20000000f00 */
[----:B------:R-:W-:-:S07]  /*27ca0*/  IMAD.MOV.U32 R5, RZ, RZ, R14 ;  /* 0x000000ffff057224 */ /* 0x000fce00078e000e */
[----:B------:R-:W-:Y:S05]  /*27cb0*/  WARPSYNC.COLLECTIVE R15, `(.L_x_849) ;  /* 0x000000000f087348 */ /* 0x000fea0003c00000 */
[----:B------:R0:W1:Y:S02]  /*27cc0*/  SHFL.IDX P6, R14, R13, R12, R11 ;  /* 0x0000000c0d0e7389 */ /* 0x00006400000c000b */
[----:B01----:R-:W-:Y:S01]  /*27cd0*/  ENDCOLLECTIVE ;  /* 0x000000000000791b */ /* 0x003fe20003800000 */
.L_x_849:
[----:B------:R-:W-:Y:S05]  /*27ce0*/  BRA `(.L_x_850) ;  /* 0xfffffe3400e87947 */ /* 0x000fea000383ffff */
.L_x_578:
[----:B0-----:R0:W1:Y:S02]  /*27cf0*/  SYNCS.PHASECHK.TRANS64.TRYWAIT P0, [R22+URZ+0x38800], R5 ;  /* 0x03880005160075a7 */ /* 0x001064000800017f */
[----:B-1----:R-:W-:Y:S05]  /*27d00*/  @!P0 NANOSLEEP.SYNCS 0x989680 ;  /* 0x009896800000895d */ /* 0x002fea0003900000 */
[----:B------:R-:W1:Y:S02]  /*27d10*/  @!P0 SYNCS.PHASECHK.TRANS64 P0, [R22+URZ+0x38800], R5 ;  /* 0x03880005160085a7 */ /* 0x000e64000800007f */
[----:B-1----:R-:W-:Y:S05]  /*27d20*/  @!P0 BRA `(.L_x_578) ;  /* 0xfffffffc00f08947 */ /* 0x002fea000383ffff */
[----:B------:R-:W-:Y:S05]  /*27d30*/  BRA `(.L_x_851) ;  /* 0xfffffe3c00ac7947 */ /* 0x000fea000383ffff */
.L_x_610:
        /* <DEDUP_REMOVED lines=8> */
.L_x_853:
[----:B------:R-:W-:Y:S05]  /*27dc0*/  BSYNC B1 ;  /* 0x0000000000017941 */ /* 0x000fea0003800000 */
.L_x_852:
[----:B------:R-:W-:Y:S01]  /*27dd0*/  MOV R13, R2 ;  /* 0x00000002000d7202 */ /* 0x000fe20000000f00 */
[----:B------:R-:W-:Y:S01]  /*27de0*/  IMAD.MOV.U32 R12, RZ, RZ, RZ ;  /* 0x000000ffff0c7224 */ /* 0x000fe200078e00ff */
[----:B------:R-:W-:Y:S01]  /*27df0*/  MOV R15, 0xffffffff ;  /* 0xffffffff000f7802 */ /* 0x000fe20000000f00 */
[----:B------:R-:W-:Y:S02]  /*27e00*/  IMAD.MOV.U32 R11, RZ, RZ, 0x181f ;  /* 0x0000181fff0b7424 */ /* 0x000fe400078e00ff */
[----:B------:R-:W-:-:S07]  /*27e10*/  IMAD.MOV.U32 R0, RZ, RZ, R14 ;  /* 0x000000ffff007224 */ /* 0x000fce00078e000e */
[----:B------:R-:W-:Y:S05]  /*27e20*/  WARPSYNC.COLLECTIVE R15, `(.L_x_854) ;  /* 0x000000000f087348 */ /* 0x000fea0003c00000 */
[----:B------:R0:W1:Y:S02]  /*27e30*/  SHFL.IDX P6, R14, R13, R12, R11 ;  /* 0x0000000c0d0e7389 */ /* 0x00006400000c000b */
[----:B01----:R-:W-:Y:S01]  /*27e40*/  ENDCOLLECTIVE ;  /* 0x000000000000791b */ /* 0x003fe20003800000 */
.L_x_854:
[----:B------:R-:W-:Y:S02]  /*27e50*/  IMAD.MOV.U32 R13, RZ, RZ, R26 ;  /* 0x000000ffff0d7224 */ /* 0x000fe400078e001a */
[----:B------:R-:W-:-:S07]  /*27e60*/  IMAD.MOV.U32 R2, RZ, RZ, R14 ;  /* 0x000000ffff027224 */ /* 0x000fce00078e000e */
[----:B------:R-:W-:Y:S05]  /*27e70*/  WARPSYNC.COLLECTIVE R15, `(.L_x_855) ;  /* 0x000000000f087348 */ /* 0x000fea0003c00000 */
[----:B------:R0:W1:Y:S02]  /*27e80*/  SHFL.IDX P6, R14, R13, R12, R11 ;  /* 0x0000000c0d0e7389 */ /* 0x00006400000c000b */
[----:B01----:R-:W-:Y:S01]  /*27e90*/  ENDCOLLECTIVE ;  /* 0x000000000000791b */ /* 0x003fe20003800000 */
.L_x_855:
[----:B------:R-:W-:Y:S01]  /*27ea0*/  IMAD.MOV.U32 R13, RZ, RZ, R25 ;  /* 0x000000ffff0d7224 */ /* 0x000fe200078e0019 */
[----:B------:R-:W-:-:S07]  /*27eb0*/  MOV R3, R14 ;  /* 0x0000000e00037202 */ /* 0x000fce0000000f00 */
[----:B------:R-:W-:Y:S05]  /*27ec0*/  WARPSYNC.COLLECTIVE R15, `(.L_x_856) ;  /* 0x000000000f087348 */ /* 0x000fea0003c00000 */
[----:B------:R0:W1:Y:S02]  /*27ed0*/  SHFL.IDX P6, R14, R13, R12, R11 ;  /* 0x0000000c0d0e7389 */ /* 0x00006400000c000b */
[----:B01----:R-:W-:Y:S01]  /*27ee0*/  ENDCOLLECTIVE ;  /* 0x000000000000791b */ /* 0x003fe20003800000 */
.L_x_856:
[----:B------:R-:W-:Y:S01]  /*27ef0*/  IMAD.MOV.U32 R20, RZ, RZ, R14 ;  /* 0x000000ffff147224 */ /* 0x000fe200078e000e */
[----:B------:R-:W-:Y:S06]  /*27f00*/  BRA `(.L_x_857) ;  /* 0xfffffe6800047947 */ /* 0x000fec000383ffff */
.L_x_614:
[----:B0-----:R0:W1:Y:S02]  /*27f10*/  SYNCS.PHASECHK.TRANS64.TRYWAIT P0, [R22+URZ+0x38800], R3 ;  /* 0x03880003160075a7 */ /* 0x001064000800017f */
[----:B-1----:R-:W-:Y:S05]  /*27f20*/  @!P0 NANOSLEEP.SYNCS 0x989680 ;  /* 0x009896800000895d */ /* 0x002fea0003900000 */
[----:B------:R-:W1:Y:S02]  /*27f30*/  @!P0 SYNCS.PHASECHK.TRANS64 P0, [R22+URZ+0x38800], R3 ;  /* 0x03880003160085a7 */ /* 0x000e64000800007f */
[----:B-1----:R-:W-:Y:S05]  /*27f40*/  @!P0 BRA `(.L_x_614) ;  /* 0xfffffffc00f08947 */ /* 0x002fea000383ffff */
[----:B------:R-:W-:Y:S05]  /*27f50*/  BRA `(.L_x_858) ;  /* 0xfffffe6c008c7947 */ /* 0x000fea000383ffff */
.L_x_632:
[----:B-1----:R1:W0:Y:S02]  /*27f60*/  SYNCS.PHASECHK.TRANS64.TRYWAIT P1, [R0+URZ+0x38830], R3 ;  /* 0x03883003000075a7 */ /* 0x002224000802017f */
[----:B0-----:R-:W-:Y:S05]  /*27f70*/  @!P1 NANOSLEEP.SYNCS 0x989680 ;  /* 0x009896800000995d */ /* 0x001fea0003900000 */
[----:B------:R-:W0:Y:S02]  /*27f80*/  @!P1 SYNCS.PHASECHK.TRANS64 P1, [R0+URZ+0x38830], R3 ;  /* 0x03883003000095a7 */ /* 0x000e24000802007f */
[----:B0-----:R-:W-:Y:S05]  /*27f90*/  @!P1 BRA `(.L_x_632) ;  /* 0xfffffffc00f09947 */ /* 0x001fea000383ffff */
[----:B------:R-:W-:Y:S05]  /*27fa0*/  BRA `(.L_x_631) ;  /* 0xfffffea0007c7947 */ /* 0x000fea000383ffff */
.L_x_640:
[----:B0-----:R0:W2:Y:S02]  /*27fb0*/  SYNCS.PHASECHK.TRANS64.TRYWAIT P1, [R9+URZ+0x38830], R6 ;  /* 0x03883006090075a7 */ /* 0x0010a4000802017f */
[----:B--2---:R-:W-:Y:S05]  /*27fc0*/  @!P1 NANOSLEEP.SYNCS 0x989680 ;  /* 0x009896800000995d */ /* 0x004fea0003900000 */
[----:B------:R-:W2:Y:S02]  /*27fd0*/  @!P1 SYNCS.PHASECHK.TRANS64 P1, [R9+URZ+0x38830], R6 ;  /* 0x03883006090095a7 */ /* 0x000ea4000802007f */
[----:B--2---:R-:W-:Y:S05]  /*27fe0*/  @!P1 BRA `(.L_x_640) ;  /* 0xfffffffc00f09947 */ /* 0x004fea000383ffff */
[----:B------:R-:W-:Y:S05]  /*27ff0*/  BRA `(.L_x_639) ;  /* 0xfffffef000187947 */ /* 0x000fea000383ffff */
.L_x_645:
[----:B-1----:R1:W2:Y:S02]  /*28000*/  SYNCS.PHASECHK.TRANS64.TRYWAIT P1, [R6+URZ+0x38850], R0 ;  /* 0x03885000060075a7 */ /* 0x0022a4000802017f */
[----:B--2---:R-:W-:Y:S05]  /*28010*/  @!P1 NANOSLEEP.SYNCS 0x989680 ;  /* 0x009896800000995d */ /* 0x004fea0003900000 */
[----:B------:R-:W2:Y:S02]  /*28020*/  @!P1 SYNCS.PHASECHK.TRANS64 P1, [R6+URZ+0x38850], R0 ;  /* 0x03885000060095a7 */ /* 0x000ea4000802007f */
[----:B--2---:R-:W-:Y:S05]  /*28030*/  @!P1 BRA `(.L_x_645) ;  /* 0xfffffffc00f09947 */ /* 0x004fea000383ffff */
[----:B------:R-:W-:Y:S05]  /*28040*/  BRA `(.L_x_644) ;  /* 0xffffff2400dc7947 */ /* 0x000fea000383ffff */
.L_x_653:
[----:B-1----:R1:W2:Y:S02]  /*28050*/  SYNCS.PHASECHK.TRANS64.TRYWAIT P1, [R8+URZ+0x38850], R7 ;  /* 0x03885007080075a7 */ /* 0x0022a4000802017f */
[----:B--2---:R-:W-:Y:S05]  /*28060*/  @!P1 NANOSLEEP.SYNCS 0x989680 ;  /* 0x009896800000995d */ /* 0x004fea0003900000 */
[----:B------:R-:W2:Y:S02]  /*28070*/  @!P1 SYNCS.PHASECHK.TRANS64 P1, [R8+URZ+0x38850], R7 ;  /* 0x03885007080095a7 */ /* 0x000ea4000802007f */
[----:B--2---:R-:W-:Y:S05]  /*28080*/  @!P1 BRA `(.L_x_653) ;  /* 0xfffffffc00f09947 */ /* 0x004fea000383ffff */
[----:B------:R-:W-:Y:S05]  /*28090*/  BRA `(.L_x_652) ;  /* 0xffffff4000207947 */ /* 0x000fea000383ffff */
.L_x_690:
[----:B------:R-:W0:Y:S01]  /*280a0*/  S2R R9, SR_TID.X ;  /* 0x0000000000097919 */ /* 0x000e220000002100 */
[----:B------:R-:W-:Y:S01]  /*280b0*/  BSSY B1, `(.L_x_859) ;  /* 0x000000a000017945 */ /* 0x000fe20003800000 */
[----:B------:R-:W-:Y:S01]  /*280c0*/  IMAD.MOV.U32 R12, RZ, RZ, RZ ;  /* 0x000000ffff0c7224 */ /* 0x000fe200078e00ff */
[----:B------:R-:W-:Y:S01]  /*280d0*/  MOV R15, 0xffffffff ;  /* 0xffffffff000f7802 */ /* 0x000fe20000000f00 */
[----:B------:R-:W-:Y:S01]  /*280e0*/  IMAD.MOV.U32 R11, RZ, RZ, 0x1f ;  /* 0x0000001fff0b7424 */ /* 0x000fe200078e00ff */
[----:B0-----:R-:W-:-:S04]  /*280f0*/  SHF.R.U32.HI R9, RZ, 0x5, R9 ;  /* 0x00000005ff097819 */ /* 0x001fc80000011609 */
[----:B------:R-:W-:-:S04]  /*28100*/  LOP3.LUT R9, R9, 0x3, RZ, 0xc0, !PT ;  /* 0x0000000309097812 */ /* 0x000fc800078ec0ff */
[----:B------:R-:W-:-:S07]  /*28110*/  MOV R13, R9 ;  /* 0x00000009000d7202 */ /* 0x000fce0000000f00 */
[----:B------:R-:W-:Y:S05]  /*28120*/  WARPSYNC.COLLECTIVE R15, `(.L_x_860) ;  /* 0x000000000f087348 */ /* 0x000fea0003c00000 */
[----:B------:R0:W1:Y:S02]  /*28130*/  SHFL.IDX P6, R14, R13, R12, R11 ;  /* 0x0000000c0d0e7389 */ /* 0x00006400000c000b */
[----:B01----:R-:W-:Y:S01]  /*28140*/  ENDCOLLECTIVE ;  /* 0x000000000000791b */ /* 0x003fe20003800000 */
.L_x_860:
[----:B------:R-:W-:Y:S05]  /*28150*/  BSYNC B1 ;  /* 0x0000000000017941 */ /* 0x000fea0003800000 */
.L_x_859:
[----:B------:R-:W-:Y:S05]  /*28160*/  BRA `(.L_x_861) ;  /* 0xffffff8c00a87947 */ /* 0x000fea000383ffff */
.L_x_692:
[----:B------:R-:W-:Y:S01]  /*28170*/  BSSY B1, `(.L_x_862) ;  /* 0x0000006000017945 */ /* 0x000fe20003800000 */
[----:B------:R-:W-:-:S07]  /*28180*/  IMAD.MOV.U32 R15, RZ, RZ, -0x1 ;  /* 0xffffffffff0f7424 */ /* 0x000fce00078e00ff */
[----:B0-----:R-:W-:Y:S05]  /*28190*/  WARPSYNC.COLLECTIVE R15, `(.L_x_863) ;  /* 0x000000000f0c7348 */ /* 0x001fea0003c00000 */
[----:B------:R-:W-:Y:S02]  /*281a0*/  ELECT P6, UR62, PT ;  /* 0x00000000003e782f */ /* 0x000fe400038c0000 */
[----:B------:R-:W-:Y:S01]  /*281b0*/  MOV R14, UR62 ;  /* 0x0000003e000e7c02 */ /* 0x000fe20008000f00 */
[----:B0-----:R-:W-:Y:S10]  /*281c0*/  ENDCOLLECTIVE ;  /* 0x000000000000791b */ /* 0x001ff40003800000 */
.L_x_863:
[----:B------:R-:W-:Y:S05]  /*281d0*/  BSYNC B1 ;  /* 0x0000000000017941 */ /* 0x000fea0003800000 */
.L_x_862:
[----:B------:R-:W-:Y:S05]  /*281e0*/  BRA `(.L_x_691) ;  /* 0xffffff8c00a07947 */ /* 0x000fea000383ffff */
.L_x_694:
[----:B0-----:R0:W1:Y:S02]  /*281f0*/  SYNCS.PHASECHK.TRANS64.TRYWAIT P0, [R22+URZ+0x38820], R5 ;  /* 0x03882005160075a7 */ /* 0x001064000800017f */
[----:B-1----:R-:W-:Y:S05]  /*28200*/  @!P0 NANOSLEEP.SYNCS 0x989680 ;  /* 0x009896800000895d */ /* 0x002fea0003900000 */
[----:B------:R-:W1:Y:S02]  /*28210*/  @!P0 SYNCS.PHASECHK.TRANS64 P0, [R22+URZ+0x38820], R5 ;  /* 0x03882005160085a7 */ /* 0x000e64000800007f */
[----:B-1----:R-:W-:Y:S05]  /*28220*/  @!P0 BRA `(.L_x_694) ;  /* 0xfffffffc00f08947 */ /* 0x002fea000383ffff */
[----:B------:R-:W-:Y:S05]  /*28230*/  BRA `(.L_x_864) ;  /* 0xffffff8c00b07947 */ /* 0x000fea000383ffff */
.L_x_698:
[----:B-1----:R1:W2:Y:S02]  /*28240*/  SYNCS.PHASECHK.TRANS64.TRYWAIT P0, [R9+URZ+0x388a0], R8 ;  /* 0x0388a008090075a7 */ /* 0x0022a4000800017f */
[----:B--2---:R-:W-:Y:S05]  /*28250*/  @!P0 NANOSLEEP.SYNCS 0x989680 ;  /* 0x009896800000895d */ /* 0x004fea0003900000 */
[----:B------:R-:W2:Y:S02]  /*28260*/  @!P0 SYNCS.PHASECHK.TRANS64 P0, [R9+URZ+0x388a0], R8 ;  /* 0x0388a008090085a7 */ /* 0x000ea4000800007f */
[----:B--2---:R-:W-:Y:S05]  /*28270*/  @!P0 BRA `(.L_x_698) ;  /* 0xfffffffc00f08947 */ /* 0x004fea000383ffff */
[----:B------:R-:W-:Y:S05]  /*28280*/  BRA `(.L_x_865) ;  /* 0xffffff8c00c87947 */ /* 0x000fea000383ffff */
.L_x_706:
[----:B0-----:R0:W2:Y:S02]  /*28290*/  SYNCS.PHASECHK.TRANS64.TRYWAIT P0, [R9+URZ+0x388c0], R8 ;  /* 0x0388c008090075a7 */ /* 0x0010a4000800017f */
[----:B--2---:R-:W-:Y:S05]  /*282a0*/  @!P0 NANOSLEEP.SYNCS 0x989680 ;  /* 0x009896800000895d */ /* 0x004fea0003900000 */
[----:B------:R-:W2:Y:S02]  /*282b0*/  @!P0 SYNCS.PHASECHK.TRANS64 P0, [R9+URZ+0x388c0], R8 ;  /* 0x0388c008090085a7 */ /* 0x000ea4000800007f */
[----:B--2---:R-:W-:Y:S05]  /*282c0*/  @!P0 BRA `(.L_x_706) ;  /* 0xfffffffc00f08947 */ /* 0x004fea000383ffff */
[----:B------:R-:W-:Y:S05]  /*282d0*/  BRA `(.L_x_866) ;  /* 0xffffff9400047947 */ /* 0x000fea000383ffff */
.L_x_716:
[----:B-1----:R1:W2:Y:S02]  /*282e0*/  SYNCS.PHASECHK.TRANS64.TRYWAIT P1, [R8+URZ+0x388a0], R7 ;  /* 0x0388a007080075a7 */ /* 0x0022a4000802017f */
[----:B--2---:R-:W-:Y:S05]  /*282f0*/  @!P1 NANOSLEEP.SYNCS 0x989680 ;  /* 0x009896800000995d */ /* 0x004fea0003900000 */
[----:B------:R-:W2:Y:S02]  /*28300*/  @!P1 SYNCS.PHASECHK.TRANS64 P1, [R8+URZ+0x388a0], R7 ;  /* 0x0388a007080095a7 */ /* 0x000ea4000802007f */
[----:B--2---:R-:W-:Y:S05]  /*28310*/  @!P1 BRA `(.L_x_716) ;  /* 0xfffffffc00f09947 */ /* 0x004fea000383ffff */
[----:B------:R-:W-:Y:S05]  /*28320*/  BRA `(.L_x_867) ;  /* 0xffffff9800747947 */ /* 0x000fea000383ffff */
.L_x_724:
[----:B0-----:R0:W2:Y:S02]  /*28330*/  SYNCS.PHASECHK.TRANS64.TRYWAIT P1, [R8+URZ+0x388c0], R7 ;  /* 0x0388c007080075a7 */ /* 0x0010a4000802017f */
[----:B--2---:R-:W-:Y:S05]  /*28340*/  @!P1 NANOSLEEP.SYNCS 0x989680 ;  /* 0x009896800000995d */ /* 0x004fea0003900000 */
[----:B------:R-:W2:Y:S02]  /*28350*/  @!P1 SYNCS.PHASECHK.TRANS64 P1, [R8+URZ+0x388c0], R7 ;  /* 0x0388c007080095a7 */ /* 0x000ea4000802007f */
[----:B--2---:R-:W-:Y:S05]  /*28360*/  @!P1 BRA `(.L_x_724) ;  /* 0xfffffffc00f09947 */ /* 0x004fea000383ffff */
[----:B------:R-:W-:Y:S05]  /*28370*/  BRA `(.L_x_868) ;  /* 0xffffff9c00ac7947 */ /* 0x000fea000383ffff */
.L_x_740:
        /* <DEDUP_REMOVED lines=8> */
[----:B-----5:R-:W-:Y:S05]  /*28400*/  WARPSYNC.COLLECTIVE R15, `(.L_x_870) ;  /* 0x000000000f087348 */ /* 0x020fea0003c00000 */
[----:B------:R0:W1:Y:S02]  /*28410*/  SHFL.IDX P6, R14, R13, R12, R11 ;  /* 0x0000000c0d0e7389 */ /* 0x00006400000c000b */
[----:B01---5:R-:W-:Y:S01]  /*28420*/  ENDCOLLECTIVE ;  /* 0x000000000000791b */ /* 0x023fe20003800000 */
.L_x_870:
[----:B------:R-:W-:Y:S05]  /*28430*/  BSYNC B0 ;  /* 0x0000000000007941 */ /* 0x000fea0003800000 */
.L_x_869:
[----:B------:R-:W-:Y:S05]  /*28440*/  BRA `(.L_x_871) ;  /* 0xffffffac00207947 */ /* 0x000fea000383ffff */
.L_x_743:
[----:B0-----:R0:W1:Y:S02]  /*28450*/  SYNCS.PHASECHK.TRANS64.TRYWAIT P0, [R5+URZ+0x38840], R2 ;  /* 0x03884002050075a7 */ /* 0x001064000800017f */
[----:B-1----:R-:W-:Y:S05]  /*28460*/  @!P0 NANOSLEEP.SYNCS 0x989680 ;  /* 0x009896800000895d */ /* 0x002fea0003900000 */
[----:B------:R-:W1:Y:S02]  /*28470*/  @!P0 SYNCS.PHASECHK.TRANS64 P0, [R5+URZ+0x38840], R2 ;  /* 0x03884002050085a7 */ /* 0x000e64000800007f */
[----:B-1----:R-:W-:Y:S05]  /*28480*/  @!P0 BRA `(.L_x_743) ;  /* 0xfffffffc00f08947 */ /* 0x002fea000383ffff */
[----:B------:R-:W-:Y:S05]  /*28490*/  BRA `(.L_x_872) ;  /* 0xffffffac007c7947 */ /* 0x000fea000383ffff */
.L_x_744:
[----:B------:R-:W-:Y:S01]  /*284a0*/  BSSY B0, `(.L_x_873) ;  /* 0x0000008000007945 */ /* 0x000fe20003800000 */
[----:B------:R-:W-:Y:S01]  /*284b0*/  MOV R13, R6 ;  /* 0x00000006000d7202 */ /* 0x000fe20000000f00 */
[----:B------:R-:W-:Y:S01]  /*284c0*/  IMAD.MOV.U32 R12, RZ, RZ, RZ ;  /* 0x000000ffff0c7224 */ /* 0x000fe200078e00ff */
[----:B------:R-:W-:Y:S01]  /*284d0*/  MOV R11, 0x181f ;  /* 0x0000181f000b7802 */ /* 0x000fe20000000f00 */
[----:B------:R-:W-:-:S07]  /*284e0*/  IMAD.MOV.U32 R15, RZ, RZ, -0x1 ;  /* 0xffffffffff0f7424 */ /* 0x000fce00078e00ff */
[----:B------:R-:W-:Y:S05]  /*284f0*/  WARPSYNC.COLLECTIVE R15, `(.L_x_874) ;  /* 0x000000000f087348 */ /* 0x000fea0003c00000 */
[----:B------:R0:W1:Y:S02]  /*28500*/  SHFL.IDX P6, R14, R13, R12, R11 ;  /* 0x0000000c0d0e7389 */ /* 0x00006400000c000b */
[----:B01----:R-:W-:Y:S01]  /*28510*/  ENDCOLLECTIVE ;  /* 0x000000000000791b */ /* 0x003fe20003800000 */
.L_x_874:
[----:B------:R-:W-:Y:S05]  /*28520*/  BSYNC B0 ;  /* 0x0000000000007941 */ /* 0x000fea0003800000 */
.L_x_873:
[----:B------:R-:W-:Y:S01]  /*28530*/  IMAD.MOV.U32 R13, RZ, RZ, R0 ;  /* 0x000000ffff0d7224 */ /* 0x000fe200078e0000 */
[----:B------:R-:W-:Y:S01]  /*28540*/  MOV R12, RZ ;  /* 0x000000ff000c7202 */ /* 0x000fe20000000f00 */
[----:B------:R-:W-:Y:S01]  /*28550*/  IMAD.MOV.U32 R11, RZ, RZ, 0x181f ;  /* 0x0000181fff0b7424 */ /* 0x000fe200078e00ff */
[----:B------:R-:W-:Y:S01]  /*28560*/  MOV R15, 0xffffffff ;  /* 0xffffffff000f7802 */ /* 0x000fe20000000f00 */
[----:B------:R-:W-:Y:S01]  /*28570*/  @P0 IMAD R9, R7, 0x2, R22 ;  /* 0x0000000207090824 */ /* 0x000fe200078e0216 */
[----:B------:R-:W-:Y:S02]  /*28580*/  MOV R2, R14 ;  /* 0x0000000e00027202 */ /* 0x000fe40000000f00 */
[----:B------:R-:W-:-:S13]  /*28590*/  LOP3.LUT P5, RZ, R23, 0x10, RZ, 0xc0, !PT ;  /* 0x0000001017ff7812 */ /* 0x000fda00078ac0ff */
[----:B------:R-:W-:Y:S05]  /*285a0*/  WARPSYNC.COLLECTIVE R15, `(.L_x_875) ;  /* 0x000000000f087348 */ /* 0x000fea0003c00000 */
[----:B------:R0:W1:Y:S02]  /*285b0*/  SHFL.IDX P6, R14, R13, R12, R11 ;  /* 0x0000000c0d0e7389 */ /* 0x00006400000c000b */
[----:B01----:R-:W-:Y:S01]  /*285c0*/  ENDCOLLECTIVE ;  /* 0x000000000000791b */ /* 0x003fe20003800000 */
.L_x_875:
[C---:B------:R-:W-:Y:S01]  /*285d0*/  LOP3.LUT P4, RZ, R23.reuse, 0x8, RZ, 0xc0, !PT ;  /* 0x0000000817ff7812 */ /* 0x040fe2000788c0ff */
[----:B------:R-:W-:Y:S01]  /*285e0*/  ULDC.64 UR4, c[0x0][0x208] ;  /* 0x0000820000047ab9 */ /* 0x000fe20000000a00 */
[C---:B------:R-:W-:Y:S02]  /*285f0*/  LOP3.LUT P3, RZ, R23.reuse, 0x4, RZ, 0xc0, !PT ;  /* 0x0000000417ff7812 */ /* 0x040fe4000786c0ff */
[----:B------:R-:W-:Y:S02]  /*28600*/  LOP3.LUT P2, RZ, R23, 0x2, RZ, 0xc0, !PT ;  /* 0x0000000217ff7812 */ /* 0x000fe4000784c0ff */
[----:B------:R-:W-:Y:S01]  /*28610*/  MOV R13, R6 ;  /* 0x00000006000d7202 */ /* 0x000fe20000000f00 */
[----:B------:R-:W-:Y:S02]  /*28620*/  IMAD.MOV.U32 R12, RZ, RZ, 0x1 ;  /* 0x00000001ff0c7424 */ /* 0x000fe400078e00ff */
[----:B------:R-:W-:-:S05]  /*28630*/  IMAD.MOV.U32 R3, RZ, RZ, R14 ;  /* 0x000000ffff037224 */ /* 0x000fca00078e000e */
[----:B------:R-:W-:-:S04]  /*28640*/  @P0 LEA R3, P1, R36, R3, 0x1 ;  /* 0x0000000324030211 */ /* 0x000fc800078208ff */
[----:B------:R-:W-:Y:S02]  /*28650*/  @P0 IADD3.X R2, RZ, R2, RZ, P1, !PT ;  /* 0x00000002ff020210 */ /* 0x000fe40000ffe4ff */
[----:B------:R-:W-:Y:S02]  /*28660*/  ISETP.GE.AND P1, PT, R4, 0x11, PT ;  /* 0x000000110400780c */ /* 0x000fe40003f26270 */
[----:B------:R-:W-:-:S04]  /*28670*/  @P0 LOP3.LUT R3, R3, R2, RZ, 0x3c, !PT ;  /* 0x0000000203030212 */ /* 0x000fc800078e3cff */
[----:B------:R-:W-:-:S04]  /*28680*/  @P0 LOP3.LUT R2, R3, R2, RZ, 0x3c, !PT ;  /* 0x0000000203020212 */ /* 0x000fc800078e3cff */
[----:B------:R-:W-:-:S03]  /*28690*/  @P0 LOP3.LUT R3, R3, R2, RZ, 0x3c, !PT ;  /* 0x0000000203030212 */ /* 0x000fc600078e3cff */
[----:B------:R-:W-:Y:S02]  /*286a0*/  @P1 LEA R21, R7, R22, 0x1 ;  /* 0x0000001607151211 */ /* 0x000fe400078e08ff */
[----:B------:R-:W-:Y:S01]  /*286b0*/  @!PT LDS RZ, [RZ] ;  /* 0x00000000fffff984 */ /* 0x000fe20000000800 */
[----:B------:R-:W-:Y:S01]  /*286c0*/  @!PT LDS RZ, [RZ] ;  /* 0x00000000fffff984 */ /* 0x000fe20000000800 */
[----:B------:R-:W-:Y:S01]  /*286d0*/  @!PT LDS RZ, [RZ] ;  /* 0x00000000fffff984 */ /* 0x000fe20000000800 */
[----:B------:R0:W-:Y:S04]  /*286e0*/  @P0 LDGSTS.E.BYPASS.LTC128B.128 [R9+0x24400], desc[UR4][R2.64], !P5 ;  /* 0x2440000002090fae */ /* 0x0001e8000e901d44 */
[----:B------:R0:W-:Y:S04]  /*286f0*/  @P0 LDGSTS.E.BYPASS.LTC128B.128 [R9+0x26c00], desc[UR4][R2.64+0x80], !P4 ;  /* 0x26c0008002090fae */ /* 0x0001e8000e101d44 */
[----:B------:R0:W-:Y:S04]  /*28700*/  @P0 LDGSTS.E.BYPASS.LTC128B.128 [R9+0x29400], desc[UR4][R2.64+0x100], !P3 ;  /* 0x2940010002090fae */ /* 0x0001e8000d901d44 */
[----:B------:R0:W-:Y:S02]  /*28710*/  @P0 LDGSTS.E.BYPASS.LTC128B.128 [R9+0x2bc00], desc[UR4][R2.64+0x180], !P2 ;  /* 0x2bc0018002090fae */ /* 0x0001e4000d101d44 */
[----:B0-----:R-:W-:Y:S05]  /*28720*/  WARPSYNC.COLLECTIVE R15, `(.L_x_876) ;  /* 0x000000000f087348 */ /* 0x001fea0003c00000 */
[----:B------:R1:W2:Y:S02]  /*28730*/  SHFL.IDX P6, R14, R13, R12, R11 ;  /* 0x0000000c0d0e7389 */ /* 0x0002a400000c000b */
[----:B012---:R-:W-:Y:S01]  /*28740*/  ENDCOLLECTIVE ;  /* 0x000000000000791b */ /* 0x007fe20003800000 */
.L_x_876:
[----:B------:R-:W-:Y:S01]  /*28750*/  IMAD.MOV.U32 R13, RZ, RZ, R0 ;  /* 0x000000ffff0d7224 */ /* 0x000fe200078e0000 */
[----:B------:R-:W-:-:S07]  /*28760*/  MOV R8, R14 ;  /* 0x0000000e00087202 */ /* 0x000fce0000000f00 */
[----:B------:R-:W-:Y:S05]  /*28770*/  WARPSYNC.COLLECTIVE R15, `(.L_x_877) ;  /* 0x000000000f087348 */ /* 0x000fea0003c00000 */
[----:B------:R0:W1:Y:S02]  /*28780*/  SHFL.IDX P6, R14, R13, R12, R11 ;  /* 0x0000000c0d0e7389 */ /* 0x00006400000c000b */
[----:B01----:R-:W-:Y:S01]  /*28790*/  ENDCOLLECTIVE ;  /* 0x000000000000791b */ /* 0x003fe20003800000 */
.L_x_877:
[----:B------:R-:W-:Y:S01]  /*287a0*/  ULDC.64 UR4, c[0x0][0x208] ;  /* 0x0000820000047ab9 */ /* 0x000fe20000000a00 */
[----:B------:R-:W-:Y:S01]  /*287b0*/  IMAD.MOV.U32 R13, RZ, RZ, R6 ;  /* 0x000000ffff0d7224 */ /* 0x000fe200078e0006 */
[----:B------:R-:W-:Y:S02]  /*287c0*/  MOV R12, 0x2 ;  /* 0x00000002000c7802 */ /* 0x000fe40000000f00 */
[----:B------:R-:W-:-:S04]  /*287d0*/  MOV R2, R14 ;  /* 0x0000000e00027202 */ /* 0x000fc80000000f00 */
[----:B------:R-:W-:-:S05]  /*287e0*/  @P1 LEA R2, P0, R36, R2, 0x1 ;  /* 0x0000000224021211 */ /* 0x000fca00078008ff */
[----:B------:R-:W-:-:S05]  /*287f0*/  @P1 IMAD.X R3, RZ, RZ, R8, P0 ;  /* 0x000000ffff031224 */ /* 0x000fca00000e0608 */
[----:B------:R-:W-:Y:S01]  /*28800*/  @!PT LDS RZ, [RZ] ;  /* 0x00000000fffff984 */ /* 0x000fe20000000800 */
[----:B------:R-:W-:Y:S01]  /*28810*/  @!PT LDS RZ, [RZ] ;  /* 0x00000000fffff984 */ /* 0x000fe20000000800 */
[----:B------:R-:W-:Y:S01]  /*28820*/  @!PT LDS RZ, [RZ] ;  /* 0x00000000fffff984 */ /* 0x000fe20000000800 */
[----:B------:R0:W-:Y:S04]  /*28830*/  @P1 LDGSTS.E.BYPASS.LTC128B.128 [R21+0x24c00], desc[UR4][R2.64], !P5 ;  /* 0x24c0000002151fae */ /* 0x0001e8000e901d44 */
[----:B------:R0:W-:Y:S04]  /*28840*/  @P1 LDGSTS.E.BYPASS.LTC128B.128 [R21+0x27400], desc[UR4][R2.64+0x80], !P4 ;  /* 0x2740008002151fae */ /* 0x0001e8000e101d44 */
[----:B------:R0:W-:Y:S04]  /*28850*/  @P1 LDGSTS.E.BYPASS.LTC128B.128 [R21+0x29c00], desc[UR4][R2.64+0x100], !P3 ;  /* 0x29c0010002151fae */ /* 0x0001e8000d901d44 */
[----:B------:R0:W-:Y:S01]  /*28860*/  @P1 LDGSTS.E.BYPASS.LTC128B.128 [R21+0x2c400], desc[UR4][R2.64+0x180], !P2 ;  /* 0x2c40018002151fae */ /* 0x0001e2000d101d44 */
[----:B------:R-:W-:-:S13]  /*28870*/  ISETP.GE.AND P1, PT, R4, 0x21, PT ;  /* 0x000000210400780c */ /* 0x000fda0003f26270 */
[----:B0-----:R-:W-:Y:S05]  /*28880*/  WARPSYNC.COLLECTIVE R15, `(.L_x_878) ;  /* 0x000000000f087348 */ /* 0x001fea0003c00000 */
[----:B------:R1:W2:Y:S02]  /*28890*/  SHFL.IDX P6, R14, R13, R12, R11 ;  /* 0x0000000c0d0e7389 */ /* 0x0002a400000c000b */
[----:B012---:R-:W-:Y:S01]  /*288a0*/  ENDCOLLECTIVE ;  /* 0x000000000000791b */ /* 0x007fe20003800000 */
.L_x_878:
[----:B------:R-:W-:Y:S01]  /*288b0*/  @P1 IMAD R9, R7, 0x2, R22 ;  /* 0x0000000207091824 */ /* 0x000fe200078e0216 */
[----:B------:R-:W-:Y:S01]  /*288c0*/  MOV R13, R0 ;  /* 0x00000000000d7202 */ /* 0x000fe20000000f00 */
[----:B------:R-:W-:-:S07]  /*288d0*/  IMAD.MOV.U32 R8, RZ, RZ, R14 ;  /* 0x000000ffff087224 */ /* 0x000fce00078e000e */
[----:B------:R-:W-:Y:S05]  /*288e0*/  WARPSYNC.COLLECTIVE R15, `(.L_x_879) ;  /* 0x000000000f087348 */ /* 0x000fea0003c00000 */
[----:B------:R0:W1:Y:S02]  /*288f0*/  SHFL.IDX P6, R14, R13, R12, R11 ;  /* 0x0000000c0d0e7389 */ /* 0x00006400000c000b */
[----:B01----:R-:W-:Y:S01]  /*28900*/  ENDCOLLECTIVE ;  /* 0x000000000000791b */ /* 0x003fe20003800000 */
.L_x_879:
[----:B------:R-:W-:Y:S01]  /*28910*/  ULDC.64 UR4, c[0x0][0x208] ;  /* 0x0000820000047ab9 */ /* 0x000fe20000000a00 */
[----:B------:R-:W-:Y:S01]  /*28920*/  MOV R13, R6 ;  /* 0x00000006000d7202 */ /* 0x000fe20000000f00 */
[----:B------:R-:W-:Y:S02]  /*28930*/  IMAD.MOV.U32 R12, RZ, RZ, 0x3 ;  /* 0x00000003ff0c7424 */ /* 0x000fe400078e00ff */
[----:B------:R-:W-:-:S05]  /*28940*/  IMAD.MOV.U32 R2, RZ, RZ, R14 ;  /* 0x000000ffff027224 */ /* 0x000fca00078e000e */
[----:B------:R-:W-:-:S04]  /*28950*/  @P1 LEA R2, P0, R36, R2, 0x1 ;  /* 0x0000000224021211 */ /* 0x000fc800078008ff */
[----:B------:R-:W-:-:S05]  /*28960*/  @P1 IADD3.X R3, RZ, R8, RZ, P0, !PT ;  /* 0x00000008ff031210 */ /* 0x000fca00007fe4ff */
        /* <DEDUP_REMOVED lines=11> */
.L_x_880:
[----:B------:R-:W-:Y:S01]  /*28a20*/  @P1 LEA R21, R7, R22, 0x1 ;  /* 0x0000001607151211 */ /* 0x000fe200078e08ff */
[----:B------:R-:W-:Y:S01]  /*28a30*/  IMAD.MOV.U32 R13, RZ, RZ, R0 ;  /* 0x000000ffff0d7224 */ /* 0x000fe200078e0000 */
[----:B------:R-:W-:-:S07]  /*28a40*/  MOV R8, R14 ;  /* 0x0000000e00087202 */ /* 0x000fce0000000f00 */
[----:B------:R-:W-:Y:S05]  /*28a50*/  WARPSYNC.COLLECTIVE R15, `(.L_x_881) ;  /* 0x000000000f087348 */ /* 0x000fea0003c00000 */
[----:B------:R0:W1:Y:S02]  /*28a60*/  SHFL.IDX P6, R14, R13, R12, R11 ;  /* 0x0000000c0d0e7389 */ /* 0x00006400000c000b */
[----:B01----:R-:W-:Y:S01]  /*28a70*/  ENDCOLLECTIVE ;  /* 0x000000000000791b */ /* 0x003fe20003800000 */
.L_x_881:
        /* <DEDUP_REMOVED lines=16> */
.L_x_882:
[----:B------:R-:W-:Y:S01]  /*28b80*/  MOV R13, R0 ;  /* 0x00000000000d7202 */ /* 0x000fe20000000f00 */
[----:B------:R-:W-:-:S07]  /*28b90*/  IMAD.MOV.U32 R8, RZ, RZ, R14 ;  /* 0x000000ffff087224 */ /* 0x000fce00078e000e */
[----:B------:R-:W-:Y:S05]  /*28ba0*/  WARPSYNC.COLLECTIVE R15, `(.L_x_883) ;  /* 0x000000000f087348 */ /* 0x000fea0003c00000 */
[----:B------:R0:W1:Y:S02]  /*28bb0*/  SHFL.IDX P6, R14, R13, R12, R11 ;  /* 0x0000000c0d0e7389 */ /* 0x00006400000c000b */
[----:B01----:R-:W-:Y:S01]  /*28bc0*/  ENDCOLLECTIVE ;  /* 0x000000000000791b */ /* 0x003fe20003800000 */
.L_x_883:
[----:B------:R-:W-:Y:S01]  /*28bd0*/  IMAD.MOV.U32 R0, RZ, RZ, R14 ;  /* 0x000000ffff007224 */ /* 0x000fe200078e000e */
[----:B------:R-:W-:Y:S06]  /*28be0*/  BRA `(.L_x_884) ;  /* 0xffffffa800e07947 */ /* 0x000fec000383ffff */
.L_x_751:
[----:B------:R-:W-:Y:S01]  /*28bf0*/  MOV R13, R4 ;  /* 0x00000004000d7202 */ /* 0x000fe20000000f00 */
[----:B------:R-:W-:Y:S01]  /*28c00*/  IMAD.MOV.U32 R12, RZ, RZ, RZ ;  /* 0x000000ffff0c7224 */ /* 0x000fe200078e00ff */
[----:B------:R-:W-:Y:S01]  /*28c10*/  MOV R11, 0x181f ;  /* 0x0000181f000b7802 */ /* 0x000fe20000000f00 */
[----:B------:R-:W-:Y:S02]  /*28c20*/  IMAD.MOV.U32 R15, RZ, RZ, -0x1 ;  /* 0xffffffffff0f7424 */ /* 0x000fe400078e00ff */
[----:B-----5:R-:W-:Y:S02]  /*28c30*/  IMAD R6, R10, R8, RZ ;  /* 0x000000080a067224 */ /* 0x020fe400078e02ff */
[----:B------:R-:W-:-:S07]  /*28c40*/  IMAD.IADD R0, R9, 0x1, R0 ;  /* 0x0000000109007824 */ /* 0x000fce00078e0200 */
[----:B------:R-:W-:Y:S05]  /*28c50*/  WARPSYNC.COLLECTIVE R15, `(.L_x_885) ;  /* 0x000000000f087348 */ /* 0x000fea0003c00000 */
[----:B------:R0:W1:Y:S02]  /*28c60*/  SHFL.IDX P6, R14, R13, R12, R11 ;  /* 0x0000000c0d0e7389 */ /* 0x00006400000c000b */
[----:B01----:R-:W-:Y:S01]  /*28c70*/  ENDCOLLECTIVE ;  /* 0x000000000000791b */ /* 0x003fe20003800000 */
.L_x_885:
[----:B------:R-:W-:Y:S01]  /*28c80*/  ISETP.GE.AND P1, PT, R0, R6, PT ;  /* 0x000000060000720c */ /* 0x000fe20003f26270 */
[----:B------:R-:W-:Y:S01]  /*28c90*/  IMAD.MOV.U32 R13, RZ, RZ, R5 ;  /* 0x000000ffff0d7224 */ /* 0x000fe200078e0005 */
[----:B------:R-:W-:-:S11]  /*28ca0*/  MOV R2, R14 ;  /* 0x0000000e00027202 */ /* 0x000fd60000000f00 */
[----:B------:R-:W-:Y:S05]  /*28cb0*/  WARPSYNC.COLLECTIVE R15, `(.L_x_886) ;  /* 0x000000000f087348 */ /* 0x000fea0003c00000 */
[----:B------:R0:W1:Y:S02]  /*28cc0*/  SHFL.IDX P6, R14, R13, R12, R11 ;  /* 0x0000000c0d0e7389 */ /* 0x00006400000c000b */
[----:B01----:R-:W-:Y:S01]  /*28cd0*/  ENDCOLLECTIVE ;  /* 0x000000000000791b */ /* 0x003fe20003800000 */
.L_x_886:
[----:B------:R-:W-:Y:S01]  /*28ce0*/  ULDC.64 UR4, c[0x0][0x208] ;  /* 0x0000820000047ab9 */ /* 0x000fe20000000a00 */
[----:B------:R-:W-:Y:S01]  /*28cf0*/  IMAD.MOV.U32 R13, RZ, RZ, R4 ;  /* 0x000000ffff0d7224 */ /* 0x000fe200078e0004 */
[----:B------:R-:W-:Y:S02]  /*28d00*/  MOV R12, 0x1 ;  /* 0x00000001000c7802 */ /* 0x000fe40000000f00 */
[----:B------:R-:W-:-:S04]  /*28d10*/  MOV R3, R14 ;  /* 0x0000000e00037202 */ /* 0x000fc80000000f00 */
[----:B------:R-:W-:-:S04]  /*28d20*/  @!P1 LEA R7, P5, R36, R3, 0x1 ;  /* 0x0000000324079211 */ /* 0x000fc800078a08ff */
[----:B------:R-:W-:Y:S01]  /*28d30*/  @!P1 IADD3.X R3, RZ, R2, RZ, P5, !PT ;  /* 0x00000002ff039210 */ /* 0x000fe20002ffe4ff */
[----:B------:R-:W-:Y:S01]  /*28d40*/  @!P1 IMAD.MOV.U32 R2, RZ, RZ, R7 ;  /* 0x000000ffff029224 */ /* 0x000fe200078e0007 */
[----:B------:R-:W-:-:S04]  /*28d50*/  IADD3 R7, R0, 0x10, RZ ;  /* 0x0000001000077810 */ /* 0x000fc80007ffe0ff */
[----:B------:R-:W-:Y:S01]  /*28d60*/  @!PT LDS RZ, [RZ] ;  /* 0x00000000fffff984 */ /* 0x000fe20000000800 */
[----:B------:R-:W-:Y:S01]  /*28d70*/  @!PT LDS RZ, [RZ] ;  /* 0x00000000fffff984 */ /* 0x000fe20000000800 */
[----:B------:R-:W-:Y:S01]  /*28d80*/  @!PT LDS RZ, [RZ] ;  /* 0x00000000fffff984 */ /* 0x000fe20000000800 */
[----:B------:R0:W-:Y:S04]  /*28d90*/  @!P1 LDGSTS.E.BYPASS.LTC128B.128 [R37+0x14400], desc[UR4][R2.64], !P4 ;  /* 0x1440000002259fae */ /* 0x0001e8000e101d44 */
[----:B------:R0:W-:Y:S04]  /*28da0*/  @!P1 LDGSTS.E.BYPASS.LTC128B.128 [R37+0x18400], desc[UR4][R2.64+0x80], !P3 ;  /* 0x1840008002259fae */ /* 0x0001e8000d901d44 */
[----:B------:R0:W-:Y:S04]  /*28db0*/  @!P1 LDGSTS.E.BYPASS.LTC128B.128 [R37+0x1c400], desc[UR4][R2.64+0x100], !P2 ;  /* 0x1c40010002259fae */ /* 0x0001e8000d101d44 */
[----:B------:R0:W-:Y:S01]  /*28dc0*/  @!P1 LDGSTS.E.BYPASS.LTC128B.128 [R37+0x20400], desc[UR4][R2.64+0x180], !P0 ;  /* 0x2040018002259fae */ /* 0x0001e2000c101d44 */
[----:B------:R-:W-:-:S13]  /*28dd0*/  ISETP.GE.AND P1, PT, R7, R6, PT ;  /* 0x000000060700720c */ /* 0x000fda0003f26270 */
[----:B0-----:R-:W-:Y:S05]  /*28de0*/  WARPSYNC.COLLECTIVE R15, `(.L_x_887) ;  /* 0x000000000f087348 */ /* 0x001fea0003c00000 */
[----:B------:R1:W2:Y:S02]  /*28df0*/  SHFL.IDX P6, R14, R13, R12, R11 ;  /* 0x0000000c0d0e7389 */ /* 0x0002a400000c000b */
[----:B012---:R-:W-:Y:S01]  /*28e00*/  ENDCOLLECTIVE ;  /* 0x000000000000791b */ /* 0x007fe20003800000 */
.L_x_887:
[----:B------:R-:W-:Y:S01]  /*28e10*/  MOV R13, R5 ;  /* 0x00000005000d7202 */ /* 0x000fe20000000f00 */
[----:B------:R-:W-:-:S07]  /*28e20*/  IMAD.MOV.U32 R2, RZ, RZ, R14 ;  /* 0x000000ffff027224 */ /* 0x000fce00078e000e */
[----:B------:R-:W-:Y:S05]  /*28e30*/  WARPSYNC.COLLECTIVE R15, `(.L_x_888) ;  /* 0x000000000f087348 */ /* 0x000fea0003c00000 */
[----:B------:R0:W1:Y:S02]  /*28e40*/  SHFL.IDX P6, R14, R13, R12, R11 ;  /* 0x0000000c0d0e7389 */ /* 0x00006400000c000b */
[----:B01----:R-:W-:Y:S01]  /*28e50*/  ENDCOLLECTIVE ;  /* 0x000000000000791b */ /* 0x003fe20003800000 */
.L_x_888:
[----:B------:R-:W-:Y:S01]  /*28e60*/  ULDC.64 UR4, c[0x0][0x208] ;  /* 0x0000820000047ab9 */ /* 0x000fe20000000a00 */
[----:B------:R-:W-:Y:S01]  /*28e70*/  MOV R13, R4 ;  /* 0x00000004000d7202 */ /* 0x000fe20000000f00 */
[----:B------:R-:W-:Y:S02]  /*28e80*/  IMAD.MOV.U32 R12, RZ, RZ, 0x2 ;  /* 0x00000002ff0c7424 */ /* 0x000fe400078e00ff */
[----:B------:R-:W-:-:S05]  /*28e90*/  IMAD.MOV.U32 R3, RZ, RZ, R14 ;  /* 0x000000ffff037224 */ /* 0x000fca00078e000e */
[----:B------:R-:W-:-:S04]  /*28ea0*/  @!P1 LEA R7, P5, R36, R3, 0x1 ;  /* 0x0000000324079211 */ /* 0x000fc800078a08ff */
[----:B------:R-:W-:Y:S01]  /*28eb0*/  @!P1 IADD3.X R8, RZ, R2, RZ, P5, !PT ;  /* 0x00000002ff089210 */ /* 0x000fe20002ffe4ff */
[----:B------:R-:W-:Y:S02]  /*28ec0*/  @!P1 IMAD.MOV.U32 R2, RZ, RZ, R7 ;  /* 0x000000ffff029224 */ /* 0x000fe400078e0007 */
[----:B------:R-:W-:Y:S01]  /*28ed0*/  VIADD R7, R0, 0x20 ;  /* 0x0000002000077836 */ /* 0x000fe20000000000 */
[----:B------:R-:W-:-:S05]  /*28ee0*/  @!P1 MOV R3, R8 ;  /* 0x0000000800039202 */ /* 0x000fca0000000f00 */
        /* <DEDUP_REMOVED lines=11> */
.L_x_889:
[----:B------:R-:W-:Y:S01]  /*28fa0*/  IMAD.MOV.U32 R13, RZ, RZ, R5 ;  /* 0x000000ffff0d7224 */ /* 0x000fe200078e0005 */
[----:B------:R-:W-:-:S07]  /*28fb0*/  MOV R2, R14 ;  /* 0x0000000e00027202 */ /* 0x000fce0000000f00 */
[----:B------:R-:W-:Y:S05]  /*28fc0*/  WARPSYNC.COLLECTIVE R15, `(.L_x_890) ;  /* 0x000000000f087348 */ /* 0x000fea0003c00000 */
[----:B------:R0:W1:Y:S02]  /*28fd0*/  SHFL.IDX P6, R14, R13, R12, R11 ;  /* 0x0000000c0d0e7389 */ /* 0x00006400000c000b */
[----:B01----:R-:W-:Y:S01]  /*28fe0*/  ENDCOLLECTIVE ;  /* 0x000000000000791b */ /* 0x003fe20003800000 */
.L_x_890:
[----:B------:R-:W-:Y:S01]  /*28ff0*/  ULDC.64 UR4, c[0x0][0x208] ;  /* 0x0000820000047ab9 */ /* 0x000fe20000000a00 */
[----:B------:R-:W-:Y:S01]  /*29000*/  IMAD.MOV.U32 R13, RZ, RZ, R4 ;  /* 0x000000ffff0d7224 */ /* 0x000fe200078e0004 */
[----:B------:R-:W-:Y:S02]  /*29010*/  MOV R12, 0x3 ;  /* 0x00000003000c7802 */ /* 0x000fe40000000f00 */
[----:B------:R-:W-:-:S04]  /*29020*/  MOV R3, R14 ;  /* 0x0000000e00037202 */ /* 0x000fc80000000f00 */
[----:B------:R-:W-:-:S05]  /*29030*/  @!P1 LEA R7, P5, R36, R3, 0x1 ;  /* 0x0000000324079211 */ /* 0x000fca00078a08ff */
[----:B------:R-:W-:Y:S01]  /*29040*/  @!P1 IMAD.X R8, RZ, RZ, R2, P5 ;  /* 0x000000ffff089224 */ /* 0x000fe200028e0602 */
[----:B------:R-:W-:Y:S02]  /*29050*/  @!P1 MOV R2, R7 ;  /* 0x0000000700029202 */ /* 0x000fe40000000f00 */
[----:B------:R-:W-:Y:S01]  /*29060*/  IADD3 R7, R0, 0x30, RZ ;  /* 0x0000003000077810 */ /* 0x000fe20007ffe0ff */
[----:B------:R-:W-:-:S05]  /*29070*/  @!P1 IMAD.MOV.U32 R3, RZ, RZ, R8 ;  /* 0x000000ffff039224 */ /* 0x000fca00078e0008 */
        /* <DEDUP_REMOVED lines=11> */
.L_x_891:
[----:B------:R-:W-:Y:S01]  /*29130*/  MOV R13, R5 ;  /* 0x00000005000d7202 */ /* 0x000fe20000000f00 */
[----:B------:R-:W-:-:S07]  /*29140*/  IMAD.MOV.U32 R2, RZ, RZ, R14 ;  /* 0x000000ffff027224 */ /* 0x000fce00078e000e */
[----:B------:R-:W-:Y:S05]  /*29150*/  WARPSYNC.COLLECTIVE R15, `(.L_x_892) ;  /* 0x000000000f087348 */ /* 0x000fea0003c00000 */
[----:B------:R0:W1:Y:S02]  /*29160*/  SHFL.IDX P6, R14, R13, R12, R11 ;  /* 0x0000000c0d0e7389 */ /* 0x00006400000c000b */
[----:B01----:R-:W-:Y:S01]  /*29170*/  ENDCOLLECTIVE ;  /* 0x000000000000791b */ /* 0x003fe20003800000 */
.L_x_892:
        /* <DEDUP_REMOVED lines=20> */
.L_x_893:
[----:B------:R-:W-:Y:S01]  /*292c0*/  IMAD.MOV.U32 R13, RZ, RZ, R5 ;  /* 0x000000ffff0d7224 */ /* 0x000fe200078e0005 */
[----:B------:R-:W-:-:S07]  /*292d0*/  MOV R2, R14 ;  /* 0x0000000e00027202 */ /* 0x000fce0000000f00 */
[----:B------:R-:W-:Y:S05]  /*292e0*/  WARPSYNC.COLLECTIVE R15, `(.L_x_894) ;  /* 0x000000000f087348 */ /* 0x000fea0003c00000 */
[----:B------:R0:W1:Y:S02]  /*292f0*/  SHFL.IDX P6, R14, R13, R12, R11 ;  /* 0x0000000c0d0e7389 */ /* 0x00006400000c000b */
[----:B01----:R-:W-:Y:S01]  /*29300*/  ENDCOLLECTIVE ;  /* 0x000000000000791b */ /* 0x003fe20003800000 */
.L_x_894:
        /* <DEDUP_REMOVED lines=20> */
.L_x_895:
[----:B------:R-:W-:Y:S01]  /*29450*/  MOV R13, R5 ;  /* 0x00000005000d7202 */ /* 0x000fe20000000f00 */
[----:B------:R-:W-:-:S07]  /*29460*/  IMAD.MOV.U32 R2, RZ, RZ, R14 ;  /* 0x000000ffff027224 */ /* 0x000fce00078e000e */
[----:B------:R-:W-:Y:S05]  /*29470*/  WARPSYNC.COLLECTIVE R15, `(.L_x_896) ;  /* 0x000000000f087348 */ /* 0x000fea0003c00000 */
[----:B------:R0:W1:Y:S02]  /*29480*/  SHFL.IDX P6, R14, R13, R12, R11 ;  /* 0x0000000c0d0e7389 */ /* 0x00006400000c000b */
[----:B01----:R-:W-:Y:S01]  /*29490*/  ENDCOLLECTIVE ;  /* 0x000000000000791b */ /* 0x003fe20003800000 */
.L_x_896:
        /* <DEDUP_REMOVED lines=20> */
.L_x_897:
[----:B------:R-:W-:Y:S01]  /*295e0*/  IMAD.MOV.U32 R13, RZ, RZ, R5 ;  /* 0x000000ffff0d7224 */ /* 0x000fe200078e0005 */
[----:B------:R-:W-:-:S07]  /*295f0*/  MOV R2, R14 ;  /* 0x0000000e00027202 */ /* 0x000fce0000000f00 */
[----:B------:R-:W-:Y:S05]  /*29600*/  WARPSYNC.COLLECTIVE R15, `(.L_x_898) ;  /* 0x000000000f087348 */ /* 0x000fea0003c00000 */
[----:B------:R0:W1:Y:S02]  /*29610*/  SHFL.IDX P6, R14, R13, R12, R11 ;  /* 0x0000000c0d0e7389 */ /* 0x00006400000c000b */
[----:B01----:R-:W-:Y:S01]  /*29620*/  ENDCOLLECTIVE ;  /* 0x000000000000791b */ /* 0x003fe20003800000 */
.L_x_898:
[----:B------:R-:W-:Y:S01]  /*29630*/  ULDC.64 UR4, c[0x0][0x208] ;  /* 0x0000820000047ab9 */ /* 0x000fe20000000a00 */
[----:B------:R-:W-:Y:S01]  /*29640*/  MOV R13, R4 ;  /* 0x00000004000d7202 */ /* 0x000fe20000000f00 */
[----:B------:R-:W-:Y:S01]  /*29650*/  IMAD.MOV.U32 R12, RZ, RZ, 0x7 ;  /* 0x00000007ff0c7424 */ /* 0x000fe200078e00ff */
[----:B------:R-:W-:-:S04]  /*29660*/  MOV R3, R14 ;  /* 0x0000000e00037202 */ /* 0x000fc80000000f00 */
[----:B------:R-:W-:-:S05]  /*29670*/  @!P1 LEA R7, P5, R36, R3, 0x1 ;  /* 0x0000000324079211 */ /* 0x000fca00078a08ff */
[----:B------:R-:W-:Y:S01]  /*29680*/  @!P1 IMAD.X R8, RZ, RZ, R2, P5 ;  /* 0x000000ffff089224 */ /* 0x000fe200028e0602 */
[----:B------:R-:W-:-:S03]  /*29690*/  @!P1 MOV R2, R7 ;  /* 0x0000000700029202 */ /* 0x000fc60000000f00 */
[----:B------:R-:W-:-:S05]  /*296a0*/  @!P1 IMAD.MOV.U32 R3, RZ, RZ, R8 ;  /* 0x000000ffff039224 */ /* 0x000fca00078e0008 */
[----:B------:R-:W-:Y:S01]  /*296b0*/  @!PT LDS RZ, [RZ] ;  /* 0x00000000fffff984 */ /* 0x000fe20000000800 */
[----:B------:R-:W-:Y:S01]  /*296c0*/  @!PT LDS RZ, [RZ] ;  /* 0x00000000fffff984 */ /* 0x000fe20000000800 */
[----:B------:R-:W-:Y:S01]  /*296d0*/  @!PT LDS RZ, [RZ] ;  /* 0x00000000fffff984 */ /* 0x000fe20000000800 */
[----:B------:R0:W-:Y:S04]  /*296e0*/  @!P1 LDGSTS.E.BYPASS.LTC128B.128 [R37+0x17400], desc[UR4][R2.64], !P4 ;  /* 0x1740000002259fae */ /* 0x0001e8000e101d44 */
[----:B------:R0:W-:Y:S04]  /*296f0*/  @!P1 LDGSTS.E.BYPASS.LTC128B.128 [R37+0x1b400], desc[UR4][R2.64+0x80], !P3 ;  /* 0x1b40008002259fae */ /* 0x0001e8000d901d44 */
[----:B------:R0:W-:Y:S04]  /*29700*/  @!P1 LDGSTS.E.BYPASS.LTC128B.128 [R37+0x1f400], desc[UR4][R2.64+0x100], !P2 ;  /* 0x1f40010002259fae */ /* 0x0001e8000d101d44 */
[----:B------:R0:W-:Y:S02]  /*29710*/  @!P1 LDGSTS.E.BYPASS.LTC128B.128 [R37+0x23400], desc[UR4][R2.64+0x180], !P0 ;  /* 0x2340018002259fae */ /* 0x0001e4000c101d44 */
[----:B0-----:R-:W-:Y:S05]  /*29720*/  WARPSYNC.COLLECTIVE R15, `(.L_x_899) ;  /* 0x000000000f087348 */ /* 0x001fea0003c00000 */
[----:B------:R1:W2:Y:S02]  /*29730*/  SHFL.IDX P6, R14, R13, R12, R11 ;  /* 0x0000000c0d0e7389 */ /* 0x0002a400000c000b */
[----:B012---:R-:W-:Y:S01]  /*29740*/  ENDCOLLECTIVE ;  /* 0x000000000000791b */ /* 0x007fe20003800000 */
.L_x_899:
[----:B------:R-:W-:Y:S01]  /*29750*/  IMAD.MOV.U32 R13, RZ, RZ, R5 ;  /* 0x000000ffff0d7224 */ /* 0x000fe200078e0005 */
[----:B------:R-:W-:-:S07]  /*29760*/  MOV R7, R14 ;  /* 0x0000000e00077202 */ /* 0x000fce0000000f00 */
[----:B------:R-:W-:Y:S05]  /*29770*/  WARPSYNC.COLLECTIVE R15, `(.L_x_900) ;  /* 0x000000000f087348 */ /* 0x000fea0003c00000 */
[----:B------:R0:W1:Y:S02]  /*29780*/  SHFL.IDX P6, R14, R13, R12, R11 ;  /* 0x0000000c0d0e7389 */ /* 0x00006400000c000b */
[----:B01----:R-:W-:Y:S01]  /*29790*/  ENDCOLLECTIVE ;  /* 0x000000000000791b */ /* 0x003fe20003800000 */
.L_x_900:
[----:B------:R-:W-:Y:S05]  /*297a0*/  BRA `(.L_x_901) ;  /* 0xffffffac00507947 */ /* 0x000fea000383ffff */
.L_x_756:
[----:B0-----:R0:W2:Y:S02]  /*297b0*/  SYNCS.PHASECHK.TRANS64.TRYWAIT P0, [R22+URZ+0x38820], R3 ;  /* 0x03882003160075a7 */ /* 0x0010a4000800017f */
[----:B--2---:R-:W-:Y:S05]  /*297c0*/  @!P0 NANOSLEEP.SYNCS 0x989680 ;  /* 0x009896800000895d */ /* 0x004fea0003900000 */
[----:B------:R-:W2:Y:S02]  /*297d0*/  @!P0 SYNCS.PHASECHK.TRANS64 P0, [R22+URZ+0x38820], R3 ;  /* 0x03882003160085a7 */ /* 0x000ea4000800007f */
[----:B--2---:R-:W-:Y:S05]  /*297e0*/  @!P0 BRA `(.L_x_756) ;  /* 0xfffffffc00f08947 */ /* 0x004fea000383ffff */
[----:B------:R-:W-:Y:S05]  /*297f0*/  BRA `(.L_x_902) ;  /* 0xffffffac00c87947 */ /* 0x000fea000383ffff */
.L_x_761:
[----:B0-----:R0:W1:Y:S02]  /*29800*/  SYNCS.PHASECHK.TRANS64.TRYWAIT P0, [R6+URZ+0x38840], R3 ;  /* 0x03884003060075a7 */ /* 0x001064000800017f */
[----:B-1----:R-:W-:Y:S05]  /*29810*/  @!P0 NANOSLEEP.SYNCS 0x989680 ;  /* 0x009896800000895d */ /* 0x002fea0003900000 */
[----:B------:R-:W1:Y:S02]  /*29820*/  @!P0 SYNCS.PHASECHK.TRANS64 P0, [R6+URZ+0x38840], R3 ;  /* 0x03884003060085a7 */ /* 0x000e64000800007f */
[----:B-1----:R-:W-:Y:S05]  /*29830*/  @!P0 BRA `(.L_x_761) ;  /* 0xfffffffc00f08947 */ /* 0x002fea000383ffff */
[----:B------:R-:W-:Y:S05]  /*29840*/  BRA `(.L_x_903) ;  /* 0xffffffb000c07947 */ /* 0x000fea000383ffff */
.L_x_762:
        /* <DEDUP_REMOVED lines=8> */
.L_x_905:
[----:B------:R-:W-:Y:S05]  /*298d0*/  BSYNC B1 ;  /* 0x0000000000017941 */ /* 0x000fea0003800000 */
.L_x_904:
[----:B------:R-:W-:Y:S01]  /*298e0*/  IMAD.MOV.U32 R13, RZ, RZ, R8 ;  /* 0x000000ffff0d7224 */ /* 0x000fe200078e0008 */
[----:B------:R-:W-:Y:S01]  /*298f0*/  MOV R12, RZ ;  /* 0x000000ff000c7202 */ /* 0x000fe20000000f00 */
[----:B------:R-:W-:Y:S01]  /*29900*/  IMAD.MOV.U32 R11, RZ, RZ, 0x181f ;  /* 0x0000181fff0b7424 */ /* 0x000fe200078e00ff */
[----:B------:R-:W-:Y:S02]  /*29910*/  MOV R15, 0xffffffff ;  /* 0xffffffff000f7802 */ /* 0x000fe40000000f00 */
[----:B------:R-:W-:Y:S02]  /*29920*/  MOV R3, R14 ;  /* 0x0000000e00037202 */ /* 0x000fe40000000f00 */
[----:B------:R-:W-:-:S07]  /*29930*/  LOP3.LUT R23, R23, 0xfffffdff, RZ, 0xc0, !PT ;  /* 0xfffffdff17177812 */ /* 0x000fce00078ec0ff */
[----:B------:R-:W-:Y:S05]  /*29940*/  WARPSYNC.COLLECTIVE R15, `(.L_x_906) ;  /* 0x000000000f087348 */ /* 0x000fea0003c00000 */
[----:B------:R0:W1:Y:S02]  /*29950*/  SHFL.IDX P6, R14, R13, R12, R11 ;  /* 0x0000000c0d0e7389 */ /* 0x00006400000c000b */
[----:B01----:R-:W-:Y:S01]  /*29960*/  ENDCOLLECTIVE ;  /* 0x000000000000791b */ /* 0x003fe20003800000 */
.L_x_906:
[----:B------:R-:W-:Y:S01]  /*29970*/  SHF.L.U32 R0, R36, 0x1, RZ ;  /* 0x0000000124007819 */ /* 0x000fe200000006ff */
[----:B------:R-:W-:Y:S01]  /*29980*/  ULDC.64 UR4, c[0x0][0x208] ;  /* 0x0000820000047ab9 */ /* 0x000fe20000000a00 */
[----:B------:R-:W-:Y:S02]  /*29990*/  @P3 LOP3.LUT R23, R23, 0x200, RZ, 0xfc, !PT ;  /* 0x0000020017173812 */ /* 0x000fe400078efcff */
[----:B------:R-:W-:Y:S02]  /*299a0*/  LEA R9, R9, R22, 0x1 ;  /* 0x0000001609097211 */ /* 0x000fe400078e08ff */
[C---:B------:R-:W-:Y:S02]  /*299b0*/  LOP3.LUT P3, RZ, R23.reuse, 0x10, RZ, 0xc0, !PT ;  /* 0x0000001017ff7812 */ /* 0x040fe4000786c0ff */
[----:B------:R-:W-:-:S04]  /*299c0*/  LOP3.LUT R23, R23, 0xfffffeff, RZ, 0xc0, !PT ;  /* 0xfffffeff17177812 */ /* 0x000fc800078ec0ff */
[----:B------:R-:W-:Y:S01]  /*299d0*/  @P2 LOP3.LUT R23, R23, 0x100, RZ, 0xfc, !PT ;  /* 0x0000010017172812 */ /* 0x000fe200078efcff */
[----:B------:R-:W-:Y:S01]  /*299e0*/  IMAD.MOV.U32 R13, RZ, RZ, R10 ;  /* 0x000000ffff0d7224 */ /* 0x000fe200078e000a */
[----:B------:R-:W-:Y:S02]  /*299f0*/  MOV R12, 0x1 ;  /* 0x00000001000c7802 */ /* 0x000fe40000000f00 */
[C---:B------:R-:W-:Y:S02]  /*29a00*/  LOP3.LUT P2, RZ, R23.reuse, 0x8, RZ, 0xc0, !PT ;  /* 0x0000000817ff7812 */ /* 0x040fe4000784c0ff */
[----:B------:R-:W-:-:S04]  /*29a10*/  LOP3.LUT R23, R23, 0xffffff7f, RZ, 0xc0, !PT ;  /* 0xffffff7f17177812 */ /* 0x000fc800078ec0ff */
[----:B------:R-:W-:Y:S01]  /*29a20*/  @P1 LOP3.LUT R23, R23, 0x80, RZ, 0xfc, !PT ;  /* 0x0000008017171812 */ /* 0x000fe200078efcff */
[----:B------:R-:W-:-:S03]  /*29a30*/  IMAD.MOV.U32 R2, RZ, RZ, R14 ;  /* 0x000000ffff027224 */ /* 0x000fc600078e000e */
[----:B------:R-:W-:Y:S02]  /*29a40*/  LOP3.LUT P1, RZ, R23, 0x4, RZ, 0xc0, !PT ;  /* 0x0000000417ff7812 */ /* 0x000fe4000782c0ff */
[----:B------:R-:W-:-:S05]  /*29a50*/  IADD3 R2, P0, R2, R0, RZ ;  /* 0x0000000002027210 */ /* 0x000fca0007f1e0ff */
[----:B------:R-:W-:-:S05]  /*29a60*/  IMAD.X R3, RZ, RZ, R3, P0 ;  /* 0x000000ffff037224 */ /* 0x000fca00000e0603 */
[----:B------:R-:W-:Y:S01]  /*29a70*/  @!PT LDS RZ, [RZ] ;  /* 0x00000000fffff984 */ /* 0x000fe20000000800 */
[----:B------:R-:W-:Y:S01]  /*29a80*/  @!PT LDS RZ, [RZ] ;  /* 0x00000000fffff984 */ /* 0x000fe20000000800 */
[----:B------:R-:W-:Y:S01]  /*29a90*/  @!PT LDS RZ, [RZ] ;  /* 0x00000000fffff984 */ /* 0x000fe20000000800 */
[----:B------:R0:W-:Y:S04]  /*29aa0*/  LDGSTS.E.BYPASS.LTC128B.128 [R9+0x24400], desc[UR4][R2.64], !P3 ;  /* 0x2440000002097fae */ /* 0x0001e8000d901d44 */
[----:B------:R0:W-:Y:S04]  /*29ab0*/  LDGSTS.E.BYPASS.LTC128B.128 [R9+0x26c00], desc[UR4][R2.64+0x80], !P2 ;  /* 0x26c0008002097fae */ /* 0x0001e8000d101d44 */
[----:B------:R0:W-:Y:S04]  /*29ac0*/  LDGSTS.E.BYPASS.LTC128B.128 [R9+0x29400], desc[UR4][R2.64+0x100], !P1 ;  /* 0x2940010002097fae */ /* 0x0001e8000c901d44 */
[----:B------:R0:W-:Y:S02]  /*29ad0*/  LDGSTS.E.BYPASS.LTC128B.128 [R9+0x2bc00], desc[UR4][R2.64+0x180], !P5 ;  /* 0x2bc0018002097fae */ /* 0x0001e4000e901d44 */
[----:B0-----:R-:W-:Y:S05]  /*29ae0*/  WARPSYNC.COLLECTIVE R15, `(.L_x_907) ;  /* 0x000000000f087348 */ /* 0x001fea0003c00000 */
[----:B------:R1:W2:Y:S02]  /*29af0*/  SHFL.IDX P6, R14, R13, R12, R11 ;  /* 0x0000000c0d0e7389 */ /* 0x0002a400000c000b */
[----:B012---:R-:W-:Y:S01]  /*29b00*/  ENDCOLLECTIVE ;  /* 0x000000000000791b */ /* 0x007fe20003800000 */
.L_x_907:
[----:B------:R-:W-:Y:S01]  /*29b10*/  MOV R13, R8 ;  /* 0x00000008000d7202 */ /* 0x000fe20000000f00 */
[----:B------:R-:W-:-:S07]  /*29b20*/  IMAD.MOV.U32 R35, RZ, RZ, R14 ;  /* 0x000000ffff237224 */ /* 0x000fce00078e000e */
[----:B------:R-:W-:Y:S05]  /*29b30*/  WARPSYNC.COLLECTIVE R15, `(.L_x_908) ;  /* 0x000000000f087348 */ /* 0x000fea0003c00000 */
[----:B------:R0:W1:Y:S02]  /*29b40*/  SHFL.IDX P6, R14, R13, R12, R11 ;  /* 0x0000000c0d0e7389 */ /* 0x00006400000c000b */
[----:B01----:R-:W-:Y:S01]  /*29b50*/  ENDCOLLECTIVE ;  /* 0x000000000000791b */ /* 0x003fe20003800000 */
.L_x_908:
[----:B------:R-:W-:Y:S01]  /*29b60*/  ULDC.64 UR4, c[0x0][0x208] ;  /* 0x0000820000047ab9 */ /* 0x000fe20000000a00 */
[----:B------:R-:W-:Y:S01]  /*29b70*/  IMAD.MOV.U32 R13, RZ, RZ, R10 ;  /* 0x000000ffff0d7224 */ /* 0x000fe200078e000a */
[----:B------:R-:W-:Y:S01]  /*29b80*/  MOV R12, 0x2 ;  /* 0x00000002000c7802 */ /* 0x000fe20000000f00 */
[----:B------:R-:W-:-:S05]  /*29b90*/  IMAD.MOV.U32 R2, RZ, RZ, R14 ;  /* 0x000000ffff027224 */ /* 0x000fca00078e000e */
[----:B------:R-:W-:-:S04]  /*29ba0*/  IADD3 R2, P0, R2, R0, RZ ;  /* 0x0000000002027210 */ /* 0x000fc80007f1e0ff */
[----:B------:R-:W-:-:S05]  /*29bb0*/  IADD3.X R3, RZ, R35, RZ, P0, !PT ;  /* 0x00000023ff037210 */ /* 0x000fca00007fe4ff */
        /* <DEDUP_REMOVED lines=10> */
.L_x_909:
[----:B------:R-:W-:Y:S01]  /*29c60*/  MOV R13, R8 ;  /* 0x00000008000d7202 */ /* 0x000fe20000000f00 */
[----:B------:R-:W-:-:S07]  /*29c70*/  IMAD.MOV.U32 R35, RZ, RZ, R14 ;  /* 0x000000ffff237224 */ /* 0x000fce00078e000e */
[----:B------:R-:W-:Y:S05]  /*29c80*/  WARPSYNC.COLLECTIVE R15, `(.L_x_910) ;  /* 0x000000000f087348 */ /* 0x000fea0003c00000 */
[----:B------:R0:W1:Y:S02]  /*29c90*/  SHFL.IDX P6, R14, R13, R12, R11 ;  /* 0x0000000c0d0e7389 */ /* 0x00006400000c000b */
[----:B01----:R-:W-:Y:S01]  /*29ca0*/  ENDCOLLECTIVE ;  /* 0x000000000000791b */ /* 0x003fe20003800000 */
.L_x_910:
        /* <DEDUP_REMOVED lines=16> */
.L_x_911:
[----:B------:R-:W-:Y:S01]  /*29db0*/  MOV R13, R8 ;  /* 0x00000008000d7202 */ /* 0x000fe20000000f00 */
[----:B------:R-:W-:-:S07]  /*29dc0*/  IMAD.MOV.U32 R35, RZ, RZ, R14 ;  /* 0x000000ffff237224 */ /* 0x000fce00078e000e */
[----:B------:R-:W-:Y:S05]  /*29dd0*/  WARPSYNC.COLLECTIVE R15, `(.L_x_912) ;  /* 0x000000000f087348 */ /* 0x000fea0003c00000 */
[----:B------:R0:W1:Y:S02]  /*29de0*/  SHFL.IDX P6, R14, R13, R12, R11 ;  /* 0x0000000c0d0e7389 */ /* 0x00006400000c000b */
[----:B01----:R-:W-:Y:S01]  /*29df0*/  ENDCOLLECTIVE ;  /* 0x000000000000791b */ /* 0x003fe20003800000 */
.L_x_912:
        /* <DEDUP_REMOVED lines=9> */
[----:B------:R0:W-:Y:S01]  /*29e90*/  LDGSTS.E.BYPASS.LTC128B.128 [R9+0x25c00], desc[UR4][R2.64], !P3 ;  /* 0x25c0000002097fae */ /* 0x0001e2000d901d44 */
[----:B------:R-:W-:-:S03]  /*29ea0*/  LOP3.LUT P3, RZ, R23, 0x200, RZ, 0xc0, !PT ;  /* 0x0000020017ff7812 */ /* 0x000fc6000786c0ff */
[----:B------:R0:W-:Y:S01]  /*29eb0*/  LDGSTS.E.BYPASS.LTC128B.128 [R9+0x28400], desc[UR4][R2.64+0x80], !P2 ;  /* 0x2840008002097fae */ /* 0x0001e2000d101d44 */
[----:B------:R-:W-:-:S03]  /*29ec0*/  LOP3.LUT P2, RZ, R23, 0x100, RZ, 0xc0, !PT ;  /* 0x0000010017ff7812 */ /* 0x000fc6000784c0ff */
[----:B------:R0:W-:Y:S01]  /*29ed0*/  LDGSTS.E.BYPASS.LTC128B.128 [R9+0x2ac00], desc[UR4][R2.64+0x100], !P1 ;  /* 0x2ac0010002097fae */ /* 0x0001e2000c901d44 */
[----:B------:R-:W-:-:S03]  /*29ee0*/  LOP3.LUT P1, RZ, R23, 0x80, RZ, 0xc0, !PT ;  /* 0x0000008017ff7812 */ /* 0x000fc6000782c0ff */
[----:B------:R0:W-:Y:S10]  /*29ef0*/  LDGSTS.E.BYPASS.LTC128B.128 [R9+0x2d400], desc[UR4][R2.64+0x180], !P5 ;  /* 0x2d40018002097fae */ /* 0x0001f4000e901d44 */
[----:B0-----:R-:W-:Y:S05]  /*29f00*/  WARPSYNC.COLLECTIVE R15, `(.L_x_913) ;  /* 0x000000000f087348 */ /* 0x001fea0003c00000 */
[----:B------:R1:W2:Y:S02]  /*29f10*/  SHFL.IDX P6, R14, R13, R12, R11 ;  /* 0x0000000c0d0e7389 */ /* 0x0002a400000c000b */
[----:B012---:R-:W-:Y:S01]  /*29f20*/  ENDCOLLECTIVE ;  /* 0x000000000000791b */ /* 0x007fe20003800000 */
.L_x_913:
[----:B------:R-:W-:Y:S01]  /*29f30*/  MOV R13, R8 ;  /* 0x00000008000d7202 */ /* 0x000fe20000000f00 */
[----:B------:R-:W-:-:S07]  /*29f40*/  IMAD.MOV.U32 R35, RZ, RZ, R14 ;  /* 0x000000ffff237224 */ /* 0x000fce00078e000e */
[----:B------:R-:W-:Y:S05]  /*29f50*/  WARPSYNC.COLLECTIVE R15, `(.L_x_914) ;  /* 0x000000000f087348 */ /* 0x000fea0003c00000 */
[----:B------:R0:W1:Y:S02]  /*29f60*/  SHFL.IDX P6, R14, R13, R12, R11 ;  /* 0x0000000c0d0e7389 */ /* 0x00006400000c000b */
[----:B01----:R-:W-:Y:S01]  /*29f70*/  ENDCOLLECTIVE ;  /* 0x000000000000791b */ /* 0x003fe20003800000 */
.L_x_914:
[----:B------:R-:W-:Y:S01]  /*29f80*/  IMAD.MOV.U32 R2, RZ, RZ, R14 ;  /* 0x000000ffff027224 */ /* 0x000fe200078e000e */
[----:B------:R-:W-:Y:S06]  /*29f90*/  BRA `(.L_x_915) ;  /* 0xffffffb000087947 */ /* 0x000fec000383ffff */
.L_x_767:
[----:B-1----:R1:W2:Y:S02]  /*29fa0*/  SYNCS.PHASECHK.TRANS64.TRYWAIT P0, [R6+URZ+0x38860], R2 ;  /* 0x03886002060075a7 */ /* 0x0022a4000800017f */
[----:B--2---:R-:W-:Y:S05]  /*29fb0*/  @!P0 NANOSLEEP.SYNCS 0x989680 ;  /* 0x009896800000895d */ /* 0x004fea0003900000 */
[----:B------:R-:W2:Y:S02]  /*29fc0*/  @!P0 SYNCS.PHASECHK.TRANS64 P0, [R6+URZ+0x38860], R2 ;  /* 0x03886002060085a7 */ /* 0x000ea4000800007f */
[----:B--2---:R-:W-:Y:S05]  /*29fd0*/  @!P0 BRA `(.L_x_767) ;  /* 0xfffffffc00f08947 */ /* 0x004fea000383ffff */
[----:B------:R-:W-:Y:S05]  /*29fe0*/  BRA `(.L_x_916) ;  /* 0xffffffb000887947 */ /* 0x000fea000383ffff */
.L_x_768:
[----:B------:R-:W-:Y:S01]  /*29ff0*/  BSSY B1, `(.L_x_917) ;  /* 0x0000008000017945 */ /* 0x000fe20003800000 */
[----:B------:R-:W-:Y:S01]  /*2a000*/  MOV R13, R25 ;  /* 0x00000019000d7202 */ /* 0x000fe20000000f00 */
[----:B------:R-:W-:Y:S01]  /*2a010*/  IMAD.MOV.U32 R12, RZ, RZ, RZ ;  /* 0x000000ffff0c7224 */ /* 0x000fe200078e00ff */
[----:B------:R-:W-:Y:S01]  /*2a020*/  MOV R11, 0x181f ;  /* 0x0000181f000b7802 */ /* 0x000fe20000000f00 */
[----:B------:R-:W-:-:S07]  /*2a030*/  IMAD.MOV.U32 R15, RZ, RZ, -0x1 ;  /* 0xffffffffff0f7424 */ /* 0x000fce00078e00ff */
[----:B-1----:R-:W-:Y:S05]  /*2a040*/  WARPSYNC.COLLECTIVE R15, `(.L_x_918) ;  /* 0x000000000f087348 */ /* 0x002fea0003c00000 */
[----:B------:R0:W2:Y:S02]  /*2a050*/  SHFL.IDX P6, R14, R13, R12, R11 ;  /* 0x0000000c0d0e7389 */ /* 0x0000a400000c000b */
[----:B012---:R-:W-:Y:S01]  /*2a060*/  ENDCOLLECTIVE ;  /* 0x000000000000791b */ /* 0x007fe20003800000 */
.L_x_918:
[----:B------:R-:W-:Y:S05]  /*2a070*/  BSYNC B1 ;  /* 0x0000000000017941 */ /* 0x000fea0003800000 */
.L_x_917:
[----:B------:R-:W-:Y:S01]  /*2a080*/  IMAD.MOV.U32 R13, RZ, RZ, R24 ;  /* 0x000000ffff0d7224 */ /* 0x000fe200078e0018 */
[----:B------:R-:W-:Y:S01]  /*2a090*/  MOV R12, RZ ;  /* 0x000000ff000c7202 */ /* 0x000fe20000000f00 */
[----:B------:R-:W-:Y:S01]  /*2a0a0*/  IMAD.MOV.U32 R11, RZ, RZ, 0x181f ;  /* 0x0000181fff0b7424 */ /* 0x000fe200078e00ff */
[----:B------:R-:W-:Y:S01]  /*2a0b0*/  MOV R15, 0xffffffff ;  /* 0xffffffff000f7802 */ /* 0x000fe20000000f00 */
[----:B------:R-:W-:Y:S01]  /*2a0c0*/  IMAD R7, R7, 0x2, R22 ;  /* 0x0000000207077824 */ /* 0x000fe200078e0216 */
[----:B------:R-:W-:-:S07]  /*2a0d0*/  MOV R3, R14 ;  /* 0x0000000e00037202 */ /* 0x000fce0000000f00 */
[----:B------:R-:W-:Y:S05]  /*2a0e0*/  WARPSYNC.COLLECTIVE R15, `(.L_x_919) ;  /* 0x000000000f087348 */ /* 0x000fea0003c00000 */
[----:B------:R0:W1:Y:S02]  /*2a0f0*/  SHFL.IDX P6, R14, R13, R12, R11 ;  /* 0x0000000c0d0e7389 */ /* 0x00006400000c000b */
[----:B01----:R-:W-:Y:S01]  /*2a100*/  ENDCOLLECTIVE ;  /* 0x000000000000791b */ /* 0x003fe20003800000 */
.L_x_919:
[----:B------:R-:W-:Y:S01]  /*2a110*/  ULDC.64 UR4, c[0x0][0x208] ;  /* 0x0000820000047ab9 */ /* 0x000fe20000000a00 */
[----:B------:R-:W-:Y:S01]  /*2a120*/  MOV R13, R25 ;  /* 0x00000019000d7202 */ /* 0x000fe20000000f00 */
[----:B------:R-:W-:Y:S02]  /*2a130*/  IMAD.MOV.U32 R12, RZ, RZ, 0x1 ;  /* 0x00000001ff0c7424 */ /* 0x000fe400078e00ff */
[----:B------:R-:W-:-:S05]  /*2a140*/  IMAD.MOV.U32 R2, RZ, RZ, R14 ;  /* 0x000000ffff027224 */ /* 0x000fca00078e000e */
[----:B------:R-:W-:-:S04]  /*2a150*/  IADD3 R2, P0, R2, R0, RZ ;  /* 0x0000000002027210 */ /* 0x000fc80007f1e0ff */
[----:B------:R-:W-:Y:S02]  /*2a160*/  IADD3.X R3, RZ, R3, RZ, P0, !PT ;  /* 0x00000003ff037210 */ /* 0x000fe400007fe4ff */
        /* <DEDUP_REMOVED lines=10> */
[----:B------:R0:W-:Y:S02]  /*2a210*/  LDGSTS.E.BYPASS.LTC128B.128 [R7+0x7c00], desc[UR4][R2.64+0x180], !P0 ;  /* 0x07c0018002077fae */ /* 0x0001e4000c101d44 */
[----:B0-----:R-:W-:Y:S05]  /*2a220*/  WARPSYNC.COLLECTIVE R15, `(.L_x_920) ;  /* 0x000000000f087348 */ /* 0x001fea0003c00000 */
[----:B------:R1:W2:Y:S02]  /*2a230*/  SHFL.IDX P6, R14, R13, R12, R11 ;  /* 0x0000000c0d0e7389 */ /* 0x0002a400000c000b */
[----:B012---:R-:W-:Y:S01]  /*2a240*/  ENDCOLLECTIVE ;  /* 0x000000000000791b */ /* 0x007fe20003800000 */
.L_x_920:
[----:B------:R-:W-:Y:S01]  /*2a250*/  IMAD.MOV.U32 R13, RZ, RZ, R24 ;  /* 0x000000ffff0d7224 */ /* 0x000fe200078e0018 */
[----:B------:R-:W-:-:S07]  /*2a260*/  MOV R3, R14 ;  /* 0x0000000e00037202 */ /* 0x000fce0000000f00 */
[----:B------:R-:W-:Y:S05]  /*2a270*/  WARPSYNC.COLLECTIVE R15, `(.L_x_921) ;  /* 0x000000000f087348 */ /* 0x000fea0003c00000 */
[----:B------:R0:W1:Y:S02]  /*2a280*/  SHFL.IDX P6, R14, R13, R12, R11 ;  /* 0x0000000c0d0e7389 */ /* 0x00006400000c000b */
[----:B01----:R-:W-:Y:S01]  /*2a290*/  ENDCOLLECTIVE ;  /* 0x000000000000791b */ /* 0x003fe20003800000 */
.L_x_921:
[----:B------:R-:W-:Y:S01]  /*2a2a0*/  ULDC.64 UR4, c[0x0][0x208] ;  /* 0x0000820000047ab9 */ /* 0x000fe20000000a00 */
[----:B------:R-:W-:Y:S01]  /*2a2b0*/  MOV R13, R25 ;  /* 0x00000019000d7202 */ /* 0x000fe20000000f00 */
[----:B------:R-:W-:Y:S01]  /*2a2c0*/  IMAD.MOV.U32 R12, RZ, RZ, 0x2 ;  /* 0x00000002ff0c7424 */ /* 0x000fe200078e00ff */
[----:B------:R-:W-:-:S04]  /*2a2d0*/  MOV R2, R14 ;  /* 0x0000000e00027202 */ /* 0x000fc80000000f00 */
[----:B------:R-:W-:-:S05]  /*2a2e0*/  IADD3 R2, P0, R2, R0, RZ ;  /* 0x0000000002027210 */ /* 0x000fca0007f1e0ff */
        /* <DEDUP_REMOVED lines=15> */
.L_x_922:
[----:B------:R-:W-:Y:S01]  /*2a3e0*/  IMAD.MOV.U32 R13, RZ, RZ, R24 ;  /* 0x000000ffff0d7224 */ /* 0x000fe200078e0018 */
[----:B------:R-:W-:-:S07]  /*2a3f0*/  MOV R3, R14 ;  /* 0x0000000e00037202 */ /* 0x000fce0000000f00 */
[----:B------:R-:W-:Y:S05]  /*2a400*/  WARPSYNC.COLLECTIVE R15, `(.L_x_923) ;  /* 0x000000000f087348 */ /* 0x000fea0003c00000 */
[----:B------:R0:W1:Y:S02]  /*2a410*/  SHFL.IDX P6, R14, R13, R12, R11 ;  /* 0x0000000c0d0e7389 */ /* 0x00006400000c000b */
[----:B01----:R-:W-:Y:S01]  /*2a420*/  ENDCOLLECTIVE ;  /* 0x000000000000791b */ /* 0x003fe20003800000 */
.L_x_923:
        /* <DEDUP_REMOVED lines=20> */
.L_x_924:
[----:B------:R-:W-:Y:S01]  /*2a570*/  IMAD.MOV.U32 R13, RZ, RZ, R24 ;  /* 0x000000ffff0d7224 */ /* 0x000fe200078e0018 */
[----:B------:R-:W-:-:S07]  /*2a580*/  MOV R3, R14 ;  /* 0x0000000e00037202 */ /* 0x000fce0000000f00 */
[----:B------:R-:W-:Y:S05]  /*2a590*/  WARPSYNC.COLLECTIVE R15, `(.L_x_925) ;  /* 0x000000000f087348 */ /* 0x000fea0003c00000 */
[----:B------:R0:W1:Y:S02]  /*2a5a0*/  SHFL.IDX P6, R14, R13, R12, R11 ;  /* 0x0000000c0d0e7389 */ /* 0x00006400000c000b */
[----:B01----:R-:W-:Y:S01]  /*2a5b0*/  ENDCOLLECTIVE ;  /* 0x000000000000791b */ /* 0x003fe20003800000 */
.L_x_925:
        /* <DEDUP_REMOVED lines=20> */
.L_x_926:
[----:B------:R-:W-:Y:S01]  /*2a700*/  IMAD.MOV.U32 R13, RZ, RZ, R24 ;  /* 0x000000ffff0d7224 */ /* 0x000fe200078e0018 */
[----:B------:R-:W-:-:S07]  /*2a710*/  MOV R25, R14 ;  /* 0x0000000e00197202 */ /* 0x000fce0000000f00 */
[----:B------:R-:W-:Y:S05]  /*2a720*/  WARPSYNC.COLLECTIVE R15, `(.L_x_927) ;  /* 0x000000000f087348 */ /* 0x000fea0003c00000 */
[----:B------:R0:W1:Y:S02]  /*2a730*/  SHFL.IDX P6, R14, R13, R12, R11 ;  /* 0x0000000c0d0e7389 */ /* 0x00006400000c000b */
[----:B01----:R-:W-:Y:S01]  /*2a740*/  ENDCOLLECTIVE ;  /* 0x000000000000791b */ /* 0x003fe20003800000 */
.L_x_927:
[----:B------:R-:W-:Y:S01]  /*2a750*/  MOV R2, R14 ;  /* 0x0000000e00027202 */ /* 0x000fe20000000f00 */
[----:B------:R-:W-:Y:S06]  /*2a760*/  BRA `(.L_x_928) ;  /* 0xffffffac00a47947 */ /* 0x000fec000383ffff */
.L_x_776:
[----:B0-----:R0:W2:Y:S02]  /*2a770*/  SYNCS.PHASECHK.TRANS64.TRYWAIT P0, [R4+URZ+0x38860], R3 ;  /* 0x03886003040075a7 */ /* 0x0010a4000800017f */
[----:B--2---:R-:W-:Y:S05]  /*2a780*/  @!P0 NANOSLEEP.SYNCS 0x989680 ;  /* 0x009896800000895d */ /* 0x004fea0003900000 */
[----:B------:R-:W2:Y:S02]  /*2a790*/  @!P0 SYNCS.PHASECHK.TRANS64 P0, [R4+URZ+0x38860], R3 ;  /* 0x03886003040085a7 */ /* 0x000ea4000800007f */
[----:B--2---:R-:W-:Y:S05]  /*2a7a0*/  @!P0 BRA `(.L_x_776) ;  /* 0xfffffffc00f08947 */ /* 0x004fea000383ffff */
[----:B------:R-:W-:Y:S05]  /*2a7b0*/  BRA `(.L_x_929) ;  /* 0xffffffb000dc7947 */ /* 0x000fea000383ffff */
.L_x_777:
[----:B------:R-:W-:Y:S01]  /*2a7c0*/  BSSY B0, `(.L_x_930) ;  /* 0x0000008000007945 */ /* 0x000fe20003800000 */
[----:B------:R-:W-:Y:S01]  /*2a7d0*/  IMAD.MOV.U32 R13, RZ, RZ, R25 ;  /* 0x000000ffff0d7224 */ /* 0x000fe200078e0019 */
[----:B------:R-:W-:Y:S01]  /*2a7e0*/  MOV R12, RZ ;  /* 0x000000ff000c7202 */ /* 0x000fe20000000f00 */
[----:B------:R-:W-:Y:S01]  /*2a7f0*/  IMAD.MOV.U32 R11, RZ, RZ, 0x181f ;  /* 0x0000181fff0b7424 */ /* 0x000fe200078e00ff */
[----:B------:R-:W-:-:S07]  /*2a800*/  MOV R15, 0xffffffff ;  /* 0xffffffff000f7802 */ /* 0x000fce0000000f00 */
[----:B0-----:R-:W-:Y:S05]  /*2a810*/  WARPSYNC.COLLECTIVE R15, `(.L_x_931) ;  /* 0x000000000f087348 */ /* 0x001fea0003c00000 */
[----:B------:R1:W2:Y:S02]  /*2a820*/  SHFL.IDX P6, R14, R13, R12, R11 ;  /* 0x0000000c0d0e7389 */ /* 0x0002a400000c000b */
[----:B012---:R-:W-:Y:S01]  /*2a830*/  ENDCOLLECTIVE ;  /* 0x000000000000791b */ /* 0x007fe20003800000 */
.L_x_931:
[----:B------:R-:W-:Y:S05]  /*2a840*/  BSYNC B0 ;  /* 0x0000000000007941 */ /* 0x000fea0003800000 */
.L_x_930:
[----:B------:R-:W-:Y:S01]  /*2a850*/  MOV R13, R24 ;  /* 0x00000018000d7202 */ /* 0x000fe20000000f00 */
[----:B------:R-:W-:Y:S01]  /*2a860*/  IMAD.MOV.U32 R12, RZ, RZ, RZ ;  /* 0x000000ffff0c7224 */ /* 0x000fe200078e00ff */
[----:B------:R-:W-:Y:S01]  /*2a870*/  MOV R11, 0x181f ;  /* 0x0000181f000b7802 */ /* 0x000fe20000000f00 */
[----:B------:R-:W-:Y:S01]  /*2a880*/  IMAD.MOV.U32 R15, RZ, RZ, -0x1 ;  /* 0xffffffffff0f7424 */ /* 0x000fe200078e00ff */
[C---:B------:R-:W-:Y:S01]  /*2a890*/  SHF.L.U32 R8, R36.reuse, 0x1, RZ ;  /* 0x0000000124087819 */ /* 0x040fe200000006ff */
[----:B------:R-:W-:Y:S01]  /*2a8a0*/  IMAD.MOV.U32 R3, RZ, RZ, R14 ;  /* 0x000000ffff037224 */ /* 0x000fe200078e000e */
[----:B------:R-:W-:-:S07]  /*2a8b0*/  LOP3.LUT R0, R36, 0x40, RZ, 0xfc, !PT ;  /* 0x0000004024007812 */ /* 0x000fce00078efcff */
[----:B------:R-:W-:Y:S05]  /*2a8c0*/  WARPSYNC.COLLECTIVE R15, `(.L_x_932) ;  /* 0x000000000f087348 */ /* 0x000fea0003c00000 */
[----:B------:R0:W1:Y:S02]  /*2a8d0*/  SHFL.IDX P6, R14, R13, R12, R11 ;  /* 0x0000000c0d0e7389 */ /* 0x00006400000c000b */
[----:B01----:R-:W-:Y:S01]  /*2a8e0*/  ENDCOLLECTIVE ;  /* 0x000000000000791b */ /* 0x003fe20003800000 */
.L_x_932:
[----:B------:R-:W-:Y:S01]  /*2a8f0*/  ULDC UR4, c[0x0][0x2f4] ;  /* 0x0000bd0000047ab9 */ /* 0x000fe20000000800 */
[C---:B------:R-:W-:Y:S01]  /*2a900*/  LOP3.LUT R6, R36.reuse, 0x80, RZ, 0xfc, !PT ;  /* 0x0000008024067812 */ /* 0x040fe200078efcff */
[----:B------:R-:W-:Y:S01]  /*2a910*/  ULDC.64 UR6, c[0x0][0x208] ;  /* 0x0000820000067ab9 */ /* 0x000fe20000000a00 */
[----:B------:R-:W-:Y:S02]  /*2a920*/  ISETP.GE.AND P3, PT, R36, UR4, PT ;  /* 0x0000000424007c0c */ /* 0x000fe4000bf66270 */
[----:B------:R-:W-:Y:S02]  /*2a930*/  ISETP.GE.AND P2, PT, R0, UR4, PT ;  /* 0x0000000400007c0c */ /* 0x000fe4000bf46270 */
[----:B------:R-:W-:Y:S02]  /*2a940*/  ISETP.LT.OR P4, PT, R5, 0x1, P3 ;  /* 0x000000010500780c */ /* 0x000fe40001f81670 */
[----:B------:R-:W-:Y:S02]  /*2a950*/  LEA R0, R7, R22, 0x1 ;  /* 0x0000001607007211 */ /* 0x000fe400078e08ff */
[----:B------:R-:W-:-:S02]  /*2a960*/  ISETP.GE.AND P1, PT, R6, UR4, PT ;  /* 0x0000000406007c0c */ /* 0x000fc4000bf26270 */
[----:B------:R-:W-:Y:S01]  /*2a970*/  LOP3.LUT R6, R36, 0xc0, RZ, 0xfc, !PT ;  /* 0x000000c024067812 */ /* 0x000fe200078efcff */
[----:B------:R-:W-:Y:S01]  /*2a980*/  IMAD.MOV.U32 R13, RZ, RZ, R25 ;  /* 0x000000ffff0d7224 */ /* 0x000fe200078e0019 */
[----:B------:R-:W-:Y:S02]  /*2a990*/  MOV R12, 0x1 ;  /* 0x00000001000c7802 */ /* 0x000fe40000000f00 */
        /* <DEDUP_REMOVED lines=9> */
[----:B------:R-:W-:-:S04]  /*2aa30*/  ISETP.GE.AND P0, PT, R6, UR4, PT ;  /* 0x0000000406007c0c */ /* 0x000fc8000bf06270 */
[----:B------:R0:W-:Y:S01]  /*2aa40*/  LDGSTS.E.BYPASS.LTC128B.128 [R0+0x5400], desc[UR6][R2.64+0x100], !P4 ;  /* 0x0540010002007fae */ /* 0x0001e2000e101d46 */
[----:B------:R-:W-:-:S13]  /*2aa50*/  ISETP.LT.OR P4, PT, R5, 0x1, P0 ;  /* 0x000000010500780c */ /* 0x000fda0000781670 */
[----:B------:R0:W-:Y:S02]  /*2aa60*/  LDGSTS.E.BYPASS.LTC128B.128 [R0+0x7c00], desc[UR6][R2.64+0x180], !P4 ;  /* 0x07c0018002007fae */ /* 0x0001e4000e101d46 */
[----:B0-----:R-:W-:Y:S05]  /*2aa70*/  WARPSYNC.COLLECTIVE R15, `(.L_x_933) ;  /* 0x000000000f087348 */ /* 0x001fea0003c00000 */
[----:B------:R1:W2:Y:S02]  /*2aa80*/  SHFL.IDX P6, R14, R13, R12, R11 ;  /* 0x0000000c0d0e7389 */ /* 0x0002a400000c000b */
[----:B012---:R-:W-:Y:S01]  /*2aa90*/  ENDCOLLECTIVE ;  /* 0x000000000000791b */ /* 0x007fe20003800000 */
.L_x_933:
[----:B------:R-:W-:Y:S01]  /*2aaa0*/  MOV R13, R24 ;  /* 0x00000018000d7202 */ /* 0x000fe20000000f00 */
[----:B------:R-:W-:-:S07]  /*2aab0*/  IMAD.MOV.U32 R3, RZ, RZ, R14 ;  /* 0x000000ffff037224 */ /* 0x000fce00078e000e */
[----:B------:R-:W-:Y:S05]  /*2aac0*/  WARPSYNC.COLLECTIVE R15, `(.L_x_934) ;  /* 0x000000000f087348 */ /* 0x000fea0003c00000 */
[----:B------:R0:W1:Y:S02]  /*2aad0*/  SHFL.IDX P6, R14, R13, R12, R11 ;  /* 0x0000000c0d0e7389 */ /* 0x00006400000c000b */
[----:B01----:R-:W-:Y:S01]  /*2aae0*/  ENDCOLLECTIVE ;  /* 0x000000000000791b */ /* 0x003fe20003800000 */
.L_x_934:
[----:B------:R-:W-:Y:S01]  /*2aaf0*/  ULDC.64 UR4, c[0x0][0x208] ;  /* 0x0000820000047ab9 */ /* 0x000fe20000000a00 */
[----:B------:R-:W-:Y:S01]  /*2ab00*/  MOV R13, R25 ;  /* 0x00000019000d7202 */ /* 0x000fe20000000f00 */
[----:B------:R-:W-:Y:S01]  /*2ab10*/  IMAD.MOV.U32 R12, RZ, RZ, 0x2 ;  /* 0x00000002ff0c7424 */ /* 0x000fe200078e00ff */
        /* <DEDUP_REMOVED lines=16> */
.L_x_935:
[----:B------:R-:W-:Y:S01]  /*2ac20*/  IMAD.MOV.U32 R13, RZ, RZ, R24 ;  /* 0x000000ffff0d7224 */ /* 0x000fe200078e0018 */
[----:B------:R-:W-:-:S07]  /*2ac30*/  MOV R7, R14 ;  /* 0x0000000e00077202 */ /* 0x000fce0000000f00 */
[----:B------:R-:W-:Y:S05]  /*2ac40*/  WARPSYNC.COLLECTIVE R15, `(.L_x_936) ;  /* 0x000000000f087348 */ /* 0x000fea0003c00000 */
[----:B------:R0:W1:Y:S02]  /*2ac50*/  SHFL.IDX P6, R14, R13, R12, R11 ;  /* 0x0000000c0d0e7389 */ /* 0x00006400000c000b */
[----:B01----:R-:W-:Y:S01]  /*2ac60*/  ENDCOLLECTIVE ;  /* 0x000000000000791b */ /* 0x003fe20003800000 */
.L_x_936:
[----:B------:R-:W-:Y:S01]  /*2ac70*/  ULDC.64 UR4, c[0x0][0x208] ;  /* 0x0000820000047ab9 */ /* 0x000fe20000000a00 */
[----:B------:R-:W-:Y:S01]  /*2ac80*/  IMAD.MOV.U32 R13, RZ, RZ, R25 ;  /* 0x000000ffff0d7224 */ /* 0x000fe200078e0019 */
[----:B------:R-:W-:Y:S02]  /*2ac90*/  MOV R12, 0x3 ;  /* 0x00000003000c7802 */ /* 0x000fe40000000f00 */
        /* <DEDUP_REMOVED lines=16> */
.L_x_937:
[----:B------:R-:W-:Y:S01]  /*2ada0*/  MOV R13, R24 ;  /* 0x00000018000d7202 */ /* 0x000fe20000000f00 */
[----:B------:R-:W-:-:S07]  /*2adb0*/  IMAD.MOV.U32 R3, RZ, RZ, R14 ;  /* 0x000000ffff037224 */ /* 0x000fce00078e000e */
[----:B------:R-:W-:Y:S05]  /*2adc0*/  WARPSYNC.COLLECTIVE R15, `(.L_x_938) ;  /* 0x000000000f087348 */ /* 0x000fea0003c00000 */
[----:B------:R0:W1:Y:S02]  /*2add0*/  SHFL.IDX P6, R14, R13, R12, R11 ;  /* 0x0000000c0d0e7389 */ /* 0x00006400000c000b */
[----:B01----:R-:W-:Y:S01]  /*2ade0*/  ENDCOLLECTIVE ;  /* 0x000000000000791b */ /* 0x003fe20003800000 */
.L_x_938:
        /* <DEDUP_REMOVED lines=19> */
.L_x_939:
[----:B------:R-:W-:Y:S01]  /*2af20*/  IMAD.MOV.U32 R13, RZ, RZ, R24 ;  /* 0x000000ffff0d7224 */ /* 0x000fe200078e0018 */
[----:B------:R-:W-:-:S07]  /*2af30*/  MOV R25, R14 ;  /* 0x0000000e00197202 */ /* 0x000fce0000000f00 */
[----:B------:R-:W-:Y:S05]  /*2af40*/  WARPSYNC.COLLECTIVE R15, `(.L_x_940) ;  /* 0x000000000f087348 */ /* 0x000fea0003c00000 */
[----:B------:R0:W1:Y:S02]  /*2af50*/  SHFL.IDX P6, R14, R13, R12, R11 ;  /* 0x0000000c0d0e7389 */ /* 0x00006400000c000b */
[----:B01----:R-:W-:Y:S01]  /*2af60*/  ENDCOLLECTIVE ;  /* 0x000000000000791b */ /* 0x003fe20003800000 */
.L_x_940:
[----:B------:R-:W-:Y:S05]  /*2af70*/  BRA `(.L_x_941) ;  /* 0xffffffb000007947 */ /* 0x000fea000383ffff */
.L_x_782:
[----:B------:R-:W-:Y:S01]  /*2af80*/  BSSY B0, `(.L_x_942) ;  /* 0x0000008000007945 */ /* 0x000fe20003800000 */
[----:B------:R-:W-:Y:S01]  /*2af90*/  MOV R13, R16 ;  /* 0x00000010000d7202 */ /* 0x000fe20000000f00 */
[----:B------:R-:W-:Y:S01]  /*2afa0*/  IMAD.MOV.U32 R12, RZ, RZ, RZ ;  /* 0x000000ffff0c7224 */ /* 0x000fe200078e00ff */
[----:B------:R-:W-:Y:S01]  /*2afb0*/  MOV R11, 0x1f ;  /* 0x0000001f000b7802 */ /* 0x000fe20000000f00 */
[----:B------:R-:W-:-:S07]  /*2afc0*/  IMAD.MOV.U32 R15, RZ, RZ, -0x1 ;  /* 0xffffffffff0f7424 */ /* 0x000fce00078e00ff */
[----:B0-----:R-:W-:Y:S05]  /*2afd0*/  WARPSYNC.COLLECTIVE R15, `(.L_x_943) ;  /* 0x000000000f087348 */ /* 0x001fea0003c00000 */
[----:B------:R1:W2:Y:S02]  /*2afe0*/  SHFL.IDX P6, R14, R13, R12, R11 ;  /* 0x0000000c0d0e7389 */ /* 0x0002a400000c000b */
[----:B012---:R-:W-:Y:S01]  /*2aff0*/  ENDCOLLECTIVE ;  /* 0x000000000000791b */ /* 0x007fe20003800000 */
.L_x_943:
[----:B------:R-:W-:Y:S05]  /*2b000*/  BSYNC B0 ;  /* 0x0000000000007941 */ /* 0x000fea0003800000 */
.L_x_942:
[----:B------:R-:W-:Y:S01]  /*2b010*/  IMAD.MOV.U32 R13, RZ, RZ, R16 ;  /* 0x000000ffff0d7224 */ /* 0x000fe200078e0010 */
[----:B------:R-:W-:Y:S01]  /*2b020*/  MOV R12, 0x1 ;  /* 0x00000001000c7802 */ /* 0x000fe20000000f00 */
[----:B------:R-:W-:Y:S01]  /*2b030*/  IMAD.MOV.U32 R11, RZ, RZ, 0x1f ;  /* 0x0000001fff0b7424 */ /* 0x000fe200078e00ff */
[----:B------:R-:W-:Y:S02]  /*2b040*/  MOV R15, 0xffffffff ;  /* 0xffffffff000f7802 */ /* 0x000fe40000000f00 */
[----:B------:R-:W-:Y:S02]  /*2b050*/  MOV R5, R14 ;  /* 0x0000000e00057202 */ /* 0x000fe40000000f00 */
[----:B------:R-:W-:-:S07]  /*2b060*/  IADD3 R7, R19, R8, RZ ;  /* 0x0000000813077210 */ /* 0x000fce0007ffe0ff */
[----:B------:R-:W-:Y:S05]  /*2b070*/  WARPSYNC.COLLECTIVE R15, `(.L_x_944) ;  /* 0x000000000f087348 */ /* 0x000fea0003c00000 */
[----:B------:R0:W1:Y:S02]  /*2b080*/  SHFL.IDX P6, R14, R13, R12, R11 ;  /* 0x0000000c0d0e7389 */ /* 0x00006400000c000b */
[----:B01----:R-:W-:Y:S01]  /*2b090*/  ENDCOLLECTIVE ;  /* 0x000000000000791b */ /* 0x003fe20003800000 */
.L_x_944:
[----:B------:R-:W-:Y:S01]  /*2b0a0*/  ULDC UR4, c[0x0][0xc3c] ;  /* 0x00030f0000047ab9 */ /* 0x000fe20000000800 */
[----:B------:R-:W-:Y:S01]  /*2b0b0*/  ULDC.64 UR6, c[0x0][0x208] ;  /* 0x0000820000067ab9 */ /* 0x000fe20000000a00 */
[----:B------:R-:W-:-:S13]  /*2b0c0*/  ISETP.GE.OR P1, PT, R7, UR4, !P0 ;  /* 0x0000000407007c0c */ /* 0x000fda000c726670 */
[----:B------:R-:W0:Y:S01]  /*2b0d0*/  @!P1 LDC.64 R2, c[0x0][0xc80] ;  /* 0x00032000ff029b82 */ /* 0x000e220000000a00 */
[----:B------:R-:W-:Y:S01]  /*2b0e0*/  IMAD.MOV.U32 R4, RZ, RZ, RZ ;  /* 0x000000ffff047224 */ /* 0x000fe200078e00ff */
[----:B------:R-:W-:Y:S01]  /*2b0f0*/  MOV R11, RZ ;  /* 0x000000ff000b7202 */ /* 0x000fe20000000f00 */
        /* <DEDUP_REMOVED lines=13> */
.L_x_945:
[----:B------:R-:W-:Y:S01]  /*2b1d0*/  IMAD.MOV.U32 R12, RZ, RZ, 0x2 ;  /* 0x00000002ff0c7424 */ /* 0x000fe200078e00ff */
[----:B------:R-:W-:-:S05]  /*2b1e0*/  SEL R7, R14, RZ, P1 ;  /* 0x000000ff0e077207 */ /* 0x000fca0000800000 */
[----:B------:R-:W-:-:S05]  /*2b1f0*/  IMAD.IADD R6, R4, 0x1, R7 ;  /* 0x0000000104067824 */ /* 0x000fca00078e0207 */
[----:B------:R-:W-:-:S07]  /*2b200*/  MOV R13, R6 ;  /* 0x00000006000d7202 */ /* 0x000fce0000000f00 */
[----:B------:R-:W-:Y:S05]  /*2b210*/  WARPSYNC.COLLECTIVE R15, `(.L_x_946) ;  /* 0x000000000f087348 */ /* 0x000fea0003c00000 */
[----:B------:R0:W1:Y:S02]  /*2b220*/  SHFL.UP P6, R14, R13, R12, R11 ;  /* 0x0400000c0d0e7389 */ /* 0x00006400000c000b */
[----:B01----:R-:W-:Y:S01]  /*2b230*/  ENDCOLLECTIVE ;  /* 0x000000000000791b */ /* 0x003fe20003800000 */
.L_x_946:
[----:B------:R-:W-:Y:S02]  /*2b240*/  MOV R12, 0x4 ;  /* 0x00000004000c7802 */ /* 0x000fe40000000f00 */
[----:B------:R-:W-:-:S04]  /*2b250*/  SEL R7, R14, RZ, P2 ;  /* 0x000000ff0e077207 */ /* 0x000fc80001000000 */
[----:B------:R-:W-:-:S05]  /*2b260*/  IADD3 R7, R6, R7, RZ ;  /* 0x0000000706077210 */ /* 0x000fca0007ffe0ff */
[----:B------:R-:W-:-:S07]  /*2b270*/  IMAD.MOV.U32 R13, RZ, RZ, R7 ;  /* 0x000000ffff0d7224 */ /* 0x000fce00078e0007 */
[----:B------:R-:W-:Y:S05]  /*2b280*/  WARPSYNC.COLLECTIVE R15, `(.L_x_947) ;  /* 0x000000000f087348 */ /* 0x000fea0003c00000 */
[----:B------:R0:W1:Y:S02]  /*2b290*/  SHFL.UP P6, R14, R13, R12, R11 ;  /* 0x0400000c0d0e7389 */ /* 0x00006400000c000b */
[----:B01----:R-:W-:Y:S01]  /*2b2a0*/  ENDCOLLECTIVE ;  /* 0x000000000000791b */ /* 0x003fe20003800000 */
.L_x_947:
[----:B------:R-:W-:Y:S01]  /*2b2b0*/  IMAD.MOV.U32 R12, RZ, RZ, 0x8 ;  /* 0x00000008ff0c7424 */ /* 0x000fe200078e00ff */
[----:B------:R-:W-:-:S05]  /*2b2c0*/  SEL R2, R14, RZ, P3 ;  /* 0x000000ff0e027207 */ /* 0x000fca0001800000 */
[----:B------:R-:W-:-:S05]  /*2b2d0*/  IMAD.IADD R2, R7, 0x1, R2 ;  /* 0x0000000107027824 */ /* 0x000fca00078e0202 */
[----:B------:R-:W-:-:S07]  /*2b2e0*/  MOV R13, R2 ;  /* 0x00000002000d7202 */ /* 0x000fce0000000f00 */
[----:B------:R-:W-:Y:S05]  /*2b2f0*/  WARPSYNC.COLLECTIVE R15, `(.L_x_948) ;  /* 0x000000000f087348 */ /* 0x000fea0003c00000 */
[----:B------:R0:W1:Y:S02]  /*2b300*/  SHFL.UP P6, R14, R13, R12, R11 ;  /* 0x0400000c0d0e7389 */ /* 0x00006400000c000b */
[----:B01----:R-:W-:Y:S01]  /*2b310*/  ENDCOLLECTIVE ;  /* 0x000000000000791b */ /* 0x003fe20003800000 */
.L_x_948:
[----:B------:R-:W-:Y:S02]  /*2b320*/  MOV R12, 0x10 ;  /* 0x00000010000c7802 */ /* 0x000fe40000000f00 */
[----:B------:R-:W-:-:S04]  /*2b330*/  SEL R3, R14, RZ, P4 ;  /* 0x000000ff0e037207 */ /* 0x000fc80002000000 */
[----:B------:R-:W-:-:S05]  /*2b340*/  IADD3 R3, R2, R3, RZ ;  /* 0x0000000302037210 */ /* 0x000fca0007ffe0ff */
[----:B------:R-:W-:-:S07]  /*2b350*/  IMAD.MOV.U32 R13, RZ, RZ, R3 ;  /* 0x000000ffff0d7224 */ /* 0x000fce00078e0003 */
[----:B------:R-:W-:Y:S05]  /*2b360*/  WARPSYNC.COLLECTIVE R15, `(.L_x_949) ;  /* 0x000000000f087348 */ /* 0x000fea0003c00000 */
[----:B------:R0:W1:Y:S02]  /*2b370*/  SHFL.UP P6, R14, R13, R12, R11 ;  /* 0x0400000c0d0e7389 */ /* 0x00006400000c000b */
[----:B01----:R-:W-:Y:S01]  /*2b380*/  ENDCOLLECTIVE ;  /* 0x000000000000791b */ /* 0x003fe20003800000 */
.L_x_949:
[----:B------:R-:W-:Y:S01]  /*2b390*/  IMAD.MOV.U32 R12, RZ, RZ, 0x1f ;  /* 0x0000001fff0c7424 */ /* 0x000fe200078e00ff */
[----:B------:R-:W-:Y:S02]  /*2b3a0*/  MOV R11, 0x1f ;  /* 0x0000001f000b7802 */ /* 0x000fe40000000f00 */
[----:B------:R-:W-:-:S05]  /*2b3b0*/  SEL R2, R14, RZ, P5 ;  /* 0x000000ff0e027207 */ /* 0x000fca0002800000 */
[----:B------:R-:W-:-:S05]  /*2b3c0*/  IMAD.IADD R2, R3, 0x1, R2 ;  /* 0x0000000103027824 */ /* 0x000fca00078e0202 */
[----:B------:R-:W-:-:S07]  /*2b3d0*/  MOV R13, R2 ;  /* 0x00000002000d7202 */ /* 0x000fce0000000f00 */
[----:B------:R-:W-:Y:S05]  /*2b3e0*/  WARPSYNC.COLLECTIVE R15, `(.L_x_950) ;  /* 0x000000000f087348 */ /* 0x000fea0003c00000 */
[----:B------:R0:W1:Y:S02]  /*2b3f0*/  SHFL.IDX P6, R14, R13, R12, R11 ;  /* 0x0000000c0d0e7389 */ /* 0x00006400000c000b */
[----:B01----:R-:W-:Y:S01]  /*2b400*/  ENDCOLLECTIVE ;  /* 0x000000000000791b */ /* 0x003fe20003800000 */
.L_x_950:
[----:B------:R-:W-:Y:S05]  /*2b410*/  BRA `(.L_x_951) ;  /* 0xffffffb000207947 */ /* 0x000fea000383ffff */
.L_x_787:
[----:B------:R-:W-:Y:S01]  /*2b420*/  BSSY B0, `(.L_x_952) ;  /* 0x0000008000007945 */ /* 0x000fe20003800000 */
[----:B-----5:R-:W-:Y:S01]  /*2b430*/  IMAD.MOV.U32 R13, RZ, RZ, R4 ;  /* 0x000000ffff0d7224 */ /* 0x020fe200078e0004 */
[----:B------:R-:W-:Y:S01]  /*2b440*/  MOV R12, 0x1 ;  /* 0x00000001000c7802 */ /* 0x000fe20000000f00 */
[----:B------:R-:W-:Y:S01]  /*2b450*/  IMAD.MOV.U32 R11, RZ, RZ, RZ ;  /* 0x000000ffff0b7224 */ /* 0x000fe200078e00ff */
[----:B------:R-:W-:-:S07]  /*2b460*/  MOV R15, 0xffffffff ;  /* 0xffffffff000f7802 */ /* 0x000fce0000000f00 */
[----:B0-----:R-:W-:Y:S05]  /*2b470*/  WARPSYNC.COLLECTIVE R15, `(.L_x_953) ;  /* 0x000000000f087348 */ /* 0x001fea0003c00000 */
[----:B------:R1:W2:Y:S02]  /*2b480*/  SHFL.UP P6, R14, R13, R12, R11 ;  /* 0x0400000c0d0e7389 */ /* 0x0002a400000c000b */
[----:B012---:R-:W-:Y:S01]  /*2b490*/  ENDCOLLECTIVE ;  /* 0x000000000000791b */ /* 0x007fe20003800000 */
.L_x_953:
[----:B------:R-:W-:Y:S05]  /*2b4a0*/  BSYNC B0 ;  /* 0x0000000000007941 */ /* 0x000fea0003800000 */
.L_x_952:
[----:B------:R-:W-:Y:S01]  /*2b4b0*/  SEL R13, R14, RZ, P1 ;  /* 0x000000ff0e0d7207 */ /* 0x000fe20000800000 */
[----:B------:R-:W-:Y:S01]  /*2b4c0*/  IMAD.MOV.U32 R11, RZ, RZ, RZ ;  /* 0x000000ffff0b7224 */ /* 0x000fe200078e00ff */
[----:B------:R-:W-:Y:S02]  /*2b4d0*/  MOV R12, 0x2 ;  /* 0x00000002000c7802 */ /* 0x000fe40000000f00 */
[----:B------:R-:W-:Y:S01]  /*2b4e0*/  MOV R15, 0xffffffff ;  /* 0xffffffff000f7802 */ /* 0x000fe20000000f00 */
[----:B------:R-:W-:-:S07]  /*2b4f0*/  IMAD.IADD R13, R4, 0x1, R13 ;  /* 0x00000001040d7824 */ /* 0x000fce00078e020d */
[----:B------:R-:W-:Y:S05]  /*2b500*/  WARPSYNC.COLLECTIVE R15, `(.L_x_954) ;  /* 0x000000000f087348 */ /* 0x000fea0003c00000 */
[----:B------:R0:W1:Y:S02]  /*2b510*/  SHFL.UP P6, R14, R13, R12, R11 ;  /* 0x0400000c0d0e7389 */ /* 0x00006400000c000b */
[----:B01----:R-:W-:Y:S01]  /*2b520*/  ENDCOLLECTIVE ;  /* 0x000000000000791b */ /* 0x003fe20003800000 */
.L_x_954:
[----:B------:R-:W-:Y:S01]  /*2b530*/  IMAD.MOV.U32 R12, RZ, RZ, 0x4 ;  /* 0x00000004ff0c7424 */ /* 0x000fe200078e00ff */
[----:B------:R-:W-:-:S05]  /*2b540*/  SEL R0, R14, RZ, P2 ;  /* 0x000000ff0e007207 */ /* 0x000fca0001000000 */
[----:B------:R-:W-:-:S05]  /*2b550*/  IMAD.IADD R0, R13, 0x1, R0 ;  /* 0x000000010d007824 */ /* 0x000fca00078e0200 */
[----:B------:R-:W-:-:S07]  /*2b560*/  MOV R13, R0 ;  /* 0x00000000000d7202 */ /* 0x000fce0000000f00 */
[----:B------:R-:W-:Y:S05]  /*2b570*/  WARPSYNC.COLLECTIVE R15, `(.L_x_955) ;  /* 0x000000000f087348 */ /* 0x000fea0003c00000 */
[----:B------:R0:W1:Y:S02]  /*2b580*/  SHFL.UP P6, R14, R13, R12, R11 ;  /* 0x0400000c0d0e7389 */ /* 0x00006400000c000b */
[----:B01----:R-:W-:Y:S01]  /*2b590*/  ENDCOLLECTIVE ;  /* 0x000000000000791b */ /* 0x003fe20003800000 */
.L_x_955:
[----:B------:R-:W-:Y:S02]  /*2b5a0*/  MOV R12, 0x8 ;  /* 0x00000008000c7802 */ /* 0x000fe40000000f00 */
[----:B------:R-:W-:-:S04]  /*2b5b0*/  SEL R3, R14, RZ, P3 ;  /* 0x000000ff0e037207 */ /* 0x000fc80001800000 */
[----:B------:R-:W-:-:S05]  /*2b5c0*/  IADD3 R2, R0, R3, RZ ;  /* 0x0000000300027210 */ /* 0x000fca0007ffe0ff */
[----:B------:R-:W-:-:S07]  /*2b5d0*/  IMAD.MOV.U32 R13, RZ, RZ, R2 ;  /* 0x000000ffff0d7224 */ /* 0x000fce00078e0002 */
[----:B------:R-:W-:Y:S05]  /*2b5e0*/  WARPSYNC.COLLECTIVE R15, `(.L_x_956) ;  /* 0x000000000f087348 */ /* 0x000fea0003c00000 */
[----:B------:R0:W1:Y:S02]  /*2b5f0*/  SHFL.UP P6, R14, R13, R12, R11 ;  /* 0x0400000c0d0e7389 */ /* 0x00006400000c000b */
[----:B01----:R-:W-:Y:S01]  /*2b600*/  ENDCOLLECTIVE ;  /* 0x000000000000791b */ /* 0x003fe20003800000 */
.L_x_956:
[----:B------:R-:W-:Y:S01]  /*2b610*/  IMAD.MOV.U32 R12, RZ, RZ, 0x10 ;  /* 0x00000010ff0c7424 */ /* 0x000fe200078e00ff */
[----:B------:R-:W-:-:S05]  /*2b620*/  SEL R3, R14, RZ, P4 ;  /* 0x000000ff0e037207 */ /* 0x000fca0002000000 */
[----:B------:R-:W-:-:S05]  /*2b630*/  IMAD.IADD R3, R2, 0x1, R3 ;  /* 0x0000000102037824 */ /* 0x000fca00078e0203 */
[----:B------:R-:W-:-:S07]  /*2b640*/  MOV R13, R3 ;  /* 0x00000003000d7202 */ /* 0x000fce0000000f00 */
[----:B------:R-:W-:Y:S05]  /*2b650*/  WARPSYNC.COLLECTIVE R15, `(.L_x_957) ;  /* 0x000000000f087348 */ /* 0x000fea0003c00000 */
[----:B------:R0:W1:Y:S02]  /*2b660*/  SHFL.UP P6, R14, R13, R12, R11 ;  /* 0x0400000c0d0e7389 */ /* 0x00006400000c000b */
[----:B01----:R-:W-:Y:S01]  /*2b670*/  ENDCOLLECTIVE ;  /* 0x000000000000791b */ /* 0x003fe20003800000 */
.L_x_957:
[----:B------:R-:W-:Y:S01]  /*2b680*/  MOV R12, 0x1f ;  /* 0x0000001f000c7802 */ /* 0x000fe20000000f00 */
[----:B------:R-:W-:Y:S01]  /*2b690*/  IMAD.MOV.U32 R11, RZ, RZ, 0x1f ;  /* 0x0000001fff0b7424 */ /* 0x000fe200078e00ff */
[----:B------:R-:W-:-:S04]  /*2b6a0*/  SEL R2, R14, RZ, P5 ;  /* 0x000000ff0e027207 */ /* 0x000fc80002800000 */
[----:B------:R-:W-:-:S05]  /*2b6b0*/  IADD3 R2, R3, R2, RZ ;  /* 0x0000000203027210 */ /* 0x000fca0007ffe0ff */
[----:B------:R-:W-:-:S07]  /*2b6c0*/  IMAD.MOV.U32 R13, RZ, RZ, R2 ;  /* 0x000000ffff0d7224 */ /* 0x000fce00078e0002 */
[----:B------:R-:W-:Y:S05]  /*2b6d0*/  WARPSYNC.COLLECTIVE R15, `(.L_x_958) ;  /* 0x000000000f087348 */ /* 0x000fea0003c00000 */
[----:B------:R0:W1:Y:S02]  /*2b6e0*/  SHFL.IDX P6, R14, R13, R12, R11 ;  /* 0x0000000c0d0e7389 */ /* 0x00006400000c000b */
[----:B01----:R-:W-:Y:S01]  /*2b6f0*/  ENDCOLLECTIVE ;  /* 0x000000000000791b */ /* 0x003fe20003800000 */
.L_x_958:
[----:B------:R-:W-:Y:S05]  /*2b700*/  BRA `(.L_x_959) ;  /* 0xffffffb000047947 */ /* 0x000fea000383ffff */
.L_x_789:
[----:B------:R-:W-:Y:S01]  /*2b710*/  BSSY B0, `(.L_x_960) ;  /* 0x0000006000007945 */ /* 0x000fe20003800000 */
[----:B------:R-:W-:Y:S02]  /*2b720*/  PLOP3.LUT P6, PT, P6, PT, PT, 0x8, 0x0 ;  /* 0x000000000000781c */ /* 0x000fe400037ce170 */
[----:B------:R-:W-:-:S11]  /*2b730*/  MOV R15, 0xffffffff ;  /* 0xffffffff000f7802 */ /* 0x000fd60000000f00 */
[----:B0-----:R-:W-:Y:S05]  /*2b740*/  WARPSYNC.COLLECTIVE R15, `(.L_x_961) ;  /* 0x000000000f087348 */ /* 0x001fea0003c00000 */
[----:B------:R-:W-:Y:S01]  /*2b750*/  VOTE.ANY R14, PT, P6 ;  /* 0x00000000000e7806 */ /* 0x000fe200030e0100 */
[----:B0-----:R-:W-:Y:S06]  /*2b760*/  ENDCOLLECTIVE ;  /* 0x000000000000791b */ /* 0x001fec0003800000 */
.L_x_961:
[----:B------:R-:W-:Y:S05]  /*2b770*/  BSYNC B0 ;  /* 0x0000000000007941 */ /* 0x000fea0003800000 */
.L_x_960:
[----:B------:R-:W-:Y:S01]  /*2b780*/  IMAD.MOV.U32 R3, RZ, RZ, R14 ;  /* 0x000000ffff037224 */ /* 0x000fe200078e000e */
[----:B------:R-:W-:Y:S01]  /*2b790*/  MOV R13, R4 ;  /* 0x00000004000d7202 */ /* 0x000fe20000000f00 */
[----:B------:R-:W-:Y:S01]  /*2b7a0*/  IMAD.MOV.U32 R15, RZ, RZ, -0x1 ;  /* 0xffffffffff0f7424 */ /* 0x000fe200078e00ff */
[----:B------:R-:W-:Y:S01]  /*2b7b0*/  MOV R11, 0x1f ;  /* 0x0000001f000b7802 */ /* 0x000fe20000000f00 */
[----:B------:R-:W0:Y:S02]  /*2b7c0*/  POPC R0, R3 ;  /* 0x0000000300007309 */ /* 0x000e240000000000 */
[----:B0-----:R-:W-:-:S07]  /*2b7d0*/  IMAD.MOV.U32 R12, RZ, RZ, R0 ;  /* 0x000000ffff0c7224 */ /* 0x001fce00078e0000 */
[----:B------:R-:W-:Y:S05]  /*2b7e0*/  WARPSYNC.COLLECTIVE R15, `(.L_x_962) ;  /* 0x000000000f087348 */ /* 0x000fea0003c00000 */
[----:B------:R0:W1:Y:S02]  /*2b7f0*/  SHFL.IDX P6, R14, R13, R12, R11 ;  /* 0x0000000c0d0e7389 */ /* 0x00006400000c000b */
[----:B01----:R-:W-:Y:S01]  /*2b800*/  ENDCOLLECTIVE ;  /* 0x000000000000791b */ /* 0x003fe20003800000 */
.L_x_962:
[----:B------:R-:W-:Y:S01]  /*2b810*/  MOV R4, R14 ;  /* 0x0000000e00047202 */ /* 0x000fe20000000f00 */
[----:B------:R-:W-:Y:S06]  /*2b820*/  BRA `(.L_x_963) ;  /* 0xffffffac00f47947 */ /* 0x000fec000383ffff */
.L_x_791:
[----:B------:R-:W-:Y:S01]  /*2b830*/  BSSY B0, `(.L_x_964) ;  /* 0x0000007000007945 */ /* 0x000fe20003800000 */
[----:B------:R-:W-:Y:S01]  /*2b840*/  IMAD.MOV.U32 R13, RZ, RZ, R2 ;  /* 0x000000ffff0d7224 */ /* 0x000fe200078e0002 */
[----:B------:R-:W-:Y:S01]  /*2b850*/  MOV R11, 0x1f ;  /* 0x0000001f000b7802 */ /* 0x000fe20000000f00 */
[----:B------:R-:W-:-:S07]  /*2b860*/  IMAD.MOV.U32 R15, RZ, RZ, -0x1 ;  /* 0xffffffffff0f7424 */ /* 0x000fce00078e00ff */
[----:B012---:R-:W-:Y:S05]  /*2b870*/  WARPSYNC.COLLECTIVE R15, `(.L_x_965) ;  /* 0x000000000f087348 */ /* 0x007fea0003c00000 */
[----:B------:R3:W4:Y:S02]  /*2b880*/  SHFL.IDX P6, R14, R13, R12, R11 ;  /* 0x0000000c0d0e7389 */ /* 0x00072400000c000b */
[----:B01234-:R-:W-:Y:S01]  /*2b890*/  ENDCOLLECTIVE ;  /* 0x000000000000791b */ /* 0x01ffe20003800000 */
.L_x_965:
[----:B------:R-:W-:Y:S05]  /*2b8a0*/  BSYNC B0 ;  /* 0x0000000000007941 */ /* 0x000fea0003800000 */
.L_x_964:
[----:B------:R-:W-:Y:S05]  /*2b8b0*/  BRA `(.L_x_790) ;  /* 0xffffffac00ec7947 */ /* 0x000fea000383ffff */
.L_x_795:
[----:B0-----:R0:W1:Y:S02]  /*2b8c0*/  SYNCS.PHASECHK.TRANS64.TRYWAIT P0, [R5+URZ+0x38820], R0 ;  /* 0x03882000050075a7 */ /* 0x001064000800017f */
[----:B-1----:R-:W-:Y:S05]  /*2b8d0*/  @!P0 NANOSLEEP.SYNCS 0x989680 ;  /* 0x009896800000895d */ /* 0x002fea0003900000 */
[----:B------:R-:W1:Y:S02]  /*2b8e0*/  @!P0 SYNCS.PHASECHK.TRANS64 P0, [R5+URZ+0x38820], R0 ;  /* 0x03882000050085a7 */ /* 0x000e64000800007f */
[----:B-1----:R-:W-:Y:S05]  /*2b8f0*/  @!P0 BRA `(.L_x_795) ;  /* 0xfffffffc00f08947 */ /* 0x002fea000383ffff */
[----:B------:R-:W-:Y:S05]  /*2b900*/  BRA `(.L_x_966) ;  /* 0xffffffb000d87947 */ /* 0x000fea000383ffff */
.L_x_796:
[----:B------:R-:W1:Y:S01]  /*2b910*/  S2R R2, SR_TID.X ;  /* 0x0000000000027919 */ /* 0x000e620000002100 */
[----:B------:R-:W-:Y:S01]  /*2b920*/  BSSY B0, `(.L_x_967) ;  /* 0x000000a000007945 */ /* 0x000fe20003800000 */
[----:B------:R-:W-:Y:S01]  /*2b930*/  IMAD.MOV.U32 R12, RZ, RZ, RZ ;  /* 0x000000ffff0c7224 */ /* 0x000fe200078e00ff */
[----:B------:R-:W-:Y:S01]  /*2b940*/  MOV R11, 0x1f ;  /* 0x0000001f000b7802 */ /* 0x000fe20000000f00 */
[----:B------:R-:W-:Y:S01]  /*2b950*/  IMAD.MOV.U32 R15, RZ, RZ, -0x1 ;  /* 0xffffffffff0f7424 */ /* 0x000fe200078e00ff */
[----:B-1----:R-:W-:-:S04]  /*2b960*/  SHF.R.U32.HI R2, RZ, 0x5, R2 ;  /* 0x00000005ff027819 */ /* 0x002fc80000011602 */
[----:B------:R-:W-:-:S04]  /*2b970*/  LOP3.LUT R2, R2, 0x3, RZ, 0xc0, !PT ;  /* 0x0000000302027812 */ /* 0x000fc800078ec0ff */
[----:B------:R-:W-:-:S07]  /*2b980*/  MOV R13, R2 ;  /* 0x00000002000d7202 */ /* 0x000fce0000000f00 */
[----:B0-2---:R-:W-:Y:S05]  /*2b990*/  WARPSYNC.COLLECTIVE R15, `(.L_x_968) ;  /* 0x000000000f087348 */ /* 0x005fea0003c00000 */
[----:B------:R1:W3:Y:S02]  /*2b9a0*/  SHFL.IDX P6, R14, R13, R12, R11 ;  /* 0x0000000c0d0e7389 */ /* 0x0002e400000c000b */
[----:B0123--:R-:W-:Y:S01]  /*2b9b0*/  ENDCOLLECTIVE ;  /* 0x000000000000791b */ /* 0x00ffe20003800000 */
.L_x_968:
[----:B------:R-:W-:Y:S05]  /*2b9c0*/  BSYNC B0 ;  /* 0x0000000000007941 */ /* 0x000fea0003800000 */
.L_x_967:
[----:B------:R-:W-:Y:S05]  /*2b9d0*/  BRA `(.L_x_969) ;  /* 0xffffffb000c07947 */ /* 0x000fea000383ffff */
.L_x_797:
[----:B------:R-:W-:Y:S01]  /*2b9e0*/  BSSY B0, `(.L_x_970) ;  /* 0x0000006000007945 */ /* 0x000fe20003800000 */
[----:B------:R-:W-:-:S07]  /*2b9f0*/  MOV R15, 0xffffffff ;  /* 0xffffffff000f7802 */ /* 0x000fce0000000f00 */
[----:B0-2---:R-:W-:Y:S05]  /*2ba00*/  WARPSYNC.COLLECTIVE R15, `(.L_x_971) ;  /* 0x000000000f0c7348 */ /* 0x005fea0003c00000 */
[----:B------:R-:W-:Y:S02]  /*2ba10*/  ELECT P6, UR62, PT ;  /* 0x00000000003e782f */ /* 0x000fe400038c0000 */
[----:B------:R-:W-:Y:S01]  /*2ba20*/  MOV R14, UR62 ;  /* 0x0000003e000e7c02 */ /* 0x000fe20008000f00 */
[----:B0-2---:R-:W-:Y:S10]  /*2ba30*/  ENDCOLLECTIVE ;  /* 0x000000000000791b */ /* 0x005ff40003800000 */
.L_x_971:
[----:B------:R-:W-:Y:S05]  /*2ba40*/  BSYNC B0 ;  /* 0x0000000000007941 */ /* 0x000fea0003800000 */
.L_x_970:
[----:B------:R-:W-:Y:S05]  /*2ba50*/  BRA `(.L_x_972) ;  /* 0xffffffb000b47947 */ /* 0x000fea000383ffff */
.L_x_799:
[----:B0-----:R0:W1:Y:S02]  /*2ba60*/  SYNCS.PHASECHK.TRANS64.TRYWAIT P1, [R3+URZ+0x38840], R2 ;  /* 0x03884002030075a7 */ /* 0x001064000802017f */
[----:B-1----:R-:W-:Y:S05]  /*2ba70*/  @!P1 NANOSLEEP.SYNCS 0x989680 ;  /* 0x009896800000995d */ /* 0x002fea0003900000 */
[----:B------:R-:W1:Y:S02]  /*2ba80*/  @!P1 SYNCS.PHASECHK.TRANS64 P1, [R3+URZ+0x38840], R2 ;  /* 0x03884002030095a7 */ /* 0x000e64000802007f */
[----:B-1----:R-:W-:Y:S05]  /*2ba90*/  @!P1 BRA `(.L_x_799) ;  /* 0xfffffffc00f09947 */ /* 0x002fea000383ffff */
[----:B------:R-:W-:Y:S05]  /*2baa0*/  BRA `(.L_x_973) ;  /* 0xffffffb000d47947 */ /* 0x000fea000383ffff */
.L_x_801:
[----:B-1----:R1:W3:Y:S02]  /*2bab0*/  SYNCS.PHASECHK.TRANS64.TRYWAIT P1, [R27+URZ+0x38840], R0 ;  /* 0x038840001b0075a7 */ /* 0x0022e4000802017f */
[----:B---3--:R-:W-:Y:S05]  /*2bac0*/  @!P1 NANOSLEEP.SYNCS 0x989680 ;  /* 0x009896800000995d */ /* 0x008fea0003900000 */
[----:B------:R-:W3:Y:S02]  /*2bad0*/  @!P1 SYNCS.PHASECHK.TRANS64 P1, [R27+URZ+0x38840], R0 ;  /* 0x038840001b0095a7 */ /* 0x000ee4000802007f */
[----:B---3--:R-:W-:Y:S05]  /*2bae0*/  @!P1 BRA `(.L_x_801) ;  /* 0xfffffffc00f09947 */ /* 0x008fea000383ffff */
[----:B------:R-:W-:Y:S05]  /*2baf0*/  BRA `(.L_x_974) ;  /* 0xffffffb000e07947 */ /* 0x000fea000383ffff */
.L_x_803:
[----:B---3--:R3:W4:Y:S02]  /*2bb00*/  SYNCS.PHASECHK.TRANS64.TRYWAIT P1, [R3+URZ+0x38860], R2 ;  /* 0x03886002030075a7 */ /* 0x008724000802017f */
[----:B----4-:R-:W-:Y:S05]  /*2bb10*/  @!P1 NANOSLEEP.SYNCS 0x989680 ;  /* 0x009896800000995d */ /* 0x010fea0003900000 */
[----:B------:R-:W4:Y:S02]  /*2bb20*/  @!P1 SYNCS.PHASECHK.TRANS64 P1, [R3+URZ+0x38860], R2 ;  /* 0x03886002030095a7 */ /* 0x000f24000802007f */
[----:B----4-:R-:W-:Y:S05]  /*2bb30*/  @!P1 BRA `(.L_x_803) ;  /* 0xfffffffc00f09947 */ /* 0x010fea000383ffff */
[----:B------:R-:W-:Y:S05]  /*2bb40*/  BRA `(.L_x_975) ;  /* 0xffffffb000dc7947 */ /* 0x000fea000383ffff */
.L_x_976:
        /* <DEDUP_REMOVED lines=11> */
.L_x_3295:


//--------------------- .text._ZN7cutlass13device_kernelIN5flash11enable_sm90INS1_16FlashAttnFwdSm90INS1_25CollectiveMainloopFwdSm90ILi2EN4cute5tupleIJNS5_1CILi1EEES8_S8_EEENS6_IJNS7_ILi128EEENS7_ILi64EEENS7_ILi256EEEEEELi256ENS_6half_tEfNS_4arch4Sm90ELb0ELb1ELb0ELb0ELb1ELb0ELb0ELb1ELb1ELb1ELb0ELb0EEENS1_21CollectiveEpilogueFwdINS6_IJSA_SC_SB_EEES9_SE_SG_Li256ELb0ELb1ELb0ELb0EEENS1_30DynamicPersistentTileSchedulerILi256ELi128ELb0ELb1ELb1EEEEEEEEEvNT_6ParamsE --------------------------
	.section	.text._ZN7cutlass13device_kernelIN5flash11enable_sm90INS1_16FlashAttnFwdSm90INS1_25CollectiveMainloopFwdSm90ILi2EN4cute5tupleIJNS5_1CILi1EEES8_S8_EEENS6_IJNS7_ILi128EEENS7_ILi64EEENS7_ILi256EEEEEELi256ENS_6half_tEfNS_4arch4Sm90ELb0ELb1ELb0ELb0ELb1ELb0ELb0ELb1ELb1ELb1ELb0ELb0EEENS1_21CollectiveEpilogueFwdINS6_IJSA_SC_SB_EEES9_SE_SG_Li256ELb0ELb1ELb0ELb0EEENS1_30DynamicPersistentTileSchedulerILi256ELi128ELb0ELb1ELb1EEEEEEEEEvNT_6ParamsE,"ax",@progbits
	.align	128
.text._ZN7cutlass13device_kernelIN5flash11enable_sm90INS1_16FlashAttnFwdSm90INS1_25CollectiveMainloopFwdSm90ILi2EN4cute5tupleIJNS5_1CILi1EEES8_S8_EEENS6_IJNS7_ILi128EEENS7_ILi64EEENS7_ILi256EEEEEELi256ENS_6half_tEfNS_4arch4Sm90ELb0ELb1ELb0ELb0ELb1ELb0ELb0ELb1ELb1ELb1ELb0ELb0EEENS1_21CollectiveEpilogueFwdINS6_IJSA_SC_SB_EEES9_SE_SG_Li256ELb0ELb1ELb0ELb0EEENS1_30DynamicPersistentTileSchedulerILi256ELi128ELb0ELb1ELb1EEEEEEEEEvNT_6ParamsE:
        .type           _ZN7cutlass13device_kernelIN5flash11enable_sm90INS1_16FlashAttnFwdSm90INS1_25CollectiveMainloopFwdSm90ILi2EN4cute5tupleIJNS5_1CILi1EEES8_S8_EEENS6_IJNS7_ILi128EEENS7_ILi64EEENS7_ILi256EEEEEELi256ENS_6half_tEfNS_4arch4Sm90ELb0ELb1ELb0ELb0ELb1ELb0ELb0ELb1ELb1ELb1ELb0ELb0EEENS1_21CollectiveEpilogueFwdINS6_IJSA_SC_SB_EEES9_SE_SG_Li256ELb0ELb1ELb0ELb0EEENS1_30DynamicPersistentTileSchedulerILi256ELi128ELb0ELb1ELb1EEEEEEEEEvNT_6ParamsE,@function
        .size           _ZN7cutlass13device_kernelIN5flash11enable_sm90INS1_16FlashAttnFwdSm90INS1_25CollectiveMainloopFwdSm90ILi2EN4cute5tupleIJNS5_1CILi1EEES8_S8_EEENS6_IJNS7_ILi128EEENS7_ILi64EEENS7_ILi256EEEEEELi256ENS_6half_tEfNS_4arch4Sm90ELb0ELb1ELb0ELb0ELb1ELb0ELb0ELb1ELb1ELb1ELb0ELb0EEENS1_21CollectiveEpilogueFwdINS6_IJSA_SC_SB_EEES9_SE_SG_Li256ELb0ELb1ELb0ELb0EEENS1_30DynamicPersistentTileSchedulerILi256ELi128ELb0ELb1ELb1EEEEEEEEEvNT_6ParamsE,(.L_x_3296 - _ZN7cutlass13device_kernelIN5flash11enable_sm90INS1_16FlashAttnFwdSm90INS1_25CollectiveMainloopFwdSm90ILi2EN4cute5tupleIJNS5_1CILi1EEES8_S8_EEENS6_IJNS7_ILi128EEENS7_ILi64EEENS7_ILi256EEEEEELi256ENS_6half_tEfNS_4arch4Sm90ELb0ELb1ELb0ELb0ELb1ELb0ELb0ELb1ELb1ELb1ELb0ELb0EEENS1_21CollectiveEpilogueFwdINS6_IJSA_SC_SB_EEES9_SE_SG_Li256ELb0ELb1ELb0ELb0EEENS1_30DynamicPersistentTileSchedulerILi256ELi128ELb0ELb1ELb1EEEEEEEEEvNT_6ParamsE)
        .other          _ZN7cutlass13device_kernelIN5flash11enable_sm90INS1_16FlashAttnFwdSm90INS1_25CollectiveMainloopFwdSm90ILi2EN4cute5tupleIJNS5_1CILi1EEES8_S8_EEENS6_IJNS7_ILi128EEENS7_ILi64EEENS7_ILi256EEEEEELi256ENS_6half_tEfNS_4arch4Sm90ELb0ELb1ELb0ELb0ELb1ELb0ELb0ELb1ELb1ELb1ELb0ELb0EEENS1_21CollectiveEpilogueFwdINS6_IJSA_SC_SB_EEES9_SE_SG_Li256ELb0ELb1ELb0ELb0EEENS1_30DynamicPersistentTileSchedulerILi256ELi128ELb0ELb1ELb1EEEEEEEEEvNT_6ParamsE,@"STO_CUDA_ENTRY STV_DEFAULT"
_ZN7cutlass13device_kernelIN5flash11enable_sm90INS1_16FlashAttnFwdSm90INS1_25CollectiveMainloopFwdSm90ILi2EN4cute5tupleIJNS5_1CILi1EEES8_S8_EEENS6_IJNS7_ILi128EEENS7_ILi64EEENS7_ILi256EEEEEELi256ENS_6half_tEfNS_4arch4Sm90ELb0ELb1ELb0ELb0ELb1ELb0ELb0ELb1ELb1ELb1ELb0ELb0EEENS1_21CollectiveEpilogueFwdINS6_IJSA_SC_SB_EEES9_SE_SG_Li256ELb0ELb1ELb0ELb0EEENS1_30DynamicPersistentTileSchedulerILi256ELi128ELb0ELb1ELb1EEEEEEEEEvNT_6ParamsE:
        /* <DEDUP_REMOVED lines=45> */
.L_x_977:
        /* <DEDUP_REMOVED lines=22> */
.L_x_978:
        /* <DEDUP_REMOVED lines=18> */
.L_x_979:
        /* <DEDUP_REMOVED lines=22> */
.L_x_980:
        /* <DEDUP_REMOVED lines=23> */
.L_x_981:
        /* <DEDUP_REMOVED lines=10> */
.L_x_983:
[----:B------:R-:W-:-:S08]  /*08c0*/  NOP ;  /* 0x0000000000007918 */ /* 0x000fd00000000000 */
[----:B------:R-:W1:Y:S02]  /*08d0*/  USETMAXREG.TRY_ALLOC.CTAPOOL UP0, 0xe8 ;  /* 0x000000e8000079c8 */ /* 0x000e640008000600 */
[----:B-1----:R-:W-:-:S13]  /*08e0*/  PLOP3.LUT P0, PT, PT, PT, UP0, 0x80, 0x0 ;  /* 0x000000000000781c */ /* 0x002fda0003f0f008 */
[----:B------:R-:W-:Y:S05]  /*08f0*/  @!P0 BRA `(.L_x_983) ;  /* 0xfffffffc00f08947 */ /* 0x000fea000383ffff */
[----:B------:R-:W1:Y:S08]  /*0900*/  S2UR UR4, SR_CTAID.X ;  /* 0x00000000000479c3 */ /* 0x000e700000002500 */
[----:B------:R-:W-:Y:S08]  /*0910*/  BAR.ARV 0x4, 0x180 ;  /* 0x0106000000007b1d */ /* 0x000ff00000002000 */
[----:B------:R-:W1:Y:S08]  /*0920*/  LDC R0, c[0x0][0xc38] ;  /* 0x00030e00ff007b82 */ /* 0x000e700000000800 */
[----:B------:R-:W-:Y:S06]  /*0930*/  BAR.ARV 0x8, 0x180 ;  /* 0x0206000000007b1d */ /* 0x000fec0000002000 */
[----:B-1----:R-:W-:-:S13]  /*0940*/  ISETP.LE.AND P0, PT, R0, UR4, PT ;  /* 0x0000000400007c0c */ /* 0x002fda000bf03270 */
[----:B------:R-:W-:Y:S05]  /*0950*/  @P0 EXIT ;  /* 0x000000000000094d */ /* 0x000fea0003800000 */
[----:B0-----:R-:W2:Y:S01]  /*0960*/  LDL R2, [R1+0x4] ;  /* 0x0000040001027983 */ /* 0x001ea20000100800 */
[----:B------:R-:W-:Y:S01]  /*0970*/  VIADD R218, R5, 0xffffff80 ;  /* 0xffffff8005da7836 */ /* 0x000fe20000000000 */
[----:B------:R-:W-:Y:S01]  /*0980*/  UMOV UR38, URZ ;  /* 0x0000003f00267c82 */ /* 0x000fe20008000000 */
[----:B------:R-:W-:-:S03]  /*0990*/  UMOV UR39, URZ ;  /* 0x0000003f00277c82 */ /* 0x000fc60008000000 */
[----:B------:R-:W-:-:S04]  /*09a0*/  SHF.R.S32.HI R3, RZ, 0x1f, R218 ;  /* 0x0000001fff037819 */ /* 0x000fc800000114da */
[CC--:B------:R-:W-:Y:S02]  /*09b0*/  LEA.HI R5, R3.reuse, R218.reuse, RZ, 0x7 ;  /* 0x000000da03057211 */ /* 0x0c0fe400078f38ff */
[----:B------:R-:W-:Y:S02]  /*09c0*/  LEA.HI R0, R3, R218, RZ, 0x4 ;  /* 0x000000da03007211 */ /* 0x000fe400078f20ff */
[----:B------:R-:W-:Y:S02]  /*09d0*/  LOP3.LUT R209, R5, 0xffffff80, RZ, 0xc0, !PT ;  /* 0xffffff8005d17812 */ /* 0x000fe400078ec0ff */
[----:B------:R-:W-:Y:S02]  /*09e0*/  SHF.R.S32.HI R9, RZ, 0x4, R0 ;  /* 0x00000004ff097819 */ /* 0x000fe40000011400 */
[----:B------:R-:W-:Y:S01]  /*09f0*/  LOP3.LUT R7, R0, 0x3fffff0, RZ, 0xc0, !PT ;  /* 0x03fffff000077812 */ /* 0x000fe200078ec0ff */
[----:B------:R-:W-:Y:S01]  /*0a00*/  IMAD.IADD R209, R218, 0x1, -R209 ;  /* 0x00000001dad17824 */ /* 0x000fe200078e0ad1 */
[----:B------:R-:W-:-:S02]  /*0a10*/  LEA.HI R0, R0, R9, RZ, 0x1 ;  /* 0x0000000900007211 */ /* 0x000fc400078f08ff */
[----:B------:R-:W-:Y:S01]  /*0a20*/  LEA.HI R10, R3, R218, RZ, 0x2 ;  /* 0x000000da030a7211 */ /* 0x000fe200078f10ff */
[----:B------:R-:W-:Y:S01]  /*0a30*/  IMAD.IADD R7, R218, 0x1, -R7 ;  /* 0x00000001da077824 */ /* 0x000fe200078e0a07 */
[----:B------:R-:W-:Y:S02]  /*0a40*/  SHF.R.S32.HI R4, RZ, 0x1f, R209 ;  /* 0x0000001fff047819 */ /* 0x000fe400000114d1 */
[----:B------:R-:W-:Y:S02]  /*0a50*/  LOP3.LUT R0, R0, 0x1ffffffe, RZ, 0xc0, !PT ;  /* 0x1ffffffe00007812 */ /* 0x000fe400078ec0ff */
[----:B------:R-:W-:Y:S02]  /*0a60*/  LEA.HI R6, R4, R209, RZ, 0x2 ;  /* 0x000000d104067211 */ /* 0x000fe400078f10ff */
[----:B------:R-:W-:Y:S01]  /*0a70*/  SHF.R.S32.HI R210, RZ, 0x7, R5 ;  /* 0x00000007ffd27819 */ /* 0x000fe20000011405 */
[----:B------:R-:W-:Y:S01]  /*0a80*/  IMAD.IADD R0, R9, 0x1, -R0 ;  /* 0x0000000109007824 */ /* 0x000fe200078e0a00 */
[----:B------:R-:W-:-:S02]  /*0a90*/  SHF.R.S32.HI R8, RZ, 0x2, R6 ;  /* 0x00000002ff087819 */ /* 0x000fc40000011406 */
[----:B------:R-:W-:Y:S02]  /*0aa0*/  SHF.R.S32.HI R11, RZ, 0x1f, R6 ;  /* 0x0000001fff0b7819 */ /* 0x000fe40000011406 */
[----:B------:R-:W-:Y:S02]  /*0ab0*/  LOP3.LUT R9, R10, 0xfffffffc, RZ, 0xc0, !PT ;  /* 0xfffffffc0a097812 */ /* 0x000fe400078ec0ff */
[----:B------:R-:W-:Y:S02]  /*0ac0*/  LEA.HI R11, R11, R8, RZ, 0x3 ;  /* 0x000000080b0b7211 */ /* 0x000fe400078f18ff */
[----:B------:R-:W-:Y:S02]  /*0ad0*/  LEA.HI R5, R5, R210, RZ, 0x1 ;  /* 0x000000d205057211 */ /* 0x000fe400078f08ff */
[----:B------:R-:W-:Y:S02]  /*0ae0*/  LOP3.LUT R11, R11, 0xfffffff8, RZ, 0xc0, !PT ;  /* 0xfffffff80b0b7812 */ /* 0x000fe400078ec0ff */
[----:B------:R-:W-:-:S02]  /*0af0*/  LEA.HI R4, R4, R209, RZ, 0x5 ;  /* 0x000000d104047211 */ /* 0x000fc400078f28ff */
[----:B------:R-:W-:Y:S01]  /*0b00*/  LOP3.LUT R6, R6, 0x7ffffffc, RZ, 0xc0, !PT ;  /* 0x7ffffffc06067812 */ /* 0x000fe200078ec0ff */
[----:B------:R-:W-:Y:S01]  /*0b10*/  IMAD.IADD R11, R8, 0x1, -R11 ;  /* 0x00000001080b7824 */ /* 0x000fe200078e0a0b */
[----:B------:R-:W-:-:S03]  /*0b20*/  SHF.R.S32.HI R4, RZ, 0x5, R4 ;  /* 0x00000005ff047819 */ /* 0x000fc60000011404 */
[----:B------:R-:W-:Y:S02]  /*0b30*/  IMAD.IADD R19, R209, 0x1, -R6 ;  /* 0x00000001d1137824 */ /* 0x000fe400078e0a06 */
[----:B------:R-:W-:Y:S01]  /*0b40*/  IMAD R4, R4, 0x10, R11 ;  /* 0x0000001004047824 */ /* 0x000fe200078e020b */
[----:B--2---:R-:W-:Y:S02]  /*0b50*/  R2UR UR5, R2 ;  /* 0x00000000020572ca */ /* 0x004fe400000e0000 */
[CC--:B------:R-:W-:Y:S02]  /*0b60*/  LEA.HI R2, R3.reuse, R218.reuse, RZ, 0x5 ;  /* 0x000000da03027211 */ /* 0x0c0fe400078f28ff */
[----:B------:R-:W-:-:S03]  /*0b70*/  LEA.HI R3, R3, R218, RZ, 0x3 ;  /* 0x000000da03037211 */ /* 0x000fc600078f18ff */
[----:B------:R-:W-:Y:S01]  /*0b80*/  IMAD.SHL.U32 R2, R2, 0x20, RZ ;  /* 0x0000002002027824 */ /* 0x000fe200078e00ff */
[----:B------:R-:W-:-:S04]  /*0b90*/  SHF.R.S32.HI R207, RZ, 0x3, R3 ;  /* 0x00000003ffcf7819 */ /* 0x000fc80000011403 */
[----:B------:R-:W-:Y:S01]  /*0ba0*/  LOP3.LUT R2, R2, 0xfffffc00, RZ, 0xc0, !PT ;  /* 0xfffffc0002027812 */ /* 0x000fe200078ec0ff */
[----:B------:R-:W-:-:S03]  /*0bb0*/  ULOP3.LUT UR6, UR5, 0x1, URZ, 0xfc, !UPT ;  /* 0x0000000105067892 */ /* 0x000fc6000f8efc3f */
[----:B------:R-:W-:Y:S01]  /*0bc0*/  UMOV UR5, URZ ;  /* 0x0000003f00057c82 */ /* 0x000fe20008000000 */
[----:B------:R-:W-:Y:S02]  /*0bd0*/  IMAD R7, R7, 0x40, R2 ;  /* 0x0000004007077824 */ /* 0x000fe400078e0202 */
[----:B------:R-:W-:Y:S01]  /*0be0*/  IMAD.IADD R2, R218, 0x1, -R9 ;  /* 0x00000001da027824 */ /* 0x000fe200078e0a09 */
[----:B------:R-:W-:Y:S01]  /*0bf0*/  LOP3.LUT R9, R5, 0x3fffffe, RZ, 0xc0, !PT ;  /* 0x03fffffe05097812 */ /* 0x000fe200078ec0ff */
[----:B------:R-:W-:Y:S01]  /*0c00*/  IMAD R212, R0, 0x8, R7 ;  /* 0x0000000800d47824 */ /* 0x000fe200078e0207 */
[----:B------:R-:W-:Y:S01]  /*0c10*/  LOP3.LUT R5, R3, 0xfffffff8, RZ, 0xc0, !PT ;  /* 0xfffffff803057812 */ /* 0x000fe200078ec0ff */
[----:B------:R-:W-:Y:S01]  /*0c20*/  IMAD.U32 R213, RZ, RZ, UR6 ;  /* 0x00000006ffd57e24 */ /* 0x000fe2000f8e00ff */
[----:B------:R-:W-:Y:S01]  /*0c30*/  LEA.HI R8, R2, R2, RZ, 0x1 ;  /* 0x0000000202087211 */ /* 0x000fe200078f08ff */
[----:B------:R-:W-:Y:S02]  /*0c40*/  IMAD.IADD R9, R210, 0x1, -R9 ;  /* 0x00000001d2097824 */ /* 0x000fe400078e0a09 */
[----:B------:R-:W-:Y:S01]  /*0c50*/  IMAD.IADD R204, R218, 0x1, -R5 ;  /* 0x00000001dacc7824 */ /* 0x000fe200078e0a05 */
[----:B------:R-:W-:Y:S01]  /*0c60*/  LOP3.LUT R11, R8, 0x1ffffffe, RZ, 0xc0, !PT ;  /* 0x1ffffffe080b7812 */ /* 0x000fe200078ec0ff */
[----:B------:R-:W-:-:S02]  /*0c70*/  IMAD R211, R9, 0x40, R4 ;  /* 0x0000004009d37824 */ /* 0x000fc400078e0204 */
[----:B------:R-:W-:Y:S02]  /*0c80*/  IMAD.SHL.U32 R22, R204, 0x8, RZ ;  /* 0x00000008cc167824 */ /* 0x000fe400078e00ff */
[----:B------:R-:W-:Y:S02]  /*0c90*/  IMAD.IADD R2, R2, 0x1, -R11 ;  /* 0x0000000102027824 */ /* 0x000fe400078e0a0b */
[C---:B------:R-:W-:Y:S01]  /*0ca0*/  VIADD R201, R22.reuse, 0x80 ;  /* 0x0000008016c97836 */ /* 0x040fe20000000000 */
[C---:B------:R-:W-:Y:S01]  /*0cb0*/  IADD3 R202, R22.reuse, 0x40, RZ ;  /* 0x0000004016ca7810 */ /* 0x040fe20007ffe0ff */
[----:B------:R-:W-:Y:S01]  /*0cc0*/  VIADD R203, R22, 0xc0 ;  /* 0x000000c016cb7836 */ /* 0x000fe20000000000 */
[----:B------:R-:W-:Y:S01]  /*0cd0*/  SHF.R.S32.HI R217, RZ, 0x1f, R22 ;  /* 0x0000001fffd97819 */ /* 0x000fe20000011416 */
[----:B------:R-:W-:Y:S01]  /*0ce0*/  IMAD.U32 R208, RZ, RZ, UR5 ;  /* 0x00000005ffd07e24 */ /* 0x000fe2000f8e00ff */
[----:B------:R-:W-:Y:S01]  /*0cf0*/  SHF.R.S32.HI R216, RZ, 0x1f, R202 ;  /* 0x0000001fffd87819 */ /* 0x000fe200000114ca */
[----:B------:R-:W-:Y:S01]  /*0d00*/  IMAD R23, R2, 0x8, R211 ;  /* 0x0000000802177824 */ /* 0x000fe200078e02d3 */
[----:B------:R-:W-:-:S02]  /*0d10*/  SHF.R.S32.HI R215, RZ, 0x1f, R201 ;  /* 0x0000001fffd77819 */ /* 0x000fc400000114c9 */
[----:B------:R-:W-:-:S07]  /*0d20*/  SHF.R.S32.HI R214, RZ, 0x1f, R203 ;  /* 0x0000001fffd67819 */ /* 0x000fce00000114cb */
.L_x_1088:
[----:B------:R-:W-:Y:S01]  /*0d30*/  ULDC UR5, c[0x0][0xc60] ;  /* 0x0003180000057ab9 */ /* 0x000fe20000000800 */
[----:B------:R-:W-:Y:S01]  /*0d40*/  UMOV UR8, UR4 ;  /* 0x0000000400087c82 */ /* 0x000fe20008000000 */
[----:B------:R-:W-:-:S11]  /*0d50*/  UISETP.NE.AND UP0, UPT, UR5, 0x1, UPT ;  /* 0x000000010500788c */ /* 0x000fd6000bf05270 */
[----:B------:R-:W-:Y:S01]  /*0d60*/  @UP0 ULDC UR6, c[0x0][0xc64] ;  /* 0x0003190000060ab9 */ /* 0x000fe20000000800 */
[----:B------:R-:W-:Y:S01]  /*0d70*/  @UP0 ULDC UR9, c[0x0][0xc68] ;  /* 0x00031a0000090ab9 */ /* 0x000fe20000000800 */
[----:B------:R-:W-:-:S04]  /*0d80*/  UIMAD.WIDE.U32 UR6, UR4, UR6, URZ ;  /* 0x00000006040672a5 */ /* 0x000fc8000f8e003f */
[----:B------:R-:W-:-:S03]  /*0d90*/  @UP0 USHF.R.U32.HI UR8, URZ, UR9, UR7 ;  /* 0x000000093f080299 */ /* 0x000fc60008011607 */
[----:B------:R-:W-:Y:S02]  /*0da0*/  ULDC UR6, c[0x0][0xc78] ;  /* 0x00031e0000067ab9 */ /* 0x000fe40000000800 */
[----:B------:R-:W-:Y:S02]  /*0db0*/  UISETP.GE.AND UP0, UPT, UR8, UR6, UPT ;  /* 0x000000060800728c */ /* 0x000fe4000bf06270 */
[----:B------:R-:W-:-:S04]  /*0dc0*/  UIADD3 UR6, -UR8, URZ, URZ ;  /* 0x0000003f08067290 */ /* 0x000fc8000fffe13f */
[----:B------:R-:W-:Y:S01]  /*0dd0*/  PLOP3.LUT P0, PT, PT, PT, UP0, 0x80, 0x0 ;  /* 0x000000000000781c */ /* 0x000fe20003f0f008 */
[----:B------:R-:W-:-:S12]  /*0de0*/  UIMAD UR9, UR5, UR6, UR4 ;  /* 0x00000006050972a4 */ /* 0x000fd8000f8e0204 */
[----:B01234-:R-:W-:Y:S05]  /*0df0*/  @!P0 BRA `(.L_x_984) ;  /* 0x0000000000208947 */ /* 0x01ffea0003800000 */
[----:B------:R-:W-:Y:S01]  /*0e00*/  ULDC UR7, c[0x0][0xc6c] ;  /* 0x00031b0000077ab9 */ /* 0x000fe20000000800 */
[----:B------:R-:W-:Y:S01]  /*0e10*/  UMOV UR6, UR9 ;  /* 0x0000000900067c82 */ /* 0x000fe20008000000 */
[----:B------:R-:W-:-:S11]  /*0e20*/  UISETP.NE.AND UP0, UPT, UR7, 0x1, UPT ;  /* 0x000000010700788c */ /* 0x000fd6000bf05270 */
[----:B------:R-:W-:Y:S02]  /*0e30*/  @UP0 ULDC.64 UR10, c[0x0][0xc70] ;  /* 0x00031c00000a0ab9 */ /* 0x000fe40000000a00 */
[----:B------:R-:W-:-:S04]  /*0e40*/  UIMAD.WIDE.U32 UR4, UR9, UR10, URZ ;  /* 0x0000000a090472a5 */ /* 0x000fc8000f8e003f */
[----:B------:R-:W-:-:S04]  /*0e50*/  @UP0 USHF.R.U32.HI UR6, URZ, UR11, UR5 ;  /* 0x0000000b3f060299 */ /* 0x000fc80008011605 */
[----:B------:R-:W-:Y:S01]  /*0e60*/  UIMAD UR4, UR6, UR7, URZ ;  /* 0x00000007060472a4 */ /* 0x000fe2000f8e023f */
[----:B------:R-:W-:Y:S11]  /*0e70*/  BRA `(.L_x_985) ;  /* 0x00000000001c7947 */ /* 0x000ff60003800000 */
.L_x_984:
[----:B------:R-:W-:Y:S01]  /*0e80*/  ULDC UR7, c[0x0][0xc54] ;  /* 0x0003150000077ab9 */ /* 0x000fe20000000800 */
[----:B------:R-:W-:Y:S01]  /*0e90*/  UMOV UR6, UR9 ;  /* 0x0000000900067c82 */ /* 0x000fe20008000000 */
[----:B------:R-:W-:-:S11]  /*0ea0*/  UISETP.NE.AND UP0, UPT, UR7, 0x1, UPT ;  /* 0x000000010700788c */ /* 0x000fd6000bf05270 */
[----:B------:R-:W-:Y:S02]  /*0eb0*/  @UP0 ULDC.64 UR10, c[0x0][0xc58] ;  /* 0x00031600000a0ab9 */ /* 0x000fe40000000a00 */
[----:B------:R-:W-:-:S04]  /*0ec0*/  UIMAD.WIDE.U32 UR4, UR9, UR10, URZ ;  /* 0x0000000a090472a5 */ /* 0x000fc8000f8e003f */
[----:B------:R-:W-:-:S04]  /*0ed0*/  @UP0 USHF.R.U32.HI UR6, URZ, UR11, UR5 ;  /* 0x0000000b3f060299 */ /* 0x000fc80008011605 */
[----:B------:R-:W-:-:S12]  /*0ee0*/  UIMAD UR4, UR6, UR7, URZ ;  /* 0x00000007060472a4 */ /* 0x000fd8000f8e023f */
.L_x_985:
[----:B------:R-:W-:Y:S01]  /*0ef0*/  ULOP3.LUT UR6, URZ, UR6, URZ, 0x33, !UPT ;  /* 0x000000063f067292 */ /* 0x000fe2000f8e333f */
[----:B------:R-:W-:Y:S01]  /*0f00*/  ULDC UR12, c[0x0][0xc48] ;  /* 0x00031200000c7ab9 */ /* 0x000fe20000000800 */
[----:B------:R-:W-:Y:S01]  /*0f10*/  ULDC UR7, c[0x0][0x448] ;  /* 0x0001120000077ab9 */ /* 0x000fe20000000800 */
[----:B------:R-:W-:Y:S01]  /*0f20*/  ULDC UR5, c[0x0][0xc3c] ;  /* 0x00030f0000057ab9 */ /* 0x000fe20000000800 */
[----:B------:R-:W-:Y:S02]  /*0f30*/  UISETP.NE.AND UP1, UPT, UR12, 0x1, UPT ;  /* 0x000000010c00788c */ /* 0x000fe4000bf25270 */
[----:B------:R-:W-:Y:S02]  /*0f40*/  UISETP.NE.AND UP3, UPT, UR7, 0x1, UPT ;  /* 0x000000010700788c */ /* 0x000fe4000bf65270 */
[----:B------:R-:W-:Y:S01]  /*0f50*/  UIADD3 UR6, UR6, UR5, URZ ;  /* 0x0000000506067290 */ /* 0x000fe2000fffe03f */
[----:B------:R-:W-:Y:S01]  /*0f60*/  ULDC.64 UR10, c[0x0][0x418] ;  /* 0x00010600000a7ab9 */ /* 0x000fe20000000a00 */
[----:B------:R-:W-:-:S02]  /*0f70*/  UIADD3 UR4, UR9, -UR4, URZ ;  /* 0x8000000409047290 */ /* 0x000fc4000fffe03f */
[----:B------:R-:W-:Y:S02]  /*0f80*/  UISETP.NE.U32.AND UP0, UPT, UR10, URZ, UPT ;  /* 0x0000003f0a00728c */ /* 0x000fe4000bf05070 */
[----:B------:R-:W-:Y:S01]  /*0f90*/  USHF.L.U32 UR43, UR6, 0x7, URZ ;  /* 0x00000007062b7899 */ /* 0x000fe2000800063f */
[----:B------:R-:W-:Y:S01]  /*0fa0*/  ULDC UR14, c[0x0][0xc54] ;  /* 0x00031500000e7ab9 */ /* 0x000fe20000000800 */
[----:B------:R-:W-:Y:S02]  /*0fb0*/  UISETP.NE.AND.EX UP0, UPT, UR11, URZ, UPT, UP0 ;  /* 0x0000003f0b00728c */ /* 0x000fe4000bf05300 */
[----:B------:R-:W-:Y:S02]  /*0fc0*/  UIMAD UR14, UR8, UR14, UR4 ;  /* 0x0000000e080e72a4 */ /* 0x000fe4000f8e0204 */
[----:B------:R-:W-:Y:S01]  /*0fd0*/  UIADD3 UR10, UR43, 0x7f, URZ ;  /* 0x0000007f2b0a7890 */ /* 0x000fe2000fffe03f */
[----:B------:R-:W-:Y:S01]  /*0fe0*/  ULDC UR41, c[0x0][0x424] ;  /* 0x0001090000297ab9 */ /* 0x000fe20000000800 */
[----:B------:R-:W-:Y:S01]  /*0ff0*/  ULDC UR48, c[0x0][0x288] ;  /* 0x0000a20000307ab9 */ /* 0x000fe20000000800 */
[----:B------:R-:W-:Y:S01]  /*1000*/  ULDC.64 UR4, c[0x0][0x9e0] ;  /* 0x0002780000047ab9 */ /* 0x000fe20000000a00 */
[----:B------:R-:W-:Y:S01]  /*1010*/  @UP1 ULDC UR6, c[0x0][0xc4c] ;  /* 0x0003130000061ab9 */ /* 0x000fe20000000800 */
[----:B------:R-:W-:Y:S01]  /*1020*/  @UP3 ULDC UR8, c[0x0][0x44c] ;  /* 0x0001130000083ab9 */ /* 0x000fe20000000800 */
[----:B------:R-:W-:-:S02]  /*1030*/  UIADD3 UR11, -UR48, 0x1, URZ ;  /* 0x00000001300b7890 */ /* 0x000fc4000fffe13f */
[----:B------:R-:W-:Y:S02]  /*1040*/  UISETP.GE.AND UP2, UPT, UR5, 0x1, UPT ;  /* 0x000000010500788c */ /* 0x000fe4000bf46270 */
[----:B------:R-:W-:Y:S02]  /*1050*/  USEL UR41, UR41, 0x1, UP0 ;  /* 0x0000000129297887 */ /* 0x000fe40008000000 */
[----:B------:R-:W-:Y:S02]  /*1060*/  UIMAD.WIDE.U32 UR8, UR10, UR8, URZ ;  /* 0x000000080a0872a5 */ /* 0x000fe4000f8e003f */
[----:B------:R-:W-:Y:S01]  /*1070*/  UIMAD.WIDE.U32 UR6, UR14, UR6, URZ ;  /* 0x000000060e0672a5 */ /* 0x000fe2000f8e003f */
[----:B------:R-:W-:Y:S01]  /*1080*/  PLOP3.LUT P0, PT, PT, PT, UP2, 0x40, 0x0 ;  /* 0x000000000000781c */ /* 0x000fe20003f0e828 */
[----:B------:R-:W-:Y:S01]  /*1090*/  ULDC UR13, c[0x0][0x2f0] ;  /* 0x0000bc00000d7ab9 */ /* 0x000fe20000000800 */
[----:B------:R-:W-:Y:S01]  /*10a0*/  @UP1 ULDC UR15, c[0x0][0xc50] ;  /* 0x00031400000f1ab9 */ /* 0x000fe20000000800 */
[----:B------:R-:W-:Y:S01]  /*10b0*/  @UP3 ULDC UR16, c[0x0][0x450] ;  /* 0x0001140000103ab9 */ /* 0x000fe20000000800 */
[----:B------:R-:W-:Y:S01]  /*10c0*/  UMOV UR17, UR14 ;  /* 0x0000000e00117c82 */ /* 0x000fe20008000000 */
[----:B------:R-:W-:-:S02]  /*10d0*/  UIMAD UR11, UR41, UR13, UR11 ;  /* 0x0000000d290b72a4 */ /* 0x000fc4000f8e020b */
[----:B------:R-:W-:Y:S02]  /*10e0*/  @UP3 USHF.R.U32.HI UR10, URZ, UR16, UR9 ;  /* 0x000000103f0a3299 */ /* 0x000fe40008011609 */
[----:B------:R-:W-:Y:S02]  /*10f0*/  @UP1 USHF.R.U32.HI UR17, URZ, UR15, UR7 ;  /* 0x0000000f3f111299 */ /* 0x000fe40008011607 */
[----:B------:R-:W-:Y:S02]  /*1100*/  UIADD3 UR10, UR11, UR10, URZ ;  /* 0x0000000a0b0a7290 */ /* 0x000fe4000fffe03f */
[----:B------:R-:W-:Y:S02]  /*1110*/  UIADD3 UR6, -UR17, URZ, URZ ;  /* 0x0000003f11067290 */ /* 0x000fe4000fffe13f */
[----:B------:R-:W-:Y:S01]  /*1120*/  UIADD3 UR4, UR10, UR4, URZ ;  /* 0x000000040a047290 */ /* 0x000fe2000fffe03f */
[----:B------:R-:W-:Y:S01]  /*1130*/  IMAD.U32 R206, RZ, RZ, UR17 ;  /* 0x00000011ffce7e24 */ /* 0x000fe2000f8e00ff */
[----:B------:R-:W-:-:S02]  /*1140*/  UIMAD UR6, UR12, UR6, UR14 ;  /* 0x000000060c0672a4 */ /* 0x000fc4000f8e020e */
[----:B------:R-:W-:Y:S02]  /*1150*/  UP2UR UR61, UPR, URZ, 0x8 ;  /* 0x000000083f3d7883 */ /* 0x000fe40008000000 */
[----:B------:R-:W-:Y:S01]  /*1160*/  UP2UR UR42, UPR, URZ, 0x4 ;  /* 0x000000043f2a7883 */ /* 0x000fe20008000000 */
[----:B------:R-:W-:Y:S02]  /*1170*/  IMAD.U32 R0, RZ, RZ, UR4 ;  /* 0x00000004ff007e24 */ /* 0x000fe4000f8e00ff */
[----:B------:R-:W-:Y:S01]  /*1180*/  IMAD.U32 R205, RZ, RZ, UR6 ;  /* 0x00000006ffcd7e24 */ /* 0x000fe2000f8e00ff */
[----:B------:R-:W-:Y:S08]  /*1190*/  @P0 BRA `(.L_x_986) ;  /* 0x0000000000400947 */ /* 0x000ff00003800000 */
[----:B------:R-:W-:Y:S01]  /*11a0*/  ISETP.LT.AND P0, PT, RZ, UR10, PT ;  /* 0x0000000aff007c0c */ /* 0x000fe2000bf01270 */
[----:B------:R-:W-:-:S12]  /*11b0*/  UIADD3 UR4, UR10, -0x1, URZ ;  /* 0xffffffff0a047890 */ /* 0x000fd8000fffe03f */
[----:B------:R-:W-:Y:S05]  /*11c0*/  @P0 BRA `(.L_x_987) ;  /* 0x00000000001c0947 */ /* 0x000fea0003800000 */
[----:B------:R-:W-:Y:S02]  /*11d0*/  UISETP.NE.AND UP0, UPT, UR5, 0x1, UPT ;  /* 0x000000010500788c */ /* 0x000fe4000bf05270 */
[----:B------:R-:W-:-:S09]  /*11e0*/  UIADD3 UR4, -UR10, URZ, URZ ;  /* 0x0000003f0a047290 */ /* 0x000fd2000fffe13f */
[----:B------:R-:W-:Y:S02]  /*11f0*/  @UP0 ULDC.64 UR8, c[0x0][0x9e8] ;  /* 0x00027a0000080ab9 */ /* 0x000fe40000000a00 */
[----:B------:R-:W-:-:S04]  /*1200*/  UIMAD.WIDE.U32 UR6, UR4, UR8, URZ ;  /* 0x00000008040672a5 */ /* 0x000fc8000f8e003f */
[----:B------:R-:W-:-:S04]  /*1210*/  @UP0 USHF.R.U32.HI UR4, URZ, UR9, UR7 ;  /* 0x000000093f040299 */ /* 0x000fc80008011607 */
[----:B------:R-:W-:Y:S01]  /*1220*/  ULOP3.LUT UR4, URZ, UR4, URZ, 0x33, !UPT ;  /* 0x000000043f047292 */ /* 0x000fe2000f8e333f */
[----:B------:R-:W-:Y:S11]  /*1230*/  BRA `(.L_x_988) ;  /* 0x0000000000107947 */ /* 0x000ff60003800000 */
.L_x_987:
[----:B------:R-:W-:-:S11]  /*1240*/  UISETP.NE.AND UP0, UPT, UR5, 0x1, UPT ;  /* 0x000000010500788c */ /* 0x000fd6000bf05270 */
[----:B------:R-:W-:Y:S02]  /*1250*/  @UP0 ULDC.64 UR8, c[0x0][0x9e8] ;  /* 0x00027a0000080ab9 */ /* 0x000fe40000000a00 */
[----:B------:R-:W-:-:S04]  /*1260*/  UIMAD.WIDE.U32 UR6, UR4, UR8, URZ ;  /* 0x00000008040672a5 */ /* 0x000fc8000f8e003f */
[----:B------:R-:W-:-:S12]  /*1270*/  @UP0 USHF.R.U32.HI UR4, URZ, UR9, UR7 ;  /* 0x000000093f040299 */ /* 0x000fd80008011607 */
.L_x_988:
[----:B------:R-:W-:-:S06]  /*1280*/  UIMAD UR4, UR4, UR5, UR5 ;  /* 0x00000005040472a4 */ /* 0x000fcc000f8e0205 */
[----:B------:R-:W-:-:S07]  /*1290*/  VIMNMX R0, R0, UR4, PT ;  /* 0x0000000400007c48 */ /* 0x000fce000bfe0100 */
.L_x_986:
[----:B------:R-:W-:Y:S01]  /*12a0*/  UISETP.NE.AND UP0, UPT, UR61, URZ, UPT ;  /* 0x0000003f3d00728c */ /* 0x000fe2000bf05270 */
[----:B------:R-:W-:Y:S01]  /*12b0*/  VIADD R0, R0, 0x3f ;  /* 0x0000003f00007836 */ /* 0x000fe20000000000 */
[----:B------:R-:W-:Y:S01]  /*12c0*/  UMOV UR9, UR43 ;  /* 0x0000002b00097c82 */ /* 0x000fe20008000000 */
[----:B------:R-:W-:Y:S02]  /*12d0*/  UIMAD UR4, UR41, UR13, 0x3f ;  /* 0x0000003f290474a4 */ /* 0x000fe4000f8e020d */
[----:B------:R-:W-:Y:S01]  /*12e0*/  UIMAD UR48, UR41, UR13, -UR48 ;  /* 0x0000000d293072a4 */ /* 0x000fe2000f8e0a30 */
[----:B------:R-:W-:Y:S01]  /*12f0*/  SHF.R.S32.HI R3, RZ, 0x1f, R0 ;  /* 0x0000001fff037819 */ /* 0x000fe20000011400 */
[----:B------:R-:W-:Y:S01]  /*1300*/  USHF.R.S32.HI UR8, URZ, 0x1f, UR4 ;  /* 0x0000001f3f087899 */ /* 0x000fe20008011404 */
[----:B------:R-:W-:Y:S02]  /*1310*/  ULDC UR10, c[0x0][0x9dc] ;  /* 0x00027700000a7ab9 */ /* 0x000fe40000000800 */
[----:B------:R-:W-:Y:S01]  /*1320*/  LEA.HI R3, R3, R0, RZ, 0x6 ;  /* 0x0000000003037211 */ /* 0x000fe200078f30ff */
[----:B------:R-:W-:Y:S01]  /*1330*/  @UP0 ULDC UR6, c[0x0][0x44c] ;  /* 0x0001130000060ab9 */ /* 0x000fe20000000800 */
[----:B------:R-:W-:Y:S01]  /*1340*/  @UP0 ULDC UR11, c[0x0][0x450] ;  /* 0x00011400000b0ab9 */ /* 0x000fe20000000800 */
[----:B------:R-:W-:Y:S01]  /*1350*/  UIMAD.WIDE.U32 UR6, UR43, UR6, URZ ;  /* 0x000000062b0672a5 */ /* 0x000fe2000f8e003f */
[----:B------:R-:W-:Y:S01]  /*1360*/  SHF.R.S32.HI R3, RZ, 0x6, R3 ;  /* 0x00000006ff037819 */ /* 0x000fe20000011403 */
[----:B------:R-:W-:-:S02]  /*1370*/  ULEA.HI UR8, UR8, UR4, URZ, 0x6 ;  /* 0x0000000408087291 */ /* 0x000fc4000f8f303f */
[----:B------:R-:W-:Y:S02]  /*1380*/  @UP0 USHF.R.U32.HI UR9, URZ, UR11, UR7 ;  /* 0x0000000b3f090299 */ /* 0x000fe40008011607 */
[----:B------:R-:W-:Y:S02]  /*1390*/  UISETP.GE.AND UP0, UPT, UR5, 0x1, UPT ;  /* 0x000000010500788c */ /* 0x000fe4000bf06270 */
[----:B------:R-:W-:Y:S02]  /*13a0*/  USHF.R.S32.HI UR8, URZ, 0x6, UR8 ;  /* 0x000000063f087899 */ /* 0x000fe40008011408 */
[----:B------:R-:W-:Y:S02]  /*13b0*/  UIADD3 UR4, UR48, UR9, URZ ;  /* 0x0000000930047290 */ /* 0x000fe4000fffe03f */
[----:B------:R-:W-:Y:S02]  /*13c0*/  PLOP3.LUT P0, PT, PT, PT, UP0, 0x40, 0x0 ;  /* 0x000000000000781c */ /* 0x000fe40003f0e808 */
[----:B------:R-:W-:Y:S01]  /*13d0*/  UIADD3 UR9, UR4, -UR10, URZ ;  /* 0x8000000a04097290 */ /* 0x000fe2000fffe03f */
[----:B------:R-:W-:-:S10]  /*13e0*/  VIMNMX R98, R3, UR8, PT ;  /* 0x0000000803627c48 */ /* 0x000fd4000bfe0100 */
[----:B------:R-:W-:Y:S05]  /*13f0*/  @P0 BRA `(.L_x_989) ;  /* 0x0000000000440947 */ /* 0x000fea0003800000 */
[----:B------:R-:W-:-:S06]  /*1400*/  UISETP.GT.AND UP0, UPT, UR4, -0x1, UPT ;  /* 0xffffffff0400788c */ /* 0x000fcc000bf04270 */
[----:B------:R-:W-:-:S13]  /*1410*/  PLOP3.LUT P0, PT, PT, PT, UP0, 0x80, 0x0 ;  /* 0x000000000000781c */ /* 0x000fda0003f0f008 */
[----:B------:R-:W-:Y:S05]  /*1420*/  @P0 BRA `(.L_x_990) ;  /* 0x00000000001c0947 */ /* 0x000fea0003800000 */
[----:B------:R-:W-:Y:S02]  /*1430*/  UISETP.NE.AND UP0, UPT, UR5, 0x1, UPT ;  /* 0x000000010500788c */ /* 0x000fe4000bf05270 */
[----:B------:R-:W-:-:S09]  /*1440*/  ULOP3.LUT UR4, URZ, UR4, URZ, 0x33, !UPT ;  /* 0x000000043f047292 */ /* 0x000fd2000f8e333f */
[----:B------:R-:W-:Y:S02]  /*1450*/  @UP0 ULDC.64 UR10, c[0x0][0x9e8] ;  /* 0x00027a00000a0ab9 */ /* 0x000fe40000000a00 */
[----:B------:R-:W-:-:S04]  /*1460*/  UIMAD.WIDE.U32 UR6, UR4, UR10, URZ ;  /* 0x0000000a040672a5 */ /* 0x000fc8000f8e003f */
[----:B------:R-:W-:-:S04]  /*1470*/  @UP0 USHF.R.U32.HI UR4, URZ, UR11, UR7 ;  /* 0x0000000b3f040299 */ /* 0x000fc80008011607 */
[----:B------:R-:W-:Y:S01]  /*1480*/  ULOP3.LUT UR4, URZ, UR4, URZ, 0x33, !UPT ;  /* 0x000000043f047292 */ /* 0x000fe2000f8e333f */
[----:B------:R-:W-:Y:S11]  /*1490*/  BRA `(.L_x_991) ;  /* 0x0000000000107947 */ /* 0x000ff60003800000 */
.L_x_990:
[----:B------:R-:W-:-:S11]  /*14a0*/  UISETP.NE.AND UP0, UPT, UR5, 0x1, UPT ;  /* 0x000000010500788c */ /* 0x000fd6000bf05270 */
[----:B------:R-:W-:Y:S02]  /*14b0*/  @UP0 ULDC.64 UR10, c[0x0][0x9e8] ;  /* 0x00027a00000a0ab9 */ /* 0x000fe40000000a00 */
[----:B------:R-:W-:-:S04]  /*14c0*/  UIMAD.WIDE.U32 UR6, UR4, UR10, URZ ;  /* 0x0000000a040672a5 */ /* 0x000fc8000f8e003f */
[----:B------:R-:W-:-:S12]  /*14d0*/  @UP0 USHF.R.U32.HI UR4, URZ, UR11, UR7 ;  /* 0x0000000b3f040299 */ /* 0x000fd80008011607 */
.L_x_991:
[----:B------:R-:W-:-:S04]  /*14e0*/  UIMAD UR4, UR4, UR5, URZ ;  /* 0x00000005040472a4 */ /* 0x000fc8000f8e023f */
[----:B------:R-:W-:-:S04]  /*14f0*/  UISETP.LT.AND UP0, UPT, UR9, UR4, UPT ;  /* 0x000000040900728c */ /* 0x000fc8000bf01270 */
[----:B------:R-:W-:-:S12]  /*1500*/  USEL UR9, UR9, UR4, !UP0 ;  /* 0x0000000409097287 */ /* 0x000fd8000c000000 */
.L_x_989:
[----:B------:R-:W-:Y:S01]  /*1510*/  USHF.R.S32.HI UR4, URZ, 0x1f, UR9 ;  /* 0x0000001f3f047899 */ /* 0x000fe20008011409 */
[----:B------:R-:W-:Y:S02]  /*1520*/  PLOP3.LUT P0, PT, PT, PT, PT, 0x80, 0x0 ;  /* 0x000000000000781c */ /* 0x000fe40003f0f070 */
[----:B------:R-:W-:Y:S01]  /*1530*/  CS2R R2, SRZ ;  /* 0x0000000000027805 */ /* 0x000fe2000001ff00 */
[----:B------:R-:W-:Y:S01]  /*1540*/  IMAD.MOV.U32 R0, RZ, RZ, RZ ;  /* 0x000000ffff007224 */ /* 0x000fe200078e00ff */
[----:B------:R-:W-:Y:S01]  /*1550*/  ULEA.HI UR4, UR4, UR9, URZ, 0x6 ;  /* 0x0000000904047291 */ /* 0x000fe2000f8f303f */
[----:B------:R-:W-:Y:S02]  /*1560*/  CS2R R168, SRZ ;  /* 0x0000000000a87805 */ /* 0x000fe4000001ff00 */
[----:B------:R-:W-:Y:S02]  /*1570*/  CS2R R166, SRZ ;  /* 0x0000000000a67805 */ /* 0x000fe4000001ff00 */
[----:B------:R-:W-:Y:S01]  /*1580*/  CS2R R148, SRZ ;  /* 0x0000000000947805 */ /* 0x000fe2000001ff00 */
[----:B------:R-:W-:Y:S01]  /*1590*/  USHF.R.S32.HI UR4, URZ, 0x6, UR4 ;  /* 0x000000063f047899 */ /* 0x000fe20008011404 */
[----:B------:R-:W-:-:S02]  /*15a0*/  CS2R R164, SRZ ;  /* 0x0000000000a47805 */ /* 0x000fc4000001ff00 */
[----:B------:R-:W-:Y:S02]  /*15b0*/  CS2R R144, SRZ ;  /* 0x0000000000907805 */ /* 0x000fe4000001ff00 */
[----:B------:R-:W-:Y:S01]  /*15c0*/  CS2R R162, SRZ ;  /* 0x0000000000a27805 */ /* 0x000fe2000001ff00 */
[----:B------:R-:W-:Y:S01]  /*15d0*/  UISETP.LT.AND UP0, UPT, URZ, UR4, UPT ;  /* 0x000000043f00728c */ /* 0x000fe2000bf01270 */
[----:B------:R-:W-:Y:S02]  /*15e0*/  CS2R R140, SRZ ;  /* 0x00000000008c7805 */ /* 0x000fe4000001ff00 */
[----:B------:R-:W-:Y:S02]  /*15f0*/  CS2R R128, SRZ ;  /* 0x0000000000807805 */ /* 0x000fe4000001ff00 */
[----:B------:R-:W-:Y:S01]  /*1600*/  CS2R R104, SRZ ;  /* 0x0000000000687805 */ /* 0x000fe2000001ff00 */
[----:B------:R-:W-:Y:S01]  /*1610*/  USEL UR5, URZ, UR4, !UP0 ;  /* 0x000000043f057287 */ /* 0x000fe2000c000000 */
[----:B------:R-:W-:-:S02]  /*1620*/  CS2R R136, SRZ ;  /* 0x0000000000887805 */ /* 0x000fc4000001ff00 */
[----:B------:R-:W-:Y:S02]  /*1630*/  CS2R R100, SRZ ;  /* 0x0000000000647805 */ /* 0x000fe4000001ff00 */
[----:B------:R-:W-:Y:S02]  /*1640*/  CS2R R96, SRZ ;  /* 0x0000000000607805 */ /* 0x000fe4000001ff00 */
[----:B------:R-:W-:Y:S02]  /*1650*/  CS2R R132, SRZ ;  /* 0x0000000000847805 */ /* 0x000fe4000001ff00 */
[----:B------:R-:W-:Y:S02]  /*1660*/  CS2R R92, SRZ ;  /* 0x00000000005c7805 */ /* 0x000fe4000001ff00 */
[----:B------:R-:W-:Y:S01]  /*1670*/  ISETP.GT.AND P1, PT, R98, UR5, PT ;  /* 0x0000000562007c0c */ /* 0x000fe2000bf24270 */
        /* <DEDUP_REMOVED lines=50> */
[----:B------:R-:W-:Y:S01]  /*19a0*/  CS2R R24, SRZ ;  /* 0x0000000000187805 */ /* 0x000fe2000001ff00 */
[----:B------:R-:W-:Y:S06]  /*19b0*/  @!P1 BRA `(.L_x_992) ;  /* 0x000000b000309947 */ /* 0x000fec0003800000 */
        /* <DEDUP_REMOVED lines=30> */
[----:B-1----:R-:W-:Y:S05]  /*1ba0*/  CALL.ABS.NOINC R2 ;  /* 0x0000000002007343 */ /* 0x002fea0003c00000 */
.L_x_993:
        /* <DEDUP_REMOVED lines=11> */
.L_x_1158:
[----:B------:R-:W-:Y:S05]  /*1c60*/  @!P0 BRA `(.L_x_995) ;  /* 0x0000000000048947 */ /* 0x000fea0003800000 */
[----:B------:R-:W-:Y:S01]  /*1c70*/  BPT.TRAP 0x1 ;  /* 0x000000040000795c */ /* 0x000fe20000300000 */
.L_x_995:
[----:B0-----:R-:W-:Y:S02]  /*1c80*/  IMAD.U32 R3, RZ, RZ, UR39 ;  /* 0x00000027ff037e24 */ /* 0x001fe4000f8e00ff */
[----:B------:R-:W-:-:S03]  /*1c90*/  IMAD.U32 R0, RZ, RZ, UR38 ;  /* 0x00000026ff007e24 */ /* 0x000fc6000f8e00ff */
[----:B------:R-:W-:Y:S02]  /*1ca0*/  LEA R3, R3, UR40, 0x3 ;  /* 0x0000002803037c11 */ /* 0x000fe4000f8e18ff */
[----:B------:R-:W-:-:S04]  /*1cb0*/  SHF.L.U32 R0, R0, 0x1f, RZ ;  /* 0x0000001f00007819 */ /* 0x000fc800000006ff */
[----:B------:R0:W1:Y:S01]  /*1cc0*/  SYNCS.PHASECHK.TRANS64.TRYWAIT P1, [R3+URZ+0x30830], R0 ;  /* 0x03083000030075a7 */ /* 0x000062000802017f */
[----:B------:R-:W-:Y:S05]  /*1cd0*/  @!P0 BRA `(.L_x_996) ;  /* 0x0000000000048947 */ /* 0x000fea0003800000 */
[----:B------:R-:W-:Y:S01]  /*1ce0*/  BPT.TRAP 0x1 ;  /* 0x000000040000795c */ /* 0x000fe20000300000 */
.L_x_996:
[----:B-1----:R-:W-:Y:S05]  /*1cf0*/  @P1 BRA `(.L_x_997) ;  /* 0x0000000000081947 */ /* 0x002fea0003800000 */
[----:B------:R-:W1:Y:S02]  /*1d00*/  SYNCS.PHASECHK.TRANS64.TRYWAIT P1, [R3+URZ+0x30830], R0 ;  /* 0x03083000030075a7 */ /* 0x000e64000802017f */
[----:B-1----:R-:W-:Y:S05]  /*1d10*/  @!P1 BRA `(.L_x_998) ;  /* 0x0000011800fc9947 */ /* 0x002fea0003800000 */
.L_x_997:
[----:B------:R-:W-:Y:S05]  /*1d20*/  WARPSYNC.ALL ;  /* 0x0000000000007948 */ /* 0x000fea0003800000 */
[----:B------:R-:W-:Y:S01]  /*1d30*/  UIADD3 UR4, UR40, 0x20400, URZ ;  /* 0x0002040028047890 */ /* 0x000fe2000fffe03f */
[----:B------:R-:W-:Y:S01]  /*1d40*/  WARPGROUP.ARRIVE ;  /* 0x00000000000079c5 */ /* 0x000fe20000000000 */
[----:B------:R-:W-:Y:S01]  /*1d50*/  UMOV UR9, 0x40000040 ;  /* 0x4000004000097882 */ /* 0x000fe20000000000 */
[----:B------:R-:W-:Y:S01]  /*1d60*/  UMOV UR11, 0x40000040 ;  /* 0x40000040000b7882 */ /* 0x000fe20000000000 */
[----:B------:R-:W-:Y:S01]  /*1d70*/  USHF.R.U32.HI UR4, URZ, 0x4, UR4 ;  /* 0x000000043f047899 */ /* 0x000fe20008011604 */
[----:B------:R-:W-:Y:S01]  /*1d80*/  IMAD.U32 R17, RZ, RZ, UR9 ;  /* 0x00000009ff117e24 */ /* 0x000fe2000f8e00ff */
[----:B------:R-:W-:Y:S01]  /*1d90*/  UMOV UR57, 0x40000040 ;  /* 0x4000004000397882 */ /* 0x000fe20000000000 */
[----:B------:R-:W-:Y:S01]  /*1da0*/  UMOV UR59, 0x40000040 ;  /* 0x40000040003b7882 */ /* 0x000fe20000000000 */
[----:B------:R-:W-:Y:S01]  /*1db0*/  ULOP3.LUT UR4, UR4, 0x3fff, URZ, 0xc0, !UPT ;  /* 0x00003fff04047892 */ /* 0x000fe2000f8ec03f */
[----:B------:R-:W-:Y:S01]  /*1dc0*/  UMOV UR13, 0x40000040 ;  /* 0x40000040000d7882 */ /* 0x000fe20000000000 */
[----:B------:R-:W-:-:S02]  /*1dd0*/  UMOV UR15, 0x40000040 ;  /* 0x40000040000f7882 */ /* 0x000fc40000000000 */
[----:B------:R-:W-:Y:S02]  /*1de0*/  ULOP3.LUT UR60, UR4, 0x10000, URZ, 0xfc, !UPT ;  /* 0x00010000043c7892 */ /* 0x000fe4000f8efc3f */
[----:B------:R-:W-:Y:S02]  /*1df0*/  ULOP3.LUT UR4, UR44, 0x10000, URZ, 0xfc, !UPT ;  /* 0x000100002c047892 */ /* 0x000fe4000f8efc3f */
[----:B------:R-:W-:Y:S02]  /*1e00*/  ULEA UR5, UR39, UR60, 0xb ;  /* 0x0000003c27057291 */ /* 0x000fe4000f8e583f */
[----:B------:R-:W-:Y:S02]  /*1e10*/  UIADD3 UR6, UR4, 0x2, URZ ;  /* 0x0000000204067890 */ /* 0x000fe4000fffe03f */
[----:B------:R-:W-:Y:S01]  /*1e20*/  UIADD3 UR7, UR5, 0x2, URZ ;  /* 0x0000000205077890 */ /* 0x000fe2000fffe03f */
[----:B------:R-:W-:Y:S02]  /*1e30*/  UMOV UR8, UR4 ;  /* 0x0000000400087c82 */ /* 0x000fe40008000000 */
[----:B------:R-:W-:Y:S01]  /*1e40*/  UMOV UR10, UR5 ;  /* 0x00000005000a7c82 */ /* 0x000fe20008000000 */
[----:B------:R-:W-:Y:S01]  /*1e50*/  IMAD.U32 R16, RZ, RZ, UR8 ;  /* 0x00000008ff107e24 */ /* 0x000fe2000f8e00ff */
[----:B------:R-:W-:Y:S01]  /*1e60*/  HGMMA.64x64x16.F32 R24, gdesc[UR8], RZ, !UPT, gsb0 ;  /* 0x00e00000081879f0 */ /* 0x000fe2000c0008ff */
[----:B------:R-:W-:Y:S01]  /*1e70*/  UMOV UR8, UR6 ;  /* 0x0000000600087c82 */ /* 0x000fe20008000000 */
[----:B------:R-:W-:Y:S01]  /*1e80*/  UMOV UR9, 0x40000040 ;  /* 0x4000004000097882 */ /* 0x000fe20000000000 */
[----:B------:R-:W-:Y:S01]  /*1e90*/  UMOV UR10, UR7 ;  /* 0x00000007000a7c82 */ /* 0x000fe20008000000 */
[----:B------:R-:W-:Y:S01]  /*1ea0*/  UMOV UR11, 0x40000040 ;  /* 0x40000040000b7882 */ /* 0x000fe20000000000 */
[----:B------:R-:W-:Y:S01]  /*1eb0*/  UIADD3 UR6, UR4, 0x4, URZ ;  /* 0x0000000404067890 */ /* 0x000fe2000fffe03f */
[----:B------:R-:W-:Y:S01]  /*1ec0*/  IMAD.U32 R14, RZ, RZ, UR8 ;  /* 0x00000008ff0e7e24 */ /* 0x000fe2000f8e00ff */
[----:B------:R-:W-:Y:S01]  /*1ed0*/  UIADD3 UR7, UR5, 0x4, URZ ;  /* 0x0000000405077890 */ /* 0x000fe2000fffe03f */
[----:B------:R-:W-:Y:S01]  /*1ee0*/  IMAD.U32 R15, RZ, RZ, UR9 ;  /* 0x00000009ff0f7e24 */ /* 0x000fe2000f8e00ff */
[----:B------:R-:W-:-:S02]  /*1ef0*/  UIADD3 UR56, UR4, 0x404, URZ ;  /* 0x0000040404387890 */ /* 0x000fc4000fffe03f */
[----:B------:R-:W-:Y:S02]  /*1f00*/  UIADD3 UR58, UR5, 0x204, URZ ;  /* 0x00000204053a7890 */ /* 0x000fe4000fffe03f */
[----:B------:R-:W-:Y:S02]  /*1f10*/  UIADD3 UR12, UR4, 0x800, URZ ;  /* 0x00000800040c7890 */ /* 0x000fe4000fffe03f */
[----:B------:R-:W-:Y:S02]  /*1f20*/  UIADD3 UR14, UR5, 0x400, URZ ;  /* 0x00000400050e7890 */ /* 0x000fe4000fffe03f */
[----:B------:R-:W-:Y:S02]  /*1f30*/  UIADD3 UR16, UR4, 0x802, URZ ;  /* 0x0000080204107890 */ /* 0x000fe4000fffe03f */
[----:B------:R-:W-:Y:S01]  /*1f40*/  UIADD3 UR18, UR5, 0x402, URZ ;  /* 0x0000040205127890 */ /* 0x000fe2000fffe03f */
[----:B------:R-:W-:Y:S01]  /*1f50*/  UMOV UR17, 0x40000040 ;  /* 0x4000004000117882 */ /* 0x000fe20000000000 */
[----:B------:R-:W-:Y:S01]  /*1f60*/  UMOV UR19, 0x40000040 ;  /* 0x4000004000137882 */ /* 0x000fe20000000000 */
[----:B------:R-:W-:-:S02]  /*1f70*/  UIADD3 UR20, UR4, 0x804, URZ ;  /* 0x0000080404147890 */ /* 0x000fc4000fffe03f */
[----:B------:R-:W-:Y:S01]  /*1f80*/  UIADD3 UR22, UR5, 0x404, URZ ;  /* 0x0000040405167890 */ /* 0x000fe2000fffe03f */
[----:B------:R-:W-:Y:S01]  /*1f90*/  UMOV UR21, 0x40000040 ;  /* 0x4000004000157882 */ /* 0x000fe20000000000 */
[----:B------:R-:W-:Y:S01]  /*1fa0*/  UMOV UR23, 0x40000040 ;  /* 0x4000004000177882 */ /* 0x000fe20000000000 */
[----:B------:R-:W-:Y:S02]  /*1fb0*/  UIADD3 UR24, UR4, 0x806, URZ ;  /* 0x0000080604187890 */ /* 0x000fe4000fffe03f */
[----:B------:R-:W-:Y:S01]  /*1fc0*/  UIADD3 UR26, UR5, 0x406, URZ ;  /* 0x00000406051a7890 */ /* 0x000fe2000fffe03f */
[----:B------:R-:W-:Y:S01]  /*1fd0*/  UMOV UR25, 0x40000040 ;  /* 0x4000004000197882 */ /* 0x000fe20000000000 */
[----:B------:R-:W-:Y:S01]  /*1fe0*/  UMOV UR27, 0x40000040 ;  /* 0x40000040001b7882 */ /* 0x000fe20000000000 */
        /* <DEDUP_REMOVED lines=16> */
[----:B------:R-:W-:-:S02]  /*20f0*/  WARPGROUP.DEPBAR.LE gsb0, 0x0 ;  /* 0x00008000000079c5 */ /* 0x000fc40000010000 */
[----:B------:R-:W-:-:S06]  /*2100*/  WARPGROUP.ARRIVE ;  /* 0x00000000000079c5 */ /* 0x000fcc0000000000 */
[----:B------:R-:W-:Y:S01]  /*2110*/  HGMMA.64x64x16.F32 R24, gdesc[UR8], R24, gsb0 ;  /* 0x00e00000081879f0 */ /* 0x000fe20008000818 */
        /* <DEDUP_REMOVED lines=8> */
[----:B------:R-:W-:Y:S02]  /*21a0*/  WARPGROUP.DEPBAR.LE gsb0, 0x0 ;  /* 0x00008000000079c5 */ /* 0x000fe40000010000 */
        /* <DEDUP_REMOVED lines=28> */
[----:B------:R-:W-:Y:S02]  /*2370*/  IMAD.U32 R6, RZ, RZ, UR8 ;  /* 0x00000008ff067e24 */ /* 0x000fe4000f8e00ff */
[----:B------:R-:W-:Y:S01]  /*2380*/  IMAD.U32 R7, RZ, RZ, UR9 ;  /* 0x00000009ff077e24 */ /* 0x000fe2000f8e00ff */
[----:B------:R-:W-:Y:S02]  /*2390*/  WARPGROUP.DEPBAR.LE gsb0, 0x0 ;  /* 0x00008000000079c5 */ /* 0x000fe40000010000 */
[----:B------:R-:W-:-:S06]  /*23a0*/  WARPGROUP.ARRIVE ;  /* 0x00000000000079c5 */ /* 0x000fcc0000000000 */
[----:B------:R-:W-:Y:S01]  /*23b0*/  HGMMA.64x64x16.F32 R24, gdesc[UR8], R24, gsb0 ;  /* 0x00e00000081879f0 */ /* 0x000fe20008000818 */
[----:B------:R-:W-:Y:S02]  /*23c0*/  UIADD3 UR8, UR4, 0x406, URZ ;  /* 0x0000040604087890 */ /* 0x000fe4000fffe03f */
[----:B------:R-:W-:Y:S01]  /*23d0*/  UIADD3 UR10, UR5, 0x206, URZ ;  /* 0x00000206050a7890 */ /* 0x000fe2000fffe03f */
[----:B------:R-:W-:Y:S01]  /*23e0*/  UMOV UR9, 0x40000040 ;  /* 0x4000004000097882 */ /* 0x000fe20000000000 */
[----:B------:R-:W-:Y:S01]  /*23f0*/  UMOV UR11, 0x40000040 ;  /* 0x40000040000b7882 */ /* 0x000fe20000000000 */
[----:B------:R-:W-:Y:S02]  /*2400*/  WARPGROUP.DEPBAR.LE gsb0, 0x0 ;  /* 0x00008000000079c5 */ /* 0x000fe40000010000 */
[----:B------:R-:W-:-:S06]  /*2410*/  WARPGROUP.ARRIVE ;  /* 0x00000000000079c5 */ /* 0x000fcc0000000000 */
[----:B------:R-:W-:Y:S03]  /*2420*/  HGMMA.64x64x16.F32 R24, gdesc[UR56], R24, gsb0 ;  /* 0x00e00000381879f0 */ /* 0x000fe60008000818 */
        /* <DEDUP_REMOVED lines=28> */
[----:B------:R-:W-:Y:S05]  /*25f0*/  @!P0 BRA `(.L_x_999) ;  /* 0x0000000000048947 */ /* 0x000fea0003800000 */
[----:B------:R-:W-:Y:S01]  /*2600*/  BPT.TRAP 0x1 ;  /* 0x000000040000795c */ /* 0x000fe20000300000 */
.L_x_999:
[----:B------:R-:W-:Y:S01]  /*2610*/  UISETP.NE.AND UP1, UPT, UR61, URZ, UPT ;  /* 0x0000003f3d00728c */ /* 0x000fe2000bf25270 */
[----:B------:R-:W2:Y:S01]  /*2620*/  S2UR UR7, SR_CgaCtaId ;  /* 0x00000000000779c3 */ /* 0x000ea20000008800 */
[----:B01----:R-:W-:Y:S01]  /*2630*/  VIADD R0, R23, UR43 ;  /* 0x0000002b17007c36 */ /* 0x003fe20008000000 */
[----:B------:R-:W-:Y:S01]  /*2640*/  R2UR UR4, R3 ;  /* 0x00000000030472ca */ /* 0x000fe200000e0000 */
[----:B------:R-:W-:Y:S01]  /*2650*/  IMAD.MOV.U32 R3, RZ, RZ, -0x40 ;  /* 0xffffffc0ff037424 */ /* 0x000fe200078e00ff */
[----:B------:R-:W-:Y:S01]  /*2660*/  UISETP.NE.AND UP0, UPT, UR42, URZ, UPT ;  /* 0x0000003f2a00728c */ /* 0x000fe2000bf05270 */
[----:B------:R-:W-:Y:S01]  /*2670*/  PLOP3.LUT P1, PT, PT, PT, UP1, 0x80, 0x0 ;  /* 0x000000000000781c */ /* 0x000fe20003f2f018 */
[----:B------:R-:W-:Y:S01]  /*2680*/  ULDC UR11, c[0x0][0x9dc] ;  /* 0x00027700000b7ab9 */ /* 0x000fe20000000800 */
[----:B------:R-:W-:Y:S01]  /*2690*/  PLOP3.LUT P2, PT, PT, PT, UP1, 0x80, 0x0 ;  /* 0x000000000000781c */ /* 0x000fe20003f4f018 */
[----:B------:R-:W0:Y:S01]  /*26a0*/  LDC R20, c[0x0][0x2f0] ;  /* 0x0000bc00ff147b82 */ /* 0x000e220000000800 */
[----:B------:R-:W-:Y:S01]  /*26b0*/  MOV R2, R0 ;  /* 0x0000000000027202 */ /* 0x000fe20000000f00 */
[----:B------:R-:W-:Y:S01]  /*26c0*/  @UP1 ULDC UR5, c[0x0][0x44c] ;  /* 0x0001130000051ab9 */ /* 0x000fe20000000800 */
[----:B------:R-:W-:Y:S01]  /*26d0*/  @UP1 ULDC UR6, c[0x0][0x450] ;  /* 0x0001140000061ab9 */ /* 0x000fe20000000800 */
[C---:B------:R-:W-:Y:S01]  /*26e0*/  IMAD R57, R98.reuse, R3, 0x40 ;  /* 0x0000004062397424 */ /* 0x040fe200078e0203 */
[----:B------:R-:W-:Y:S01]  /*26f0*/  ULDC UR14, c[0x0][0x9e0] ;  /* 0x00027800000e7ab9 */ /* 0x000fe20000000800 */
[----:B------:R-:W-:Y:S01]  /*2700*/  LEA R18, R98, 0xffffffc0, 0x6 ;  /* 0xffffffc062127811 */ /* 0x000fe200078e30ff */
[----:B------:R-:W-:Y:S01]  /*2710*/  UIADD3 UR4, UR4, 0x30840, URZ ;  /* 0x0003084004047890 */ /* 0x000fe2000fffe03f */
[----:B------:R-:W1:Y:S02]  /*2720*/  LDC R21, c[0x0][0x288] ;  /* 0x0000a200ff157b82 */ /* 0x000e640000000800 */
[----:B------:R-:W-:Y:S01]  /*2730*/  @P1 IMAD.HI.U32 R4, R0, UR5, RZ ;  /* 0x0000000500041c27 */ /* 0x000fe2000f8e00ff */
[----:B------:R-:W-:-:S03]  /*2740*/  PLOP3.LUT P1, PT, PT, PT, UP0, 0x40, 0x0 ;  /* 0x000000000000781c */ /* 0x000fc60003f2e808 */
[----:B------:R-:W-:Y:S01]  /*2750*/  VIADD R0, R57, 0x1 ;  /* 0x0000000139007836 */ /* 0x000fe20000000000 */
[----:B------:R-:W-:Y:S01]  /*2760*/  @P2 SHF.R.U32.HI R2, RZ, UR6, R4 ;  /* 0x00000006ff022c19 */ /* 0x000fe20008011604 */
[----:B--2---:R-:W-:Y:S02]  /*2770*/  UPRMT UR4, UR7, 0x654, UR4 ;  /* 0x0000065407047896 */ /* 0x004fe40008000004 */
[----:B------:R-:W-:Y:S02]  /*2780*/  IMAD R3, R19, -0x2, R0 ;  /* 0xfffffffe13037824 */ /* 0x000fe400078e0200 */
[----:B------:R-:W2:Y:S02]  /*2790*/  SHFL.IDX PT, R5, R2, RZ, 0x1c1f ;  /* 0x001c1fff02057589 */ /* 0x000ea400000e0000 */
[----:B0-----:R-:W-:-:S03]  /*27a0*/  IMAD R4, R20, UR41, R3 ;  /* 0x0000002914047c24 */ /* 0x001fc6000f8e0203 */
[----:B------:R-:W-:Y:S01]  /*27b0*/  SYNCS.ARRIVE.TRANS64.RED.A1T0 RZ, [UR4], RZ ;  /* 0x000000ffffff79a7 */ /* 0x000fe20008100404 */
[----:B------:R-:W-:Y:S01]  /*27c0*/  ULOP3.LUT UR4, URZ, UR11, URZ, 0x33, !UPT ;  /* 0x0000000b3f047292 */ /* 0x000fe2000f8e333f */
[----:B------:R-:W-:-:S04]  /*27d0*/  IMAD R0, R20, UR41, R57 ;  /* 0x0000002914007c24 */ /* 0x000fc8000f8e0239 */
[----:B------:R-:W-:Y:S02]  /*27e0*/  IMAD R56, R19, -0x2, R0 ;  /* 0xfffffffe13387824 */ /* 0x000fe400078e0200 */
[----:B-1----:R-:W-:-:S04]  /*27f0*/  IMAD.IADD R4, R4, 0x1, -R21 ;  /* 0x0000000104047824 */ /* 0x002fc800078e0a15 */
[C---:B------:R-:W-:Y:S02]  /*2800*/  VIADD R59, R4.reuse, UR14 ;  /* 0x0000000e043b7c36 */ /* 0x040fe40008000000 */
[----:B------:R-:W-:-:S03]  /*2810*/  VIADD R58, R4, UR4 ;  /* 0x00000004043a7c36 */ /* 0x000fc60008000000 */
[----:B--2---:R-:W-:Y:S01]  /*2820*/  VIADDMNMX R0, R5, R59, R56, PT ;  /* 0x0000003b05007246 */ /* 0x004fe20003800138 */
[----:B------:R-:W-:Y:S01]  /*2830*/  IMAD.IADD R3, R58, 0x1, R5 ;  /* 0x000000013a037824 */ /* 0x000fe200078e0205 */
[----:B------:R-:W-:Y:S06]  /*2840*/  @P1 BRA `(.L_x_1000) ;  /* 0x0000000000641947 */ /* 0x000fec0003800000 */
[----:B------:R-:W-:Y:S01]  /*2850*/  IMAD R4, R20, UR41, R5 ;  /* 0x0000002914047c24 */ /* 0x000fe2000f8e0205 */
[----:B------:R-:W-:Y:S03]  /*2860*/  BSSY B0, `(.L_x_1001) ;  /* 0x0000013000007945 */ /* 0x000fe60003800000 */
[----:B------:R-:W-:-:S05]  /*2870*/  IMAD.IADD R5, R4, 0x1, -R21 ;  /* 0x0000000104057824 */ /* 0x000fca00078e0a15 */
[----:B------:R-:W-:-:S13]  /*2880*/  ISETP.GT.AND P1, PT, R5, -0x1, PT ;  /* 0xffffffff0500780c */ /* 0x000fda0003f24270 */
[----:B------:R-:W-:Y:S05]  /*2890*/  @P1 BRA `(.L_x_1002) ;  /* 0x0000000000241947 */ /* 0x000fea0003800000 */
[----:B------:R-:W-:Y:S01]  /*28a0*/  ULDC UR4, c[0x0][0x9e4] ;  /* 0x0002790000047ab9 */ /* 0x000fe20000000800 */
[----:B------:R-:W-:Y:S01]  /*28b0*/  LOP3.LUT R5, RZ, R5, RZ, 0x33, !PT ;  /* 0x00000005ff057212 */ /* 0x000fe200078e33ff */
[----:B------:R-:W-:-:S05]  /*28c0*/  IMAD.U32 R61, RZ, RZ, UR4 ;  /* 0x00000004ff3d7e24 */ /* 0x000fca000f8e00ff */
[----:B------:R-:W-:-:S13]  /*28d0*/  ISETP.NE.AND P1, PT, R61, 0x1, PT ;  /* 0x000000013d00780c */ /* 0x000fda0003f25270 */
[----:B------:R-:W0:Y:S02]  /*28e0*/  @P1 LDC.64 R62, c[0x0][0x9e8] ;  /* 0x00027a00ff3e1b82 */ /* 0x000e240000000a00 */
[----:B0-----:R-:W-:-:S05]  /*28f0*/  @P1 IMAD.HI.U32 R4, R5, R62, RZ ;  /* 0x0000003e05041227 */ /* 0x001fca00078e00ff */
[----:B------:R-:W-:-:S04]  /*2900*/  @P1 SHF.R.U32.HI R5, RZ, R63, R4 ;  /* 0x0000003fff051219 */ /* 0x000fc80000011604 */
[----:B------:R-:W-:Y:S01]  /*2910*/  LOP3.LUT R5, RZ, R5, RZ, 0x33, !PT ;  /* 0x00000005ff057212 */ /* 0x000fe200078e33ff */
[----:B------:R-:W-:Y:S06]  /*2920*/  BRA `(.L_x_1003) ;  /* 0x0000000000187947 */ /* 0x000fec0003800000 */
.L_x_1002:
[----:B------:R-:W-:Y:S02]  /*2930*/  ULDC UR4, c[0x0][0x9e4] ;  /* 0x0002790000047ab9 */ /* 0x000fe40000000800 */
[----:B------:R-:W-:-:S05]  /*2940*/  IMAD.U32 R61, RZ, RZ, UR4 ;  /* 0x00000004ff3d7e24 */ /* 0x000fca000f8e00ff */
[----:B------:R-:W-:-:S13]  /*2950*/  ISETP.NE.AND P1, PT, R61, 0x1, PT ;  /* 0x000000013d00780c */ /* 0x000fda0003f25270 */
[----:B------:R-:W0:Y:S02]  /*2960*/  @P1 LDC.64 R62, c[0x0][0x9e8] ;  /* 0x00027a00ff3e1b82 */ /* 0x000e240000000a00 */
[----:B0-----:R-:W-:-:S05]  /*2970*/  @P1 IMAD.HI.U32 R4, R5, R62, RZ ;  /* 0x0000003e05041227 */ /* 0x001fca00078e00ff */
[----:B------:R-:W-:-:S07]  /*2980*/  @P1 SHF.R.U32.HI R5, RZ, R63, R4 ;  /* 0x0000003fff051219 */ /* 0x000fce0000011604 */
.L_x_1003:
[----:B------:R-:W-:Y:S05]  /*2990*/  BSYNC B0 ;  /* 0x0000000000007941 */ /* 0x000fea0003800000 */
.L_x_1001:
[----:B------:R-:W-:-:S04]  /*29a0*/  IMAD R4, R5, R61, -R18 ;  /* 0x0000003d05047224 */ /* 0x000fc800078e0a12 */
[----:B------:R-:W-:-:S05]  /*29b0*/  IMAD R4, R19, -0x2, R4 ;  /* 0xfffffffe13047824 */ /* 0x000fca00078e0204 */
[----:B------:R-:W-:Y:S02]  /*29c0*/  VIADDMNMX R0, R4, R61, R0, PT ;  /* 0x0000003d04007246 */ /* 0x000fe40003800100 */
[----:B------:R-:W-:-:S07]  /*29d0*/  VIMNMX R3, R3, R4, !PT ;  /* 0x0000000403037248 */ /* 0x000fce0007fe0100 */
.L_x_1000:
[C---:B------:R-:W-:Y:S01]  /*29e0*/  ISETP.GE.AND P2, PT, R57.reuse, 0x9, PT ;  /* 0x000000093900780c */ /* 0x040fe20003f46270 */
[----:B------:R-:W0:Y:S01]  /*29f0*/  SHFL.IDX PT, R5, R2, 0x1, 0x1c1f ;  /* 0x003c1f0002057f89 */ /* 0x000e2200000e0000 */
[----:B------:R-:W-:Y:S01]  /*2a00*/  ISETP.GE.AND P1, PT, R57, 0x2, PT ;  /* 0x000000023900780c */ /* 0x000fe20003f26270 */
[----:B------:R-:W-:Y:S01]  /*2a10*/  UISETP.NE.AND UP0, UPT, UR42, URZ, UPT ;  /* 0x0000003f2a00728c */ /* 0x000fe2000bf05270 */
[C---:B------:R-:W-:Y:S02]  /*2a20*/  ISETP.GT.AND P3, PT, R3.reuse, 0x8, !P2 ;  /* 0x000000080300780c */ /* 0x040fe40005764270 */
[----:B------:R-:W-:Y:S02]  /*2a30*/  ISETP.GT.AND P4, PT, R3, 0x1, !P1 ;  /* 0x000000010300780c */ /* 0x000fe40004f84270 */
[----:B------:R-:W-:Y:S02]  /*2a40*/  ISETP.LT.OR P3, PT, R0, 0x9, P3 ;  /* 0x000000090000780c */ /* 0x000fe40001f61670 */
[----:B------:R-:W-:-:S02]  /*2a50*/  ISETP.GE.AND P5, PT, R57, 0x11, PT ;  /* 0x000000113900780c */ /* 0x000fc40003fa6270 */
[----:B------:R-:W-:Y:S02]  /*2a60*/  FSEL R63, R28, -INF , !P3 ;  /* 0xff8000001c3f7808 */ /* 0x000fe40005800000 */
[----:B------:R-:W-:Y:S02]  /*2a70*/  ISETP.LT.OR P4, PT, R0, 0x2, P4 ;  /* 0x000000020000780c */ /* 0x000fe40002781670 */
[----:B------:R-:W-:Y:S02]  /*2a80*/  ISETP.GT.AND P3, PT, R3, 0x10, !P5 ;  /* 0x000000100300780c */ /* 0x000fe40006f64270 */
[----:B------:R-:W-:Y:S02]  /*2a90*/  ISETP.GE.AND P6, PT, R57, 0xa, PT ;  /* 0x0000000a3900780c */ /* 0x000fe40003fc6270 */
[----:B------:R-:W-:Y:S02]  /*2aa0*/  FSEL R61, R25, -INF , !P4 ;  /* 0xff800000193d7808 */ /* 0x000fe40006000000 */
[----:B------:R-:W-:-:S02]  /*2ab0*/  P2R R62, PR, RZ, 0x20 ;  /* 0x00000020ff3e7803 */ /* 0x000fc40000000000 */
[----:B------:R-:W-:Y:S02]  /*2ac0*/  ISETP.LT.OR P3, PT, R0, 0x11, P3 ;  /* 0x000000110000780c */ /* 0x000fe40001f61670 */
[----:B------:R-:W-:Y:S02]  /*2ad0*/  ISETP.GT.AND P4, PT, R3, 0x9, !P6 ;  /* 0x000000090300780c */ /* 0x000fe40007784270 */
[----:B------:R-:W-:Y:S02]  /*2ae0*/  ISETP.GE.AND P5, PT, R57, 0x12, PT ;  /* 0x000000123900780c */ /* 0x000fe40003fa6270 */
[----:B------:R-:W-:Y:S02]  /*2af0*/  FSEL R67, R32, -INF , !P3 ;  /* 0xff80000020437808 */ /* 0x000fe40005800000 */
[----:B------:R-:W-:Y:S02]  /*2b00*/  ISETP.LT.OR P4, PT, R0, 0xa, P4 ;  /* 0x0000000a0000780c */ /* 0x000fe40002781670 */
[----:B------:R-:W-:-:S02]  /*2b10*/  ISETP.GT.AND P3, PT, R3, 0x11, !P5 ;  /* 0x000000110300780c */ /* 0x000fc40006f64270 */
[----:B------:R-:W-:Y:S02]  /*2b20*/  FSEL R65, R29, -INF , !P4 ;  /* 0xff8000001d417808 */ /* 0x000fe40006000000 */
[----:B------:R-:W-:Y:S02]  /*2b30*/  ISETP.LT.OR P3, PT, R0, 0x12, P3 ;  /* 0x000000120000780c */ /* 0x000fe40001f61670 */
[----:B------:R-:W-:Y:S02]  /*2b40*/  ISETP.GE.AND P4, PT, R57, 0x19, PT ;  /* 0x000000193900780c */ /* 0x000fe40003f86270 */
[----:B------:R-:W-:Y:S02]  /*2b50*/  FSEL R33, R33, -INF , !P3 ;  /* 0xff80000021217808 */ /* 0x000fe40005800000 */
[----:B------:R-:W-:Y:S02]  /*2b60*/  ISETP.GT.AND P3, PT, R3, 0x18, !P4 ;  /* 0x000000180300780c */ /* 0x000fe40006764270 */
[----:B------:R-:W-:-:S02]  /*2b70*/  P2R R32, PR, RZ, 0x10 ;  /* 0x00000010ff207803 */ /* 0x000fc40000000000 */
[----:B------:R-:W-:Y:S02]  /*2b80*/  ISETP.LT.OR P3, PT, R0, 0x19, P3 ;  /* 0x000000190000780c */ /* 0x000fe40001f61670 */
[----:B------:R-:W-:Y:S02]  /*2b90*/  ISETP.GE.AND P4, PT, R57, 0x1a, PT ;  /* 0x0000001a3900780c */ /* 0x000fe40003f86270 */
[----:B------:R-:W-:Y:S02]  /*2ba0*/  FSEL R69, R36, -INF , !P3 ;  /* 0xff80000024457808 */ /* 0x000fe40005800000 */
[----:B------:R-:W-:Y:S02]  /*2bb0*/  ISETP.GT.AND P3, PT, R3, 0x19, !P4 ;  /* 0x000000190300780c */ /* 0x000fe40006764270 */
[----:B------:R-:W-:Y:S02]  /*2bc0*/  P2R R36, PR, RZ, 0x10 ;  /* 0x00000010ff247803 */ /* 0x000fe40000000000 */
[----:B------:R-:W-:-:S02]  /*2bd0*/  ISETP.LT.OR P3, PT, R0, 0x1a, P3 ;  /* 0x0000001a0000780c */ /* 0x000fc40001f61670 */
[----:B------:R-:W-:Y:S02]  /*2be0*/  ISETP.GE.AND P4, PT, R57, 0x21, PT ;  /* 0x000000213900780c */ /* 0x000fe40003f86270 */
[----:B------:R-:W-:Y:S02]  /*2bf0*/  FSEL R37, R37, -INF , !P3 ;  /* 0xff80000025257808 */ /* 0x000fe40005800000 */
[----:B------:R-:W-:Y:S02]  /*2c00*/  ISETP.GT.AND P3, PT, R3, 0x20, !P4 ;  /* 0x000000200300780c */ /* 0x000fe40006764270 */
[----:B------:R-:W-:Y:S02]  /*2c10*/  P2R R64, PR, RZ, 0x10 ;  /* 0x00000010ff407803 */ /* 0x000fe40000000000 */
[----:B------:R-:W-:Y:S02]  /*2c20*/  ISETP.LT.OR P3, PT, R0, 0x21, P3 ;  /* 0x000000210000780c */ /* 0x000fe40001f61670 */
[----:B------:R-:W-:-:S02]  /*2c30*/  ISETP.GE.AND P4, PT, R57, 0x22, PT ;  /* 0x000000223900780c */ /* 0x000fc40003f86270 */
[----:B------:R-:W-:Y:S02]  /*2c40*/  FSEL R71, R40, -INF , !P3 ;  /* 0xff80000028477808 */ /* 0x000fe40005800000 */
[----:B------:R-:W-:Y:S02]  /*2c50*/  ISETP.GT.AND P3, PT, R3, 0x21, !P4 ;  /* 0x000000210300780c */ /* 0x000fe40006764270 */
[----:B------:R-:W-:Y:S02]  /*2c60*/  P2R R40, PR, RZ, 0x10 ;  /* 0x00000010ff287803 */ /* 0x000fe40000000000 */
[----:B------:R-:W-:Y:S02]  /*2c70*/  ISETP.LT.OR P3, PT, R0, 0x22, P3 ;  /* 0x000000220000780c */ /* 0x000fe40001f61670 */
[----:B------:R-:W-:Y:S02]  /*2c80*/  ISETP.GE.AND P4, PT, R57, 0x29, PT ;  /* 0x000000293900780c */ /* 0x000fe40003f86270 */
[----:B------:R-:W-:-:S02]  /*2c90*/  FSEL R41, R41, -INF , !P3 ;  /* 0xff80000029297808 */ /* 0x000fc40005800000 */
[----:B------:R-:W-:Y:S02]  /*2ca0*/  ISETP.GT.AND P3, PT, R3, 0x28, !P4 ;  /* 0x000000280300780c */ /* 0x000fe40006764270 */
[----:B------:R-:W-:Y:S02]  /*2cb0*/  P2R R66, PR, RZ, 0x10 ;  /* 0x00000010ff427803 */ /* 0x000fe40000000000 */
[----:B------:R-:W-:Y:S02]  /*2cc0*/  ISETP.LT.OR P3, PT, R0, 0x29, P3 ;  /* 0x000000290000780c */ /* 0x000fe40001f61670 */
[----:B------:R-:W-:Y:S02]  /*2cd0*/  ISETP.GE.AND P4, PT, R57, 0x2a, PT ;  /* 0x0000002a3900780c */ /* 0x000fe40003f86270 */
[----:B------:R-:W-:Y:S02]  /*2ce0*/  FSEL R73, R44, -INF , !P3 ;  /* 0xff8000002c497808 */ /* 0x000fe40005800000 */
[----:B------:R-:W-:-:S02]  /*2cf0*/  ISETP.GT.AND P3, PT, R3, 0x29, !P4 ;  /* 0x000000290300780c */ /* 0x000fc40006764270 */
[----:B------:R-:W-:Y:S02]  /*2d00*/  P2R R44, PR, RZ, 0x10 ;  /* 0x00000010ff2c7803 */ /* 0x000fe40000000000 */
[----:B------:R-:W-:Y:S02]  /*2d10*/  ISETP.LT.OR P3, PT, R0, 0x2a, P3 ;  /* 0x0000002a0000780c */ /* 0x000fe40001f61670 */
[----:B------:R-:W-:Y:S02]  /*2d20*/  P2R R28, PR, RZ, 0x20 ;  /* 0x00000020ff1c7803 */ /* 0x000fe40000000000 */
[----:B------:R-:W-:Y:S02]  /*2d30*/  FSEL R45, R45, -INF , !P3 ;  /* 0xff8000002d2d7808 */ /* 0x000fe40005800000 */
[----:B------:R-:W-:Y:S02]  /*2d40*/  ISETP.GE.AND P3, PT, R57, 0x31, PT ;  /* 0x000000313900780c */ /* 0x000fe40003f66270 */
[----:B------:R-:W-:-:S02]  /*2d50*/  P2R R60, PR, RZ, 0x40 ;  /* 0x00000040ff3c7803 */ /* 0x000fc40000000000 */
[----:B------:R-:W-:-:S04]  /*2d60*/  ISETP.GT.AND P4, PT, R3, 0x30, !P3 ;  /* 0x000000300300780c */ /* 0x000fc80005f84270 */
[----:B------:R-:W-:-:S04]  /*2d70*/  ISETP.LT.OR P4, PT, R0, 0x31, P4 ;  /* 0x000000310000780c */ /* 0x000fc80002781670 */
[----:B------:R-:W-:Y:S02]  /*2d80*/  FSEL R75, R48, -INF , !P4 ;  /* 0xff800000304b7808 */ /* 0x000fe40006000000 */
[----:B------:R-:W-:-:S04]  /*2d90*/  ISETP.GE.AND P4, PT, R57, 0x32, PT ;  /* 0x000000323900780c */ /* 0x000fc80003f86270 */
        /* <DEDUP_REMOVED lines=8> */
[----:B------:R-:W-:Y:S02]  /*2e20*/  P2R R4, PR, RZ, 0x40 ;  /* 0x00000040ff047803 */ /* 0x000fe40000000000 */
[----:B------:R-:W-:-:S04]  /*2e30*/  ISETP.GT.AND P6, PT, R3, RZ, !P6 ;  /* 0x000000ff0300720c */ /* 0x000fc800077c4270 */
[----:B------:R-:W-:-:S04]  /*2e40*/  ISETP.LT.OR P6, PT, R0, 0x1, P6 ;  /* 0x000000010000780c */ /* 0x000fc800037c1670 */
[----:B------:R-:W-:Y:S02]  /*2e50*/  FSEL R29, R24, -INF , !P6 ;  /* 0xff800000181d7808 */ /* 0x000fe40007000000 */
[----:B------:R-:W-:-:S04]  /*2e60*/  ISETP.GE.AND P6, PT, R57, 0x3a, PT ;  /* 0x0000003a3900780c */ /* 0x000fc80003fc6270 */
[----:B------:R-:W-:Y:S02]  /*2e70*/  P2R R24, PR, RZ, 0x40 ;  /* 0x00000040ff187803 */ /* 0x000fe40000000000 */
[----:B------:R-:W-:Y:S01]  /*2e80*/  ISETP.GT.AND P6, PT, R3, 0x39, !P6 ;  /* 0x000000390300780c */ /* 0x000fe200077c4270 */
[----:B0-----:R-:W-:-:S03]  /*2e90*/  IMAD.IADD R3, R58, 0x1, R5 ;  /* 0x000000013a037824 */ /* 0x001fc600078e0205 */
[----:B------:R-:W-:Y:S02]  /*2ea0*/  ISETP.LT.OR P6, PT, R0, 0x3a, P6 ;  /* 0x0000003a0000780c */ /* 0x000fe400037c1670 */
[----:B------:R-:W-:Y:S02]  /*2eb0*/  VIADDMNMX R0, R5, R59, R56, PT ;  /* 0x0000003b05007246 */ /* 0x000fe40003800138 */
[----:B------:R-:W-:Y:S02]  /*2ec0*/  FSEL R53, R53, -INF , !P6 ;  /* 0xff80000035357808 */ /* 0x000fe40007000000 */
[----:B------:R-:W-:-:S13]  /*2ed0*/  PLOP3.LUT P6, PT, PT, PT, UP0, 0x40, 0x0 ;  /* 0x000000000000781c */ /* 0x000fda0003fce808 */
[----:B------:R-:W-:Y:S05]  /*2ee0*/  @P6 BRA `(.L_x_1004) ;  /* 0x0000000000646947 */ /* 0x000fea0003800000 */
        /* <DEDUP_REMOVED lines=14> */
.L_x_1006:
[----:B------:R-:W-:Y:S02]  /*2fd0*/  ULDC UR4, c[0x0][0x9e4] ;  /* 0x0002790000047ab9 */ /* 0x000fe40000000800 */
[----:B------:R-:W-:-:S05]  /*2fe0*/  IMAD.U32 R25, RZ, RZ, UR4 ;  /* 0x00000004ff197e24 */ /* 0x000fca000f8e00ff */
[----:B------:R-:W-:-:S13]  /*2ff0*/  ISETP.NE.AND P6, PT, R25, 0x1, PT ;  /* 0x000000011900780c */ /* 0x000fda0003fc5270 */
[----:B------:R-:W0:Y:S02]  /*3000*/  @P6 LDC.64 R56, c[0x0][0x9e8] ;  /* 0x00027a00ff386b82 */ /* 0x000e240000000a00 */
[----:B0-----:R-:W-:-:S05]  /*3010*/  @P6 IMAD.HI.U32 R2, R5, R56, RZ ;  /* 0x0000003805026227 */ /* 0x001fca00078e00ff */
[----:B------:R-:W-:-:S07]  /*3020*/  @P6 SHF.R.U32.HI R5, RZ, R57, R2 ;  /* 0x00000039ff056219 */ /* 0x000fce0000011602 */
.L_x_1007:
[----:B------:R-:W-:Y:S05]  /*3030*/  BSYNC B0 ;  /* 0x0000000000007941 */ /* 0x000fea0003800000 */
.L_x_1005:
[----:B------:R-:W-:-:S04]  /*3040*/  IMAD R2, R5, R25, -R18 ;  /* 0x0000001905027224 */ /* 0x000fc800078e0a12 */
[----:B------:R-:W-:-:S05]  /*3050*/  IMAD R2, R19, -0x2, R2 ;  /* 0xfffffffe13027824 */ /* 0x000fca00078e0202 */
[----:B------:R-:W-:Y:S02]  /*3060*/  VIADDMNMX R0, R2, R25, R0, PT ;  /* 0x0000001902007246 */ /* 0x000fe40003800100 */
[----:B------:R-:W-:-:S07]  /*3070*/  VIMNMX R3, R3, R2, !PT ;  /* 0x0000000203037248 */ /* 0x000fce0007fe0100 */
.L_x_1004:
[----:B------:R-:W-:Y:S01]  /*3080*/  ISETP.GT.AND P1, PT, R3, 0x1, !P1 ;  /* 0x000000010300780c */ /* 0x000fe20004f24270 */
[----:B------:R-:W-:Y:S01]  /*3090*/  ULDC UR10, c[0x0][0x988] ;  /* 0x00026200000a7ab9 */ /* 0x000fe20000000800 */
[----:B------:R-:W-:Y:S01]  /*30a0*/  FMNMX.FTZ R2, R29, R61, !PT ;  /* 0x0000003d1d027209 */ /* 0x000fe20007810000 */
[----:B------:R-:W-:Y:S01]  /*30b0*/  UISETP.NE.AND UP1, UPT, UR61, URZ, UPT ;  /* 0x0000003f3d00728c */ /* 0x000fe2000bf25270 */
[----:B------:R-:W-:Y:S01]  /*30c0*/  ISETP.LT.OR P1, PT, R0, 0x2, P1 ;  /* 0x000000020000780c */ /* 0x000fe20000f21670 */
[----:B------:R-:W-:Y:S01]  /*30d0*/  UISETP.NE.AND UP0, UPT, UR42, URZ, UPT ;  /* 0x0000003f2a00728c */ /* 0x000fe2000bf05270 */
[----:B------:R-:W-:Y:S01]  /*30e0*/  FMNMX.FTZ R2, R63, R2, !PT ;  /* 0x000000023f027209 */ /* 0x000fe20007810000 */
[----:B------:R-:W-:Y:S01]  /*30f0*/  UMOV UR6, UR43 ;  /* 0x0000002b00067c82 */ /* 0x000fe20008000000 */
[----:B------:R-:W-:Y:S01]  /*3100*/  FSEL R27, R27, -INF , !P1 ;  /* 0xff8000001b1b7808 */ /* 0x000fe20004800000 */
[----:B------:R-:W-:Y:S01]  /*3110*/  VIADD R221, R98, 0xfffffffe ;  /* 0xfffffffe62dd7836 */ /* 0x000fe20000000000 */
[----:B------:R-:W-:-:S02]  /*3120*/  ISETP.NE.AND P1, PT, R60, RZ, PT ;  /* 0x000000ff3c00720c */ /* 0x000fc40003f25270 */
[----:B------:R-:W-:Y:S02]  /*3130*/  FMNMX.FTZ R2, R65, R2, !PT ;  /* 0x0000000241027209 */ /* 0x000fe40007810000 */
[----:B------:R-:W-:Y:S01]  /*3140*/  ISETP.GT.AND P1, PT, R3, 0x9, !P1 ;  /* 0x000000090300780c */ /* 0x000fe20004f24270 */
[----:B------:R-:W-:Y:S01]  /*3150*/  @UP1 ULDC UR4, c[0x0][0x44c] ;  /* 0x0001130000041ab9 */ /* 0x000fe20000000800 */
[----:B------:R-:W-:Y:S01]  /*3160*/  FMNMX.FTZ R2, R67, R2, !PT ;  /* 0x0000000243027209 */ /* 0x000fe20007810000 */
[----:B------:R-:W-:Y:S01]  /*3170*/  UIMAD.WIDE.U32 UR4, UR43, UR4, URZ ;  /* 0x000000042b0472a5 */ /* 0x000fe2000f8e003f */
[----:B------:R-:W-:Y:S01]  /*3180*/  ISETP.LT.OR P1, PT, R0, 0xa, P1 ;  /* 0x0000000a0000780c */ /* 0x000fe20000f21670 */
[----:B------:R-:W-:Y:S01]  /*3190*/  @UP1 ULDC UR7, c[0x0][0x450] ;  /* 0x0001140000071ab9 */ /* 0x000fe20000000800 */
[----:B------:R-:W-:Y:S01]  /*31a0*/  FMNMX.FTZ R2, R33, R2, !PT ;  /* 0x0000000221027209 */ /* 0x000fe20007810000 */
[----:B------:R-:W-:Y:S01]  /*31b0*/  @UP1 USHF.R.U32.HI UR6, URZ, UR7, UR5 ;  /* 0x000000073f061299 */ /* 0x000fe20008011605 */
[----:B------:R-:W-:-:S02]  /*31c0*/  FSEL R31, R31, -INF , !P1 ;  /* 0xff8000001f1f7808 */ /* 0x000fc40004800000 */
[----:B------:R-:W-:Y:S01]  /*31d0*/  ISETP.NE.AND P1, PT, R62, RZ, PT ;  /* 0x000000ff3e00720c */ /* 0x000fe20003f25270 */
[----:B------:R-:W-:Y:S01]  /*31e0*/  UIADD3 UR48, UR48, UR6, URZ ;  /* 0x0000000630307290 */ /* 0x000fe2000fffe03f */
[----:B------:R-:W-:Y:S02]  /*31f0*/  FMNMX.FTZ R2, R69, R2, !PT ;  /* 0x0000000245027209 */ /* 0x000fe40007810000 */
[----:B------:R-:W-:Y:S01]  /*3200*/  ISETP.GT.AND P1, PT, R3, 0x10, !P1 ;  /* 0x000000100300780c */ /* 0x000fe20004f24270 */
[----:B------:R-:W-:Y:S01]  /*3210*/  UIADD3 UR14, UR48, UR14, URZ ;  /* 0x0000000e300e7290 */ /* 0x000fe2000fffe03f */
[----:B------:R-:W-:Y:S02]  /*3220*/  FMNMX.FTZ R2, R37, R2, !PT ;  /* 0x0000000225027209 */ /* 0x000fe40007810000 */
[----:B------:R-:W-:Y:S02]  /*3230*/  ISETP.LT.OR P1, PT, R0, 0x11, P1 ;  /* 0x000000110000780c */ /* 0x000fe40000f21670 */
[----:B------:R-:W-:-:S02]  /*3240*/  FMNMX.FTZ R2, R71, R2, !PT ;  /* 0x0000000247027209 */ /* 0x000fc40007810000 */
[----:B------:R-:W-:Y:S02]  /*3250*/  FSEL R34, R34, -INF , !P1 ;  /* 0xff80000022227808 */ /* 0x000fe40004800000 */
[----:B------:R-:W-:Y:S02]  /*3260*/  ISETP.NE.AND P1, PT, R28, RZ, PT ;  /* 0x000000ff1c00720c */ /* 0x000fe40003f25270 */
[----:B------:R-:W-:Y:S02]  /*3270*/  FMNMX.FTZ R2, R41, R2, !PT ;  /* 0x0000000229027209 */ /* 0x000fe40007810000 */
[----:B------:R-:W-:Y:S02]  /*3280*/  ISETP.GT.AND P1, PT, R3, 0x11, !P1 ;  /* 0x000000110300780c */ /* 0x000fe40004f24270 */
[----:B------:R-:W-:Y:S02]  /*3290*/  FMNMX.FTZ R2, R73, R2, !PT ;  /* 0x0000000249027209 */ /* 0x000fe40007810000 */
[----:B------:R-:W-:-:S02]  /*32a0*/  ISETP.LT.OR P1, PT, R0, 0x12, P1 ;  /* 0x000000120000780c */ /* 0x000fc40000f21670 */
[----:B------:R-:W-:Y:S02]  /*32b0*/  FMNMX.FTZ R2, R45, R2, !PT ;  /* 0x000000022d027209 */ /* 0x000fe40007810000 */
[----:B------:R-:W-:Y:S02]  /*32c0*/  FSEL R35, R35, -INF , !P1 ;  /* 0xff80000023237808 */ /* 0x000fe40004800000 */
[----:B------:R-:W-:Y:S02]  /*32d0*/  ISETP.NE.AND P1, PT, R32, RZ, PT ;  /* 0x000000ff2000720c */ /* 0x000fe40003f25270 */
[----:B------:R-:W-:Y:S02]  /*32e0*/  FMNMX.FTZ R2, R75, R2, !PT ;  /* 0x000000024b027209 */ /* 0x000fe40007810000 */
[----:B------:R-:W-:Y:S02]  /*32f0*/  ISETP.GT.AND P1, PT, R3, 0x18, !P1 ;  /* 0x000000180300780c */ /* 0x000fe40004f24270 */
[----:B------:R-:W-:-:S02]  /*3300*/  FMNMX.FTZ R2, R49, R2, !PT ;  /* 0x0000000231027209 */ /* 0x000fc40007810000 */
[----:B------:R-:W-:Y:S02]  /*3310*/  ISETP.LT.OR P1, PT, R0, 0x19, P1 ;  /* 0x000000190000780c */ /* 0x000fe40000f21670 */
[----:B------:R-:W-:Y:S02]  /*3320*/  FMNMX.FTZ R2, R77, R2, !PT ;  /* 0x000000024d027209 */ /* 0x000fe40007810000 */
[----:B------:R-:W-:Y:S02]  /*3330*/  FSEL R38, R38, -INF , !P1 ;  /* 0xff80000026267808 */ /* 0x000fe40004800000 */
[----:B------:R-:W-:Y:S02]  /*3340*/  ISETP.NE.AND P1, PT, R36, RZ, PT ;  /* 0x000000ff2400720c */ /* 0x000fe40003f25270 */
[----:B------:R-:W-:Y:S02]  /*3350*/  FMNMX.FTZ R18, R53, R2, !PT ;  /* 0x0000000235127209 */ /* 0x000fe40007810000 */
[----:B------:R-:W-:-:S02]  /*3360*/  ISETP.GT.AND P1, PT, R3, 0x19, !P1 ;  /* 0x000000190300780c */ /* 0x000fc40004f24270 */
[----:B------:R-:W-:Y:S01]  /*3370*/  ISETP.GT.AND P2, PT, R3, 0x8, !P2 ;  /* 0x000000080300780c */ /* 0x000fe20005744270 */
[----:B------:R-:W0:Y:S01]  /*3380*/  SHFL.BFLY PT, R5, R18, 0x2, 0x1f ;  /* 0x0c401f0012057f89 */ /* 0x000e2200000e0000 */
[C---:B------:R-:W-:Y:S02]  /*3390*/  ISETP.LT.OR P1, PT, R0.reuse, 0x1a, P1 ;  /* 0x0000001a0000780c */ /* 0x040fe40000f21670 */
[----:B------:R-:W-:Y:S02]  /*33a0*/  ISETP.LT.OR P2, PT, R0, 0x9, P2 ;  /* 0x000000090000780c */ /* 0x000fe40001741670 */
[----:B------:R-:W-:Y:S02]  /*33b0*/  FSEL R39, R39, -INF , !P1 ;  /* 0xff80000027277808 */ /* 0x000fe40004800000 */
[----:B------:R-:W-:Y:S02]  /*33c0*/  ISETP.NE.AND P1, PT, R64, RZ, PT ;  /* 0x000000ff4000720c */ /* 0x000fe40003f25270 */
[----:B------:R-:W-:-:S02]  /*33d0*/  FSEL R30, R30, -INF , !P2 ;  /* 0xff8000001e1e7808 */ /* 0x000fc40005000000 */
[C---:B------:R-:W-:Y:S02]  /*33e0*/  ISETP.GT.AND P1, PT, R3.reuse, 0x20, !P1 ;  /* 0x000000200300780c */ /* 0x040fe40004f24270 */
[----:B------:R-:W-:Y:S02]  /*33f0*/  ISETP.NE.AND P2, PT, R40, RZ, PT ;  /* 0x000000ff2800720c */ /* 0x000fe40003f45270 */
[----:B------:R-:W-:Y:S02]  /*3400*/  ISETP.LT.OR P1, PT, R0, 0x21, P1 ;  /* 0x000000210000780c */ /* 0x000fe40000f21670 */
[----:B------:R-:W-:Y:S02]  /*3410*/  ISETP.NE.AND P6, PT, R4, RZ, PT ;  /* 0x000000ff0400720c */ /* 0x000fe40003fc5270 */
[----:B------:R-:W-:Y:S02]  /*3420*/  FSEL R42, R42, -INF , !P1 ;  /* 0xff8000002a2a7808 */ /* 0x000fe40004800000 */
[----:B------:R-:W-:-:S02]  /*3430*/  ISETP.GT.AND P1, PT, R3, 0x21, !P2 ;  /* 0x000000210300780c */ /* 0x000fc40005724270 */
[----:B------:R-:W-:Y:S02]  /*3440*/  ISETP.NE.AND P2, PT, R44, RZ, PT ;  /* 0x000000ff2c00720c */ /* 0x000fe40003f45270 */
[----:B------:R-:W-:Y:S02]  /*3450*/  ISETP.LT.OR P1, PT, R0, 0x22, P1 ;  /* 0x000000220000780c */ /* 0x000fe40000f21670 */
[----:B------:R-:W-:Y:S02]  /*3460*/  ISETP.GT.AND P2, PT, R3, 0x29, !P2 ;  /* 0x000000290300780c */ /* 0x000fe40005744270 */
[----:B------:R-:W-:Y:S02]  /*3470*/  FSEL R43, R43, -INF , !P1 ;  /* 0xff8000002b2b7808 */ /* 0x000fe40004800000 */
[----:B------:R-:W-:Y:S02]  /*3480*/  ISETP.GT.AND P1, PT, R3, RZ, !P6 ;  /* 0x000000ff0300720c */ /* 0x000fe40007724270 */
[----:B------:R-:W-:-:S02]  /*3490*/  ISETP.NE.AND P6, PT, R24, RZ, PT ;  /* 0x000000ff1800720c */ /* 0x000fc40003fc5270 */
[----:B0-----:R-:W-:Y:S02]  /*34a0*/  FMNMX.FTZ R24, R18, R5, !PT ;  /* 0x0000000512187209 */ /* 0x001fe40007810000 */
[----:B------:R-:W-:Y:S02]  /*34b0*/  ISETP.LT.OR P1, PT, R0, 0x1, P1 ;  /* 0x000000010000780c */ /* 0x000fe40000f21670 */
[----:B------:R-:W-:Y:S01]  /*34c0*/  ISETP.GT.AND P3, PT, R3, 0x30, !P3 ;  /* 0x000000300300780c */ /* 0x000fe20005f64270 */
[----:B------:R-:W0:Y:S01]  /*34d0*/  SHFL.BFLY PT, R25, R24, 0x1, 0x1f ;  /* 0x0c201f0018197f89 */ /* 0x000e2200000e0000 */
[----:B------:R-:W-:Y:S02]  /*34e0*/  FSEL R26, R26, -INF , !P1 ;  /* 0xff8000001a1a7808 */ /* 0x000fe40004800000 */
[----:B------:R-:W-:Y:S02]  /*34f0*/  ISETP.NE.AND P1, PT, R66, RZ, PT ;  /* 0x000000ff4200720c */ /* 0x000fe40003f25270 */
[----:B------:R-:W-:-:S02]  /*3500*/  FMNMX.FTZ R5, R26, R27, !PT ;  /* 0x0000001b1a057209 */ /* 0x000fc40007810000 */
[----:B------:R-:W-:Y:S02]  /*3510*/  ISETP.GT.AND P1, PT, R3, 0x28, !P1 ;  /* 0x000000280300780c */ /* 0x000fe40004f24270 */
[----:B------:R-:W-:Y:S02]  /*3520*/  FMNMX.FTZ R2, R30, R5, !PT ;  /* 0x000000051e027209 */ /* 0x000fe40007810000 */
[----:B------:R-:W-:Y:S02]  /*3530*/  ISETP.LT.OR P1, PT, R0, 0x29, P1 ;  /* 0x000000290000780c */ /* 0x000fe40000f21670 */
[----:B------:R-:W-:Y:S02]  /*3540*/  FMNMX.FTZ R5, R31, R2, !PT ;  /* 0x000000021f057209 */ /* 0x000fe40007810000 */
[----:B------:R-:W-:Y:S02]  /*3550*/  FSEL R46, R46, -INF , !P1 ;  /* 0xff8000002e2e7808 */ /* 0x000fe40004800000 */
[----:B------:R-:W-:-:S02]  /*3560*/  FMNMX.FTZ R2, R34, R5, !PT ;  /* 0x0000000522027209 */ /* 0x000fc40007810000 */
[----:B------:R-:W-:Y:S02]  /*3570*/  ISETP.GT.AND P4, PT, R3, 0x31, !P4 ;  /* 0x000000310300780c */ /* 0x000fe40006784270 */
[----:B------:R-:W-:Y:S02]  /*3580*/  FMNMX.FTZ R5, R35, R2, !PT ;  /* 0x0000000223057209 */ /* 0x000fe40007810000 */
[----:B------:R-:W-:Y:S02]  /*3590*/  ISETP.GT.AND P5, PT, R3, 0x38, !P5 ;  /* 0x000000380300780c */ /* 0x000fe40006fa4270 */
[----:B0-----:R-:W-:Y:S02]  /*35a0*/  FMNMX.FTZ R4, R24, R25, !PT ;  /* 0x0000001918047209 */ /* 0x001fe40007810000 */
[----:B------:R-:W-:Y:S02]  /*35b0*/  FMNMX.FTZ R2, R38, R5, !PT ;  /* 0x0000000526027209 */ /* 0x000fe40007810000 */
[C---:B------:R-:W-:Y:S01]  /*35c0*/  FSETP.NEU.FTZ.AND P1, PT, R4.reuse, -INF , PT ;  /* 0xff8000000400780b */ /* 0x040fe20003f3d000 */
[----:B------:R-:W-:Y:S01]  /*35d0*/  FMUL.FTZ R18, R4, UR10 ;  /* 0x0000000a04127c20 */ /* 0x000fe20008410000 */
[----:B------:R-:W-:-:S02]  /*35e0*/  FMNMX.FTZ R5, R39, R2, !PT ;  /* 0x0000000227057209 */ /* 0x000fc40007810000 */
[----:B------:R-:W-:Y:S02]  /*35f0*/  ISETP.LT.OR P2, PT, R0, 0x2a, P2 ;  /* 0x0000002a0000780c */ /* 0x000fe40001741670 */
[----:B------:R-:W-:Y:S02]  /*3600*/  FMNMX.FTZ R2, R42, R5, !PT ;  /* 0x000000052a027209 */ /* 0x000fe40007810000 */
[----:B------:R-:W-:Y:S02]  /*3610*/  FSEL R18, R18, RZ, P1 ;  /* 0x000000ff12127208 */ /* 0x000fe40000800000 */
[----:B------:R-:W-:Y:S02]  /*3620*/  ISETP.GT.AND P1, PT, R3, 0x39, !P6 ;  /* 0x000000390300780c */ /* 0x000fe40007724270 */
[----:B------:R-:W-:Y:S01]  /*3630*/  FMNMX.FTZ R3, R43, R2, !PT ;  /* 0x000000022b037209 */ /* 0x000fe20007810000 */
[--C-:B------:R-:W-:Y:S01]  /*3640*/  FFMA.FTZ R5, R29, UR10, -R18.reuse ;  /* 0x0000000a1d057c23 */ /* 0x100fe20008010812 */
[----:B------:R-:W-:Y:S01]  /*3650*/  ISETP.LT.OR P3, PT, R0, 0x31, P3 ;  /* 0x000000310000780c */ /* 0x000fe20001f61670 */
[--C-:B------:R-:W-:Y:S01]  /*3660*/  FFMA.FTZ R24, R61, UR10, -R18.reuse ;  /* 0x0000000a3d187c23 */ /* 0x100fe20008010812 */
[----:B------:R-:W-:Y:S01]  /*3670*/  FSEL R47, R47, -INF , !P2 ;  /* 0xff8000002f2f7808 */ /* 0x000fe20005000000 */
[--C-:B------:R-:W-:Y:S01]  /*3680*/  FFMA.FTZ R25, R65, UR10, -R18.reuse ;  /* 0x0000000a41197c23 */ /* 0x100fe20008010812 */
[----:B------:R-:W-:Y:S01]  /*3690*/  FMNMX.FTZ R2, R46, R3, !PT ;  /* 0x000000032e027209 */ /* 0x000fe20007810000 */
[----:B------:R-:W-:Y:S01]  /*36a0*/  MUFU.EX2 R5, R5 ;  /* 0x0000000500057308 */ /* 0x000fe20000000800 */
[----:B------:R-:W-:Y:S01]  /*36b0*/  ISETP.LT.OR P4, PT, R0, 0x32, P4 ;  /* 0x000000320000780c */ /* 0x000fe20002781670 */
[--C-:B------:R-:W-:Y:S01]  /*36c0*/  FFMA.FTZ R29, R33, UR10, -R18.reuse ;  /* 0x0000000a211d7c23 */ /* 0x100fe20008010812 */
[----:B------:R-:W-:Y:S01]  /*36d0*/  FSEL R50, R50, -INF , !P3 ;  /* 0xff80000032327808 */ /* 0x000fe20005800000 */
[--C-:B------:R-:W-:Y:S01]  /*36e0*/  FFMA.FTZ R33, R37, UR10, -R18.reuse ;  /* 0x0000000a25217c23 */ /* 0x100fe20008010812 */
[----:B------:R-:W-:Y:S01]  /*36f0*/  FMNMX.FTZ R3, R47, R2, !PT ;  /* 0x000000022f037209 */ /* 0x000fe20007810000 */
[--C-:B------:R-:W-:Y:S01]  /*3700*/  FFMA.FTZ R28, R67, UR10, -R18.reuse ;  /* 0x0000000a431c7c23 */ /* 0x100fe20008010812 */
[----:B------:R-:W-:Y:S01]  /*3710*/  ISETP.LT.OR P5, PT, R0, 0x39, P5 ;  /* 0x000000390000780c */ /* 0x000fe20002fa1670 */
[----:B------:R-:W0:Y:S01]  /*3720*/  MUFU.EX2 R24, R24 ;  /* 0x0000001800187308 */ /* 0x000e220000000800 */
[----:B------:R-:W-:Y:S01]  /*3730*/  FSEL R51, R51, -INF , !P4 ;  /* 0xff80000033337808 */ /* 0x000fe20006000000 */
[--C-:B------:R-:W-:Y:S01]  /*3740*/  FFMA.FTZ R32, R69, UR10, -R18.reuse ;  /* 0x0000000a45207c23 */ /* 0x100fe20008010812 */
[----:B------:R-:W-:Y:S01]  /*3750*/  FMNMX.FTZ R2, R50, R3, !PT ;  /* 0x0000000332027209 */ /* 0x000fe20007810000 */
[--C-:B------:R-:W-:Y:S01]  /*3760*/  FFMA.FTZ R36, R71, UR10, -R18.reuse ;  /* 0x0000000a47247c23 */ /* 0x100fe20008010812 */
[----:B------:R-:W-:Y:S01]  /*3770*/  ISETP.LT.OR P1, PT, R0, 0x3a, P1 ;  /* 0x0000003a0000780c */ /* 0x000fe20000f21670 */
[--C-:B------:R-:W-:Y:S01]  /*3780*/  FFMA.FTZ R40, R73, UR10, -R18.reuse ;  /* 0x0000000a49287c23 */ /* 0x100fe20008010812 */
[----:B------:R-:W-:Y:S01]  /*3790*/  FSEL R54, R54, -INF , !P5 ;  /* 0xff80000036367808 */ /* 0x000fe20006800000 */
[----:B------:R-:W-:Y:S01]  /*37a0*/  MUFU.EX2 R25, R25 ;  /* 0x0000001900197308 */ /* 0x000fe20000000800 */
[----:B------:R-:W-:Y:S01]  /*37b0*/  FMNMX.FTZ R3, R51, R2, !PT ;  /* 0x0000000233037209 */ /* 0x000fe20007810000 */
[--C-:B------:R-:W-:Y:S01]  /*37c0*/  FFMA.FTZ R2, R63, UR10, -R18.reuse ;  /* 0x0000000a3f027c23 */ /* 0x100fe20008010812 */
[----:B------:R-:W-:Y:S01]  /*37d0*/  FSEL R55, R55, -INF , !P1 ;  /* 0xff80000037377808 */ /* 0x000fe20004800000 */
[----:B------:R-:W-:Y:S01]  /*37e0*/  FFMA.FTZ R44, R75, UR10, -R18 ;  /* 0x0000000a4b2c7c23 */ /* 0x000fe20008010812 */
[----:B------:R-:W-:-:S03]  /*37f0*/  FMNMX.FTZ R0, R54, R3, !PT ;  /* 0x0000000336007209 */ /* 0x000fc60007810000 */
[----:B------:R1:W-:Y:S01]  /*3800*/  MUFU.EX2 R198, R2 ;  /* 0x0000000200c67308 */ /* 0x0003e20000000800 */
[----:B------:R-:W-:Y:S02]  /*3810*/  FMNMX.FTZ R0, R55, R0, !PT ;  /* 0x0000000037007209 */ /* 0x000fe40007810000 */
[----:B0-----:R-:W-:-:S03]  /*3820*/  F2FP.F16.F32.PACK_AB R196, R24, R5 ;  /* 0x0000000518c4723e */ /* 0x001fc600000000ff */
[----:B------:R-:W1:Y:S02]  /*3830*/  SHFL.BFLY PT, R3, R0, 0x2, 0x1f ;  /* 0x0c401f0000037f89 */ /* 0x000e6400000e0000 */
[----:B------:R-:W-:Y:S08]  /*3840*/  MUFU.EX2 R28, R28 ;  /* 0x0000001c001c7308 */ /* 0x000ff00000000800 */
[----:B------:R-:W0:Y:S08]  /*3850*/  MUFU.EX2 R29, R29 ;  /* 0x0000001d001d7308 */ /* 0x000e300000000800 */
[----:B------:R-:W-:Y:S01]  /*3860*/  MUFU.EX2 R32, R32 ;  /* 0x0000002000207308 */ /* 0x000fe20000000800 */
[----:B-1----:R-:W-:Y:S01]  /*3870*/  FMNMX.FTZ R2, R0, R3, !PT ;  /* 0x0000000300027209 */ /* 0x002fe20007810000 */
[--C-:B------:R-:W-:Y:S01]  /*3880*/  FFMA.FTZ R0, R41, UR10, -R18.reuse ;  /* 0x0000000a29007c23 */ /* 0x100fe20008010812 */
[--C-:B------:R-:W-:Y:S01]  /*3890*/  FFMA.FTZ R41, R45, UR10, -R18.reuse ;  /* 0x0000000a2d297c23 */ /* 0x100fe20008010812 */
[----:B------:R-:W-:-:S04]  /*38a0*/  FFMA.FTZ R45, R49, UR10, -R18 ;  /* 0x0000000a312d7c23 */ /* 0x000fc80008010812 */
[----:B------:R-:W1:Y:S01]  /*38b0*/  MUFU.EX2 R33, R33 ;  /* 0x0000002100217308 */ /* 0x000e620000000800 */
[----:B------:R-:W2:Y:S01]  /*38c0*/  SHFL.BFLY PT, R3, R2, 0x1, 0x1f ;  /* 0x0c201f0002037f89 */ /* 0x000ea200000e0000 */
[----:B0-----:R-:W-:-:S06]  /*38d0*/  F2FP.F16.F32.PACK_AB R192, R29, R28 ;  /* 0x0000001c1dc0723e */ /* 0x001fcc00000000ff */
[----:B------:R0:W-:Y:S08]  /*38e0*/  MUFU.EX2 R37, R0 ;  /* 0x0000000000257308 */ /* 0x0001f00000000800 */
[----:B------:R-:W3:Y:S01]  /*38f0*/  MUFU.EX2 R36, R36 ;  /* 0x0000002400247308 */ /* 0x000ee20000000800 */
[----:B-1----:R-:W-:-:S07]  /*3900*/  F2FP.F16.F32.PACK_AB R194, R33, R32 ;  /* 0x0000002021c2723e */ /* 0x002fce00000000ff */
[----:B------:R-:W-:Y:S01]  /*3910*/  MUFU.EX2 R40, R40 ;  /* 0x0000002800287308 */ /* 0x000fe20000000800 */
[----:B--2---:R-:W-:Y:S01]  /*3920*/  FMNMX.FTZ R3, R2, R3, !PT ;  /* 0x0000000302037209 */ /* 0x004fe20007810000 */
[--C-:B------:R-:W-:Y:S01]  /*3930*/  FFMA.FTZ R2, R77, UR10, -R18.reuse ;  /* 0x0000000a4d027c23 */ /* 0x100fe20008010812 */
[----:B------:R-:W-:Y:S01]  /*3940*/  FFMA.FTZ R18, R53, UR10, -R18 ;  /* 0x0000000a35127c23 */ /* 0x000fe20008010812 */
[----:B------:R-:W-:Y:S01]  /*3950*/  FADD.FTZ R53, R5, R24 ;  /* 0x0000001805357221 */ /* 0x000fe20000010000 */
[C---:B------:R-:W-:Y:S01]  /*3960*/  FSETP.NEU.FTZ.AND P1, PT, R3.reuse, -INF , PT ;  /* 0xff8000000300780b */ /* 0x040fe20003f3d000 */
[----:B0-----:R-:W-:Y:S02]  /*3970*/  FMUL.FTZ R0, R3, UR10 ;  /* 0x0000000a03007c20 */ /* 0x001fe40008410000 */
[----:B------:R0:W-:Y:S01]  /*3980*/  MUFU.EX2 R49, R18 ;  /* 0x0000001200317308 */ /* 0x0001e20000000800 */
[----:B---3--:R-:W-:Y:S02]  /*3990*/  F2FP.F16.F32.PACK_AB R188, R37, R36 ;  /* 0x0000002425bc723e */ /* 0x008fe400000000ff */
[----:B------:R-:W-:-:S02]  /*39a0*/  FSEL R0, R0, RZ, P1 ;  /* 0x000000ff00007208 */ /* 0x000fc40000800000 */
[----:B------:R-:W-:-:S03]  /*39b0*/  PLOP3.LUT P1, PT, PT, PT, UP0, 0x40, 0x0 ;  /* 0x000000000000781c */ /* 0x000fc60003f2e808 */
[--C-:B------:R-:W-:Y:S01]  /*39c0*/  FFMA.FTZ R26, R26, UR10, -R0.reuse ;  /* 0x0000000a1a1a7c23 */ /* 0x100fe20008010800 */
[--C-:B------:R-:W-:Y:S01]  /*39d0*/  FFMA.FTZ R27, R27, UR10, -R0.reuse ;  /* 0x0000000a1b1b7c23 */ /* 0x100fe20008010800 */
[--C-:B------:R-:W-:Y:S01]  /*39e0*/  FFMA.FTZ R30, R30, UR10, -R0.reuse ;  /* 0x0000000a1e1e7c23 */ /* 0x100fe20008010800 */
[----:B0-----:R-:W-:Y:S01]  /*39f0*/  FADD.FTZ R18, R198, R53 ;  /* 0x00000035c6127221 */ /* 0x001fe20000010000 */
[--C-:B------:R-:W-:Y:S01]  /*3a00*/  FFMA.FTZ R31, R31, UR10, -R0.reuse ;  /* 0x0000000a1f1f7c23 */ /* 0x100fe20008010800 */
[----:B------:R-:W-:Y:S01]  /*3a10*/  FFMA.FTZ R34, R34, UR10, -R0 ;  /* 0x0000000a22227c23 */ /* 0x000fe20008010800 */
[----:B------:R-:W-:Y:S01]  /*3a20*/  MUFU.EX2 R26, R26 ;  /* 0x0000001a001a7308 */ /* 0x000fe20000000800 */
[----:B------:R-:W-:Y:S01]  /*3a30*/  FADD.FTZ R53, R25, R18 ;  /* 0x0000001219357221 */ /* 0x000fe20000010000 */
[--C-:B------:R-:W-:Y:S01]  /*3a40*/  FFMA.FTZ R35, R35, UR10, -R0.reuse ;  /* 0x0000000a23237c23 */ /* 0x100fe20008010800 */
[--C-:B------:R-:W-:Y:S01]  /*3a50*/  FFMA.FTZ R38, R38, UR10, -R0.reuse ;  /* 0x0000000a26267c23 */ /* 0x100fe20008010800 */
[--C-:B------:R-:W-:Y:S01]  /*3a60*/  FFMA.FTZ R39, R39, UR10, -R0.reuse ;  /* 0x0000000a27277c23 */ /* 0x100fe20008010800 */
[----:B------:R-:W-:Y:S01]  /*3a70*/  FADD.FTZ R18, R28, R53 ;  /* 0x000000351c127221 */ /* 0x000fe20000010000 */
[--C-:B------:R-:W-:Y:S01]  /*3a80*/  FFMA.FTZ R42, R42, UR10, -R0.reuse ;  /* 0x0000000a2a2a7c23 */ /* 0x100fe20008010800 */
[----:B------:R-:W-:Y:S01]  /*3a90*/  FFMA.FTZ R43, R43, UR10, -R0 ;  /* 0x0000000a2b2b7c23 */ /* 0x000fe20008010800 */
[----:B------:R-:W0:Y:S01]  /*3aa0*/  MUFU.EX2 R27, R27 ;  /* 0x0000001b001b7308 */ /* 0x000e220000000800 */
[----:B------:R-:W-:Y:S01]  /*3ab0*/  FADD.FTZ R53, R29, R18 ;  /* 0x000000121d357221 */ /* 0x000fe20000010000 */
[--C-:B------:R-:W-:Y:S01]  /*3ac0*/  FFMA.FTZ R46, R46, UR10, -R0.reuse ;  /* 0x0000000a2e2e7c23 */ /* 0x100fe20008010800 */
[--C-:B------:R-:W-:Y:S01]  /*3ad0*/  FFMA.FTZ R47, R47, UR10, -R0.reuse ;  /* 0x0000000a2f2f7c23 */ /* 0x100fe20008010800 */
[--C-:B------:R-:W-:Y:S01]  /*3ae0*/  FFMA.FTZ R50, R50, UR10, -R0.reuse ;  /* 0x0000000a32327c23 */ /* 0x100fe20008010800 */
[----:B------:R-:W-:Y:S01]  /*3af0*/  FADD.FTZ R18, R32, R53 ;  /* 0x0000003520127221 */ /* 0x000fe20000010000 */
[--C-:B------:R-:W-:Y:S01]  /*3b00*/  FFMA.FTZ R51, R51, UR10, -R0.reuse ;  /* 0x0000000a33337c23 */ /* 0x100fe20008010800 */
[----:B------:R-:W-:Y:S01]  /*3b10*/  FFMA.FTZ R54, R54, UR10, -R0 ;  /* 0x0000000a36367c23 */ /* 0x000fe20008010800 */
[----:B------:R-:W1:Y:S01]  /*3b20*/  MUFU.EX2 R30, R30 ;  /* 0x0000001e001e7308 */ /* 0x000e620000000800 */
[----:B------:R-:W-:Y:S01]  /*3b30*/  FADD.FTZ R57, R33, R18 ;  /* 0x0000001221397221 */ /* 0x000fe20000010000 */
[----:B------:R-:W-:Y:S01]  /*3b40*/  F2FP.F16.F32.PACK_AB R198, R25, R198 ;  /* 0x000000c619c6723e */ /* 0x000fe200000000ff */
[----:B------:R-:W-:-:S02]  /*3b50*/  FFMA.FTZ R0, R55, UR10, -R0 ;  /* 0x0000000a37007c23 */ /* 0x000fc40008010800 */
[----:B------:R-:W-:-:S03]  /*3b60*/  FADD.FTZ R48, R36, R57 ;  /* 0x0000003924307221 */ /* 0x000fc60000010000 */
[----:B------:R-:W2:Y:S01]  /*3b70*/  MUFU.EX2 R31, R31 ;  /* 0x0000001f001f7308 */ /* 0x000ea20000000800 */
[----:B0-----:R-:W-:Y:S01]  /*3b80*/  FADD.FTZ R53, R26, R27 ;  /* 0x0000001b1a357221 */ /* 0x001fe20000010000 */
[----:B------:R-:W-:Y:S01]  /*3b90*/  FADD.FTZ R57, R37, R48 ;  /* 0x0000003025397221 */ /* 0x000fe20000010000 */
[----:B------:R-:W-:-:S03]  /*3ba0*/  F2FP.F16.F32.PACK_AB R197, R27, R26 ;  /* 0x0000001a1bc5723e */ /* 0x000fc600000000ff */
[----:B------:R-:W-:Y:S02]  /*3bb0*/  FADD.FTZ R48, R40, R57 ;  /* 0x0000003928307221 */ /* 0x000fe40000010000 */
[----:B------:R-:W0:Y:S01]  /*3bc0*/  MUFU.EX2 R34, R34 ;  /* 0x0000002200227308 */ /* 0x000e220000000800 */
[----:B-1----:R-:W-:-:S07]  /*3bd0*/  FADD.FTZ R18, R30, R53 ;  /* 0x000000351e127221 */ /* 0x002fce0000010000 */
[----:B------:R-:W1:Y:S01]  /*3be0*/  MUFU.EX2 R35, R35 ;  /* 0x0000002300237308 */ /* 0x000e620000000800 */
[C---:B--2---:R-:W-:Y:S01]  /*3bf0*/  FADD.FTZ R53, R31.reuse, R18 ;  /* 0x000000121f357221 */ /* 0x044fe20000010000 */
[----:B------:R-:W-:-:S06]  /*3c00*/  F2FP.F16.F32.PACK_AB R199, R31, R30 ;  /* 0x0000001e1fc7723e */ /* 0x000fcc00000000ff */
[----:B------:R-:W2:Y:S01]  /*3c10*/  MUFU.EX2 R38, R38 ;  /* 0x0000002600267308 */ /* 0x000ea20000000800 */
[----:B0-----:R-:W-:-:S07]  /*3c20*/  FADD.FTZ R18, R34, R53 ;  /* 0x0000003522127221 */ /* 0x001fce0000010000 */
[----:B------:R-:W0:Y:S01]  /*3c30*/  MUFU.EX2 R41, R41 ;  /* 0x0000002900297308 */ /* 0x000e220000000800 */
[C---:B-1----:R-:W-:Y:S01]  /*3c40*/  FADD.FTZ R5, R35.reuse, R18 ;  /* 0x0000001223057221 */ /* 0x042fe20000010000 */
[----:B------:R-:W-:-:S06]  /*3c50*/  F2FP.F16.F32.PACK_AB R193, R35, R34 ;  /* 0x0000002223c1723e */ /* 0x000fcc00000000ff */
[----:B------:R-:W1:Y:S01]  /*3c60*/  MUFU.EX2 R39, R39 ;  /* 0x0000002700277308 */ /* 0x000e620000000800 */
[----:B--2---:R-:W-:-:S07]  /*3c70*/  FADD.FTZ R18, R38, R5 ;  /* 0x0000000526127221 */ /* 0x004fce0000010000 */
[----:B------:R-:W2:Y:S01]  /*3c80*/  MUFU.EX2 R44, R44 ;  /* 0x0000002c002c7308 */ /* 0x000ea20000000800 */
[C---:B0-----:R-:W-:Y:S01]  /*3c90*/  FADD.FTZ R53, R41.reuse, R48 ;  /* 0x0000003029357221 */ /* 0x041fe20000010000 */
[----:B------:R-:W-:-:S06]  /*3ca0*/  F2FP.F16.F32.PACK_AB R190, R41, R40 ;  /* 0x0000002829be723e */ /* 0x000fcc00000000ff */
[----:B------:R-:W0:Y:S01]  /*3cb0*/  MUFU.EX2 R42, R42 ;  /* 0x0000002a002a7308 */ /* 0x000e220000000800 */
[C---:B-1----:R-:W-:Y:S01]  /*3cc0*/  FADD.FTZ R5, R39.reuse, R18 ;  /* 0x0000001227057221 */ /* 0x042fe20000010000 */
[----:B------:R-:W-:-:S06]  /*3cd0*/  F2FP.F16.F32.PACK_AB R195, R39, R38 ;  /* 0x0000002627c3723e */ /* 0x000fcc00000000ff */
[----:B------:R-:W1:Y:S01]  /*3ce0*/  MUFU.EX2 R45, R45 ;  /* 0x0000002d002d7308 */ /* 0x000e620000000800 */
[----:B--2---:R-:W-:-:S07]  /*3cf0*/  FADD.FTZ R24, R44, R53 ;  /* 0x000000352c187221 */ /* 0x004fce0000010000 */
[----:B------:R-:W2:Y:S01]  /*3d00*/  MUFU.EX2 R43, R43 ;  /* 0x0000002b002b7308 */ /* 0x000ea20000000800 */
[----:B0-----:R-:W-:-:S07]  /*3d10*/  FADD.FTZ R18, R42, R5 ;  /* 0x000000052a127221 */ /* 0x001fce0000010000 */
[----:B------:R-:W0:Y:S01]  /*3d20*/  MUFU.EX2 R2, R2 ;  /* 0x0000000200027308 */ /* 0x000e220000000800 */
[C---:B-1----:R-:W-:Y:S01]  /*3d30*/  FADD.FTZ R25, R45.reuse, R24 ;  /* 0x000000182d197221 */ /* 0x042fe20000010000 */
[----:B------:R-:W-:-:S06]  /*3d40*/  F2FP.F16.F32.PACK_AB R184, R45, R44 ;  /* 0x0000002c2db8723e */ /* 0x000fcc00000000ff */
[----:B------:R-:W1:Y:S01]  /*3d50*/  MUFU.EX2 R46, R46 ;  /* 0x0000002e002e7308 */ /* 0x000e620000000800 */
[C---:B--2---:R-:W-:Y:S01]  /*3d60*/  FADD.FTZ R5, R43.reuse, R18 ;  /* 0x000000122b057221 */ /* 0x044fe20000010000 */
[----:B------:R-:W-:-:S06]  /*3d70*/  F2FP.F16.F32.PACK_AB R189, R43, R42 ;  /* 0x0000002a2bbd723e */ /* 0x000fcc00000000ff */
[----:B------:R-:W2:Y:S01]  /*3d80*/  MUFU.EX2 R47, R47 ;  /* 0x0000002f002f7308 */ /* 0x000ea20000000800 */
[----:B0-----:R-:W-:Y:S01]  /*3d90*/  FADD.FTZ R24, R2, R25 ;  /* 0x0000001902187221 */ /* 0x001fe20000010000 */
[----:B------:R-:W-:-:S03]  /*3da0*/  F2FP.F16.F32.PACK_AB R186, R49, R2 ;  /* 0x0000000231ba723e */ /* 0x000fc600000000ff */
[----:B------:R-:W-:-:S03]  /*3db0*/  FADD.FTZ R18, R49, R24 ;  /* 0x0000001831127221 */ /* 0x000fc60000010000 */
[----:B------:R-:W0:Y:S01]  /*3dc0*/  MUFU.EX2 R50, R50 ;  /* 0x0000003200327308 */ /* 0x000e220000000800 */
[----:B-1----:R-:W-:-:S07]  /*3dd0*/  FADD.FTZ R2, R46, R5 ;  /* 0x000000052e027221 */ /* 0x002fce0000010000 */
[----:B------:R-:W1:Y:S01]  /*3de0*/  MUFU.EX2 R51, R51 ;  /* 0x0000003300337308 */ /* 0x000e620000000800 */
[C---:B--2---:R-:W-:Y:S01]  /*3df0*/  FADD.FTZ R5, R47.reuse, R2 ;  /* 0x000000022f057221 */ /* 0x044fe20000010000 */
[----:B------:R-:W-:-:S06]  /*3e00*/  F2FP.F16.F32.PACK_AB R191, R47, R46 ;  /* 0x0000002e2fbf723e */ /* 0x000fcc00000000ff */
[----:B------:R-:W2:Y:S01]  /*3e10*/  MUFU.EX2 R54, R54 ;  /* 0x0000003600367308 */ /* 0x000ea20000000800 */
[----:B0-----:R-:W-:-:S07]  /*3e20*/  FADD.FTZ R2, R50, R5 ;  /* 0x0000000532027221 */ /* 0x001fce0000010000 */
[----:B------:R2:W0:Y:S01]  /*3e30*/  MUFU.EX2 R187, R0 ;  /* 0x0000000000bb7308 */ /* 0x0004220000000800 */
[C---:B-1----:R-:W-:Y:S01]  /*3e40*/  FADD.FTZ R5, R51.reuse, R2 ;  /* 0x0000000233057221 */ /* 0x042fe20000010000 */
[----:B------:R-:W-:-:S03]  /*3e50*/  F2FP.F16.F32.PACK_AB R185, R51, R50 ;  /* 0x0000003233b9723e */ /* 0x000fc600000000ff */
[----:B--2---:R-:W-:-:S04]  /*3e60*/  FADD.FTZ R0, R54, R5 ;  /* 0x0000000536007221 */ /* 0x004fc80000010000 */
[C---:B0-----:R-:W-:Y:S01]  /*3e70*/  FADD.FTZ R5, R187.reuse, R0 ;  /* 0x00000000bb057221 */ /* 0x041fe20000010000 */
[----:B------:R-:W-:Y:S01]  /*3e80*/  F2FP.F16.F32.PACK_AB R187, R187, R54 ;  /* 0x00000036bbbb723e */ /* 0x000fe200000000ff */
[----:B------:R-:W-:Y:S06]  /*3e90*/  @P1 BRA `(.L_x_1008) ;  /* 0x00000000004c1947 */ /* 0x000fec0003800000 */
[----:B------:R-:W-:Y:S01]  /*3ea0*/  ISETP.LT.AND P1, PT, RZ, UR48, PT ;  /* 0x00000030ff007c0c */ /* 0x000fe2000bf21270 */
[----:B------:R-:W-:-:S12]  /*3eb0*/  UIADD3 UR18, UR48, -0x1, URZ ;  /* 0xffffffff30127890 */ /* 0x000fd8000fffe03f */
[----:B------:R-:W-:Y:S05]  /*3ec0*/  @P1 BRA `(.L_x_1009) ;  /* 0x0000000000201947 */ /* 0x000fea0003800000 */
[----:B------:R-:W-:Y:S01]  /*3ed0*/  ULDC UR15, c[0x0][0x9e4] ;  /* 0x00027900000f7ab9 */ /* 0x000fe20000000800 */
[----:B------:R-:W-:Y:S02]  /*3ee0*/  UIADD3 UR18, -UR48, URZ, URZ ;  /* 0x0000003f30127290 */ /* 0x000fe4000fffe13f */
[----:B------:R-:W-:-:S11]  /*3ef0*/  UISETP.NE.AND UP0, UPT, UR15, 0x1, UPT ;  /* 0x000000010f00788c */ /* 0x000fd6000bf05270 */
[----:B------:R-:W-:Y:S02]  /*3f00*/  @UP0 ULDC.64 UR4, c[0x0][0x9e8] ;  /* 0x00027a0000040ab9 */ /* 0x000fe40000000a00 */
[----:B------:R-:W-:-:S04]  /*3f10*/  UIMAD.WIDE.U32 UR6, UR18, UR4, URZ ;  /* 0x00000004120672a5 */ /* 0x000fc8000f8e003f */
[----:B------:R-:W-:-:S04]  /*3f20*/  @UP0 USHF.R.U32.HI UR18, URZ, UR5, UR7 ;  /* 0x000000053f120299 */ /* 0x000fc80008011607 */
[----:B------:R-:W-:Y:S01]  /*3f30*/  ULOP3.LUT UR18, URZ, UR18, URZ, 0x33, !UPT ;  /* 0x000000123f127292 */ /* 0x000fe2000f8e333f */
[----:B------:R-:W-:Y:S11]  /*3f40*/  BRA `(.L_x_1010) ;  /* 0x0000000000147947 */ /* 0x000ff60003800000 */
.L_x_1009:
[----:B------:R-:W-:Y:S02]  /*3f50*/  ULDC UR15, c[0x0][0x9e4] ;  /* 0x00027900000f7ab9 */ /* 0x000fe40000000800 */
[----:B------:R-:W-:-:S11]  /*3f60*/  UISETP.NE.AND UP0, UPT, UR15, 0x1, UPT ;  /* 0x000000010f00788c */ /* 0x000fd6000bf05270 */
[----:B------:R-:W-:Y:S02]  /*3f70*/  @UP0 ULDC.64 UR4, c[0x0][0x9e8] ;  /* 0x00027a0000040ab9 */ /* 0x000fe40000000a00 */
[----:B------:R-:W-:-:S04]  /*3f80*/  UIMAD.WIDE.U32 UR6, UR18, UR4, URZ ;  /* 0x00000004120672a5 */ /* 0x000fc8000f8e003f */
[----:B------:R-:W-:-:S12]  /*3f90*/  @UP0 USHF.R.U32.HI UR18, URZ, UR5, UR7 ;  /* 0x000000053f120299 */ /* 0x000fd80008011607 */
.L_x_1010:
[----:B------:R-:W-:-:S04]  /*3fa0*/  UIMAD UR15, UR18, UR15, UR15 ;  /* 0x0000000f120f72a4 */ /* 0x000fc8000f8e020f */
[----:B------:R-:W-:-:S04]  /*3fb0*/  UISETP.LT.AND UP0, UPT, UR14, UR15, UPT ;  /* 0x0000000f0e00728c */ /* 0x000fc8000bf01270 */
[----:B------:R-:W-:-:S12]  /*3fc0*/  USEL UR14, UR14, UR15, UP0 ;  /* 0x0000000f0e0e7287 */ /* 0x000fd80008000000 */
.L_x_1008:
[----:B------:R-:W-:Y:S01]  /*3fd0*/  R2UR UR5, R200 ;  /* 0x00000000c80572ca */ /* 0x000fe200000e0000 */
[----:B------:R-:W-:Y:S01]  /*3fe0*/  USHF.R.S32.HI UR4, URZ, 0x1f, UR14 ;  /* 0x0000001f3f047899 */ /* 0x000fe2000801140e */
[----:B------:R-:W-:Y:S01]  /*3ff0*/  IMAD.MOV.U32 R2, RZ, RZ, 0x3f800000 ;  /* 0x3f800000ff027424 */ /* 0x000fe200078e00ff */
[----:B------:R-:W-:Y:S01]  /*4000*/  CS2R R150, SRZ ;  /* 0x0000000000967805 */ /* 0x000fe2000001ff00 */
[----:B------:R-:W-:Y:S01]  /*4010*/  IMAD.MOV.U32 R0, RZ, RZ, 0x3f800000 ;  /* 0x3f800000ff007424 */ /* 0x000fe200078e00ff */
        /* <DEDUP_REMOVED lines=8> */
[----:B------:R-:W-:Y:S01]  /*40a0*/  UISETP.LT.AND UP0, UPT, UR5, UR4, UPT ;  /* 0x000000040500728c */ /* 0x000fe2000bf01270 */
[----:B------:R-:W-:Y:S02]  /*40b0*/  CS2R R136, SRZ ;  /* 0x0000000000887805 */ /* 0x000fe4000001ff00 */
[----:B------:R-:W-:Y:S02]  /*40c0*/  CS2R R134, SRZ ;  /* 0x0000000000867805 */ /* 0x000fe4000001ff00 */
[----:B------:R-:W-:Y:S01]  /*40d0*/  CS2R R132, SRZ ;  /* 0x0000000000847805 */ /* 0x000fe2000001ff00 */
[----:B------:R-:W-:Y:S01]  /*40e0*/  USEL UR54, UR5, UR4, !UP0 ;  /* 0x0000000405367287 */ /* 0x000fe2000c000000 */
[----:B------:R-:W-:-:S02]  /*40f0*/  CS2R R130, SRZ ;  /* 0x0000000000827805 */ /* 0x000fc4000001ff00 */
[----:B------:R-:W-:Y:S02]  /*4100*/  CS2R R128, SRZ ;  /* 0x0000000000807805 */ /* 0x000fe4000001ff00 */
[----:B------:R-:W-:Y:S02]  /*4110*/  CS2R R126, SRZ ;  /* 0x00000000007e7805 */ /* 0x000fe4000001ff00 */
[----:B------:R-:W-:Y:S02]  /*4120*/  CS2R R124, SRZ ;  /* 0x00000000007c7805 */ /* 0x000fe4000001ff00 */
[----:B------:R-:W-:Y:S02]  /*4130*/  CS2R R122, SRZ ;  /* 0x00000000007a7805 */ /* 0x000fe4000001ff00 */
[----:B------:R-:W-:Y:S02]  /*4140*/  ISETP.GE.AND P1, PT, R221, UR54, PT ;  /* 0x00000036dd007c0c */ /* 0x000fe4000bf26270 */
        /* <DEDUP_REMOVED lines=50> */
[----:B------:R-:W-:Y:S01]  /*4470*/  IMAD.MOV.U32 R219, RZ, RZ, R3 ;  /* 0x000000ffffdb7224 */ /* 0x000fe200078e0003 */
[----:B------:R-:W-:Y:S01]  /*4480*/  MOV R2, 0x3f800000 ;  /* 0x3f80000000027802 */ /* 0x000fe20000000f00 */
[----:B------:R-:W-:Y:S01]  /*4490*/  IMAD.MOV.U32 R220, RZ, RZ, R4 ;  /* 0x000000ffffdc7224 */ /* 0x000fe200078e0004 */
[----:B------:R-:W-:Y:S01]  /*44a0*/  UMOV UR7, UR38 ;  /* 0x0000002600077c82 */ /* 0x000fe20008000000 */
[----:B------:R-:W-:Y:S01]  /*44b0*/  IMAD.MOV.U32 R151, RZ, RZ, RZ ;  /* 0x000000ffff977224 */ /* 0x000fe200078e00ff */
[----:B------:R-:W-:Y:S01]  /*44c0*/  UMOV UR4, UR39 ;  /* 0x0000002700047c82 */ /* 0x000fe20008000000 */
[----:B------:R-:W-:Y:S01]  /*44d0*/  ULDC UR55, c[0x0][0x9e4] ;  /* 0x0002790000377ab9 */ /* 0x000fe20000000800 */
[----:B------:R-:W-:Y:S01]  /*44e0*/  ULDC UR59, c[0x0][0x9dc] ;  /* 0x00027700003b7ab9 */ /* 0x000fe20000000800 */
[----:B------:R-:W-:-:S05]  /*44f0*/  ULDC UR58, c[0x0][0x988] ;  /* 0x00026200003a7ab9 */ /* 0x000fca0000000800 */
.L_x_1030:
[----:B------:R-:W-:-:S04]  /*4500*/  UISETP.NE.AND UP0, UPT, UR4, 0x1, UPT ;  /* 0x000000010400788c */ /* 0x000fc8000bf05270 */
[----:B------:R-:W-:-:S04]  /*4510*/  USEL UR38, URZ, 0x1, UP0 ;  /* 0x000000013f267887 */ /* 0x000fc80008000000 */
[----:B------:R-:W-:Y:S01]  /*4520*/  ULOP3.LUT UR38, UR7, UR38, URZ, 0x3c, !UPT ;  /* 0x0000002607267292 */ /* 0x000fe2000f8e3c3f */
[----:B------:R-:W-:Y:S11]  /*4530*/  @!P0 BRA `(.L_x_1012) ;  /* 0x0000000000048947 */ /* 0x000ff60003800000 */
[----:B------:R-:W-:Y:S01]  /*4540*/  BPT.TRAP 0x1 ;  /* 0x000000040000795c */ /* 0x000fe20000300000 */
.L_x_1012:
[----:B------:R-:W-:Y:S01]  /*4550*/  UIADD3 UR39, UR4, 0x1, URZ ;  /* 0x0000000104277890 */ /* 0x000fe2000fffe03f */
[----:B------:R-:W-:-:S03]  /*4560*/  IMAD.U32 R3, RZ, RZ, UR38 ;  /* 0x00000026ff037e24 */ /* 0x000fc6000f8e00ff */
[----:B------:R-:W-:Y:S02]  /*4570*/  UISETP.NE.AND UP0, UPT, UR39, 0x2, UPT ;  /* 0x000000022700788c */ /* 0x000fe4000bf05270 */
[----:B------:R-:W-:Y:S02]  /*4580*/  SHF.L.U32 R3, R3, 0x1f, RZ ;  /* 0x0000001f03037819 */ /* 0x000fe400000006ff */
[----:B------:R-:W-:-:S04]  /*4590*/  USEL UR39, UR39, URZ, UP0 ;  /* 0x0000003f27277287 */ /* 0x000fc80008000000 */
[----:B------:R-:W-:-:S09]  /*45a0*/  ULEA UR6, UR39, UR40, 0x3 ;  /* 0x0000002827067291 */ /* 0x000fd2000f8e183f */
[----:B------:R0:W1:Y:S01]  /*45b0*/  SYNCS.PHASECHK.TRANS64.TRYWAIT P1, [UR6+0x30830], R3 ;  /* 0x03083003ff0075a7 */ /* 0x0000620008020146 */
[----:B------:R-:W-:Y:S05]  /*45c0*/  @!P0 BRA `(.L_x_1013) ;  /* 0x0000000000048947 */ /* 0x000fea0003800000 */
[----:B------:R-:W-:Y:S01]  /*45d0*/  BPT.TRAP 0x1 ;  /* 0x000000040000795c */ /* 0x000fe20000300000 */
.L_x_1013:
[----:B-1----:R-:W-:Y:S05]  /*45e0*/  @P1 BRA `(.L_x_1014) ;  /* 0x0000000000081947 */ /* 0x002fea0003800000 */
[----:B------:R-:W1:Y:S02]  /*45f0*/  SYNCS.PHASECHK.TRANS64.TRYWAIT P1, [UR6+0x30830], R3 ;  /* 0x03083003ff0075a7 */ /* 0x000e640008020146 */
[----:B-1----:R-:W-:Y:S05]  /*4600*/  @!P1 BRA `(.L_x_1015) ;  /* 0x000000f000d49947 */ /* 0x002fea0003800000 */
.L_x_1014:
[----:B------:R-:W-:Y:S01]  /*4610*/  R2UR UR48, R16 ;  /* 0x00000000103072ca */ /* 0x000fe200000e0000 */
[----:B------:R-:W-:Y:S01]  /*4620*/  ULEA UR5, UR39, UR60, 0xb ;  /* 0x0000003c27057291 */ /* 0x000fe2000f8e583f */
[----:B------:R-:W-:Y:S01]  /*4630*/  R2UR UR49, R17 ;  /* 0x00000000113172ca */ /* 0x000fe200000e0000 */
[----:B------:R-:W-:Y:S01]  /*4640*/  WARPGROUP.ARRIVE ;  /* 0x00000000000079c5 */ /* 0x000fe20000000000 */
[----:B------:R-:W-:Y:S01]  /*4650*/  UMOV UR51, 0x40000040 ;  /* 0x4000004000337882 */ /* 0x000fe20000000000 */
[----:B------:R-:W-:Y:S01]  /*4660*/  UIADD3 UR10, UR5, 0x206, URZ ;  /* 0x00000206050a7890 */ /* 0x000fe2000fffe03f */
[-C--:B------:R-:W-:Y:S01]  /*4670*/  FMUL.FTZ R24, R24, R0.reuse ;  /* 0x0000000018187220 */ /* 0x080fe20000410000 */
[----:B------:R-:W-:Y:S01]  /*4680*/  UMOV UR11, 0x40000040 ;  /* 0x40000040000b7882 */ /* 0x000fe20000000000 */
[----:B------:R-:W-:Y:S01]  /*4690*/  UMOV UR50, UR5 ;  /* 0x0000000500327c82 */ /* 0x000fe20008000000 */
[----:B------:R-:W-:Y:S01]  /*46a0*/  UIADD3 UR14, UR5, 0x400, URZ ;  /* 0x00000400050e7890 */ /* 0x000fe2000fffe03f */
[-C--:B------:R-:W-:Y:S01]  /*46b0*/  FMUL.FTZ R25, R25, R0.reuse ;  /* 0x0000000019197220 */ /* 0x080fe20000410000 */
[----:B------:R-:W-:Y:S01]  /*46c0*/  UMOV UR15, 0x40000040 ;  /* 0x40000040000f7882 */ /* 0x000fe20000000000 */
[----:B------:R-:W-:Y:S01]  /*46d0*/  UIADD3 UR18, UR5, 0x402, URZ ;  /* 0x0000040205127890 */ /* 0x000fe2000fffe03f */
[-C--:B------:R-:W-:Y:S01]  /*46e0*/  FMUL.FTZ R28, R28, R0.reuse ;  /* 0x000000001c1c7220 */ /* 0x080fe20000410000 */
[----:B------:R-:W-:Y:S01]  /*46f0*/  UMOV UR19, 0x40000040 ;  /* 0x4000004000137882 */ /* 0x000fe20000000000 */
[----:B------:R-:W-:Y:S01]  /*4700*/  HGMMA.64x64x16.F32 R152, gdesc[UR48], RZ, !UPT, gsb0 ;  /* 0x00e00000309879f0 */ /* 0x000fe2000c0008ff */
[----:B------:R-:W-:Y:S01]  /*4710*/  R2UR UR48, R14 ;  /* 0x000000000e3072ca */ /* 0x000fe200000e0000 */
[----:B------:R-:W-:Y:S01]  /*4720*/  UIADD3 UR50, UR5, 0x2, URZ ;  /* 0x0000000205327890 */ /* 0x000fe2000fffe03f */
[----:B------:R-:W-:Y:S01]  /*4730*/  R2UR UR49, R15 ;  /* 0x000000000f3172ca */ /* 0x000fe200000e0000 */
[----:B------:R-:W-:Y:S01]  /*4740*/  UMOV UR51, 0x40000040 ;  /* 0x4000004000337882 */ /* 0x000fe20000000000 */
        /* <DEDUP_REMOVED lines=78> */
[----:B------:R-:W-:Y:S01]  /*4c30*/  HGMMA.64x64x16.F32 R152, gdesc[UR48], R152, gsb0 ;  /* 0x00e00000309879f0 */ /* 0x000fe20008000898 */
[----:B------:R-:W-:Y:S01]  /*4c40*/  R2UR UR48, R12 ;  /* 0x000000000c3072ca */ /* 0x000fe200000e0000 */
[----:B------:R-:W-:Y:S01]  /*4c50*/  UIADD3 UR50, UR5, 0x4, URZ ;  /* 0x0000000405327890 */ /* 0x000fe2000fffe03f */
[----:B------:R-:W-:Y:S01]  /*4c60*/  R2UR UR49, R13 ;  /* 0x000000000d3172ca */ /* 0x000fe200000e0000 */
        /* <DEDUP_REMOVED lines=62> */
[----:B------:R-:W-:Y:S01]  /*5050*/  HGMMA.64x64x16.F32 R152, gdesc[UR48], R152, gsb0 ;  /* 0x00e00000309879f0 */ /* 0x000fe20008000898 */
[----:B------:R-:W-:Y:S01]  /*5060*/  R2UR UR48, R10 ;  /* 0x000000000a3072ca */ /* 0x000fe200000e0000 */
[----:B------:R-:W-:Y:S01]  /*5070*/  UIADD3 UR50, UR5, 0x6, URZ ;  /* 0x0000000605327890 */ /* 0x000fe2000fffe03f */
[----:B------:R-:W-:Y:S01]  /*5080*/  R2UR UR49, R11 ;  /* 0x000000000b3172ca */ /* 0x000fe200000e0000 */
[----:B------:R-:W-:Y:S01]  /*5090*/  UMOV UR51, 0x40000040 ;  /* 0x4000004000337882 */ /* 0x000fe20000000000 */
[----:B------:R-:W-:Y:S02]  /*50a0*/  WARPGROUP.DEPBAR.LE gsb0, 0x0 ;  /* 0x00008000000079c5 */ /* 0x000fe40000010000 */
[----:B------:R-:W-:-:S09]  /*50b0*/  WARPGROUP.ARRIVE ;  /* 0x00000000000079c5 */ /* 0x000fd20000000000 */
        /* <DEDUP_REMOVED lines=15> */
[----:B------:R-:W-:Y:S01]  /*51b0*/  UIADD3 UR50, UR5, 0x204, URZ ;  /* 0x0000020405327890 */ /* 0x000fe2000fffe03f */
[----:B------:R-:W-:Y:S01]  /*51c0*/  UMOV UR51, 0x40000040 ;  /* 0x4000004000337882 */ /* 0x000fe20000000000 */
[----:B------:R-:W-:Y:S01]  /*51d0*/  UMOV UR48, UR56 ;  /* 0x0000003800307c82 */ /* 0x000fe20008000000 */
[----:B------:R-:W-:Y:S01]  /*51e0*/  UMOV UR49, UR57 ;  /* 0x0000003900317c82 */ /* 0x000fe20008000000 */
[----:B------:R-:W-:Y:S02]  /*51f0*/  WARPGROUP.DEPBAR.LE gsb0, 0x0 ;  /* 0x00008000000079c5 */ /* 0x000fe40000010000 */
[----:B------:R-:W-:-:S06]  /*5200*/  WARPGROUP.ARRIVE ;  /* 0x00000000000079c5 */ /* 0x000fcc0000000000 */
[----:B------:R-:W-:Y:S01]  /*5210*/  HGMMA.64x64x16.F32 R152, gdesc[UR48], R152, gsb0 ;  /* 0x00e00000309879f0 */ /* 0x000fe20008000898 */
[----:B------:R-:W-:Y:S01]  /*5220*/  UIADD3 UR50, UR5, 0x606, URZ ;  /* 0x0000060605327890 */ /* 0x000fe2000fffe03f */
[----:B------:R-:W-:Y:S01]  /*5230*/  UMOV UR48, UR52 ;  /* 0x0000003400307c82 */ /* 0x000fe20008000000 */
[----:B------:R-:W-:Y:S01]  /*5240*/  UMOV UR49, UR53 ;  /* 0x0000003500317c82 */ /* 0x000fe20008000000 */
        /* <DEDUP_REMOVED lines=31> */
.L_x_1016:
[----:B------:R-:W-:Y:S01]  /*5440*/  ULEA UR5, UR4, UR40, 0x3 ;  /* 0x0000002804057291 */ /* 0x000fe2000f8e183f */
[----:B------:R-:W-:-:S05]  /*5450*/  IMAD.U32 R0, RZ, RZ, UR7 ;  /* 0x00000007ff007e24 */ /* 0x000fca000f8e00ff */
[----:B------:R-:W-:-:S04]  /*5460*/  SHF.L.U32 R0, R0, 0x1f, RZ ;  /* 0x0000001f00007819 */ /* 0x000fc800000006ff */
[----:B------:R2:W3:Y:S01]  /*5470*/  SYNCS.PHASECHK.TRANS64.TRYWAIT P1, [UR5+0x30850], R0 ;  /* 0x03085000ff0075a7 */ /* 0x0004e20008020145 */
[----:B------:R-:W-:Y:S05]  /*5480*/  @!P0 BRA `(.L_x_1017) ;  /* 0x0000000000048947 */ /* 0x000fea0003800000 */
[----:B------:R-:W-:Y:S01]  /*5490*/  BPT.TRAP 0x1 ;  /* 0x000000040000795c */ /* 0x000fe20000300000 */
.L_x_1017:
[----:B---3--:R-:W-:Y:S05]  /*54a0*/  @P1 BRA `(.L_x_1018) ;  /* 0x0000000000081947 */ /* 0x008fea0003800000 */
[----:B------:R-:W3:Y:S02]  /*54b0*/  SYNCS.PHASECHK.TRANS64.TRYWAIT P1, [UR5+0x30850], R0 ;  /* 0x03085000ff0075a7 */ /* 0x000ee40008020145 */
[----:B---3--:R-:W-:Y:S05]  /*54c0*/  @!P1 BRA `(.L_x_1019) ;  /* 0x000000e4003c9947 */ /* 0x008fea0003800000 */
.L_x_1018:
[----:B------:R-:W-:Y:S01]  /*54d0*/  UIADD3 UR7, UR40, 0x400, URZ ;  /* 0x0000040028077890 */ /* 0x000fe2000fffe03f */
[----:B------:R-:W-:Y:S01]  /*54e0*/  WARPGROUP.ARRIVE ;  /* 0x00000000000079c5 */ /* 0x000fe20000000000 */
[----:B------:R-:W-:Y:S02]  /*54f0*/  UMOV UR11, 0x40000040 ;  /* 0x40000040000b7882 */ /* 0x000fe40000000000 */
[----:B------:R-:W-:-:S04]  /*5500*/  USHF.R.U32.HI UR7, URZ, 0x4, UR7 ;  /* 0x000000043f077899 */ /* 0x000fc80008011607 */
[----:B------:R-:W-:-:S04]  /*5510*/  ULOP3.LUT UR7, UR7, 0x3fff, URZ, 0xc0, !UPT ;  /* 0x00003fff07077892 */ /* 0x000fc8000f8ec03f */
[----:B------:R-:W-:-:S04]  /*5520*/  ULOP3.LUT UR7, UR7, 0x2000000, URZ, 0xfc, !UPT ;  /* 0x0200000007077892 */ /* 0x000fc8000f8efc3f */
[----:B------:R-:W-:-:S07]  /*5530*/  ULEA UR4, UR4, UR7, 0xb ;  /* 0x0000000704047291 */ /* 0x000fce000f8e583f */
        /* <DEDUP_REMOVED lines=23> */
.L_x_1020:
[----:B------:R-:W-:Y:S01]  /*56b0*/  UISETP.NE.AND UP1, UPT, UR61, URZ, UPT ;  /* 0x0000003f3d00728c */ /* 0x000fe2000bf25270 */
[----:B------:R-:W-:Y:S01]  /*56c0*/  VIADD R188, R23, UR43 ;  /* 0x0000002b17bc7c36 */ /* 0x000fe20008000000 */
[----:B------:R-:W3:Y:S01]  /*56d0*/  LDC R20, c[0x0][0x2f0] ;  /* 0x0000bc00ff147b82 */ /* 0x000ee20000000800 */
[----:B-1----:R-:W-:Y:S01]  /*56e0*/  IMAD.SHL.U32 R4, R221, 0x40, RZ ;  /* 0x00000040dd047824 */ /* 0x002fe200078e00ff */
[----:B------:R-:W-:Y:S02]  /*56f0*/  UISETP.NE.AND UP0, UPT, UR42, URZ, UPT ;  /* 0x0000003f2a00728c */ /* 0x000fe4000bf05270 */
[----:B------:R-:W-:Y:S01]  /*5700*/  PLOP3.LUT P1, PT, PT, PT, UP1, 0x80, 0x0 ;  /* 0x000000000000781c */ /* 0x000fe20003f2f018 */
[----:B------:R-:W-:Y:S01]  /*5710*/  UIADD3 UR6, UR6, 0x30840, URZ ;  /* 0x0003084006067890 */ /* 0x000fe2000fffe03f */
[----:B------:R-:W-:Y:S01]  /*5720*/  PLOP3.LUT P2, PT, PT, PT, UP1, 0x80, 0x0 ;  /* 0x000000000000781c */ /* 0x000fe20003f4f018 */
[----:B------:R-:W-:Y:S01]  /*5730*/  UMOV UR11, UR59 ;  /* 0x0000003b000b7c82 */ /* 0x000fe20008000000 */
[----:B------:R-:W1:Y:S01]  /*5740*/  S2UR UR7, SR_CgaCtaId ;  /* 0x00000000000779c3 */ /* 0x000e620000008800 */
[----:B------:R-:W-:-:S07]  /*5750*/  @UP1 ULDC UR4, c[0x0][0x44c] ;  /* 0x0001130000041ab9 */ /* 0x000fce0000000800 */
[----:B------:R-:W4:Y:S01]  /*5760*/  LDC R21, c[0x0][0x288] ;  /* 0x0000a200ff157b82 */ /* 0x000f220000000800 */
[----:B0-2---:R-:W-:Y:S01]  /*5770*/  @P1 IMAD.HI.U32 R0, R188, UR4, RZ ;  /* 0x00000004bc001c27 */ /* 0x005fe2000f8e00ff */
[----:B------:R-:W-:Y:S01]  /*5780*/  @UP1 ULDC UR4, c[0x0][0x450] ;  /* 0x0001140000041ab9 */ /* 0x000fe20000000800 */
[----:B------:R-:W-:-:S03]  /*5790*/  PLOP3.LUT P1, PT, PT, PT, UP0, 0x40, 0x0 ;  /* 0x000000000000781c */ /* 0x000fc60003f2e808 */
[----:B------:R-:W-:Y:S01]  /*57a0*/  @P2 SHF.R.U32.HI R188, RZ, UR4, R0 ;  /* 0x00000004ffbc2c19 */ /* 0x000fe20008011600 */
[----:B------:R-:W-:Y:S01]  /*57b0*/  ULOP3.LUT UR4, URZ, UR11, URZ, 0x33, !UPT ;  /* 0x0000000b3f047292 */ /* 0x000fe2000f8e333f */
[----:B------:R-:W-:-:S03]  /*57c0*/  IADD3 R0, -R4, 0x1, RZ ;  /* 0x0000000104007810 */ /* 0x000fc60007ffe1ff */
[----:B------:R-:W0:Y:S02]  /*57d0*/  SHFL.IDX PT, R185, R188, RZ, 0x1c1f ;  /* 0x001c1fffbcb97589 */ /* 0x000e2400000e0000 */
[----:B------:R-:W-:Y:S01]  /*57e0*/  IMAD R3, R19, -0x2, R0 ;  /* 0xfffffffe13037824 */ /* 0x000fe200078e0200 */
[----:B-1----:R-:W-:-:S03]  /*57f0*/  UPRMT UR6, UR7, 0x654, UR6 ;  /* 0x0000065407067896 */ /* 0x002fc60008000006 */
[----:B---3--:R-:W-:Y:S01]  /*5800*/  IMAD R0, R20, UR41, R3 ;  /* 0x0000002914007c24 */ /* 0x008fe2000f8e0203 */
[----:B------:R-:W-:-:S03]  /*5810*/  ULDC UR7, c[0x0][0x9e0] ;  /* 0x0002780000077ab9 */ /* 0x000fc60000000800 */
[----:B----4-:R-:W-:Y:S02]  /*5820*/  IMAD.IADD R184, R0, 0x1, -R21 ;  /* 0x0000000100b87824 */ /* 0x010fe400078e0a15 */
[----:B------:R-:W-:Y:S02]  /*5830*/  SYNCS.ARRIVE.TRANS64.RED.A1T0 RZ, [UR6], RZ ;  /* 0x000000ffffff79a7 */ /* 0x000fe40008100406 */
[C---:B------:R-:W-:Y:S02]  /*5840*/  VIADD R0, R184.reuse, UR7 ;  /* 0x00000007b8007c36 */ /* 0x040fe40008000000 */
[----:B------:R-:W-:Y:S02]  /*5850*/  VIADD R184, R184, UR4 ;  /* 0x00000004b8b87c36 */ /* 0x000fe40008000000 */
[--C-:B0-----:R-:W-:Y:S02]  /*5860*/  IMAD.IADD R186, R0, 0x1, R185.reuse ;  /* 0x0000000100ba7824 */ /* 0x101fe400078e02b9 */
[----:B------:R-:W-:Y:S01]  /*5870*/  IMAD.IADD R187, R184, 0x1, R185 ;  /* 0x00000001b8bb7824 */ /* 0x000fe200078e02b9 */
[----:B------:R-:W-:Y:S06]  /*5880*/  @P1 BRA `(.L_x_1021) ;  /* 0x00000000005c1947 */ /* 0x000fec0003800000 */
[----:B------:R-:W-:Y:S01]  /*5890*/  IMAD R2, R20, UR41, R185 ;  /* 0x0000002914027c24 */ /* 0x000fe2000f8e02b9 */
[----:B------:R-:W-:Y:S03]  /*58a0*/  BSSY B0, `(.L_x_1022) ;  /* 0x0000011000007945 */ /* 0x000fe60003800000 */
[----:B------:R-:W-:-:S05]  /*58b0*/  IMAD.IADD R185, R2, 0x1, -R21 ;  /* 0x0000000102b97824 */ /* 0x000fca00078e0a15 */
[----:B------:R-:W-:-:S13]  /*58c0*/  ISETP.GT.AND P1, PT, R185, -0x1, PT ;  /* 0xffffffffb900780c */ /* 0x000fda0003f24270 */
[----:B------:R-:W-:Y:S05]  /*58d0*/  @P1 BRA `(.L_x_1023) ;  /* 0x0000000000201947 */ /* 0x000fea0003800000 */
[----:B------:R-:W-:Y:S01]  /*58e0*/  IMAD.U32 R189, RZ, RZ, UR55 ;  /* 0x00000037ffbd7e24 */ /* 0x000fe2000f8e00ff */
[----:B------:R-:W-:-:S04]  /*58f0*/  LOP3.LUT R185, RZ, R185, RZ, 0x33, !PT ;  /* 0x000000b9ffb97212 */ /* 0x000fc800078e33ff */
[----:B------:R-:W-:-:S13]  /*5900*/  ISETP.NE.AND P1, PT, R189, 0x1, PT ;  /* 0x00000001bd00780c */ /* 0x000fda0003f25270 */
[----:B------:R-:W0:Y:S02]  /*5910*/  @P1 LDC.64 R2, c[0x0][0x9e8] ;  /* 0x00027a00ff021b82 */ /* 0x000e240000000a00 */
[----:B0-----:R-:W-:-:S05]  /*5920*/  @P1 IMAD.HI.U32 R2, R185, R2, RZ ;  /* 0x00000002b9021227 */ /* 0x001fca00078e00ff */
[----:B------:R-:W-:-:S04]  /*5930*/  @P1 SHF.R.U32.HI R185, RZ, R3, R2 ;  /* 0x00000003ffb91219 */ /* 0x000fc80000011602 */
[----:B------:R-:W-:Y:S01]  /*5940*/  LOP3.LUT R185, RZ, R185, RZ, 0x33, !PT ;  /* 0x000000b9ffb97212 */ /* 0x000fe200078e33ff */
[----:B------:R-:W-:Y:S06]  /*5950*/  BRA `(.L_x_1024) ;  /* 0x0000000000147947 */ /* 0x000fec0003800000 */
.L_x_1023:
[----:B------:R-:W-:-:S05]  /*5960*/  IMAD.U32 R189, RZ, RZ, UR55 ;  /* 0x00000037ffbd7e24 */ /* 0x000fca000f8e00ff */
[----:B------:R-:W-:-:S13]  /*5970*/  ISETP.NE.AND P1, PT, R189, 0x1, PT ;  /* 0x00000001bd00780c */ /* 0x000fda0003f25270 */
[----:B------:R-:W0:Y:S02]  /*5980*/  @P1 LDC.64 R2, c[0x0][0x9e8] ;  /* 0x00027a00ff021b82 */ /* 0x000e240000000a00 */
[----:B0-----:R-:W-:-:S05]  /*5990*/  @P1 IMAD.HI.U32 R2, R185, R2, RZ ;  /* 0x00000002b9021227 */ /* 0x001fca00078e00ff */
[----:B------:R-:W-:-:S07]  /*59a0*/  @P1 SHF.R.U32.HI R185, RZ, R3, R2 ;  /* 0x00000003ffb91219 */ /* 0x000fce0000011602 */
.L_x_1024:
[----:B------:R-:W-:Y:S05]  /*59b0*/  BSYNC B0 ;  /* 0x0000000000007941 */ /* 0x000fea0003800000 */
.L_x_1022:
[----:B------:R-:W-:-:S04]  /*59c0*/  IMAD R2, R185, R189, -R4 ;  /* 0x000000bdb9027224 */ /* 0x000fc800078e0a04 */
[----:B------:R-:W-:-:S05]  /*59d0*/  IMAD R2, R19, -0x2, R2 ;  /* 0xfffffffe13027824 */ /* 0x000fca00078e0202 */
[----:B------:R-:W-:Y:S02]  /*59e0*/  VIADDMNMX R186, R2, R189, R186, PT ;  /* 0x000000bd02ba7246 */ /* 0x000fe400038001ba */
[----:B------:R-:W-:-:S07]  /*59f0*/  VIMNMX R187, R187, R2, !PT ;  /* 0x00000002bbbb7248 */ /* 0x000fce0007fe0100 */
.L_x_1021:
[----:B------:R-:W-:Y:S01]  /*5a00*/  ISETP.GT.AND P1, PT, R221, -0x1, PT ;  /* 0xffffffffdd00780c */ /* 0x000fe20003f24270 */
[----:B------:R-:W0:Y:S01]  /*5a10*/  SHFL.IDX PT, R3, R188, 0x1, 0x1c1f ;  /* 0x003c1f00bc037f89 */ /* 0x000e2200000e0000 */
[----:B------:R-:W-:Y:S02]  /*5a20*/  UISETP.NE.AND UP0, UPT, UR42, URZ, UPT ;  /* 0x0000003f2a00728c */ /* 0x000fe4000bf05270 */
[C---:B------:R-:W-:Y:S02]  /*5a30*/  ISETP.GT.AND P4, PT, R187.reuse, 0x1, P1 ;  /* 0x00000001bb00780c */ /* 0x040fe40000f84270 */
[----:B------:R-:W-:Y:S02]  /*5a40*/  ISETP.GT.AND P5, PT, R187, RZ, P1 ;  /* 0x000000ffbb00720c */ /* 0x000fe40000fa4270 */
[C---:B------:R-:W-:Y:S02]  /*5a50*/  ISETP.LT.OR P4, PT, R186.reuse, 0x2, P4 ;  /* 0x00000002ba00780c */ /* 0x040fe40002781670 */
[----:B------:R-:W-:-:S02]  /*5a60*/  ISETP.LT.OR P5, PT, R186, 0x1, P5 ;  /* 0x00000001ba00780c */ /* 0x000fc40002fa1670 */
[----:B------:R-:W-:Y:S02]  /*5a70*/  FSEL R153, R153, -INF , !P4 ;  /* 0xff80000099997808 */ /* 0x000fe40006000000 */
[C---:B------:R-:W-:Y:S02]  /*5a80*/  ISETP.GT.AND P4, PT, R187.reuse, 0x18, P1 ;  /* 0x00000018bb00780c */ /* 0x040fe40000f84270 */
[----:B------:R-:W-:Y:S02]  /*5a90*/  FSEL R185, R152, -INF , !P5 ;  /* 0xff80000098b97808 */ /* 0x000fe40006800000 */
[----:B------:R-:W-:Y:S02]  /*5aa0*/  ISETP.LT.OR P4, PT, R186, 0x19, P4 ;  /* 0x00000019ba00780c */ /* 0x000fe40002781670 */
[C---:B------:R-:W-:Y:S02]  /*5ab0*/  ISETP.GT.AND P6, PT, R187.reuse, 0x8, P1 ;  /* 0x00000008bb00780c */ /* 0x040fe40000fc4270 */
[----:B------:R-:W-:-:S02]  /*5ac0*/  ISETP.GT.AND P2, PT, R187, 0x9, P1 ;  /* 0x00000009bb00780c */ /* 0x000fc40000f44270 */
[C---:B------:R-:W-:Y:S01]  /*5ad0*/  ISETP.GT.AND P3, PT, R187.reuse, 0x10, P1 ;  /* 0x00000010bb00780c */ /* 0x040fe20000f64270 */
[--C-:B0-----:R-:W-:Y:S01]  /*5ae0*/  IMAD.IADD R0, R0, 0x1, R3.reuse ;  /* 0x0000000100007824 */ /* 0x101fe200078e0203 */
[C---:B------:R-:W-:Y:S01]  /*5af0*/  ISETP.GT.AND P5, PT, R187.reuse, 0x11, P1 ;  /* 0x00000011bb00780c */ /* 0x040fe20000fa4270 */
[----:B------:R-:W-:Y:S01]  /*5b00*/  IMAD.IADD R184, R184, 0x1, R3 ;  /* 0x00000001b8b87824 */ /* 0x000fe200078e0203 */
[----:B------:R-:W-:Y:S02]  /*5b10*/  FSEL R164, R164, -INF , !P4 ;  /* 0xff800000a4a47808 */ /* 0x000fe40006000000 */
[----:B------:R-:W-:Y:S02]  /*5b20*/  ISETP.GT.AND P4, PT, R187, 0x29, P1 ;  /* 0x00000029bb00780c */ /* 0x000fe40000f84270 */
[C---:B------:R-:W-:Y:S02]  /*5b30*/  ISETP.LT.OR P6, PT, R186.reuse, 0x9, P6 ;  /* 0x00000009ba00780c */ /* 0x040fe400037c1670 */
[----:B------:R-:W-:-:S02]  /*5b40*/  ISETP.LT.OR P2, PT, R186, 0xa, P2 ;  /* 0x0000000aba00780c */ /* 0x000fc40001741670 */
[C---:B------:R-:W-:Y:S02]  /*5b50*/  ISETP.LT.OR P3, PT, R186.reuse, 0x11, P3 ;  /* 0x00000011ba00780c */ /* 0x040fe40001f61670 */
[C---:B------:R-:W-:Y:S02]  /*5b60*/  ISETP.LT.OR P5, PT, R186.reuse, 0x12, P5 ;  /* 0x00000012ba00780c */ /* 0x040fe40002fa1670 */
[----:B------:R-:W-:Y:S02]  /*5b70*/  ISETP.LT.OR P4, PT, R186, 0x2a, P4 ;  /* 0x0000002aba00780c */ /* 0x000fe40002781670 */
[----:B------:R-:W-:Y:S02]  /*5b80*/  FSEL R156, R156, -INF , !P6 ;  /* 0xff8000009c9c7808 */ /* 0x000fe40007000000 */
[----:B------:R-:W-:Y:S02]  /*5b90*/  FSEL R157, R157, -INF , !P2 ;  /* 0xff8000009d9d7808 */ /* 0x000fe40005000000 */
[----:B------:R-:W-:-:S02]  /*5ba0*/  FSEL R160, R160, -INF , !P3 ;  /* 0xff800000a0a07808 */ /* 0x000fc40005800000 */
[----:B------:R-:W-:Y:S02]  /*5bb0*/  FSEL R161, R161, -INF , !P5 ;  /* 0xff800000a1a17808 */ /* 0x000fe40006800000 */
[C---:B------:R-:W-:Y:S02]  /*5bc0*/  ISETP.GT.AND P6, PT, R187.reuse, 0x19, P1 ;  /* 0x00000019bb00780c */ /* 0x040fe40000fc4270 */
[C---:B------:R-:W-:Y:S02]  /*5bd0*/  ISETP.GT.AND P2, PT, R187.reuse, 0x20, P1 ;  /* 0x00000020bb00780c */ /* 0x040fe40000f44270 */
[C---:B------:R-:W-:Y:S02]  /*5be0*/  ISETP.GT.AND P3, PT, R187.reuse, 0x21, P1 ;  /* 0x00000021bb00780c */ /* 0x040fe40000f64270 */
[----:B------:R-:W-:Y:S02]  /*5bf0*/  ISETP.GT.AND P5, PT, R187, 0x28, P1 ;  /* 0x00000028bb00780c */ /* 0x000fe40000fa4270 */
[----:B------:R-:W-:-:S02]  /*5c00*/  FSEL R173, R173, -INF , !P4 ;  /* 0xff800000adad7808 */ /* 0x000fc40006000000 */
[----:B------:R-:W-:Y:S02]  /*5c10*/  PLOP3.LUT P4, PT, PT, PT, UP0, 0x40, 0x0 ;  /* 0x000000000000781c */ /* 0x000fe40003f8e808 */
[C---:B------:R-:W-:Y:S02]  /*5c20*/  ISETP.LT.OR P6, PT, R186.reuse, 0x1a, P6 ;  /* 0x0000001aba00780c */ /* 0x040fe400037c1670 */
[C---:B------:R-:W-:Y:S02]  /*5c30*/  ISETP.LT.OR P2, PT, R186.reuse, 0x21, P2 ;  /* 0x00000021ba00780c */ /* 0x040fe40001741670 */
[C---:B------:R-:W-:Y:S02]  /*5c40*/  ISETP.LT.OR P3, PT, R186.reuse, 0x22, P3 ;  /* 0x00000022ba00780c */ /* 0x040fe40001f61670 */
[----:B------:R-:W-:Y:S02]  /*5c50*/  ISETP.LT.OR P5, PT, R186, 0x29, P5 ;  /* 0x00000029ba00780c */ /* 0x000fe40002fa1670 */
[----:B------:R-:W-:-:S02]  /*5c60*/  FSEL R165, R165, -INF , !P6 ;  /* 0xff800000a5a57808 */ /* 0x000fc40007000000 */
[----:B------:R-:W-:Y:S02]  /*5c70*/  FSEL R168, R168, -INF , !P2 ;  /* 0xff800000a8a87808 */ /* 0x000fe40005000000 */
[----:B------:R-:W-:Y:S02]  /*5c80*/  FSEL R169, R169, -INF , !P3 ;  /* 0xff800000a9a97808 */ /* 0x000fe40005800000 */
[----:B------:R-:W-:Y:S02]  /*5c90*/  FSEL R172, R172, -INF , !P5 ;  /* 0xff800000acac7808 */ /* 0x000fe40006800000 */
[C---:B------:R-:W-:Y:S02]  /*5ca0*/  ISETP.GT.AND P6, PT, R187.reuse, 0x30, P1 ;  /* 0x00000030bb00780c */ /* 0x040fe40000fc4270 */
[C---:B------:R-:W-:Y:S02]  /*5cb0*/  ISETP.GT.AND P2, PT, R187.reuse, 0x31, P1 ;  /* 0x00000031bb00780c */ /* 0x040fe40000f44270 */
[----:B------:R-:W-:-:S02]  /*5cc0*/  ISETP.GT.AND P3, PT, R187, 0x38, P1 ;  /* 0x00000038bb00780c */ /* 0x000fc40000f64270 */
[----:B------:R-:W-:Y:S02]  /*5cd0*/  ISETP.GT.AND P5, PT, R187, 0x39, P1 ;  /* 0x00000039bb00780c */ /* 0x000fe40000fa4270 */
[C---:B------:R-:W-:Y:S02]  /*5ce0*/  ISETP.LT.OR P6, PT, R186.reuse, 0x31, P6 ;  /* 0x00000031ba00780c */ /* 0x040fe400037c1670 */
[C---:B------:R-:W-:Y:S02]  /*5cf0*/  ISETP.LT.OR P2, PT, R186.reuse, 0x32, P2 ;  /* 0x00000032ba00780c */ /* 0x040fe40001741670 */
[C---:B------:R-:W-:Y:S02]  /*5d00*/  ISETP.LT.OR P3, PT, R186.reuse, 0x39, P3 ;  /* 0x00000039ba00780c */ /* 0x040fe40001f61670 */
[----:B------:R-:W-:Y:S02]  /*5d10*/  ISETP.LT.OR P5, PT, R186, 0x3a, P5 ;  /* 0x0000003aba00780c */ /* 0x000fe40002fa1670 */
[----:B------:R-:W-:-:S02]  /*5d20*/  FSEL R176, R176, -INF , !P6 ;  /* 0xff800000b0b07808 */ /* 0x000fc40007000000 */
[----:B------:R-:W-:Y:S02]  /*5d30*/  FSEL R177, R177, -INF , !P2 ;  /* 0xff800000b1b17808 */ /* 0x000fe40005000000 */
[----:B------:R-:W-:Y:S02]  /*5d40*/  FSEL R180, R180, -INF , !P3 ;  /* 0xff800000b4b47808 */ /* 0x000fe40005800000 */
[----:B------:R-:W-:Y:S01]  /*5d50*/  FSEL R181, R181, -INF , !P5 ;  /* 0xff800000b5b57808 */ /* 0x000fe20006800000 */
        /* <DEDUP_REMOVED lines=14> */
.L_x_1027:
[----:B------:R-:W-:-:S05]  /*5e40*/  IMAD.U32 R152, RZ, RZ, UR55 ;  /* 0x00000037ff987e24 */ /* 0x000fca000f8e00ff */
[----:B------:R-:W-:-:S13]  /*5e50*/  ISETP.NE.AND P2, PT, R152, 0x1, PT ;  /* 0x000000019800780c */ /* 0x000fda0003f45270 */
[----:B------:R-:W0:Y:S02]  /*5e60*/  @P2 LDC.64 R2, c[0x0][0x9e8] ;  /* 0x00027a00ff022b82 */ /* 0x000e240000000a00 */
[----:B0-----:R-:W-:-:S05]  /*5e70*/  @P2 IMAD.HI.U32 R2, R187, R2, RZ ;  /* 0x00000002bb022227 */ /* 0x001fca00078e00ff */
[----:B------:R-:W-:-:S07]  /*5e80*/  @P2 SHF.R.U32.HI R187, RZ, R3, R2 ;  /* 0x00000003ffbb2219 */ /* 0x000fce0000011602 */
.L_x_1028:
[----:B------:R-:W-:Y:S05]  /*5e90*/  BSYNC B0 ;  /* 0x0000000000007941 */ /* 0x000fea0003800000 */
.L_x_1026:
[----:B------:R-:W-:-:S04]  /*5ea0*/  IMAD R4, R187, R152, -R4 ;  /* 0x00000098bb047224 */ /* 0x000fc800078e0a04 */
[----:B------:R-:W-:-:S05]  /*5eb0*/  IMAD R3, R19, -0x2, R4 ;  /* 0xfffffffe13037824 */ /* 0x000fca00078e0204 */
[----:B------:R-:W-:Y:S02]  /*5ec0*/  VIADDMNMX R0, R3, R152, R0, PT ;  /* 0x0000009803007246 */ /* 0x000fe40003800100 */
[----:B------:R-:W-:-:S07]  /*5ed0*/  VIMNMX R184, R184, R3, !PT ;  /* 0x00000003b8b87248 */ /* 0x000fce0007fe0100 */
.L_x_1025:
[----:B------:R-:W-:Y:S01]  /*5ee0*/  FMNMX.FTZ R2, R185, R220, !PT ;  /* 0x000000dcb9027209 */ /* 0x000fe20007810000 */
[----:B------:R-:W-:Y:S01]  /*5ef0*/  UMOV UR10, UR58 ;  /* 0x0000003a000a7c82 */ /* 0x000fe20008000000 */
[C---:B------:R-:W-:Y:S02]  /*5f00*/  ISETP.GT.AND P3, PT, R184.reuse, RZ, P1 ;  /* 0x000000ffb800720c */ /* 0x040fe40000f64270 */
[----:B------:R-:W-:Y:S02]  /*5f10*/  FMNMX.FTZ R3, R153, R2, !PT ;  /* 0x0000000299037209 */ /* 0x000fe40007810000 */
[----:B------:R-:W-:Y:S02]  /*5f20*/  ISETP.GT.AND P4, PT, R184, 0x1, P1 ;  /* 0x00000001b800780c */ /* 0x000fe40000f84270 */
[----:B------:R-:W-:Y:S02]  /*5f30*/  FMNMX.FTZ R2, R156, R3, !PT ;  /* 0x000000039c027209 */ /* 0x000fe40007810000 */
[----:B------:R-:W-:-:S02]  /*5f40*/  ISETP.LT.OR P3, PT, R0, 0x1, P3 ;  /* 0x000000010000780c */ /* 0x000fc40001f61670 */
[----:B------:R-:W-:Y:S02]  /*5f50*/  FMNMX.FTZ R3, R157, R2, !PT ;  /* 0x000000029d037209 */ /* 0x000fe40007810000 */
[----:B------:R-:W-:Y:S02]  /*5f60*/  ISETP.GT.AND P6, PT, R184, 0x8, P1 ;  /* 0x00000008b800780c */ /* 0x000fe40000fc4270 */
[----:B------:R-:W-:Y:S02]  /*5f70*/  FMNMX.FTZ R2, R160, R3, !PT ;  /* 0x00000003a0027209 */ /* 0x000fe40007810000 */
[----:B------:R-:W-:Y:S02]  /*5f80*/  ISETP.LT.OR P4, PT, R0, 0x2, P4 ;  /* 0x000000020000780c */ /* 0x000fe40002781670 */
[----:B------:R-:W-:Y:S02]  /*5f90*/  FMNMX.FTZ R3, R161, R2, !PT ;  /* 0x00000002a1037209 */ /* 0x000fe40007810000 */
[----:B------:R-:W-:-:S02]  /*5fa0*/  FSEL R154, R154, -INF , !P3 ;  /* 0xff8000009a9a7808 */ /* 0x000fc40005800000 */
        /* <DEDUP_REMOVED lines=15> */
[----:B------:R-:W-:Y:S02]  /*60a0*/  FSEL R159, R159, -INF , !P2 ;  /* 0xff8000009f9f7808 */ /* 0x000fe40005000000 */
[----:B------:R-:W-:Y:S02]  /*60b0*/  FMNMX.FTZ R2, R180, R3, !PT ;  /* 0x00000003b4027209 */ /* 0x000fe40007810000 */
[----:B------:R-:W-:-:S02]  /*60c0*/  ISETP.LT.OR P5, PT, R0, 0x11, P5 ;  /* 0x000000110000780c */ /* 0x000fc40002fa1670 */
[----:B------:R-:W-:Y:S02]  /*60d0*/  FMNMX.FTZ R2, R181, R2, !PT ;  /* 0x00000002b5027209 */ /* 0x000fe40007810000 */
[C---:B------:R-:W-:Y:S02]  /*60e0*/  ISETP.GT.AND P3, PT, R184.reuse, 0x20, P1 ;  /* 0x00000020b800780c */ /* 0x040fe40000f64270 */
[----:B------:R-:W-:Y:S01]  /*60f0*/  ISETP.GT.AND P6, PT, R184, 0x18, P1 ;  /* 0x00000018b800780c */ /* 0x000fe20000fc4270 */
[----:B------:R-:W0:Y:S01]  /*6100*/  SHFL.BFLY PT, R3, R2, 0x2, 0x1f ;  /* 0x0c401f0002037f89 */ /* 0x000e2200000e0000 */
[----:B------:R-:W-:Y:S02]  /*6110*/  ISETP.LT.OR P4, PT, R0, 0x12, P4 ;  /* 0x000000120000780c */ /* 0x000fe40002781670 */
[----:B------:R-:W-:Y:S02]  /*6120*/  FSEL R162, R162, -INF , !P5 ;  /* 0xff800000a2a27808 */ /* 0x000fe40006800000 */
[----:B------:R-:W-:-:S02]  /*6130*/  ISETP.LT.OR P3, PT, R0, 0x21, P3 ;  /* 0x000000210000780c */ /* 0x000fc40001f61670 */
[----:B------:R-:W-:Y:S02]  /*6140*/  ISETP.GT.AND P2, PT, R184, 0x19, P1 ;  /* 0x00000019b800780c */ /* 0x000fe40000f44270 */
[----:B------:R-:W-:Y:S02]  /*6150*/  ISETP.LT.OR P6, PT, R0, 0x19, P6 ;  /* 0x000000190000780c */ /* 0x000fe400037c1670 */
[----:B------:R-:W-:Y:S02]  /*6160*/  FSEL R163, R163, -INF , !P4 ;  /* 0xff800000a3a37808 */ /* 0x000fe40006000000 */
[----:B------:R-:W-:Y:S02]  /*6170*/  FSEL R170, R170, -INF , !P3 ;  /* 0xff800000aaaa7808 */ /* 0x000fe40005800000 */
[----:B------:R-:W-:Y:S02]  /*6180*/  FSEL R166, R166, -INF , !P6 ;  /* 0xff800000a6a67808 */ /* 0x000fe40007000000 */
[----:B------:R-:W-:-:S02]  /*6190*/  ISETP.LT.OR P2, PT, R0, 0x1a, P2 ;  /* 0x0000001a0000780c */ /* 0x000fc40001741670 */
[C---:B------:R-:W-:Y:S02]  /*61a0*/  ISETP.GT.AND P5, PT, R184.reuse, 0x21, P1 ;  /* 0x00000021b800780c */ /* 0x040fe40000fa4270 */
[----:B------:R-:W-:Y:S02]  /*61b0*/  FSEL R167, R167, -INF , !P2 ;  /* 0xff800000a7a77808 */ /* 0x000fe40005000000 */
[----:B------:R-:W-:Y:S02]  /*61c0*/  ISETP.GT.AND P4, PT, R184, 0x28, P1 ;  /* 0x00000028b800780c */ /* 0x000fe40000f84270 */
[----:B0-----:R-:W-:Y:S02]  /*61d0*/  FMNMX.FTZ R3, R2, R3, !PT ;  /* 0x0000000302037209 */ /* 0x001fe40007810000 */
[----:B------:R-:W-:Y:S02]  /*61e0*/  FMNMX.FTZ R2, R154, R219, !PT ;  /* 0x000000db9a027209 */ /* 0x000fe40007810000 */
[----:B------:R-:W-:Y:S01]  /*61f0*/  ISETP.LT.OR P5, PT, R0, 0x22, P5 ;  /* 0x000000220000780c */ /* 0x000fe20002fa1670 */
[----:B------:R-:W0:Y:S01]  /*6200*/  SHFL.BFLY PT, R4, R3, 0x1, 0x1f ;  /* 0x0c201f0003047f89 */ /* 0x000e2200000e0000 */
[----:B------:R-:W-:-:S02]  /*6210*/  ISETP.GT.AND P6, PT, R184, 0x29, P1 ;  /* 0x00000029b800780c */ /* 0x000fc40000fc4270 */
[----:B------:R-:W-:Y:S02]  /*6220*/  ISETP.LT.OR P4, PT, R0, 0x29, P4 ;  /* 0x000000290000780c */ /* 0x000fe40002781670 */
[----:B------:R-:W-:Y:S02]  /*6230*/  FSEL R171, R171, -INF , !P5 ;  /* 0xff800000abab7808 */ /* 0x000fe40006800000 */
[----:B------:R-:W-:Y:S02]  /*6240*/  ISETP.GT.AND P2, PT, R184, 0x30, P1 ;  /* 0x00000030b800780c */ /* 0x000fe40000f44270 */
[----:B------:R-:W-:Y:S02]  /*6250*/  FSEL R174, R174, -INF , !P4 ;  /* 0xff800000aeae7808 */ /* 0x000fe40006000000 */
[----:B------:R-:W-:Y:S02]  /*6260*/  ISETP.LT.OR P6, PT, R0, 0x2a, P6 ;  /* 0x0000002a0000780c */ /* 0x000fe400037c1670 */
[----:B------:R-:W-:-:S02]  /*6270*/  ISETP.GT.AND P5, PT, R184, 0x31, P1 ;  /* 0x00000031b800780c */ /* 0x000fc40000fa4270 */
[----:B------:R-:W-:Y:S02]  /*6280*/  ISETP.LT.OR P2, PT, R0, 0x31, P2 ;  /* 0x000000310000780c */ /* 0x000fe40001741670 */
[----:B------:R-:W-:Y:S02]  /*6290*/  FSEL R175, R175, -INF , !P6 ;  /* 0xff800000afaf7808 */ /* 0x000fe40007000000 */
[----:B------:R-:W-:Y:S02]  /*62a0*/  ISETP.GT.AND P4, PT, R184, 0x38, P1 ;  /* 0x00000038b800780c */ /* 0x000fe40000f84270 */
[----:B------:R-:W-:Y:S02]  /*62b0*/  ISETP.LT.OR P5, PT, R0, 0x32, P5 ;  /* 0x000000320000780c */ /* 0x000fe40002fa1670 */
[----:B------:R-:W-:Y:S02]  /*62c0*/  FSEL R178, R178, -INF , !P2 ;  /* 0xff800000b2b27808 */ /* 0x000fe40005000000 */
[----:B0-----:R-:W-:-:S02]  /*62d0*/  FMNMX.FTZ R4, R3, R4, !PT ;  /* 0x0000000403047209 */ /* 0x001fc40007810000 */
[----:B------:R-:W-:Y:S02]  /*62e0*/  FMNMX.FTZ R3, R155, R2, !PT ;  /* 0x000000029b037209 */ /* 0x000fe40007810000 */
[C---:B------:R-:W-:Y:S01]  /*62f0*/  FSETP.NEU.FTZ.AND P3, PT, R4.reuse, -INF , PT ;  /* 0xff8000000400780b */ /* 0x040fe20003f7d000 */
[----:B------:R-:W-:Y:S01]  /*6300*/  FMUL.FTZ R152, R4, UR10 ;  /* 0x0000000a04987c20 */ /* 0x000fe20008410000 */
[----:B------:R-:W-:Y:S02]  /*6310*/  FMNMX.FTZ R2, R158, R3, !PT ;  /* 0x000000039e027209 */ /* 0x000fe40007810000 */
[----:B------:R-:W-:Y:S02]  /*6320*/  ISETP.GT.AND P1, PT, R184, 0x39, P1 ;  /* 0x00000039b800780c */ /* 0x000fe40000f24270 */
[----:B------:R-:W-:Y:S02]  /*6330*/  FMNMX.FTZ R3, R159, R2, !PT ;  /* 0x000000029f037209 */ /* 0x000fe40007810000 */
[----:B------:R-:W-:-:S02]  /*6340*/  ISETP.LT.OR P4, PT, R0, 0x39, P4 ;  /* 0x000000390000780c */ /* 0x000fc40002781670 */
[----:B------:R-:W-:Y:S02]  /*6350*/  FMNMX.FTZ R2, R162, R3, !PT ;  /* 0x00000003a2027209 */ /* 0x000fe40007810000 */
[----:B------:R-:W-:Y:S02]  /*6360*/  FSEL R179, R179, -INF , !P5 ;  /* 0xff800000b3b37808 */ /* 0x000fe40006800000 */
[----:B------:R-:W-:Y:S02]  /*6370*/  FMNMX.FTZ R3, R163, R2, !PT ;  /* 0x00000002a3037209 */ /* 0x000fe40007810000 */
[----:B------:R-:W-:Y:S02]  /*6380*/  FSEL R2, R152, RZ, P3 ;  /* 0x000000ff98027208 */ /* 0x000fe40001800000 */
[----:B------:R-:W-:Y:S02]  /*6390*/  FMNMX.FTZ R152, R166, R3, !PT ;  /* 0x00000003a6987209 */ /* 0x000fe40007810000 */
[----:B------:R-:W-:Y:S01]  /*63a0*/  ISETP.LT.OR P1, PT, R0, 0x3a, P1 ;  /* 0x0000003a0000780c */ /* 0x000fe20000f21670 */
[--C-:B------:R-:W-:Y:S01]  /*63b0*/  FFMA.FTZ R196, R153, UR10, -R2.reuse ;  /* 0x0000000a99c47c23 */ /* 0x100fe20008010802 */
[----:B------:R-:W-:Y:S01]  /*63c0*/  FMNMX.FTZ R3, R167, R152, !PT ;  /* 0x00000098a7037209 */ /* 0x000fe20007810000 */
[--C-:B------:R-:W-:Y:S01]  /*63d0*/  FFMA.FTZ R187, R157, UR10, -R2.reuse ;  /* 0x0000000a9dbb7c23 */ /* 0x100fe20008010802 */
[----:B------:R-:W-:Y:S01]  /*63e0*/  FSEL R182, R182, -INF , !P4 ;  /* 0xff800000b6b67808 */ /* 0x000fe20006000000 */
[--C-:B------:R-:W-:Y:S01]  /*63f0*/  FFMA.FTZ R185, R185, UR10, -R2.reuse ;  /* 0x0000000ab9b97c23 */ /* 0x100fe20008010802 */
[----:B------:R-:W-:Y:S01]  /*6400*/  FMNMX.FTZ R152, R170, R3, !PT ;  /* 0x00000003aa987209 */ /* 0x000fe20007810000 */
[--C-:B------:R-:W-:Y:S01]  /*6410*/  FFMA.FTZ R198, R156, UR10, -R2.reuse ;  /* 0x0000000a9cc67c23 */ /* 0x100fe20008010802 */
[--C-:B------:R-:W-:Y:S01]  /*6420*/  FFMA.FTZ R192, R160, UR10, -R2.reuse ;  /* 0x0000000aa0c07c23 */ /* 0x100fe20008010802 */
        /* <DEDUP_REMOVED lines=10> */
[----:B------:R-:W-:Y:S01]  /*64d0*/  FFMA.FTZ R186, R180, UR10, -R2 ;  /* 0x0000000ab4ba7c23 */ /* 0x000fe20008010802 */
[----:B------:R-:W-:Y:S02]  /*64e0*/  MUFU.EX2 R185, R185 ;  /* 0x000000b900b97308 */ /* 0x000fe40000000800 */
[----:B------:R-:W-:-:S04]  /*64f0*/  FMNMX.FTZ R152, R178, R3, !PT ;  /* 0x00000003b2987209 */ /* 0x000fc80007810000 */
[----:B------:R-:W-:Y:S02]  /*6500*/  FMNMX.FTZ R3, R179, R152, !PT ;  /* 0x00000098b3037209 */ /* 0x000fe40007810000 */
[----:B------:R-:W-:Y:S01]  /*6510*/  FSEL R152, R183, -INF , !P1 ;  /* 0xff800000b7987808 */ /* 0x000fe20004800000 */
[--C-:B------:R-:W-:Y:S01]  /*6520*/  FFMA.FTZ R183, R161, UR10, -R2.reuse ;  /* 0x0000000aa1b77c23 */ /* 0x100fe20008010802 */
[----:B------:R-:W-:Y:S01]  /*6530*/  FMNMX.FTZ R3, R182, R3, !PT ;  /* 0x00000003b6037209 */ /* 0x000fe20007810000 */
[--C-:B------:R-:W-:Y:S01]  /*6540*/  FFMA.FTZ R161, R169, UR10, -R2.reuse ;  /* 0x0000000aa9a17c23 */ /* 0x100fe20008010802 */
[----:B------:R-:W-:Y:S01]  /*6550*/  FSEL R169, R4, RZ, P3 ;  /* 0x000000ff04a97208 */ /* 0x000fe20001800000 */
[----:B------:R-:W-:Y:S01]  /*6560*/  FFMA.FTZ R2, R181, UR10, -R2 ;  /* 0x0000000ab5027c23 */ /* 0x000fe20008010802 */
[----:B------:R-:W-:Y:S01]  /*6570*/  FMNMX.FTZ R3, R152, R3, !PT ;  /* 0x0000000398037209 */ /* 0x000fe20007810000 */
[----:B------:R-:W-:Y:S04]  /*6580*/  MUFU.EX2 R196, R196 ;  /* 0x000000c400c47308 */ /* 0x000fe80000000800 */
[----:B------:R-:W0:Y:S04]  /*6590*/  SHFL.BFLY PT, R0, R3, 0x2, 0x1f ;  /* 0x0c401f0003007f89 */ /* 0x000e2800000e0000 */
[----:B------:R-:W-:Y:S08]  /*65a0*/  MUFU.EX2 R198, R198 ;  /* 0x000000c600c67308 */ /* 0x000ff00000000800 */
[----:B------:R-:W-:Y:S08]  /*65b0*/  MUFU.EX2 R187, R187 ;  /* 0x000000bb00bb7308 */ /* 0x000ff00000000800 */
[----:B------:R-:W-:Y:S01]  /*65c0*/  MUFU.EX2 R192, R192 ;  /* 0x000000c000c07308 */ /* 0x000fe20000000800 */
[----:B0-----:R-:W-:-:S07]  /*65d0*/  FMNMX.FTZ R0, R3, R0, !PT ;  /* 0x0000000003007209 */ /* 0x001fce0007810000 */
[----:B------:R-:W-:Y:S01]  /*65e0*/  MUFU.EX2 R183, R183 ;  /* 0x000000b700b77308 */ /* 0x000fe20000000800 */
[----:B------:R-:W0:Y:S07]  /*65f0*/  SHFL.BFLY PT, R3, R0, 0x1, 0x1f ;  /* 0x0c201f0000037f89 */ /* 0x000e2e00000e0000 */
[----:B------:R-:W-:Y:S08]  /*6600*/  MUFU.EX2 R194, R194 ;  /* 0x000000c200c27308 */ /* 0x000ff00000000800 */
[----:B------:R-:W-:Y:S08]  /*6610*/  MUFU.EX2 R165, R165 ;  /* 0x000000a500a57308 */ /* 0x000ff00000000800 */
[----:B------:R-:W-:Y:S01]  /*6620*/  MUFU.EX2 R188, R188 ;  /* 0x000000bc00bc7308 */ /* 0x000fe20000000800 */
[----:B0-----:R-:W-:Y:S01]  /*6630*/  FMNMX.FTZ R3, R0, R3, !PT ;  /* 0x0000000300037209 */ /* 0x001fe20007810000 */
[----:B------:R-:W-:-:S03]  /*6640*/  FADD.FTZ R0, -R169, R220 ;  /* 0x000000dca9007221 */ /* 0x000fc60000010100 */
[C---:B------:R-:W-:Y:S01]  /*6650*/  FSETP.NEU.FTZ.AND P1, PT, R3.reuse, -INF , PT ;  /* 0xff8000000300780b */ /* 0x040fe20003f3d000 */
[----:B------:R-:W-:Y:S01]  /*6660*/  FMUL.FTZ R173, R3, UR10 ;  /* 0x0000000a03ad7c20 */ /* 0x000fe20008410000 */
[----:B------:R-:W-:Y:S01]  /*6670*/  FMUL.FTZ R0, R0, UR10 ;  /* 0x0000000a00007c20 */ /* 0x000fe20008410000 */
[----:B------:R0:W-:Y:S03]  /*6680*/  MUFU.EX2 R169, R2 ;  /* 0x0000000200a97308 */ /* 0x0001e60000000800 */
[----:B------:R-:W-:-:S05]  /*6690*/  FSEL R173, R173, RZ, P1 ;  /* 0x000000ffadad7208 */ /* 0x000fca0000800000 */
[--C-:B------:R-:W-:Y:S01]  /*66a0*/  FFMA.FTZ R197, R154, UR10, -R173.reuse ;  /* 0x0000000a9ac57c23 */ /* 0x100fe200080108ad */
[----:B0-----:R-:W-:Y:S01]  /*66b0*/  FSEL R2, R3, RZ, P1 ;  /* 0x000000ff03027208 */ /* 0x001fe20000800000 */
[--C-:B------:R-:W-:Y:S01]  /*66c0*/  FFMA.FTZ R154, R155, UR10, -R173.reuse ;  /* 0x0000000a9b9a7c23 */ /* 0x100fe200080108ad */
[----:B------:R-:W0:Y:S01]  /*66d0*/  MUFU.EX2 R0, R0 ;  /* 0x0000000000007308 */ /* 0x000e220000000800 */
[--C-:B------:R-:W-:Y:S01]  /*66e0*/  FFMA.FTZ R199, R158, UR10, -R173.reuse ;  /* 0x0000000a9ec77c23 */ /* 0x100fe200080108ad */
[----:B------:R-:W-:Y:S01]  /*66f0*/  FFMA.FTZ R156, R159, UR10, -R173 ;  /* 0x0000000a9f9c7c23 */ /* 0x000fe200080108ad */
[----:B------:R-:W-:Y:S01]  /*6700*/  FADD.FTZ R2, -R2, R219 ;  /* 0x000000db02027221 */ /* 0x000fe20000010100 */
[--C-:B------:R-:W-:Y:S01]  /*6710*/  FFMA.FTZ R193, R162, UR10, -R173.reuse ;  /* 0x0000000aa2c17c23 */ /* 0x100fe200080108ad */
[--C-:B------:R-:W-:Y:S01]  /*6720*/  FFMA.FTZ R158, R163, UR10, -R173.reuse ;  /* 0x0000000aa39e7c23 */ /* 0x100fe200080108ad */
[--C-:B------:R-:W-:Y:S01]  /*6730*/  FFMA.FTZ R195, R166, UR10, -R173.reuse ;  /* 0x0000000aa6c37c23 */ /* 0x100fe200080108ad */
[----:B------:R-:W-:Y:S01]  /*6740*/  FMUL.FTZ R2, R2, UR10 ;  /* 0x0000000a02027c20 */ /* 0x000fe20008410000 */
[----:B------:R-:W-:Y:S01]  /*6750*/  MUFU.EX2 R197, R197 ;  /* 0x000000c500c57308 */ /* 0x000fe20000000800 */
[--C-:B------:R-:W-:Y:S01]  /*6760*/  FFMA.FTZ R160, R167, UR10, -R173.reuse ;  /* 0x0000000aa7a07c23 */ /* 0x100fe200080108ad */
[--C-:B------:R-:W-:Y:S01]  /*6770*/  FFMA.FTZ R189, R170, UR10, -R173.reuse ;  /* 0x0000000aaabd7c23 */ /* 0x100fe200080108ad */
[--C-:B------:R-:W-:Y:S01]  /*6780*/  FFMA.FTZ R162, R171, UR10, -R173.reuse ;  /* 0x0000000aaba27c23 */ /* 0x100fe200080108ad */
[--C-:B------:R-:W-:Y:S01]  /*6790*/  FFMA.FTZ R191, R174, UR10, -R173.reuse ;  /* 0x0000000aaebf7c23 */ /* 0x100fe200080108ad */
[--C-:B------:R-:W-:Y:S01]  /*67a0*/  FFMA.FTZ R164, R175, UR10, -R173.reuse ;  /* 0x0000000aafa47c23 */ /* 0x100fe200080108ad */
[----:B------:R-:W-:-:S02]  /*67b0*/  FFMA.FTZ R152, R152, UR10, -R173 ;  /* 0x0000000a98987c23 */ /* 0x000fc400080108ad */
[----:B------:R-:W1:Y:S01]  /*67c0*/  MUFU.EX2 R2, R2 ;  /* 0x0000000200027308 */ /* 0x000e620000000800 */
[----:B0-----:R-:W-:-:S04]  /*67d0*/  FFMA.FTZ R155, R0, R18, R185 ;  /* 0x00000012009b7223 */ /* 0x001fc800000100b9 */
[----:B------:R-:W-:-:S03]  /*67e0*/  FADD.FTZ R155, R196, R155 ;  /* 0x0000009bc49b7221 */ /* 0x000fc60000010000 */
[----:B------:R-:W0:Y:S01]  /*67f0*/  MUFU.EX2 R154, R154 ;  /* 0x0000009a009a7308 */ /* 0x000e220000000800 */
[----:B------:R-:W-:Y:S01]  /*6800*/  FADD.FTZ R166, R198, R155 ;  /* 0x0000009bc6a67221 */ /* 0x000fe20000010000 */
[----:B------:R-:W-:-:S03]  /*6810*/  FFMA.FTZ R155, R178, UR10, -R173 ;  /* 0x0000000ab29b7c23 */ /* 0x000fc600080108ad */
[----:B------:R-:W-:-:S03]  /*6820*/  FADD.FTZ R159, R187, R166 ;  /* 0x000000a6bb9f7221 */ /* 0x000fc60000010000 */
[----:B------:R-:W2:Y:S01]  /*6830*/  MUFU.EX2 R199, R199 ;  /* 0x000000c700c77308 */ /* 0x000ea20000000800 */
[----:B-1----:R-:W-:Y:S01]  /*6840*/  FFMA.FTZ R5, R2, R5, R197 ;  /* 0x0000000502057223 */ /* 0x002fe200000100c5 */
[----:B------:R-:W-:-:S04]  /*6850*/  FADD.FTZ R166, R192, R159 ;  /* 0x0000009fc0a67221 */ /* 0x000fc80000010000 */
[----:B------:R-:W-:Y:S01]  /*6860*/  FADD.FTZ R159, R183, R166 ;  /* 0x000000a6b79f7221 */ /* 0x000fe20000010000 */
[----:B------:R-:W-:Y:S01]  /*6870*/  FFMA.FTZ R166, R179, UR10, -R173 ;  /* 0x0000000ab3a67c23 */ /* 0x000fe200080108ad */
[----:B------:R-:W1:Y:S01]  /*6880*/  MUFU.EX2 R156, R156 ;  /* 0x0000009c009c7308 */ /* 0x000e620000000800 */
[----:B0-----:R-:W-:Y:S01]  /*6890*/  FADD.FTZ R18, R154, R5 ;  /* 0x000000059a127221 */ /* 0x001fe20000010000 */
[----:B------:R-:W-:Y:S01]  /*68a0*/  FADD.FTZ R168, R194, R159 ;  /* 0x0000009fc2a87221 */ /* 0x000fe20000010000 */
[----:B------:R-:W-:-:S03]  /*68b0*/  FFMA.FTZ R159, R182, UR10, -R173 ;  /* 0x0000000ab69f7c23 */ /* 0x000fc600080108ad */
[----:B------:R-:W-:Y:S02]  /*68c0*/  FADD.FTZ R163, R165, R168 ;  /* 0x000000a8a5a37221 */ /* 0x000fe40000010000 */
[----:B------:R-:W0:Y:S01]  /*68d0*/  MUFU.EX2 R193, R193 ;  /* 0x000000c100c17308 */ /* 0x000e220000000800 */
[----:B--2---:R-:W-:Y:S01]  /*68e0*/  FADD.FTZ R5, R199, R18 ;  /* 0x00000012c7057221 */ /* 0x004fe20000010000 */
[----:B------:R-:W-:-:S06]  /*68f0*/  FADD.FTZ R168, R188, R163 ;  /* 0x000000a3bca87221 */ /* 0x000fcc0000010000 */
        /* <DEDUP_REMOVED lines=33> */
[----:B0-----:R-:W-:Y:S01]  /*6b10*/  FADD.FTZ R168, R186, R163 ;  /* 0x000000a3baa87221 */ /* 0x001fe20000010000 */
[----:B--2---:R-:W-:-:S03]  /*6b20*/  FADD.FTZ R5, R159, R18 ;  /* 0x000000129f057221 */ /* 0x004fc60000010000 */
[----:B------:R-:W-:Y:S01]  /*6b30*/  FADD.FTZ R18, R169, R168 ;  /* 0x000000a8a9127221 */ /* 0x000fe20000010000 */
[----:B-1----:R-:W-:Y:S01]  /*6b40*/  FADD.FTZ R5, R152, R5 ;  /* 0x0000000598057221 */ /* 0x002fe20000010000 */
[----:B------:R-:W-:Y:S06]  /*6b50*/  @!P0 BRA `(.L_x_1029) ;  /* 0x0000000000048947 */ /* 0x000fec0003800000 */
[----:B------:R-:W-:Y:S01]  /*6b60*/  BPT.TRAP 0x1 ;  /* 0x000000040000795c */ /* 0x000fe20000300000 */
.L_x_1029:
[----:B------:R-:W0:Y:S01]  /*6b70*/  S2UR UR4, SR_CgaCtaId ;  /* 0x00000000000479c3 */ /* 0x000e220000008800 */
[----:B------:R-:W-:Y:S01]  /*6b80*/  UIADD3 UR5, UR5, 0x30860, URZ ;  /* 0x0003086005057890 */ /* 0x000fe2000fffe03f */
[----:B------:R-:W-:Y:S01]  /*6b90*/  ISETP.GT.AND P1, PT, R221, UR54, PT ;  /* 0x00000036dd007c0c */ /* 0x000fe2000bf24270 */
[----:B------:R-:W-:Y:S01]  /*6ba0*/  UMOV UR7, UR38 ;  /* 0x0000002600077c82 */ /* 0x000fe20008000000 */
[----:B------:R-:W-:Y:S01]  /*6bb0*/  F2FP.F16.F32.PACK_AB R196, R196, R185 ;  /* 0x000000b9c4c4723e */ /* 0x000fe200000000ff */
[----:B------:R-:W-:Y:S01]  /*6bc0*/  IMAD.MOV.U32 R219, RZ, RZ, R3 ;  /* 0x000000ffffdb7224 */ /* 0x000fe200078e0003 */
[----:B------:R-:W-:Y:S01]  /*6bd0*/  F2FP.F16.F32.PACK_AB R198, R187, R198 ;  /* 0x000000c6bbc6723e */ /* 0x000fe200000000ff */
[----:B------:R-:W-:Y:S01]  /*6be0*/  IMAD.MOV.U32 R220, RZ, RZ, R4 ;  /* 0x000000ffffdc7224 */ /* 0x000fe200078e0004 */
[----:B------:R-:W-:Y:S02]  /*6bf0*/  F2FP.F16.F32.PACK_AB R197, R154, R197 ;  /* 0x000000c59ac5723e */ /* 0x000fe400000000ff */
[----:B------:R-:W-:-:S02]  /*6c00*/  F2FP.F16.F32.PACK_AB R199, R156, R199 ;  /* 0x000000c79cc7723e */ /* 0x000fc400000000ff */
[----:B------:R-:W-:Y:S02]  /*6c10*/  F2FP.F16.F32.PACK_AB R192, R183, R192 ;  /* 0x000000c0b7c0723e */ /* 0x000fe400000000ff */
[----:B------:R-:W-:Y:S02]  /*6c20*/  F2FP.F16.F32.PACK_AB R193, R158, R193 ;  /* 0x000000c19ec1723e */ /* 0x000fe400000000ff */
[----:B------:R-:W-:Y:S02]  /*6c30*/  F2FP.F16.F32.PACK_AB R194, R165, R194 ;  /* 0x000000c2a5c2723e */ /* 0x000fe400000000ff */
[----:B------:R-:W-:Y:S02]  /*6c40*/  F2FP.F16.F32.PACK_AB R195, R160, R195 ;  /* 0x000000c3a0c3723e */ /* 0x000fe400000000ff */
[----:B------:R-:W-:Y:S02]  /*6c50*/  F2FP.F16.F32.PACK_AB R188, R161, R188 ;  /* 0x000000bca1bc723e */ /* 0x000fe400000000ff */
[----:B------:R-:W-:Y:S01]  /*6c60*/  F2FP.F16.F32.PACK_AB R189, R162, R189 ;  /* 0x000000bda2bd723e */ /* 0x000fe200000000ff */
[----:B0-----:R-:W-:Y:S01]  /*6c70*/  UPRMT UR5, UR4, 0x654, UR5 ;  /* 0x0000065404057896 */ /* 0x001fe20008000005 */
[----:B------:R-:W-:-:S02]  /*6c80*/  F2FP.F16.F32.PACK_AB R190, R157, R190 ;  /* 0x000000be9dbe723e */ /* 0x000fc400000000ff */
[----:B------:R-:W-:Y:S01]  /*6c90*/  UMOV UR4, UR39 ;  /* 0x0000002700047c82 */ /* 0x000fe20008000000 */
[----:B------:R-:W-:Y:S02]  /*6ca0*/  F2FP.F16.F32.PACK_AB R191, R164, R191 ;  /* 0x000000bfa4bf723e */ /* 0x000fe400000000ff */
[----:B------:R-:W-:Y:S02]  /*6cb0*/  F2FP.F16.F32.PACK_AB R184, R153, R184 ;  /* 0x000000b899b8723e */ /* 0x000fe400000000ff */
[----:B------:R-:W-:Y:S01]  /*6cc0*/  F2FP.F16.F32.PACK_AB R185, R166, R155 ;  /* 0x0000009ba6b9723e */ /* 0x000fe200000000ff */
[----:B------:R-:W-:Y:S01]  /*6cd0*/  SYNCS.ARRIVE.TRANS64.RED.A1T0 RZ, [UR5], RZ ;  /* 0x000000ffffff79a7 */ /* 0x000fe20008100405 */
[----:B------:R-:W-:Y:S02]  /*6ce0*/  F2FP.F16.F32.PACK_AB R186, R169, R186 ;  /* 0x000000baa9ba723e */ /* 0x000fe400000000ff */
[----:B------:R-:W-:Y:S02]  /*6cf0*/  IADD3 R221, R221, -0x1, RZ ;  /* 0xffffffffdddd7810 */ /* 0x000fe40007ffe0ff */
[----:B------:R-:W-:Y:S01]  /*6d00*/  F2FP.F16.F32.PACK_AB R187, R152, R159 ;  /* 0x0000009f98bb723e */ /* 0x000fe200000000ff */
[----:B------:R-:W-:Y:S06]  /*6d10*/  @P1 BRA `(.L_x_1030) ;  /* 0xffffffd400f81947 */ /* 0x000fec000383ffff */
.L_x_1011:
[----:B------:R-:W-:Y:S01]  /*6d20*/  UISETP.NE.AND UP1, UPT, UR61, URZ, UPT ;  /* 0x0000003f3d00728c */ /* 0x000fe2000bf25270 */
[----:B------:R-:W-:Y:S01]  /*6d30*/  IADD3 R21, -R21, 0x1, RZ ;  /* 0x0000000115157810 */ /* 0x000fe20007ffe1ff */
[----:B------:R-:W-:Y:S02]  /*6d40*/  UISETP.NE.AND UP0, UPT, UR42, URZ, UPT ;  /* 0x0000003f2a00728c */ /* 0x000fe4000bf05270 */
[----:B------:R-:W-:Y:S02]  /*6d50*/  UIADD3 UR6, UR43, 0x7f, URZ ;  /* 0x0000007f2b067890 */ /* 0x000fe4000fffe03f */
[----:B------:R-:W-:Y:S02]  /*6d60*/  IMAD R20, R20, UR41, R21 ;  /* 0x0000002914147c24 */ /* 0x000fe4000f8e0215 */
[----:B------:R-:W-:-:S03]  /*6d70*/  PLOP3.LUT P1, PT, PT, PT, UP0, 0x40, 0x0 ;  /* 0x000000000000781c */ /* 0x000fc60003f2e808 */
[----:B------:R-:W-:Y:S01]  /*6d80*/  @UP1 ULDC UR4, c[0x0][0x44c] ;  /* 0x0001130000041ab9 */ /* 0x000fe20000000800 */
[----:B------:R-:W-:Y:S01]  /*6d90*/  @UP1 ULDC UR7, c[0x0][0x450] ;  /* 0x0001140000071ab9 */ /* 0x000fe20000000800 */
[----:B------:R-:W-:-:S04]  /*6da0*/  UIMAD.WIDE.U32 UR4, UR6, UR4, URZ ;  /* 0x00000004060472a5 */ /* 0x000fc8000f8e003f */
[----:B------:R-:W-:-:S06]  /*6db0*/  @UP1 USHF.R.U32.HI UR6, URZ, UR7, UR5 ;  /* 0x000000073f061299 */ /* 0x000fcc0008011605 */
[----:B------:R-:W-:-:S04]  /*6dc0*/  VIADD R20, R20, UR6 ;  /* 0x0000000614147c36 */ /* 0x000fc80008000000 */
[----:B------:R-:W-:Y:S01]  /*6dd0*/  VIADD R21, R20, -UR11 ;  /* 0x8000000b14157c36 */ /* 0x000fe20008000000 */
[----:B------:R-:W-:Y:S06]  /*6de0*/  @P1 BRA `(.L_x_1031) ;  /* 0x0000000000441947 */ /* 0x000fec0003800000 */
[----:B------:R-:W-:-:S13]  /*6df0*/  ISETP.GT.AND P1, PT, R20, -0x1, PT ;  /* 0xffffffff1400780c */ /* 0x000fda0003f24270 */
[----:B------:R-:W-:Y:S05]  /*6e00*/  @P1 BRA `(.L_x_1032) ;  /* 0x0000000000201947 */ /* 0x000fea0003800000 */
[----:B------:R-:W0:Y:S01]  /*6e10*/  LDC R155, c[0x0][0x9e4] ;  /* 0x00027900ff9b7b82 */ /* 0x000e220000000800 */
[----:B------:R-:W-:Y:S02]  /*6e20*/  LOP3.LUT R153, RZ, R20, RZ, 0x33, !PT ;  /* 0x00000014ff997212 */ /* 0x000fe400078e33ff */
[----:B0-----:R-:W-:-:S13]  /*6e30*/  ISETP.NE.AND P1, PT, R155, 0x1, PT ;  /* 0x000000019b00780c */ /* 0x001fda0003f25270 */
[----:B------:R-:W0:Y:S02]  /*6e40*/  @P1 LDC.64 R156, c[0x0][0x9e8] ;  /* 0x00027a00ff9c1b82 */ /* 0x000e240000000a00 */
[----:B0-----:R-:W-:-:S05]  /*6e50*/  @P1 IMAD.HI.U32 R20, R153, R156, RZ ;  /* 0x0000009c99141227 */ /* 0x001fca00078e00ff */
[----:B------:R-:W-:-:S04]  /*6e60*/  @P1 SHF.R.U32.HI R153, RZ, R157, R20 ;  /* 0x0000009dff991219 */ /* 0x000fc80000011614 */
[----:B------:R-:W-:Y:S01]  /*6e70*/  LOP3.LUT R20, RZ, R153, RZ, 0x33, !PT ;  /* 0x00000099ff147212 */ /* 0x000fe200078e33ff */
[----:B------:R-:W-:Y:S06]  /*6e80*/  BRA `(.L_x_1033) ;  /* 0x0000000000147947 */ /* 0x000fec0003800000 */
.L_x_1032:
[----:B------:R-:W0:Y:S02]  /*6e90*/  LDC R155, c[0x0][0x9e4] ;  /* 0x00027900ff9b7b82 */ /* 0x000e240000000800 */
[----:B0-----:R-:W-:-:S13]  /*6ea0*/  ISETP.NE.AND P1, PT, R155, 0x1, PT ;  /* 0x000000019b00780c */ /* 0x001fda0003f25270 */
[----:B------:R-:W0:Y:S02]  /*6eb0*/  @P1 LDC.64 R152, c[0x0][0x9e8] ;  /* 0x00027a00ff981b82 */ /* 0x000e240000000a00 */
[----:B0-----:R-:W-:-:S05]  /*6ec0*/  @P1 IMAD.HI.U32 R152, R20, R152, RZ ;  /* 0x0000009814981227 */ /* 0x001fca00078e00ff */
[----:B------:R-:W-:-:S07]  /*6ed0*/  @P1 SHF.R.U32.HI R20, RZ, R153, R152 ;  /* 0x00000099ff141219 */ /* 0x000fce0000011698 */
.L_x_1033:
[----:B------:R-:W-:-:S05]  /*6ee0*/  IMAD R20, R20, R155, RZ ;  /* 0x0000009b14147224 */ /* 0x000fca00078e02ff */
[----:B------:R-:W-:-:S07]  /*6ef0*/  VIMNMX R21, R21, R20, !PT ;  /* 0x0000001415157248 */ /* 0x000fce0007fe0100 */
.L_x_1031:
[----:B------:R-:W-:Y:S01]  /*6f00*/  VIADD R21, R21, 0x3f ;  /* 0x0000003f15157836 */ /* 0x000fe20000000000 */
[----:B------:R-:W-:-:S04]  /*6f10*/  R2UR UR4, R200 ;  /* 0x00000000c80472ca */ /* 0x000fc800000e0000 */
[----:B------:R-:W-:-:S04]  /*6f20*/  SHF.R.S32.HI R20, RZ, 0x1f, R21 ;  /* 0x0000001fff147819 */ /* 0x000fc80000011415 */
[----:B------:R-:W-:-:S04]  /*6f30*/  LEA.HI R20, R20, R21, RZ, 0x6 ;  /* 0x0000001514147211 */ /* 0x000fc800078f30ff */
[----:B------:R-:W-:-:S04]  /*6f40*/  SHF.R.S32.HI R20, RZ, 0x6, R20 ;  /* 0x00000006ff147819 */ /* 0x000fc80000011414 */
[----:B------:R-:W-:-:S04]  /*6f50*/  VIMNMX R20, R20, UR4, !PT ;  /* 0x0000000414147c48 */ /* 0x000fc8000ffe0100 */
[----:B------:R-:W-:-:S13]  /*6f60*/  ISETP.GE.AND P1, PT, R221, R20, PT ;  /* 0x00000014dd00720c */ /* 0x000fda0003f26270 */
[----:B------:R-:W-:Y:S05]  /*6f70*/  @!P1 BRA `(.L_x_1034) ;  /* 0x0000001c00489947 */ /* 0x000fea0003800000 */
[----:B------:R-:W-:Y:S01]  /*6f80*/  IMAD.MOV.U32 R219, RZ, RZ, R3 ;  /* 0x000000ffffdb7224 */ /* 0x000fe200078e0003 */
[----:B------:R-:W-:Y:S01]  /*6f90*/  UMOV UR7, UR38 ;  /* 0x0000002600077c82 */ /* 0x000fe20008000000 */
[----:B------:R-:W-:Y:S01]  /*6fa0*/  IMAD.MOV.U32 R21, RZ, RZ, R4 ;  /* 0x000000ffff157224 */ /* 0x000fe200078e0004 */
[----:B------:R-:W-:Y:S01]  /*6fb0*/  UMOV UR4, UR39 ;  /* 0x0000002700047c82 */ /* 0x000fe20008000000 */
[----:B------:R-:W-:-:S05]  /*6fc0*/  ULDC UR54, c[0x0][0x988] ;  /* 0x0002620000367ab9 */ /* 0x000fca0000000800 */
.L_x_1045:
[----:B------:R-:W-:-:S04]  /*6fd0*/  UISETP.NE.AND UP0, UPT, UR4, 0x1, UPT ;  /* 0x000000010400788c */ /* 0x000fc8000bf05270 */
[----:B------:R-:W-:-:S04]  /*6fe0*/  USEL UR38, URZ, 0x1, UP0 ;  /* 0x000000013f267887 */ /* 0x000fc80008000000 */
[----:B------:R-:W-:Y:S01]  /*6ff0*/  ULOP3.LUT UR38, UR7, UR38, URZ, 0x3c, !UPT ;  /* 0x0000002607267292 */ /* 0x000fe2000f8e3c3f */
[----:B------:R-:W-:Y:S11]  /*7000*/  @!P0 BRA `(.L_x_1035) ;  /* 0x0000000000048947 */ /* 0x000ff60003800000 */
[----:B------:R-:W-:Y:S01]  /*7010*/  BPT.TRAP 0x1 ;  /* 0x000000040000795c */ /* 0x000fe20000300000 */
.L_x_1035:
        /* <DEDUP_REMOVED lines=9> */
.L_x_1036:
[----:B-1----:R-:W-:Y:S05]  /*70b0*/  @P1 BRA `(.L_x_1037) ;  /* 0x0000000000081947 */ /* 0x002fea0003800000 */
[----:B------:R-:W1:Y:S02]  /*70c0*/  SYNCS.PHASECHK.TRANS64.TRYWAIT P1, [UR6+0x30830], R3 ;  /* 0x03083003ff0075a7 */ /* 0x000e640008020146 */
[----:B-1----:R-:W-:Y:S05]  /*70d0*/  @!P1 BRA `(.L_x_1038) ;  /* 0x000000c800509947 */ /* 0x002fea0003800000 */
.L_x_1037:
        /* <DEDUP_REMOVED lines=187> */
[----:B------:R-:W-:Y:S01]  /*7c90*/  UMOV UR48, UR56 ;  /* 0x0000003800307c82 */ /* 0x000fe20008000000 */
[----:B------:R-:W-:Y:S01]  /*7ca0*/  UMOV UR49, UR57 ;  /* 0x0000003900317c82 */ /* 0x000fe20008000000 */
[----:B------:R-:W-:Y:S01]  /*7cb0*/  UMOV UR51, 0x40000040 ;  /* 0x4000004000337882 */ /* 0x000fe20000000000 */
        /* <DEDUP_REMOVED lines=37> */
.L_x_1039:
[----:B------:R-:W-:Y:S01]  /*7f10*/  ULEA UR5, UR4, UR40, 0x3 ;  /* 0x0000002804057291 */ /* 0x000fe2000f8e183f */
[----:B------:R-:W-:-:S05]  /*7f20*/  IMAD.U32 R0, RZ, RZ, UR7 ;  /* 0x00000007ff007e24 */ /* 0x000fca000f8e00ff */
[----:B------:R-:W-:-:S04]  /*7f30*/  SHF.L.U32 R0, R0, 0x1f, RZ ;  /* 0x0000001f00007819 */ /* 0x000fc800000006ff */
[----:B------:R2:W3:Y:S01]  /*7f40*/  SYNCS.PHASECHK.TRANS64.TRYWAIT P1, [UR5+0x30850], R0 ;  /* 0x03085000ff0075a7 */ /* 0x0004e20008020145 */
[----:B------:R-:W-:Y:S05]  /*7f50*/  @!P0 BRA `(.L_x_1040) ;  /* 0x0000000000048947 */ /* 0x000fea0003800000 */
[----:B------:R-:W-:Y:S01]  /*7f60*/  BPT.TRAP 0x1 ;  /* 0x000000040000795c */ /* 0x000fe20000300000 */
.L_x_1040:
[----:B---3--:R-:W-:Y:S05]  /*7f70*/  @P1 BRA `(.L_x_1041) ;  /* 0x0000000000081947 */ /* 0x008fea0003800000 */
[----:B------:R-:W3:Y:S02]  /*7f80*/  SYNCS.PHASECHK.TRANS64.TRYWAIT P1, [UR5+0x30850], R0 ;  /* 0x03085000ff0075a7 */ /* 0x000ee40008020145 */
[----:B---3--:R-:W-:Y:S05]  /*7f90*/  @!P1 BRA `(.L_x_1042) ;  /* 0x000000b800b89947 */ /* 0x008fea0003800000 */
.L_x_1041:
        /* <DEDUP_REMOVED lines=30> */
.L_x_1043:
[----:B0-2---:R-:W-:Y:S01]  /*8180*/  FMNMX.FTZ R0, R152, R21, !PT ;  /* 0x0000001598007209 */ /* 0x005fe20007810000 */
[----:B------:R-:W-:Y:S01]  /*8190*/  UMOV UR10, UR54 ;  /* 0x00000036000a7c82 */ /* 0x000fe20008000000 */
        /* <DEDUP_REMOVED lines=43> */
[C---:B------:R-:W-:Y:S01]  /*8450*/  FADD.FTZ R21, -R4.reuse, R21 ;  /* 0x0000001504157221 */ /* 0x040fe20000010100 */
[----:B------:R-:W-:-:S03]  /*8460*/  FMUL.FTZ R189, R4, UR10 ;  /* 0x0000000a04bd7c20 */ /* 0x000fc60008410000 */
[----:B------:R-:W-:Y:S01]  /*8470*/  FMUL.FTZ R186, R21, UR10 ;  /* 0x0000000a15ba7c20 */ /* 0x000fe20008410000 */
[----:B------:R-:W-:Y:S01]  /*8480*/  FADD.FTZ R21, -R3, R219 ;  /* 0x000000db03157221 */ /* 0x000fe20000010100 */
[--C-:B------:R-:W-:Y:S01]  /*8490*/  FFMA.FTZ R196, R153, UR10, -R189.reuse ;  /* 0x0000000a99c47c23 */ /* 0x100fe200080108bd */
[--C-:B------:R-:W-:Y:S01]  /*84a0*/  FFMA.FTZ R198, R156, UR10, -R189.reuse ;  /* 0x0000000a9cc67c23 */ /* 0x100fe200080108bd */
[----:B------:R0:W-:Y:S01]  /*84b0*/  MUFU.EX2 R0, R186 ;  /* 0x000000ba00007308 */ /* 0x0001e20000000800 */
[----:B------:R-:W-:Y:S01]  /*84c0*/  FMUL.FTZ R2, R21, UR10 ;  /* 0x0000000a15027c20 */ /* 0x000fe20008410000 */
[--C-:B------:R-:W-:Y:S01]  /*84d0*/  FFMA.FTZ R21, R152, UR10, -R189.reuse ;  /* 0x0000000a98157c23 */ /* 0x100fe200080108bd */
[----:B------:R-:W-:Y:S01]  /*84e0*/  FMUL.FTZ R152, R3, UR10 ;  /* 0x0000000a03987c20 */ /* 0x000fe20008410000 */
        /* <DEDUP_REMOVED lines=14> */
[--C-:B------:R-:W-:Y:S01]  /*85d0*/  FFMA.FTZ R160, R167, UR10, -R152.reuse ;  /* 0x0000000aa7a07c23 */ /* 0x100fe20008010898 */
[--C-:B------:R-:W-:Y:S01]  /*85e0*/  FFMA.FTZ R161, R169, UR10, -R189.reuse ;  /* 0x0000000aa9a17c23 */ /* 0x100fe200080108bd */
[--C-:B------:R-:W-:Y:S01]  /*85f0*/  FFMA.FTZ R188, R168, UR10, -R189.reuse ;  /* 0x0000000aa8bc7c23 */ /* 0x100fe200080108bd */
[--C-:B------:R-:W-:Y:S01]  /*8600*/  FFMA.FTZ R190, R172, UR10, -R189.reuse ;  /* 0x0000000aacbe7c23 */ /* 0x100fe200080108bd */
[--C-:B------:R-:W-:Y:S01]  /*8610*/  FFMA.FTZ R157, R173, UR10, -R189.reuse ;  /* 0x0000000aad9d7c23 */ /* 0x100fe200080108bd */
[--C-:B------:R-:W-:Y:S01]  /*8620*/  FFMA.FTZ R184, R176, UR10, -R189.reuse ;  /* 0x0000000ab0b87c23 */ /* 0x100fe200080108bd */
[--C-:B------:R-:W-:Y:S01]  /*8630*/  FFMA.FTZ R153, R177, UR10, -R189.reuse ;  /* 0x0000000ab1997c23 */ /* 0x100fe200080108bd */
[----:B------:R-:W2:Y:S01]  /*8640*/  MUFU.EX2 R197, R197 ;  /* 0x000000c500c57308 */ /* 0x000ea20000000800 */
[--C-:B0-----:R-:W-:Y:S01]  /*8650*/  FFMA.FTZ R186, R180, UR10, -R189.reuse ;  /* 0x0000000ab4ba7c23 */ /* 0x101fe200080108bd */
[----:B------:R-:W-:Y:S01]  /*8660*/  FFMA.FTZ R169, R181, UR10, -R189 ;  /* 0x0000000ab5a97c23 */ /* 0x000fe200080108bd */
[--C-:B------:R-:W-:Y:S01]  /*8670*/  FFMA.FTZ R189, R170, UR10, -R152.reuse ;  /* 0x0000000aaabd7c23 */ /* 0x100fe20008010898 */
[--C-:B------:R-:W-:Y:S01]  /*8680*/  FFMA.FTZ R162, R171, UR10, -R152.reuse ;  /* 0x0000000aaba27c23 */ /* 0x100fe20008010898 */
[--C-:B------:R-:W-:Y:S01]  /*8690*/  FFMA.FTZ R191, R174, UR10, -R152.reuse ;  /* 0x0000000aaebf7c23 */ /* 0x100fe20008010898 */
[----:B------:R-:W-:-:S02]  /*86a0*/  FFMA.FTZ R164, R175, UR10, -R152 ;  /* 0x0000000aafa47c23 */ /* 0x000fc40008010898 */
[----:B------:R-:W0:Y:S01]  /*86b0*/  MUFU.EX2 R196, R196 ;  /* 0x000000c400c47308 */ /* 0x000e220000000800 */
[----:B-1----:R-:W-:-:S07]  /*86c0*/  FFMA.FTZ R155, R0, R18, R21 ;  /* 0x00000012009b7223 */ /* 0x002fce0000010015 */
[----:B------:R-:W1:Y:S01]  /*86d0*/  MUFU.EX2 R154, R154 ;  /* 0x0000009a009a7308 */ /* 0x000e620000000800 */
[----:B--2---:R-:W-:-:S07]  /*86e0*/  FFMA.FTZ R5, R2, R5, R197 ;  /* 0x0000000502057223 */ /* 0x004fce00000100c5 */
[----:B------:R-:W2:Y:S01]  /*86f0*/  MUFU.EX2 R198, R198 ;  /* 0x000000c600c67308 */ /* 0x000ea20000000800 */
[----:B0-----:R-:W-:-:S07]  /*8700*/  FADD.FTZ R155, R196, R155 ;  /* 0x0000009bc49b7221 */ /* 0x001fce0000010000 */
[----:B------:R-:W0:Y:S01]  /*8710*/  MUFU.EX2 R199, R199 ;  /* 0x000000c700c77308 */ /* 0x000e220000000800 */
[----:B-1----:R-:W-:-:S07]  /*8720*/  FADD.FTZ R18, R154, R5 ;  /* 0x000000059a127221 */ /* 0x002fce0000010000 */
[----:B------:R-:W1:Y:S01]  /*8730*/  MUFU.EX2 R187, R187 ;  /* 0x000000bb00bb7308 */ /* 0x000e620000000800 */
[----:B--2---:R-:W-:Y:S01]  /*8740*/  FADD.FTZ R166, R198, R155 ;  /* 0x0000009bc6a67221 */ /* 0x004fe20000010000 */
[----:B------:R-:W-:-:S06]  /*8750*/  FFMA.FTZ R155, R178, UR10, -R152 ;  /* 0x0000000ab29b7c23 */ /* 0x000fcc0008010898 */
[----:B------:R-:W2:Y:S01]  /*8760*/  MUFU.EX2 R156, R156 ;  /* 0x0000009c009c7308 */ /* 0x000ea20000000800 */
[----:B0-----:R-:W-:-:S07]  /*8770*/  FADD.FTZ R5, R199, R18 ;  /* 0x00000012c7057221 */ /* 0x001fce0000010000 */
[----:B------:R-:W0:Y:S01]  /*8780*/  MUFU.EX2 R192, R192 ;  /* 0x000000c000c07308 */ /* 0x000e220000000800 */
[----:B-1----:R-:W-:-:S07]  /*8790*/  FADD.FTZ R159, R187, R166 ;  /* 0x000000a6bb9f7221 */ /* 0x002fce0000010000 */
[----:B------:R-:W1:Y:S01]  /*87a0*/  MUFU.EX2 R193, R193 ;  /* 0x000000c100c17308 */ /* 0x000e620000000800 */
[----:B--2---:R-:W-:-:S07]  /*87b0*/  FADD.FTZ R18, R156, R5 ;  /* 0x000000059c127221 */ /* 0x004fce0000010000 */
        /* <DEDUP_REMOVED lines=10> */
[----:B-1----:R-:W-:Y:S01]  /*8860*/  FADD.FTZ R168, R194, R159 ;  /* 0x0000009fc2a87221 */ /* 0x002fe20000010000 */
[--C-:B------:R-:W-:Y:S01]  /*8870*/  FFMA.FTZ R159, R182, UR10, -R152.reuse ;  /* 0x0000000ab69f7c23 */ /* 0x100fe20008010898 */
[----:B------:R-:W-:-:S05]  /*8880*/  FFMA.FTZ R152, R183, UR10, -R152 ;  /* 0x0000000ab7987c23 */ /* 0x000fca0008010898 */
[----:B------:R-:W1:Y:S01]  /*8890*/  MUFU.EX2 R160, R160 ;  /* 0x000000a000a07308 */ /* 0x000e620000000800 */
[----:B--2---:R-:W-:-:S07]  /*88a0*/  FADD.FTZ R5, R195, R18 ;  /* 0x00000012c3057221 */ /* 0x004fce0000010000 */
        /* <DEDUP_REMOVED lines=31> */
[----:B0-----:R-:W-:Y:S01]  /*8aa0*/  FADD.FTZ R5, R159, R18 ;  /* 0x000000129f057221 */ /* 0x001fe20000010000 */
[----:B-1----:R-:W-:-:S03]  /*8ab0*/  FADD.FTZ R18, R169, R168 ;  /* 0x000000a8a9127221 */ /* 0x002fc60000010000 */
[----:B--2---:R-:W-:Y:S01]  /*8ac0*/  FADD.FTZ R5, R152, R5 ;  /* 0x0000000598057221 */ /* 0x004fe20000010000 */
[----:B------:R-:W-:Y:S06]  /*8ad0*/  @!P0 BRA `(.L_x_1044) ;  /* 0x0000000000048947 */ /* 0x000fec0003800000 */
[----:B------:R-:W-:Y:S01]  /*8ae0*/  BPT.TRAP 0x1 ;  /* 0x000000040000795c */ /* 0x000fe20000300000 */
.L_x_1044:
[----:B------:R-:W0:Y:S01]  /*8af0*/  S2UR UR4, SR_CgaCtaId ;  /* 0x00000000000479c3 */ /* 0x000e220000008800 */
[----:B------:R-:W-:Y:S01]  /*8b00*/  UIADD3 UR5, UR5, 0x30860, URZ ;  /* 0x0003086005057890 */ /* 0x000fe2000fffe03f */
[C---:B------:R-:W-:Y:S01]  /*8b10*/  ISETP.GT.AND P1, PT, R221.reuse, R20, PT ;  /* 0x00000014dd00720c */ /* 0x040fe20003f24270 */
[----:B------:R-:W-:Y:S01]  /*8b20*/  UMOV UR7, UR38 ;  /* 0x0000002600077c82 */ /* 0x000fe20008000000 */
[----:B------:R-:W-:Y:S01]  /*8b30*/  F2FP.F16.F32.PACK_AB R196, R196, R21 ;  /* 0x00000015c4c4723e */ /* 0x000fe200000000ff */
[----:B------:R-:W-:Y:S01]  /*8b40*/  VIADD R221, R221, 0xffffffff ;  /* 0xffffffffdddd7836 */ /* 0x000fe20000000000 */
[----:B------:R-:W-:Y:S01]  /*8b50*/  F2FP.F16.F32.PACK_AB R198, R187, R198 ;  /* 0x000000c6bbc6723e */ /* 0x000fe200000000ff */
[----:B------:R-:W-:Y:S01]  /*8b60*/  IMAD.MOV.U32 R219, RZ, RZ, R3 ;  /* 0x000000ffffdb7224 */ /* 0x000fe200078e0003 */
[----:B------:R-:W-:Y:S01]  /*8b70*/  F2FP.F16.F32.PACK_AB R192, R185, R192 ;  /* 0x000000c0b9c0723e */ /* 0x000fe200000000ff */
[----:B------:R-:W-:Y:S01]  /*8b80*/  IMAD.MOV.U32 R21, RZ, RZ, R4 ;  /* 0x000000ffff157224 */ /* 0x000fe200078e0004 */
        /* <DEDUP_REMOVED lines=15> */
[----:B------:R-:W-:Y:S01]  /*8c80*/  F2FP.F16.F32.PACK_AB R187, R152, R159 ;  /* 0x0000009f98bb723e */ /* 0x000fe200000000ff */
[----:B------:R-:W-:Y:S06]  /*8c90*/  @P1 BRA `(.L_x_1045) ;  /* 0xffffffe000cc1947 */ /* 0x000fec000383ffff */
.L_x_1034:
[----:B------:R-:W-:-:S13]  /*8ca0*/  R2UR UR4, R200 ;  /* 0x00000000c80472ca */ /* 0x000fda00000e0000 */
[----:B------:R-:W-:-:S13]  /*8cb0*/  ISETP.GE.AND P1, PT, R221, UR4, PT ;  /* 0x00000004dd007c0c */ /* 0x000fda000bf26270 */
[----:B------:R-:W-:Y:S05]  /*8cc0*/  @!P1 BRA `(.L_x_1046) ;  /* 0x0000002800289947 */ /* 0x000fea0003800000 */
[----:B------:R-:W-:Y:S01]  /*8cd0*/  IMAD.MOV.U32 R21, RZ, RZ, R3 ;  /* 0x000000ffff157224 */ /* 0x000fe200078e0003 */
[----:B------:R-:W-:Y:S01]  /*8ce0*/  UMOV UR6, UR38 ;  /* 0x0000002600067c82 */ /* 0x000fe20008000000 */
[----:B------:R-:W-:Y:S01]  /*8cf0*/  IMAD.MOV.U32 R20, RZ, RZ, R4 ;  /* 0x000000ffff147224 */ /* 0x000fe200078e0004 */
[----:B------:R-:W-:Y:S01]  /*8d00*/  UMOV UR4, UR39 ;  /* 0x0000002700047c82 */ /* 0x000fe20008000000 */
[----:B------:R-:W-:Y:S01]  /*8d10*/  ULDC UR54, c[0x0][0x9e4] ;  /* 0x0002790000367ab9 */ /* 0x000fe20000000800 */
[----:B------:R-:W-:Y:S01]  /*8d20*/  ULDC UR58, c[0x0][0x9dc] ;  /* 0x00027700003a7ab9 */ /* 0x000fe20000000800 */
[----:B------:R-:W-:Y:S01]  /*8d30*/  ULDC UR55, c[0x0][0x288] ;  /* 0x0000a20000377ab9 */ /* 0x000fe20000000800 */
[----:B------:R-:W-:-:S05]  /*8d40*/  ULDC UR59, c[0x0][0x988] ;  /* 0x00026200003b7ab9 */ /* 0x000fca0000000800 */
.L_x_1065:
[----:B------:R-:W-:-:S04]  /*8d50*/  UIADD3 UR7, UR4, 0x1, URZ ;  /* 0x0000000104077890 */ /* 0x000fc8000fffe03f */
[----:B------:R-:W-:-:S04]  /*8d60*/  UISETP.NE.AND UP0, UPT, UR7, 0x2, UPT ;  /* 0x000000020700788c */ /* 0x000fc8000bf05270 */
[----:B------:R-:W-:Y:S02]  /*8d70*/  USEL UR7, UR7, URZ, UP0 ;  /* 0x0000003f07077287 */ /* 0x000fe40008000000 */
[----:B------:R-:W-:-:S04]  /*8d80*/  USEL UR38, URZ, 0x1, UP0 ;  /* 0x000000013f267887 */ /* 0x000fc80008000000 */
[----:B------:R-:W-:Y:S01]  /*8d90*/  ULOP3.LUT UR38, UR6, UR38, URZ, 0x3c, !UPT ;  /* 0x0000002606267292 */ /* 0x000fe2000f8e3c3f */
[----:B------:R-:W-:Y:S01]  /*8da0*/  UMOV UR39, UR7 ;  /* 0x0000000700277c82 */ /* 0x000fe20008000000 */
[----:B------:R-:W-:Y:S10]  /*8db0*/  @!P0 BRA `(.L_x_1047) ;  /* 0x0000000000048947 */ /* 0x000ff40003800000 */
[----:B------:R-:W-:Y:S01]  /*8dc0*/  BPT.TRAP 0x1 ;  /* 0x000000040000795c */ /* 0x000fe20000300000 */
.L_x_1047:
[----:B------:R-:W-:Y:S01]  /*8dd0*/  ULEA UR5, UR39, UR40, 0x3 ;  /* 0x0000002827057291 */ /* 0x000fe2000f8e183f */
[----:B------:R-:W-:-:S05]  /*8de0*/  IMAD.U32 R3, RZ, RZ, UR38 ;  /* 0x00000026ff037e24 */ /* 0x000fca000f8e00ff */
[----:B------:R-:W-:-:S04]  /*8df0*/  SHF.L.U32 R3, R3, 0x1f, RZ ;  /* 0x0000001f03037819 */ /* 0x000fc800000006ff */
[----:B------:R0:W1:Y:S01]  /*8e00*/  SYNCS.PHASECHK.TRANS64.TRYWAIT P1, [UR5+0x30830], R3 ;  /* 0x03083003ff0075a7 */ /* 0x0000620008020145 */
[----:B------:R-:W-:Y:S05]  /*8e10*/  @!P0 BRA `(.L_x_1048) ;  /* 0x0000000000048947 */ /* 0x000fea0003800000 */
[----:B------:R-:W-:Y:S01]  /*8e20*/  BPT.TRAP 0x1 ;  /* 0x000000040000795c */ /* 0x000fe20000300000 */
.L_x_1048:
[----:B-1----:R-:W-:Y:S05]  /*8e30*/  @P1 BRA `(.L_x_1049) ;  /* 0x0000000000081947 */ /* 0x002fea0003800000 */
[----:B------:R-:W1:Y:S02]  /*8e40*/  SYNCS.PHASECHK.TRANS64.TRYWAIT P1, [UR5+0x30830], R3 ;  /* 0x03083003ff0075a7 */ /* 0x000e640008020145 */
[----:B-1----:R-:W-:Y:S05]  /*8e50*/  @!P1 BRA `(.L_x_1050) ;  /* 0x000000ac00209947 */ /* 0x002fea0003800000 */
.L_x_1049:
        /* <DEDUP_REMOVED lines=227> */
.L_x_1051:
[----:B------:R-:W-:Y:S01]  /*9c90*/  ULEA UR5, UR4, UR40, 0x3 ;  /* 0x0000002804057291 */ /* 0x000fe2000f8e183f */
[----:B------:R-:W-:-:S05]  /*9ca0*/  IMAD.U32 R0, RZ, RZ, UR6 ;  /* 0x00000006ff007e24 */ /* 0x000fca000f8e00ff */
[----:B------:R-:W-:-:S04]  /*9cb0*/  SHF.L.U32 R0, R0, 0x1f, RZ ;  /* 0x0000001f00007819 */ /* 0x000fc800000006ff */
[----:B------:R2:W3:Y:S01]  /*9cc0*/  SYNCS.PHASECHK.TRANS64.TRYWAIT P1, [UR5+0x30850], R0 ;  /* 0x03085000ff0075a7 */ /* 0x0004e20008020145 */
[----:B------:R-:W-:Y:S05]  /*9cd0*/  @!P0 BRA `(.L_x_1052) ;  /* 0x0000000000048947 */ /* 0x000fea0003800000 */
[----:B------:R-:W-:Y:S01]  /*9ce0*/  BPT.TRAP 0x1 ;  /* 0x000000040000795c */ /* 0x000fe20000300000 */
.L_x_1052:
[----:B---3--:R-:W-:Y:S05]  /*9cf0*/  @P1 BRA `(.L_x_1053) ;  /* 0x0000000000081947 */ /* 0x008fea0003800000 */
[----:B------:R-:W3:Y:S02]  /*9d00*/  SYNCS.PHASECHK.TRANS64.TRYWAIT P1, [UR5+0x30850], R0 ;  /* 0x03085000ff0075a7 */ /* 0x000ee40008020145 */
[----:B---3--:R-:W-:Y:S05]  /*9d10*/  @!P1 BRA `(.L_x_1054) ;  /* 0x0000009c00889947 */ /* 0x008fea0003800000 */
.L_x_1053:
        /* <DEDUP_REMOVED lines=30> */
.L_x_1055:
[----:B------:R-:W-:Y:S01]  /*9f00*/  UISETP.NE.AND UP1, UPT, UR61, URZ, UPT ;  /* 0x0000003f3d00728c */ /* 0x000fe2000bf25270 */
[----:B------:R-:W3:Y:S01]  /*9f10*/  S2UR UR10, SR_CgaCtaId ;  /* 0x00000000000a79c3 */ /* 0x000ee20000008800 */
[----:B------:R-:W-:Y:S01]  /*9f20*/  VIADD R189, R23, UR43 ;  /* 0x0000002b17bd7c36 */ /* 0x000fe20008000000 */
[----:B------:R-:W-:Y:S01]  /*9f30*/  ULEA UR4, UR7, UR40, 0x3 ;  /* 0x0000002807047291 */ /* 0x000fe2000f8e183f */
[----:B-1----:R-:W-:Y:S01]  /*9f40*/  IMAD.SHL.U32 R4, R221, 0x40, RZ ;  /* 0x00000040dd047824 */ /* 0x002fe200078e00ff */
[----:B------:R-:W-:Y:S01]  /*9f50*/  UISETP.NE.AND UP0, UPT, UR42, URZ, UPT ;  /* 0x0000003f2a00728c */ /* 0x000fe2000bf05270 */
[----:B------:R-:W-:Y:S01]  /*9f60*/  PLOP3.LUT P1, PT, PT, PT, UP1, 0x80, 0x0 ;  /* 0x000000000000781c */ /* 0x000fe20003f2f018 */
[----:B------:R-:W-:Y:S01]  /*9f70*/  UIADD3 UR4, UR4, 0x30840, URZ ;  /* 0x0003084004047890 */ /* 0x000fe2000fffe03f */
[----:B------:R-:W-:Y:S01]  /*9f80*/  PLOP3.LUT P2, PT, PT, PT, UP1, 0x80, 0x0 ;  /* 0x000000000000781c */ /* 0x000fe20003f4f018 */
[----:B------:R-:W1:Y:S02]  /*9f90*/  LDC R184, c[0x0][0x2f0] ;  /* 0x0000bc00ffb87b82 */ /* 0x000e640000000800 */
[----:B------:R-:W-:-:S08]  /*9fa0*/  @UP1 ULDC UR6, c[0x0][0x44c] ;  /* 0x0001130000061ab9 */ /* 0x000fd00000000800 */
[----:B0-2---:R-:W-:Y:S01]  /*9fb0*/  @P1 IMAD.HI.U32 R0, R189, UR6, RZ ;  /* 0x00000006bd001c27 */ /* 0x005fe2000f8e00ff */
[----:B------:R-:W-:Y:S01]  /*9fc0*/  @UP1 ULDC UR6, c[0x0][0x450] ;  /* 0x0001140000061ab9 */ /* 0x000fe20000000800 */
[----:B------:R-:W-:-:S03]  /*9fd0*/  PLOP3.LUT P1, PT, PT, PT, UP0, 0x40, 0x0 ;  /* 0x000000000000781c */ /* 0x000fc60003f2e808 */
[----:B------:R-:W-:Y:S01]  /*9fe0*/  @P2 SHF.R.U32.HI R189, RZ, UR6, R0 ;  /* 0x00000006ffbd2c19 */ /* 0x000fe20008011600 */
[----:B---3--:R-:W-:Y:S01]  /*9ff0*/  UPRMT UR4, UR10, 0x654, UR4 ;  /* 0x000006540a047896 */ /* 0x008fe20008000004 */
[----:B------:R-:W-:Y:S02]  /*a000*/  IADD3 R0, -R4, 0x1, RZ ;  /* 0x0000000104007810 */ /* 0x000fe40007ffe1ff */
[----:B------:R-:W-:Y:S01]  /*a010*/  ULDC UR10, c[0x0][0x9e0] ;  /* 0x00027800000a7ab9 */ /* 0x000fe20000000800 */
[----:B------:R-:W0:Y:S02]  /*a020*/  SHFL.IDX PT, R185, R189, RZ, 0x1c1f ;  /* 0x001c1fffbdb97589 */ /* 0x000e2400000e0000 */
[----:B------:R-:W-:-:S03]  /*a030*/  IMAD R3, R19, -0x2, R0 ;  /* 0xfffffffe13037824 */ /* 0x000fc600078e0200 */
[----:B------:R-:W-:Y:S01]  /*a040*/  SYNCS.ARRIVE.TRANS64.RED.A1T0 RZ, [UR4], RZ ;  /* 0x000000ffffff79a7 */ /* 0x000fe20008100404 */
[----:B-1----:R-:W-:Y:S01]  /*a050*/  IMAD R3, R184, UR41, R3 ;  /* 0x00000029b8037c24 */ /* 0x002fe2000f8e0203 */
[----:B------:R-:W-:-:S04]  /*a060*/  ULOP3.LUT UR4, URZ, UR58, URZ, 0x33, !UPT ;  /* 0x0000003a3f047292 */ /* 0x000fc8000f8e333f */
[----:B------:R-:W-:-:S05]  /*a070*/  IADD3 R3, R3, -UR55, RZ ;  /* 0x8000003703037c10 */ /* 0x000fca000fffe0ff */
[C---:B------:R-:W-:Y:S02]  /*a080*/  VIADD R0, R3.reuse, UR10 ;  /* 0x0000000a03007c36 */ /* 0x040fe40008000000 */
[----:B------:R-:W-:Y:S02]  /*a090*/  VIADD R186, R3, UR4 ;  /* 0x0000000403ba7c36 */ /* 0x000fe40008000000 */
[--C-:B0-----:R-:W-:Y:S02]  /*a0a0*/  IMAD.IADD R187, R0, 0x1, R185.reuse ;  /* 0x0000000100bb7824 */ /* 0x101fe400078e02b9 */
[----:B------:R-:W-:Y:S01]  /*a0b0*/  IMAD.IADD R188, R186, 0x1, R185 ;  /* 0x00000001babc7824 */ /* 0x000fe200078e02b9 */
[----:B------:R-:W-:Y:S06]  /*a0c0*/  @P1 BRA `(.L_x_1056) ;  /* 0x00000000005c1947 */ /* 0x000fec0003800000 */
[----:B------:R-:W-:Y:S01]  /*a0d0*/  IMAD R2, R184, UR41, R185 ;  /* 0x00000029b8027c24 */ /* 0x000fe2000f8e02b9 */
[----:B------:R-:W-:Y:S03]  /*a0e0*/  BSSY B0, `(.L_x_1057) ;  /* 0x0000011000007945 */ /* 0x000fe60003800000 */
[----:B------:R-:W-:-:S05]  /*a0f0*/  VIADD R185, R2, -UR55 ;  /* 0x8000003702b97c36 */ /* 0x000fca0008000000 */
        /* <DEDUP_REMOVED lines=10> */
.L_x_1058:
[----:B------:R-:W-:-:S05]  /*a1a0*/  IMAD.U32 R190, RZ, RZ, UR54 ;  /* 0x00000036ffbe7e24 */ /* 0x000fca000f8e00ff */
[----:B------:R-:W-:-:S13]  /*a1b0*/  ISETP.NE.AND P1, PT, R190, 0x1, PT ;  /* 0x00000001be00780c */ /* 0x000fda0003f25270 */
[----:B------:R-:W0:Y:S02]  /*a1c0*/  @P1 LDC.64 R2, c[0x0][0x9e8] ;  /* 0x00027a00ff021b82 */ /* 0x000e240000000a00 */
[----:B0-----:R-:W-:-:S05]  /*a1d0*/  @P1 IMAD.HI.U32 R2, R185, R2, RZ ;  /* 0x00000002b9021227 */ /* 0x001fca00078e00ff */
[----:B------:R-:W-:-:S07]  /*a1e0*/  @P1 SHF.R.U32.HI R185, RZ, R3, R2 ;  /* 0x00000003ffb91219 */ /* 0x000fce0000011602 */
.L_x_1059:
[----:B------:R-:W-:Y:S05]  /*a1f0*/  BSYNC B0 ;  /* 0x0000000000007941 */ /* 0x000fea0003800000 */
.L_x_1057:
[----:B------:R-:W-:-:S04]  /*a200*/  IMAD R2, R185, R190, -R4 ;  /* 0x000000beb9027224 */ /* 0x000fc800078e0a04 */
[----:B------:R-:W-:-:S05]  /*a210*/  IMAD R2, R19, -0x2, R2 ;  /* 0xfffffffe13027824 */ /* 0x000fca00078e0202 */
[----:B------:R-:W-:Y:S02]  /*a220*/  VIADDMNMX R187, R2, R190, R187, PT ;  /* 0x000000be02bb7246 */ /* 0x000fe400038001bb */
[----:B------:R-:W-:-:S07]  /*a230*/  VIMNMX R188, R188, R2, !PT ;  /* 0x00000002bcbc7248 */ /* 0x000fce0007fe0100 */
.L_x_1056:
        /* <DEDUP_REMOVED lines=8> */
[----:B------:R-:W-:Y:S02]  /*a2c0*/  ISETP.GT.AND P4, PT, R188, 0x18, P1 ;  /* 0x00000018bc00780c */ /* 0x000fe40000f84270 */
[----:B------:R-:W-:Y:S02]  /*a2d0*/  FSEL R185, R152, -INF , !P5 ;  /* 0xff80000098b97808 */ /* 0x000fe40006800000 */
[----:B------:R-:W-:Y:S02]  /*a2e0*/  ISETP.LT.OR P4, PT, R187, 0x19, P4 ;  /* 0x00000019bb00780c */ /* 0x000fe40002781670 */
[C---:B------:R-:W-:Y:S02]  /*a2f0*/  ISETP.GT.AND P6, PT, R188.reuse, 0x8, P1 ;  /* 0x00000008bc00780c */ /* 0x040fe40000fc4270 */
[----:B------:R-:W-:-:S02]  /*a300*/  ISETP.GT.AND P2, PT, R188, 0x9, P1 ;  /* 0x00000009bc00780c */ /* 0x000fc40000f44270 */
[----:B------:R-:W-:Y:S01]  /*a310*/  ISETP.GT.AND P3, PT, R188, 0x10, P1 ;  /* 0x00000010bc00780c */ /* 0x000fe20000f64270 */
[--C-:B0-----:R-:W-:Y:S01]  /*a320*/  IMAD.IADD R0, R0, 0x1, R189.reuse ;  /* 0x0000000100007824 */ /* 0x101fe200078e02bd */
[----:B------:R-:W-:Y:S01]  /*a330*/  ISETP.GT.AND P5, PT, R188, 0x11, P1 ;  /* 0x00000011bc00780c */ /* 0x000fe20000fa4270 */
        /* <DEDUP_REMOVED lines=52> */
.L_x_1062:
[----:B------:R-:W-:-:S05]  /*a680*/  IMAD.U32 R152, RZ, RZ, UR54 ;  /* 0x00000036ff987e24 */ /* 0x000fca000f8e00ff */
[----:B------:R-:W-:-:S13]  /*a690*/  ISETP.NE.AND P2, PT, R152, 0x1, PT ;  /* 0x000000019800780c */ /* 0x000fda0003f45270 */
[----:B------:R-:W0:Y:S02]  /*a6a0*/  @P2 LDC.64 R2, c[0x0][0x9e8] ;  /* 0x00027a00ff022b82 */ /* 0x000e240000000a00 */
[----:B0-----:R-:W-:-:S05]  /*a6b0*/  @P2 IMAD.HI.U32 R2, R187, R2, RZ ;  /* 0x00000002bb022227 */ /* 0x001fca00078e00ff */
[----:B------:R-:W-:-:S07]  /*a6c0*/  @P2 SHF.R.U32.HI R187, RZ, R3, R2 ;  /* 0x00000003ffbb2219 */ /* 0x000fce0000011602 */
.L_x_1063:
[----:B------:R-:W-:Y:S05]  /*a6d0*/  BSYNC B0 ;  /* 0x0000000000007941 */ /* 0x000fea0003800000 */
.L_x_1061:
[----:B------:R-:W-:-:S04]  /*a6e0*/  IMAD R4, R187, R152, -R4 ;  /* 0x00000098bb047224 */ /* 0x000fc800078e0a04 */
[----:B------:R-:W-:-:S05]  /*a6f0*/  IMAD R3, R19, -0x2, R4 ;  /* 0xfffffffe13037824 */ /* 0x000fca00078e0204 */
[----:B------:R-:W-:Y:S02]  /*a700*/  VIADDMNMX R0, R3, R152, R0, PT ;  /* 0x0000009803007246 */ /* 0x000fe40003800100 */
[----:B------:R-:W-:-:S07]  /*a710*/  VIMNMX R186, R186, R3, !PT ;  /* 0x00000003baba7248 */ /* 0x000fce0007fe0100 */
.L_x_1060:
        /* <DEDUP_REMOVED lines=201> */
.L_x_1064:
[----:B------:R-:W0:Y:S01]  /*b3b0*/  S2UR UR6, SR_CgaCtaId ;  /* 0x00000000000679c3 */ /* 0x000e220000008800 */
[----:B------:R-:W-:Y:S01]  /*b3c0*/  R2UR UR4, R200 ;  /* 0x00000000c80472ca */ /* 0x000fe200000e0000 */
[----:B------:R-:W-:Y:S01]  /*b3d0*/  UIADD3 UR5, UR5, 0x30860, URZ ;  /* 0x0003086005057890 */ /* 0x000fe2000fffe03f */
[----:B------:R-:W-:Y:S02]  /*b3e0*/  F2FP.F16.F32.PACK_AB R196, R196, R185 ;  /* 0x000000b9c4c4723e */ /* 0x000fe400000000ff */
[----:B------:R-:W-:Y:S01]  /*b3f0*/  F2FP.F16.F32.PACK_AB R197, R20, R197 ;  /* 0x000000c514c5723e */ /* 0x000fe200000000ff */
[----:B------:R-:W-:Y:S01]  /*b400*/  IMAD.MOV.U32 R20, RZ, RZ, R4 ;  /* 0x000000ffff147224 */ /* 0x000fe200078e0004 */
[----:B------:R-:W-:Y:S02]  /*b410*/  F2FP.F16.F32.PACK_AB R198, R187, R198 ;  /* 0x000000c6bbc6723e */ /* 0x000fe400000000ff */
[----:B------:R-:W-:Y:S01]  /*b420*/  F2FP.F16.F32.PACK_AB R185, R164, R21 ;  /* 0x00000015a4b9723e */ /* 0x000fe200000000ff */
[----:B------:R-:W-:Y:S01]  /*b430*/  IMAD.MOV.U32 R21, RZ, RZ, R3 ;  /* 0x000000ffff157224 */ /* 0x000fe200078e0003 */
[----:B------:R-:W-:-:S02]  /*b440*/  F2FP.F16.F32.PACK_AB R199, R154, R199 ;  /* 0x000000c79ac7723e */ /* 0x000fc400000000ff */
[----:B------:R-:W-:Y:S02]  /*b450*/  F2FP.F16.F32.PACK_AB R192, R183, R192 ;  /* 0x000000c0b7c0723e */ /* 0x000fe400000000ff */
[C---:B------:R-:W-:Y:S01]  /*b460*/  ISETP.GT.AND P1, PT, R221.reuse, UR4, PT ;  /* 0x00000004dd007c0c */ /* 0x040fe2000bf24270 */
[----:B------:R-:W-:Y:S01]  /*b470*/  UMOV UR4, UR39 ;  /* 0x0000002700047c82 */ /* 0x000fe20008000000 */
[----:B------:R-:W-:Y:S01]  /*b480*/  F2FP.F16.F32.PACK_AB R193, R156, R193 ;  /* 0x000000c19cc1723e */ /* 0x000fe200000000ff */
[----:B------:R-:W-:Y:S01]  /*b490*/  VIADD R221, R221, 0xffffffff ;  /* 0xffffffffdddd7836 */ /* 0x000fe20000000000 */
        /* <DEDUP_REMOVED lines=13> */
.L_x_1046:
        /* <DEDUP_REMOVED lines=131> */
.L_x_1066:
[----:B------:R-:W-:Y:S01]  /*bda0*/  ULEA UR5, UR39, UR40, 0x3 ;  /* 0x0000002827057291 */ /* 0x000fe2000f8e183f */
[----:B------:R-:W-:-:S05]  /*bdb0*/  IMAD.U32 R0, RZ, RZ, UR38 ;  /* 0x00000026ff007e24 */ /* 0x000fca000f8e00ff */
[----:B------:R-:W-:-:S04]  /*bdc0*/  SHF.L.U32 R0, R0, 0x1f, RZ ;  /* 0x0000001f00007819 */ /* 0x000fc800000006ff */
[----:B------:R0:W1:Y:S01]  /*bdd0*/  SYNCS.PHASECHK.TRANS64.TRYWAIT P1, [UR5+0x30850], R0 ;  /* 0x03085000ff0075a7 */ /* 0x0000620008020145 */
[----:B------:R-:W-:Y:S05]  /*bde0*/  @!P0 BRA `(.L_x_1067) ;  /* 0x0000000000048947 */ /* 0x000fea0003800000 */
[----:B------:R-:W-:Y:S01]  /*bdf0*/  BPT.TRAP 0x1 ;  /* 0x000000040000795c */ /* 0x000fe20000300000 */
.L_x_1067:
[----:B-1----:R-:W-:Y:S05]  /*be00*/  @P1 BRA `(.L_x_1068) ;  /* 0x0000000000081947 */ /* 0x002fea0003800000 */
[----:B------:R-:W1:Y:S02]  /*be10*/  SYNCS.PHASECHK.TRANS64.TRYWAIT P1, [UR5+0x30850], R0 ;  /* 0x03085000ff0075a7 */ /* 0x000e640008020145 */
[----:B-1----:R-:W-:Y:S05]  /*be20*/  @!P1 BRA `(.L_x_1069) ;  /* 0x0000007c005c9947 */ /* 0x002fea0003800000 */
.L_x_1068:
        /* <DEDUP_REMOVED lines=10> */
[----:B------:R-:W-:-:S07]  /*bed0*/  ULEA UR4, UR39, UR4, 0xb ;  /* 0x0000000427047291 */ /* 0x000fce000f8e583f */
[----:B------:R-:W-:Y:S02]  /*bee0*/  UMOV UR6, UR4 ;  /* 0x0000000400067c82 */ /* 0x000fe40008000000 */
[----:B------:R-:W-:Y:S01]  /*bef0*/  HGMMA.64x256x16.F32 R24, R196, gdesc[UR4].tnspB, R24, gsb0 ;  /* 0x43e00004c4187df0 */ /* 0x000fe20008000818 */
[----:B------:R-:W-:Y:S01]  /*bf00*/  UIADD3 UR6, UR4, 0x80, URZ ;  /* 0x0000008004067890 */ /* 0x000fe2000fffe03f */
[----:B-1----:R-:W-:Y:S01]  /*bf10*/  FADD.FTZ R7, R7, R18 ;  /* 0x0000001207077221 */ /* 0x002fe20000010000 */
[----:B------:R-:W-:Y:S01]  /*bf20*/  UMOV UR7, 0x40000040 ;  /* 0x4000004000077882 */ /* 0x000fe20000000000 */
[----:B0-----:R-:W-:Y:S01]  /*bf30*/  FADD.FTZ R2, R0, R5 ;  /* 0x0000000500027221 */ /* 0x001fe20000010000 */
[----:B------:R-:W-:Y:S02]  /*bf40*/  IMAD.MOV.U32 R5, RZ, RZ, RZ ;  /* 0x000000ffff057224 */ /* 0x000fe400078e00ff */
[----:B------:R-:W0:Y:S04]  /*bf50*/  SHFL.BFLY PT, R0, R7, 0x1, 0x1f ;  /* 0x0c201f0007007f89 */ /* 0x000e2800000e0000 */
[----:B------:R-:W1:Y:S01]  /*bf60*/  SHFL.BFLY PT, R9, R2, 0x1, 0x1f ;  /* 0x0c201f0002097f89 */ /* 0x000e6200000e0000 */
[----:B0-----:R-:W-:Y:S01]  /*bf70*/  FADD.FTZ R11, R7, R0 ;  /* 0x00000000070b7221 */ /* 0x001fe20000010000 */
[----:B------:R-:W-:Y:S01]  /*bf80*/  MOV R7, UR10 ;  /* 0x0000000a00077c02 */ /* 0x000fe20008000f00 */
[----:B------:R-:W-:-:S02]  /*bf90*/  IMAD.MOV.U32 R0, RZ, RZ, -0x800000 ;  /* 0xff800000ff007424 */ /* 0x000fc400078e00ff */
[----:B-1----:R-:W-:Y:S01]  /*bfa0*/  FADD.FTZ R12, R2, R9 ;  /* 0x00000009020c7221 */ /* 0x002fe20000010000 */
[----:B------:R-:W-:Y:S01]  /*bfb0*/  FSETP.NE.FTZ.AND P1, PT, R11, RZ, PT ;  /* 0x000000ff0b00720b */ /* 0x000fe20003f35000 */
[----:B------:R-:W-:-:S03]  /*bfc0*/  IMAD.MOV.U32 R2, RZ, RZ, -0x800000 ;  /* 0xff800000ff027424 */ /* 0x000fc600078e00ff */
        /* <DEDUP_REMOVED lines=14> */
[----:B------:R-:W-:Y:S01]  /*c0b0*/  UIADD3 UR6, UR4, 0x100, URZ ;  /* 0x0000010004067890 */ /* 0x000fe2000fffe03f */
[----:B------:R-:W-:Y:S01]  /*c0c0*/  UMOV UR7, 0x40000040 ;  /* 0x4000004000077882 */ /* 0x000fe20000000000 */
[----:B------:R-:W-:Y:S01]  /*c0d0*/  UIADD3 UR4, UR4, 0x180, URZ ;  /* 0x0000018004047890 */ /* 0x000fe2000fffe03f */
[----:B------:R-:W-:Y:S02]  /*c0e0*/  WARPGROUP.DEPBAR.LE gsb0, 0x0 ;  /* 0x00008000000079c5 */ /* 0x000fe40000010000 */
[----:B------:R-:W-:-:S15]  /*c0f0*/  WARPGROUP.ARRIVE ;  /* 0x00000000000079c5 */ /* 0x000fde0000000000 */
[----:B------:R-:W-:-:S07]  /*c100*/  NOP ;  /* 0x0000000000007918 */ /* 0x000fce0000000000 */
        /* <DEDUP_REMOVED lines=10> */
.L_x_1070:
[----:B------:R-:W0:Y:S01]  /*c1b0*/  S2UR UR7, SR_CgaCtaId ;  /* 0x00000000000779c3 */ /* 0x000e220000008800 */
[----:B------:R-:W-:Y:S01]  /*c1c0*/  R2UR UR6, R208 ;  /* 0x00000000d00672ca */ /* 0x000fe200000e0000 */
[----:B------:R-:W-:Y:S01]  /*c1d0*/  UIADD3 UR4, UR5, 0x30860, URZ ;  /* 0x0003086005047890 */ /* 0x000fe2000fffe03f */
[-C--:B------:R-:W-:Y:S01]  /*c1e0*/  FMUL.FTZ R172, R32, R6.reuse ;  /* 0x0000000620ac7220 */ /* 0x080fe20000410000 */
[----:B------:R-:W-:Y:S01]  /*c1f0*/  UIADD3 UR39, UR39, 0x1, URZ ;  /* 0x0000000127277890 */ /* 0x000fe2000fffe03f */
[-C--:B------:R-:W-:Y:S01]  /*c200*/  FMUL.FTZ R173, R36, R6.reuse ;  /* 0x0000000624ad7220 */ /* 0x080fe20000410000 */
[-C--:B------:R-:W-:Y:S01]  /*c210*/  FMUL.FTZ R174, R40, R6.reuse ;  /* 0x0000000628ae7220 */ /* 0x080fe20000410000 */
[-C--:B------:R-:W-:Y:S01]  /*c220*/  FMUL.FTZ R175, R44, R6.reuse ;  /* 0x000000062caf7220 */ /* 0x080fe20000410000 */
[----:B------:R-:W-:Y:S01]  /*c230*/  UISETP.NE.AND UP0, UPT, UR39, 0x2, UPT ;  /* 0x000000022700788c */ /* 0x000fe2000bf05270 */
[-C--:B------:R-:W-:Y:S01]  /*c240*/  FMUL.FTZ R176, R48, R6.reuse ;  /* 0x0000000630b07220 */ /* 0x080fe20000410000 */
[-C--:B------:R-:W-:Y:S01]  /*c250*/  FMUL.FTZ R177, R52, R6.reuse ;  /* 0x0000000634b17220 */ /* 0x080fe20000410000 */
[-C--:B------:R-:W-:Y:S01]  /*c260*/  FMUL.FTZ R178, R56, R6.reuse ;  /* 0x0000000638b27220 */ /* 0x080fe20000410000 */
[-C--:B------:R-:W-:Y:S01]  /*c270*/  FMUL.FTZ R179, R60, R6.reuse ;  /* 0x000000063cb37220 */ /* 0x080fe20000410000 */
[-C--:B------:R-:W-:Y:S01]  /*c280*/  FMUL.FTZ R180, R64, R6.reuse ;  /* 0x0000000640b47220 */ /* 0x080fe20000410000 */
        /* <DEDUP_REMOVED lines=10> */
[----:B0-----:R-:W-:Y:S01]  /*c330*/  UPRMT UR4, UR7, 0x654, UR4 ;  /* 0x0000065407047896 */ /* 0x001fe20008000004 */
        /* <DEDUP_REMOVED lines=111> */
[-C--:B------:R-:W-:Y:S01]  /*ca30*/  FMUL.FTZ R165, R147, R5.reuse ;  /* 0x0000000593a57220 */ /* 0x080fe20000410000 */
[-C--:B------:R-:W-:Y:S01]  /*ca40*/  FMUL.FTZ R166, R150, R5.reuse ;  /* 0x0000000596a67220 */ /* 0x080fe20000410000 */
[----:B------:R-:W-:Y:S01]  /*ca50*/  FMUL.FTZ R168, R151, R5 ;  /* 0x0000000597a87220 */ /* 0x000fe20000410000 */
[----:B------:R-:W-:-:S02]  /*ca60*/  USEL UR39, UR39, URZ, UP0 ;  /* 0x0000003f27277287 */ /* 0x000fc40008000000 */
[----:B------:R-:W-:-:S12]  /*ca70*/  ULOP3.LUT UR38, UR38, UR4, URZ, 0x3c, !UPT ;  /* 0x0000000426267292 */ /* 0x000fd8000f8e3c3f */
.L_x_992:
[----:B------:R-:W0:Y:S01]  /*ca80*/  S2R R4, SR_CgaCtaId ;  /* 0x0000000000047919 */ /* 0x000e220000008800 */
[----:B------:R-:W-:Y:S01]  /*ca90*/  MOV R197, 0x400 ;  /* 0x0000040000c57802 */ /* 0x000fe20000000f00 */
[----:B------:R-:W-:Y:S01]  /*caa0*/  BSSY B0, `(.L_x_1071) ;  /* 0x0000297000007945 */ /* 0x000fe20003800000 */
[----:B------:R-:W-:Y:S02]  /*cab0*/  BAR.SYNC.DEFER_BLOCKING 0x5, 0x180 ;  /* 0x0146000000007b1d */ /* 0x000fe40000010000 */
[----:B0-----:R-:W-:-:S05]  /*cac0*/  LEA R197, R4, R197, 0x18 ;  /* 0x000000c504c57211 */ /* 0x001fca00078ec0ff */
[----:B------:R-:W0:Y:S02]  /*cad0*/  LDS R4, [R197+0x308d0] ;  /* 0x0308d000c5047984 */ /* 0x000e240000000800 */
[----:B0-----:R-:W-:Y:S01]  /*cae0*/  R2UR UR4, R4 ;  /* 0x00000000040472ca */ /* 0x001fe200000e0000 */
[----:B------:R-:W-:Y:S06]  /*caf0*/  BAR.ARV 0x4, 0x180 ;  /* 0x0106000000007b1d */ /* 0x000fec0000002000 */
[----:B------:R-:W-:Y:S08]  /*cb00*/  @P0 BRA `(.L_x_1072) ;  /* 0x0000001c00540947 */ /* 0x000ff00003800000 */
[----:B------:R-:W0:Y:S01]  /*cb10*/  S2R R4, SR_SWINHI ;  /* 0x0000000000047919 */ /* 0x000e220000002f00 */
[----:B------:R-:W-:Y:S01]  /*cb20*/  IMAD R5, R207, 0x40, R22 ;  /* 0x00000040cf057824 */ /* 0x000fe200078e0216 */
[----:B------:R-:W1:Y:S01]  /*cb30*/  LDC R198, c[0x0][0xbe8] ;  /* 0x0002fa00ffc67b82 */ /* 0x000e620000000800 */
[----:B------:R-:W-:Y:S01]  /*cb40*/  R2UR UR11, R205 ;  /* 0x00000000cd0b72ca */ /* 0x000fe200000e0000 */
[----:B------:R-:W-:Y:S01]  /*cb50*/  ULDC.64 UR8, c[0x0][0xb90] ;  /* 0x0002e40000087ab9 */ /* 0x000fe20000000a00 */
[----:B------:R-:W-:Y:S02]  /*cb60*/  F2FP.F16.F32.PACK_AB R24, R25, R24 ;  /* 0x000000181918723e */ /* 0x000fe400000000ff */
[----:B------:R-:W-:Y:S02]  /*cb70*/  F2FP.F16.F32.PACK_AB R25, R27, R26 ;  /* 0x0000001a1b19723e */ /* 0x000fe400000000ff */
[----:B------:R-:W-:Y:S02]  /*cb80*/  F2FP.F16.F32.PACK_AB R27, R31, R30 ;  /* 0x0000001e1f1b723e */ /* 0x000fe400000000ff */
[----:B------:R-:W-:-:S02]  /*cb90*/  R2UR UR13, R206 ;  /* 0x00000000ce0d72ca */ /* 0x000fc400000e0000 */
[----:B------:R-:W-:Y:S02]  /*cba0*/  F2FP.F16.F32.PACK_AB R26, R29, R28 ;  /* 0x0000001c1d1a723e */ /* 0x000fe400000000ff */
[----:B------:R-:W-:Y:S01]  /*cbb0*/  F2FP.F16.F32.PACK_AB R136, R137, R136 ;  /* 0x000000888988723e */ /* 0x000fe200000000ff */
[----:B------:R-:W-:Y:S01]  /*cbc0*/  USHF.R.S32.HI UR10, URZ, 0x1f, UR11 ;  /* 0x0000001f3f0a7899 */ /* 0x000fe2000801140b */
[----:B------:R-:W-:Y:S01]  /*cbd0*/  F2FP.F16.F32.PACK_AB R137, R128, R104 ;  /* 0x000000688089723e */ /* 0x000fe200000000ff */
[----:B------:R-:W-:Y:S01]  /*cbe0*/  UIMAD.WIDE.U32 UR6, UR11, UR8, URZ ;  /* 0x000000080b0672a5 */ /* 0x000fe2000f8e003f */
[----:B------:R-:W-:Y:S01]  /*cbf0*/  F2FP.F16.F32.PACK_AB R144, R145, R144 ;  /* 0x000000909190723e */ /* 0x000fe200000000ff */
[----:B------:R-:W-:Y:S01]  /*cc00*/  UIMAD UR5, UR10, UR8, URZ ;  /* 0x000000080a0572a4 */ /* 0x000fe2000f8e023f */
[----:B------:R-:W-:-:S03]  /*cc10*/  F2FP.F16.F32.PACK_AB R145, R165, R164 ;  /* 0x000000a4a591723e */ /* 0x000fc600000000ff */
[----:B------:R-:W-:Y:S02]  /*cc20*/  UIMAD UR5, UR11, UR9, UR5 ;  /* 0x000000090b0572a4 */ /* 0x000fe4000f8e0205 */
[----:B------:R-:W-:Y:S01]  /*cc30*/  USHF.R.S32.HI UR12, URZ, 0x1f, UR13 ;  /* 0x0000001f3f0c7899 */ /* 0x000fe2000801140d */
[----:B------:R-:W-:Y:S01]  /*cc40*/  ULDC.64 UR8, c[0x0][0xb98] ;  /* 0x0002e60000087ab9 */ /* 0x000fe20000000a00 */
[----:B------:R-:W-:Y:S02]  /*cc50*/  UIADD3 UR7, UR7, UR5, URZ ;  /* 0x0000000507077290 */ /* 0x000fe4000fffe03f */
[----:B------:R-:W-:Y:S01]  /*cc60*/  UIMAD UR5, UR12, UR8, URZ ;  /* 0x000000080c0572a4 */ /* 0x000fe2000f8e023f */
[----:B------:R-:W-:Y:S02]  /*cc70*/  MOV R158, R197 ;  /* 0x000000c5009e7202 */ /* 0x000fe40000000f00 */
[----:B0-----:R-:W-:Y:S01]  /*cc80*/  MOV R159, R4 ;  /* 0x00000004009f7202 */ /* 0x001fe20000000f00 */
[----:B------:R-:W-:-:S02]  /*cc90*/  UIMAD.WIDE.U32 UR6, UR13, UR8, UR6 ;  /* 0x000000080d0672a5 */ /* 0x000fc4000f8e0006 */
[----:B------:R-:W-:Y:S01]  /*cca0*/  UIMAD UR5, UR13, UR9, UR5 ;  /* 0x000000090d0572a4 */ /* 0x000fe2000f8e0205 */
[--C-:B------:R-:W-:Y:S02]  /*ccb0*/  IMAD.WIDE R16, R212, 0x2, R158.reuse ;  /* 0x00000002d4107825 */ /* 0x100fe400078e029e */
[----:B------:R-:W-:Y:S02]  /*ccc0*/  ULDC.64 UR8, c[0x0][0xae8] ;  /* 0x0002ba0000087ab9 */ /* 0x000fe40000000a00 */
[----:B------:R-:W-:Y:S01]  /*ccd0*/  IMAD.WIDE R158, R5, 0x2, R158 ;  /* 0x00000002059e7825 */ /* 0x000fe200078e029e */
[C---:B------:R-:W-:Y:S02]  /*cce0*/  IADD3 R7, P3, R16.reuse, 0xc060, RZ ;  /* 0x0000c06010077810 */ /* 0x040fe40007f7e0ff */
[C---:B------:R-:W-:Y:S02]  /*ccf0*/  IADD3 R119, P4, R16.reuse, 0xc040, RZ ;  /* 0x0000c04010777810 */ /* 0x040fe40007f9e0ff */
[----:B------:R-:W-:Y:S01]  /*cd00*/  LOP3.LUT R4, R7, 0x380, RZ, 0xc0, !PT ;  /* 0x0000038007047812 */ /* 0x000fe200078ec0ff */
[----:B------:R-:W-:Y:S01]  /*cd10*/  IMAD.X R5, RZ, RZ, R17, P3 ;  /* 0x000000ffff057224 */ /* 0x000fe200018e0611 */
[----:B------:R-:W-:-:S02]  /*cd20*/  IADD3 R117, P5, R16, 0xc020, RZ ;  /* 0x0000c02010757810 */ /* 0x000fc40007fbe0ff */
[----:B------:R-:W-:Y:S02]  /*cd30*/  SHF.R.U64 R4, R4, 0x3, RZ ;  /* 0x0000000304047819 */ /* 0x000fe400000012ff */
[C---:B------:R-:W-:Y:S01]  /*cd40*/  IADD3 R115, P6, R16.reuse, 0xc000, RZ ;  /* 0x0000c00010737810 */ /* 0x040fe20007fde0ff */
[--C-:B------:R-:W-:Y:S01]  /*cd50*/  IMAD.X R9, RZ, RZ, R17.reuse, P5 ;  /* 0x000000ffff097224 */ /* 0x100fe200028e0611 */
[C---:B------:R-:W-:Y:S02]  /*cd60*/  IADD3 R113, P0, R16.reuse, 0x8060, RZ ;  /* 0x0000806010717810 */ /* 0x040fe40007f1e0ff */
[C---:B------:R-:W-:Y:S01]  /*cd70*/  IADD3 R99, P1, R16.reuse, 0x20, RZ ;  /* 0x0000002010637810 */ /* 0x040fe20007f3e0ff */
[--C-:B------:R-:W-:Y:S01]  /*cd80*/  IMAD.X R11, RZ, RZ, R17.reuse, P6 ;  /* 0x000000ffff0b7224 */ /* 0x100fe200030e0611 */
[C---:B------:R-:W-:Y:S01]  /*cd90*/  IADD3 R111, P2, R16.reuse, 0x8040, RZ ;  /* 0x00008040106f7810 */ /* 0x040fe20007f5e0ff */
[--C-:B------:R-:W-:Y:S01]  /*cda0*/  IMAD.X R13, RZ, RZ, R17.reuse, P0 ;  /* 0x000000ffff0d7224 */ /* 0x100fe200000e0611 */
[C---:B------:R-:W-:Y:S01]  /*cdb0*/  IADD3 R106, P3, R16.reuse, 0x8020, RZ ;  /* 0x00008020106a7810 */ /* 0x040fe20007f7e0ff */
[--C-:B------:R-:W-:Y:S01]  /*cdc0*/  IMAD.X R15, RZ, RZ, R17.reuse, P1 ;  /* 0x000000ffff0f7224 */ /* 0x100fe200008e0611 */
[----:B------:R-:W-:Y:S01]  /*cdd0*/  LOP3.LUT R161, R16, 0x380, RZ, 0xc0, !PT ;  /* 0x0000038010a17812 */ /* 0x000fe200078ec0ff */
[--C-:B------:R-:W-:Y:S01]  /*cde0*/  IMAD.X R135, RZ, RZ, R17.reuse, P2 ;  /* 0x000000ffff877224 */ /* 0x100fe200010e0611 */
[----:B------:R-:W-:Y:S01]  /*cdf0*/  LOP3.LUT R4, R4, R7, RZ, 0x3c, !PT ;  /* 0x0000000704047212 */ /* 0x000fe200078e3cff */
[--C-:B------:R-:W-:Y:S01]  /*ce00*/  IMAD.X R7, RZ, RZ, R17.reuse, P4 ;  /* 0x000000ffff077224 */ /* 0x100fe200020e0611 */
[----:B------:R-:W-:Y:S01]  /*ce10*/  LOP3.LUT R108, R111, 0x380, RZ, 0xc0, !PT ;  /* 0x000003806f6c7812 */ /* 0x000fe200078ec0ff */
[----:B------:R-:W-:Y:S01]  /*ce20*/  IMAD.X R139, RZ, RZ, R17, P3 ;  /* 0x000000ffff8b7224 */ /* 0x000fe200018e0611 */
[----:B------:R-:W-:-:S02]  /*ce30*/  IADD3 R109, P4, R16, 0x8000, RZ ;  /* 0x00008000106d7810 */ /* 0x000fc40007f9e0ff */
[C---:B------:R-:W-:Y:S02]  /*ce40*/  IADD3 R107, P5, R16.reuse, 0x4060, RZ ;  /* 0x00004060106b7810 */ /* 0x040fe40007fbe0ff */
[C---:B------:R-:W-:Y:S01]  /*ce50*/  IADD3 R103, P6, R16.reuse, 0x40, RZ ;  /* 0x0000004010677810 */ /* 0x040fe20007fde0ff */
[--C-:B------:R-:W-:Y:S01]  /*ce60*/  IMAD.X R143, RZ, RZ, R17.reuse, P4 ;  /* 0x000000ffff8f7224 */ /* 0x100fe200020e0611 */
[C---:B------:R-:W-:Y:S01]  /*ce70*/  IADD3 R102, P0, R16.reuse, 0x4040, RZ ;  /* 0x0000404010667810 */ /* 0x040fe20007f1e0ff */
[--C-:B------:R-:W-:Y:S01]  /*ce80*/  IMAD.X R147, RZ, RZ, R17.reuse, P5 ;  /* 0x000000ffff937224 */ /* 0x100fe200028e0611 */
[C---:B------:R-:W-:Y:S01]  /*ce90*/  IADD3 R98, P1, R16.reuse, 0x4020, RZ ;  /* 0x0000402010627810 */ /* 0x040fe20007f3e0ff */
[--C-:B------:R-:W-:Y:S01]  /*cea0*/  IMAD.X R151, RZ, RZ, R17.reuse, P6 ;  /* 0x000000ffff977224 */ /* 0x100fe200030e0611 */
[C---:B------:R-:W-:Y:S01]  /*ceb0*/  IADD3 R20, P3, R16.reuse, 0x60, RZ ;  /* 0x0000006010147810 */ /* 0x040fe20007f7e0ff */
[--C-:B------:R-:W-:Y:S01]  /*cec0*/  IMAD.X R153, RZ, RZ, R17.reuse, P0 ;  /* 0x000000ffff997224 */ /* 0x100fe200000e0611 */
[----:B------:R-:W-:Y:S01]  /*ced0*/  SHF.R.U64 R161, R161, 0x3, RZ ;  /* 0x00000003a1a17819 */ /* 0x000fe200000012ff */
[--C-:B------:R-:W-:Y:S01]  /*cee0*/  IMAD.X R155, RZ, RZ, R17.reuse, P1 ;  /* 0x000000ffff9b7224 */ /* 0x100fe200008e0611 */
[----:B------:R-:W-:Y:S01]  /*cef0*/  IADD3 R21, P2, R16, 0x4000, RZ ;  /* 0x0000400010157810 */ /* 0x000fe20007f5e0ff */
[----:B------:R-:W-:Y:S01]  /*cf00*/  IMAD.X R157, RZ, RZ, R17, P3 ;  /* 0x000000ffff9d7224 */ /* 0x000fe200018e0611 */
[----:B------:R-:W-:-:S02]  /*cf10*/  SHF.R.U64 R108, R108, 0x3, RZ ;  /* 0x000000036c6c7819 */ /* 0x000fc400000012ff */
[----:B------:R-:W-:Y:S01]  /*cf20*/  LOP3.LUT R160, R161, R16, RZ, 0x3c, !PT ;  /* 0x00000010a1a07212 */ /* 0x000fe200078e3cff */
[----:B------:R-:W-:Y:S01]  /*cf30*/  IMAD.MOV.U32 R161, RZ, RZ, R17 ;  /* 0x000000ffffa17224 */ /* 0x000fe200078e0011 */
[----:B------:R-:W-:Y:S02]  /*cf40*/  IADD3.X R131, RZ, R17, RZ, P2, !PT ;  /* 0x00000011ff837210 */ /* 0x000fe400017fe4ff */
[----:B------:R-:W-:Y:S02]  /*cf50*/  LOP3.LUT R17, R106, 0x380, RZ, 0xc0, !PT ;  /* 0x000003806a117812 */ /* 0x000fe400078ec0ff */
[----:B------:R-:W-:Y:S02]  /*cf60*/  LOP3.LUT R134, R108, R111, RZ, 0x3c, !PT ;  /* 0x0000006f6c867212 */ /* 0x000fe400078e3cff */
[----:B------:R-:W-:Y:S02]  /*cf70*/  IADD3 R111, P2, R158, 0x7000, RZ ;  /* 0x000070009e6f7810 */ /* 0x000fe40007f5e0ff */
[----:B------:R-:W-:-:S02]  /*cf80*/  LOP3.LUT R16, R109, 0x380, RZ, 0xc0, !PT ;  /* 0x000003806d107812 */ /* 0x000fc400078ec0ff */
[----:B------:R-:W-:Y:S02]  /*cf90*/  SHF.R.U64 R17, R17, 0x3, RZ ;  /* 0x0000000311117819 */ /* 0x000fe400000012ff */
[----:B------:R-:W-:Y:S02]  /*cfa0*/  LOP3.LUT R110, R111, 0x380, RZ, 0xc0, !PT ;  /* 0x000003806f6e7812 */ /* 0x000fe400078ec0ff */
[----:B------:R-:W-:Y:S02]  /*cfb0*/  SHF.R.U64 R16, R16, 0x3, RZ ;  /* 0x0000000310107819 */ /* 0x000fe400000012ff */
[----:B------:R-:W-:Y:S02]  /*cfc0*/  LOP3.LUT R14, R99, 0x380, RZ, 0xc0, !PT ;  /* 0x00000380630e7812 */ /* 0x000fe400078ec0ff */
[----:B------:R-:W-:Y:S02]  /*cfd0*/  LOP3.LUT R138, R17, R106, RZ, 0x3c, !PT ;  /* 0x0000006a118a7212 */ /* 0x000fe400078e3cff */
[----:B------:R-:W-:-:S02]  /*cfe0*/  LOP3.LUT R17, R98, 0x380, RZ, 0xc0, !PT ;  /* 0x0000038062117812 */ /* 0x000fc400078ec0ff */
[----:B------:R-:W-:Y:S02]  /*cff0*/  SHF.R.U64 R110, R110, 0x3, RZ ;  /* 0x000000036e6e7819 */ /* 0x000fe400000012ff */
[----:B------:R-:W-:Y:S02]  /*d000*/  LOP3.LUT R142, R16, R109, RZ, 0x3c, !PT ;  /* 0x0000006d108e7212 */ /* 0x000fe400078e3cff */
[----:B------:R-:W-:Y:S02]  /*d010*/  SHF.R.U64 R14, R14, 0x3, RZ ;  /* 0x000000030e0e7819 */ /* 0x000fe400000012ff */
[----:B------:R-:W-:Y:S02]  /*d020*/  LOP3.LUT R16, R103, 0x380, RZ, 0xc0, !PT ;  /* 0x0000038067107812 */ /* 0x000fe400078ec0ff */
[----:B------:R-:W-:Y:S02]  /*d030*/  SHF.R.U64 R17, R17, 0x3, RZ ;  /* 0x0000000311117819 */ /* 0x000fe400000012ff */
[----:B------:R-:W-:Y:S01]  /*d040*/  LOP3.LUT R110, R110, R111, RZ, 0x3c, !PT ;  /* 0x0000006f6e6e7212 */ /* 0x000fe200078e3cff */
[----:B------:R-:W-:Y:S01]  /*d050*/  IMAD.X R111, RZ, RZ, R159, P2 ;  /* 0x000000ffff6f7224 */ /* 0x000fe200010e069f */
[----:B------:R-:W-:-:S02]  /*d060*/  IADD3 R127, P2, R158, 0xe000, RZ ;  /* 0x0000e0009e7f7810 */ /* 0x000fc40007f5e0ff */
[----:B------:R-:W-:Y:S02]  /*d070*/  LOP3.LUT R14, R14, R99, RZ, 0x3c, !PT ;  /* 0x000000630e0e7212 */ /* 0x000fe400078e3cff */
[----:B------:R-:W-:Y:S02]  /*d080*/  SHF.R.U64 R16, R16, 0x3, RZ ;  /* 0x0000000310107819 */ /* 0x000fe400000012ff */
[----:B------:R-:W-:Y:S02]  /*d090*/  LOP3.LUT R99, R102, 0x380, RZ, 0xc0, !PT ;  /* 0x0000038066637812 */ /* 0x000fe400078ec0ff */
[----:B------:R-:W-:Y:S02]  /*d0a0*/  LOP3.LUT R154, R17, R98, RZ, 0x3c, !PT ;  /* 0x00000062119a7212 */ /* 0x000fe400078e3cff */
[----:B------:R-:W-:Y:S02]  /*d0b0*/  IADD3 R98, P4, R158, 0x2000, RZ ;  /* 0x000020009e627810 */ /* 0x000fe40007f9e0ff */
[----:B------:R-:W-:-:S02]  /*d0c0*/  LOP3.LUT R126, R127, 0x380, RZ, 0xc0, !PT ;  /* 0x000003807f7e7812 */ /* 0x000fc400078ec0ff */
[----:B------:R-:W-:Y:S02]  /*d0d0*/  LOP3.LUT R150, R16, R103, RZ, 0x3c, !PT ;  /* 0x0000006710967212 */ /* 0x000fe400078e3cff */
[----:B------:R-:W-:Y:S02]  /*d0e0*/  SHF.R.U64 R99, R99, 0x3, RZ ;  /* 0x0000000363637819 */ /* 0x000fe400000012ff */
[----:B------:R-:W-:Y:S02]  /*d0f0*/  LOP3.LUT R103, R20, 0x380, RZ, 0xc0, !PT ;  /* 0x0000038014677812 */ /* 0x000fe400078ec0ff */
[----:B------:R-:W-:Y:S02]  /*d100*/  LOP3.LUT R17, R98, 0x380, RZ, 0xc0, !PT ;  /* 0x0000038062117812 */ /* 0x000fe400078ec0ff */
[----:B------:R-:W-:Y:S02]  /*d110*/  LOP3.LUT R12, R113, 0x380, RZ, 0xc0, !PT ;  /* 0x00000380710c7812 */ /* 0x000fe400078ec0ff */
[----:B------:R-:W-:-:S02]  /*d120*/  SHF.R.U64 R126, R126, 0x3, RZ ;  /* 0x000000037e7e7819 */ /* 0x000fc400000012ff */
[----:B------:R-:W-:Y:S02]  /*d130*/  LOP3.LUT R152, R99, R102, RZ, 0x3c, !PT ;  /* 0x0000006663987212 */ /* 0x000fe400078e3cff */
[----:B------:R-:W-:Y:S02]  /*d140*/  SHF.R.U64 R103, R103, 0x3, RZ ;  /* 0x0000000367677819 */ /* 0x000fe400000012ff */
[----:B------:R-:W-:Y:S02]  /*d150*/  IADD3 R99, P3, R158, 0x1000, RZ ;  /* 0x000010009e637810 */ /* 0x000fe40007f7e0ff */
[----:B------:R-:W-:Y:S02]  /*d160*/  SHF.R.U64 R17, R17, 0x3, RZ ;  /* 0x0000000311117819 */ /* 0x000fe400000012ff */
[----:B------:R-:W-:Y:S02]  /*d170*/  SHF.R.U64 R12, R12, 0x3, RZ ;  /* 0x000000030c0c7819 */ /* 0x000fe400000012ff */
[----:B------:R-:W-:Y:S01]  /*d180*/  LOP3.LUT R126, R126, R127, RZ, 0x3c, !PT ;  /* 0x0000007f7e7e7212 */ /* 0x000fe200078e3cff */
[----:B------:R-:W-:Y:S01]  /*d190*/  IMAD.X R127, RZ, RZ, R159, P2 ;  /* 0x000000ffff7f7224 */ /* 0x000fe200010e069f */
[----:B------:R-:W-:-:S02]  /*d1a0*/  LOP3.LUT R156, R103, R20, RZ, 0x3c, !PT ;  /* 0x00000014679c7212 */ /* 0x000fc400078e3cff */
[----:B-1----:R-:W-:Y:S02]  /*d1b0*/  ISETP.NE.AND P2, PT, R198, 0x1, PT ;  /* 0x00000001c600780c */ /* 0x002fe40003f45270 */
[----:B------:R-:W-:Y:S01]  /*d1c0*/  LOP3.LUT R20, R17, R98, RZ, 0x3c, !PT ;  /* 0x0000006211147212 */ /* 0x000fe200078e3cff */
[----:B------:R-:W-:Y:S01]  /*d1d0*/  IMAD.X R17, RZ, RZ, R159, P3 ;  /* 0x000000ffff117224 */ /* 0x000fe200018e069f */
[----:B------:R-:W-:Y:S02]  /*d1e0*/  LOP3.LUT R12, R12, R113, RZ, 0x3c, !PT ;  /* 0x000000710c0c7212 */ /* 0x000fe400078e3cff */
[----:B------:R-:W-:Y:S02]  /*d1f0*/  LOP3.LUT R106, R107, 0x380, RZ, 0xc0, !PT ;  /* 0x000003806b6a7812 */ /* 0x000fe400078ec0ff */
[----:B------:R-:W-:Y:S02]  /*d200*/  LOP3.LUT R16, R99, 0x380, RZ, 0xc0, !PT ;  /* 0x0000038063107812 */ /* 0x000fe400078ec0ff */
[----:B------:R-:W-:-:S02]  /*d210*/  IADD3 R113, P3, R158, 0x8000, RZ ;  /* 0x000080009e717810 */ /* 0x000fc40007f7e0ff */
[----:B------:R-:W-:Y:S02]  /*d220*/  SHF.R.U64 R106, R106, 0x3, RZ ;  /* 0x000000036a6a7819 */ /* 0x000fe400000012ff */
[----:B------:R-:W-:Y:S02]  /*d230*/  LOP3.LUT R102, R21, 0x380, RZ, 0xc0, !PT ;  /* 0x0000038015667812 */ /* 0x000fe400078ec0ff */
[----:B------:R-:W-:Y:S02]  /*d240*/  SHF.R.U64 R16, R16, 0x3, RZ ;  /* 0x0000000310107819 */ /* 0x000fe400000012ff */
[----:B------:R-:W-:Y:S02]  /*d250*/  LOP3.LUT R112, R113, 0x380, RZ, 0xc0, !PT ;  /* 0x0000038071707812 */ /* 0x000fe400078ec0ff */
[----:B------:R-:W-:Y:S02]  /*d260*/  LOP3.LUT R146, R106, R107, RZ, 0x3c, !PT ;  /* 0x0000006b6a927212 */ /* 0x000fe400078e3cff */
[----:B------:R-:W-:-:S02]  /*d270*/  SHF.R.U64 R102, R102, 0x3, RZ ;  /* 0x0000000366667819 */ /* 0x000fc400000012ff */
[----:B------:R-:W-:Y:S02]  /*d280*/  LOP3.LUT R16, R16, R99, RZ, 0x3c, !PT ;  /* 0x0000006310107212 */ /* 0x000fe400078e3cff */
[----:B------:R-:W-:Y:S02]  /*d290*/  SHF.R.U64 R112, R112, 0x3, RZ ;  /* 0x0000000370707819 */ /* 0x000fe400000012ff */
[----:B------:R-:W-:Y:S02]  /*d2a0*/  MOV R196, R4 ;  /* 0x0000000400c47202 */ /* 0x000fe40000000f00 */
[C---:B------:R-:W-:Y:S02]  /*d2b0*/  IADD3 R99, P5, R158.reuse, 0x3000, RZ ;  /* 0x000030009e637810 */ /* 0x040fe40007fbe0ff */
[C---:B------:R-:W-:Y:S02]  /*d2c0*/  IADD3 R103, P6, R158.reuse, 0x4000, RZ ;  /* 0x000040009e677810 */ /* 0x040fe40007fde0ff */
[----:B------:R-:W-:-:S02]  /*d2d0*/  IADD3 R107, P0, R158, 0x5000, RZ ;  /* 0x000050009e6b7810 */ /* 0x000fc40007f1e0ff */
[----:B------:R-:W-:Y:S02]  /*d2e0*/  IADD3 R109, P1, R158, 0x6000, RZ ;  /* 0x000060009e6d7810 */ /* 0x000fe40007f3e0ff */
[----:B------:R-:W-:Y:S02]  /*d2f0*/  F2FP.F16.F32.PACK_AB R5, R35, R34 ;  /* 0x000000222305723e */ /* 0x000fe400000000ff */
[----:B------:R-:W0:Y:S01]  /*d300*/  @P2 LDC R34, c[0x0][0xbec] ;  /* 0x0002fb00ff222b82 */ /* 0x000e220000000800 */
[----:B------:R-:W-:Y:S01]  /*d310*/  LOP3.LUT R130, R102, R21, RZ, 0x3c, !PT ;  /* 0x0000001566827212 */ /* 0x000fe200078e3cff */
[--C-:B------:R-:W-:Y:S01]  /*d320*/  IMAD.X R21, RZ, RZ, R159.reuse, P4 ;  /* 0x000000ffff157224 */ /* 0x100fe200020e069f */
[----:B------:R-:W-:Y:S01]  /*d330*/  LOP3.LUT R112, R112, R113, RZ, 0x3c, !PT ;  /* 0x0000007170707212 */ /* 0x000fe200078e3cff */
[----:B------:R-:W-:Y:S01]  /*d340*/  IMAD.X R113, RZ, RZ, R159, P3 ;  /* 0x000000ffff717224 */ /* 0x000fe200018e069f */
[----:B------:R-:W-:Y:S02]  /*d350*/  LOP3.LUT R98, R99, 0x380, RZ, 0xc0, !PT ;  /* 0x0000038063627812 */ /* 0x000fe400078ec0ff */
[----:B------:R-:W-:Y:S01]  /*d360*/  LOP3.LUT R102, R103, 0x380, RZ, 0xc0, !PT ;  /* 0x0000038067667812 */ /* 0x000fe200078ec0ff */
[----:B------:R-:W1:Y:S01]  /*d370*/  @P2 LDC R35, c[0x0][0xbf0] ;  /* 0x0002fc00ff232b82 */ /* 0x000e620000000800 */
[----:B------:R-:W-:-:S02]  /*d380*/  LOP3.LUT R106, R107, 0x380, RZ, 0xc0, !PT ;  /* 0x000003806b6a7812 */ /* 0x000fc400078ec0ff */
[----:B------:R-:W-:Y:S02]  /*d390*/  LOP3.LUT R108, R109, 0x380, RZ, 0xc0, !PT ;  /* 0x000003806d6c7812 */ /* 0x000fe400078ec0ff */
[----:B------:R-:W-:-:S03]  /*d3a0*/  MOV R200, R160 ;  /* 0x000000a000c87202 */ /* 0x000fc60000000f00 */
[----:B------:R-:W-:Y:S01]  /*d3b0*/  BAR.SYNC.DEFER_BLOCKING 0x1, 0x100 ;  /* 0x0044000000007b1d */ /* 0x000fe20000010000 */
[----:B------:R-:W-:Y:S02]  /*d3c0*/  LOP3.LUT R6, R119, 0x380, RZ, 0xc0, !PT ;  /* 0x0000038077067812 */ /* 0x000fe400078ec0ff */
[----:B------:R-:W-:Y:S02]  /*d3d0*/  LOP3.LUT R8, R117, 0x380, RZ, 0xc0, !PT ;  /* 0x0000038075087812 */ /* 0x000fe400078ec0ff */
[----:B------:R-:W-:Y:S02]  /*d3e0*/  LOP3.LUT R10, R115, 0x380, RZ, 0xc0, !PT ;  /* 0x00000380730a7812 */ /* 0x000fe400078ec0ff */
[----:B------:R-:W-:Y:S02]  /*d3f0*/  IADD3 R161, P3, R158, 0xf000, RZ ;  /* 0x0000f0009ea17810 */ /* 0x000fe40007f7e0ff */
[----:B------:R-:W-:Y:S02]  /*d400*/  SHF.R.U64 R98, R98, 0x3, RZ ;  /* 0x0000000362627819 */ /* 0x000fe400000012ff */
[----:B------:R-:W-:Y:S01]  /*d410*/  SHF.R.U64 R102, R102, 0x3, RZ ;  /* 0x0000000366667819 */ /* 0x000fe200000012ff */
[----:B------:R-:W-:Y:S01]  /*d420*/  IMAD.X R31, RZ, RZ, R159, P3 ;  /* 0x000000ffff1f7224 */ /* 0x000fe200018e069f */
[----:B------:R-:W-:-:S02]  /*d430*/  SHF.R.U64 R106, R106, 0x3, RZ ;  /* 0x000000036a6a7819 */ /* 0x000fc400000012ff */
[----:B------:R-:W-:Y:S02]  /*d440*/  SHF.R.U64 R108, R108, 0x3, RZ ;  /* 0x000000036c6c7819 */ /* 0x000fe400000012ff */
[----:B------:R-:W-:Y:S02]  /*d450*/  SHF.R.U64 R6, R6, 0x3, RZ ;  /* 0x0000000306067819 */ /* 0x000fe400000012ff */
[----:B------:R-:W-:Y:S02]  /*d460*/  SHF.R.U64 R8, R8, 0x3, RZ ;  /* 0x0000000308087819 */ /* 0x000fe400000012ff */
[----:B------:R-:W-:Y:S02]  /*d470*/  SHF.R.U64 R10, R10, 0x3, RZ ;  /* 0x000000030a0a7819 */ /* 0x000fe400000012ff */
[----:B------:R-:W-:Y:S01]  /*d480*/  LOP3.LUT R30, R161, 0x380, RZ, 0xc0, !PT ;  /* 0x00000380a11e7812 */ /* 0x000fe200078ec0ff */
[----:B------:R2:W-:Y:S01]  /*d490*/  STSM.16.M88.4 [R200], R24 ;  /* 0x00000018c8007844 */ /* 0x0005e20000000200 */
        /* <DEDUP_REMOVED lines=9> */
[----:B------:R-:W-:Y:S02]  /*d530*/  LOP3.LUT R8, R8, R117, RZ, 0x3c, !PT ;  /* 0x0000007508087212 */ /* 0x000fe400078e3cff */
[----:B------:R-:W-:Y:S02]  /*d540*/  LOP3.LUT R10, R10, R115, RZ, 0x3c, !PT ;  /* 0x000000730a0a7212 */ /* 0x000fe400078e3cff */
[----:B------:R-:W-:Y:S02]  /*d550*/  SHF.R.U64 R30, R30, 0x3, RZ ;  /* 0x000000031e1e7819 */ /* 0x000fe400000012ff */
[C---:B------:R-:W-:Y:S02]  /*d560*/  IADD3 R115, P4, R158.reuse, 0x9000, RZ ;  /* 0x000090009e737810 */ /* 0x040fe40007f9e0ff */
[C---:B------:R-:W-:Y:S02]  /*d570*/  IADD3 R117, P5, R158.reuse, 0xa000, RZ ;  /* 0x0000a0009e757810 */ /* 0x040fe40007fbe0ff */
[----:B------:R-:W-:-:S02]  /*d580*/  IADD3 R119, P6, R158, 0xb000, RZ ;  /* 0x0000b0009e777810 */ /* 0x000fc40007fde0ff */
[C---:B------:R-:W-:Y:S02]  /*d590*/  IADD3 R121, P0, R158.reuse, 0xc000, RZ ;  /* 0x0000c0009e797810 */ /* 0x040fe40007f1e0ff */
[----:B------:R-:W-:Y:S02]  /*d5a0*/  IADD3 R123, P1, R158, 0xd000, RZ ;  /* 0x0000d0009e7b7810 */ /* 0x000fe40007f3e0ff */
[----:B------:R-:W-:Y:S02]  /*d5b0*/  LOP3.LUT R30, R30, R161, RZ, 0x3c, !PT ;  /* 0x000000a11e1e7212 */ /* 0x000fe400078e3cff */
[----:B------:R-:W-:Y:S02]  /*d5c0*/  LOP3.LUT R114, R115, 0x380, RZ, 0xc0, !PT ;  /* 0x0000038073727812 */ /* 0x000fe400078ec0ff */
[----:B------:R-:W-:Y:S02]  /*d5d0*/  LOP3.LUT R116, R117, 0x380, RZ, 0xc0, !PT ;  /* 0x0000038075747812 */ /* 0x000fe400078ec0ff */
[----:B------:R-:W-:-:S02]  /*d5e0*/  LOP3.LUT R118, R119, 0x380, RZ, 0xc0, !PT ;  /* 0x0000038077767812 */ /* 0x000fc400078ec0ff */
[----:B------:R-:W-:Y:S02]  /*d5f0*/  LOP3.LUT R120, R121, 0x380, RZ, 0xc0, !PT ;  /* 0x0000038079787812 */ /* 0x000fe400078ec0ff */
[----:B------:R-:W-:Y:S02]  /*d600*/  LOP3.LUT R122, R123, 0x380, RZ, 0xc0, !PT ;  /* 0x000003807b7a7812 */ /* 0x000fe400078ec0ff */
[----:B------:R-:W-:Y:S02]  /*d610*/  LOP3.LUT R29, R158, 0x380, RZ, 0xc0, !PT ;  /* 0x000003809e1d7812 */ /* 0x000fe400078ec0ff */
[----:B------:R-:W-:Y:S02]  /*d620*/  MOV R161, R6 ;  /* 0x0000000600a17202 */ /* 0x000fe40000000f00 */
[----:B------:R-:W-:Y:S02]  /*d630*/  F2FP.F16.F32.PACK_AB R6, R37, R173 ;  /* 0x000000ad2506723e */ /* 0x000fe400000000ff */
[----:B------:R-:W-:-:S02]  /*d640*/  IADD3 R37, R23, UR43, RZ ;  /* 0x0000002b17257c10 */ /* 0x000fc4000fffe0ff */
[----:B------:R-:W-:Y:S02]  /*d650*/  SHF.R.U64 R114, R114, 0x3, RZ ;  /* 0x0000000372727819 */ /* 0x000fe400000012ff */
[----:B------:R-:W-:Y:S01]  /*d660*/  SHF.R.U64 R116, R116, 0x3, RZ ;  /* 0x0000000374747819 */ /* 0x000fe200000012ff */
[----:B0-----:R-:W-:Y:S01]  /*d670*/  @P2 IMAD.HI.U32 R34, R37, R34, RZ ;  /* 0x0000002225222227 */ /* 0x001fe200078e00ff */
[----:B------:R-:W-:Y:S02]  /*d680*/  SHF.R.U64 R118, R118, 0x3, RZ ;  /* 0x0000000376767819 */ /* 0x000fe400000012ff */
[----:B------:R-:W-:Y:S02]  /*d690*/  SHF.R.U64 R120, R120, 0x3, RZ ;  /* 0x0000000378787819 */ /* 0x000fe400000012ff */
[----:B------:R-:W-:Y:S02]  /*d6a0*/  SHF.R.U64 R122, R122, 0x3, RZ ;  /* 0x000000037a7a7819 */ /* 0x000fe400000012ff */
[----:B------:R-:W-:-:S02]  /*d6b0*/  SHF.R.U64 R29, R29, 0x3, RZ ;  /* 0x000000031d1d7819 */ /* 0x000fc400000012ff */
[----:B------:R-:W-:Y:S01]  /*d6c0*/  LOP3.LUT R114, R114, R115, RZ, 0x3c, !PT ;  /* 0x0000007372727212 */ /* 0x000fe200078e3cff */
[--C-:B------:R-:W-:Y:S01]  /*d6d0*/  IMAD.X R115, RZ, RZ, R159.reuse, P4 ;  /* 0x000000ffff737224 */ /* 0x100fe200020e069f */
        /* <DEDUP_REMOVED lines=9> */
[----:B------:R-:W-:Y:S01]  /*d770*/  IMAD.MOV.U32 R29, RZ, RZ, R159 ;  /* 0x000000ffff1d7224 */ /* 0x000fe200078e009f */
[----:B------:R-:W-:-:S02]  /*d780*/  MOV R160, R8 ;  /* 0x0000000800a07202 */ /* 0x000fc40000000f00 */
[----:B------:R-:W-:Y:S02]  /*d790*/  MOV R159, R10 ;  /* 0x0000000a009f7202 */ /* 0x000fe40000000f00 */
[----:B------:R-:W-:Y:S02]  /*d7a0*/  MOV R199, R14 ;  /* 0x0000000e00c77202 */ /* 0x000fe40000000f00 */
[----:B------:R-:W-:Y:S01]  /*d7b0*/  F2FP.F16.F32.PACK_AB R4, R33, R172 ;  /* 0x000000ac2104723e */ /* 0x000fe200000000ff */
[----:B------:R-:W-:Y:S01]  /*d7c0*/  IMAD.MOV.U32 R33, RZ, RZ, R37 ;  /* 0x000000ffff217224 */ /* 0x000fe200078e0025 */
[----:B------:R-:W-:Y:S02]  /*d7d0*/  F2FP.F16.F32.PACK_AB R7, R39, R38 ;  /* 0x000000262707723e */ /* 0x000fe400000000ff */
[----:B------:R-:W-:Y:S02]  /*d7e0*/  MOV R158, R12 ;  /* 0x0000000c009e7202 */ /* 0x000fe40000000f00 */
[----:B------:R-:W-:Y:S01]  /*d7f0*/  MOV R150, R150 ;  /* 0x0000009600967202 */ /* 0x000fe20000000f00 */
[----:B------:R0:W-:Y:S01]  /*d800*/  STSM.16.M88.4 [R199], R4 ;  /* 0x00000004c7007844 */ /* 0x0001e20000000200 */
[----:B------:R-:W-:-:S02]  /*d810*/  F2FP.F16.F32.PACK_AB R8, R41, R174 ;  /* 0x000000ae2908723e */ /* 0x000fc400000000ff */
[----:B------:R-:W-:Y:S02]  /*d820*/  F2FP.F16.F32.PACK_AB R9, R43, R42 ;  /* 0x0000002a2b09723e */ /* 0x000fe400000000ff */
[----:B------:R-:W-:Y:S02]  /*d830*/  F2FP.F16.F32.PACK_AB R10, R45, R175 ;  /* 0x000000af2d0a723e */ /* 0x000fe400000000ff */
[----:B------:R-:W-:Y:S02]  /*d840*/  F2FP.F16.F32.PACK_AB R11, R47, R46 ;  /* 0x0000002e2f0b723e */ /* 0x000fe400000000ff */
[----:B------:R-:W-:Y:S02]  /*d850*/  MOV R156, R156 ;  /* 0x0000009c009c7202 */ /* 0x000fe40000000f00 */
[----:B------:R-:W-:Y:S01]  /*d860*/  F2FP.F16.F32.PACK_AB R12, R49, R176 ;  /* 0x000000b0310c723e */ /* 0x000fe200000000ff */
[----:B------:R3:W-:Y:S01]  /*d870*/  STSM.16.M88.4 [R150], R8 ;  /* 0x0000000896007844 */ /* 0x0007e20000000200 */
[----:B------:R-:W-:-:S02]  /*d880*/  F2FP.F16.F32.PACK_AB R13, R51, R50 ;  /* 0x00000032330d723e */ /* 0x000fc400000000ff */
[----:B------:R-:W-:Y:S02]  /*d890*/  F2FP.F16.F32.PACK_AB R14, R53, R177 ;  /* 0x000000b1350e723e */ /* 0x000fe400000000ff */
[----:B------:R-:W-:Y:S02]  /*d8a0*/  F2FP.F16.F32.PACK_AB R15, R55, R54 ;  /* 0x00000036370f723e */ /* 0x000fe400000000ff */
[----:B-1----:R-:W-:Y:S02]  /*d8b0*/  @P2 SHF.R.U32.HI R33, RZ, R35, R34 ;  /* 0x00000023ff212219 */ /* 0x002fe40000011622 */
[----:B------:R-:W-:Y:S01]  /*d8c0*/  MOV R130, R130 ;  /* 0x0000008200827202 */ /* 0x000fe20000000f00 */
[----:B------:R1:W-:Y:S01]  /*d8d0*/  STSM.16.M88.4 [R156], R12 ;  /* 0x0000000c9c007844 */ /* 0x0003e20000000200 */
[----:B--2---:R-:W-:Y:S01]  /*d8e0*/  F2FP.F16.F32.PACK_AB R24, R57, R178 ;  /* 0x000000b23918723e */ /* 0x004fe200000000ff */
[----:B------:R-:W-:Y:S01]  /*d8f0*/  IMAD.MOV R35, RZ, RZ, -R33 ;  /* 0x000000ffff237224 */ /* 0x000fe200078e0a21 */
[----:B------:R-:W-:-:S02]  /*d900*/  F2FP.F16.F32.PACK_AB R25, R59, R58 ;  /* 0x0000003a3b19723e */ /* 0x000fc400000000ff */
[----:B------:R-:W-:Y:S01]  /*d910*/  F2FP.F16.F32.PACK_AB R26, R61, R179 ;  /* 0x000000b33d1a723e */ /* 0x000fe200000000ff */
[----:B------:R-:W-:Y:S01]  /*d920*/  IMAD R35, R198, R35, R37 ;  /* 0x00000023c6237224 */ /* 0x000fe200078e0225 */
[----:B------:R-:W-:Y:S01]  /*d930*/  F2FP.F16.F32.PACK_AB R27, R63, R62 ;  /* 0x0000003e3f1b723e */ /* 0x000fe200000000ff */
[----:B------:R-:W2:Y:S01]  /*d940*/  @P2 LDC R61, c[0x0][0xbf0] ;  /* 0x0002fc00ff3d2b82 */ /* 0x000ea20000000800 */
[----:B------:R-:W-:Y:S02]  /*d950*/  MOV R154, R154 ;  /* 0x0000009a009a7202 */ /* 0x000fe40000000f00 */
[----:B0-----:R-:W-:Y:S01]  /*d960*/  F2FP.F16.F32.PACK_AB R4, R65, R180 ;  /* 0x000000b44104723e */ /* 0x001fe200000000ff */
[----:B------:R-:W-:Y:S01]  /*d970*/  STSM.16.M88.4 [R130], R24 ;  /* 0x0000001882007844 */ /* 0x000fe20000000200 */
[----:B------:R-:W-:Y:S02]  /*d980*/  F2FP.F16.F32.PACK_AB R5, R67, R66 ;  /* 0x000000424305723e */ /* 0x000fe400000000ff */
[----:B------:R-:W-:-:S02]  /*d990*/  F2FP.F16.F32.PACK_AB R6, R69, R181 ;  /* 0x000000b54506723e */ /* 0x000fc400000000ff */
[----:B------:R-:W-:Y:S02]  /*d9a0*/  F2FP.F16.F32.PACK_AB R7, R71, R70 ;  /* 0x000000464707723e */ /* 0x000fe400000000ff */
[----:B------:R-:W-:Y:S02]  /*d9b0*/  MOV R152, R152 ;  /* 0x0000009800987202 */ /* 0x000fe40000000f00 */
[----:B---3--:R-:W-:Y:S01]  /*d9c0*/  F2FP.F16.F32.PACK_AB R8, R73, R182 ;  /* 0x000000b64908723e */ /* 0x008fe200000000ff */
[----:B------:R0:W-:Y:S01]  /*d9d0*/  STSM.16.M88.4 [R154], R4 ;  /* 0x000000049a007844 */ /* 0x0001e20000000200 */
[----:B------:R-:W-:Y:S02]  /*d9e0*/  F2FP.F16.F32.PACK_AB R9, R75, R74 ;  /* 0x0000004a4b09723e */ /* 0x000fe400000000ff */
[----:B------:R-:W-:Y:S02]  /*d9f0*/  F2FP.F16.F32.PACK_AB R10, R77, R183 ;  /* 0x000000b74d0a723e */ /* 0x000fe400000000ff */
[----:B------:R-:W-:-:S02]  /*da00*/  F2FP.F16.F32.PACK_AB R11, R79, R78 ;  /* 0x0000004e4f0b723e */ /* 0x000fc400000000ff */
[----:B------:R-:W-:Y:S02]  /*da10*/  MOV R146, R146 ;  /* 0x0000009200927202 */ /* 0x000fe40000000f00 */
[----:B-1----:R-:W-:Y:S01]  /*da20*/  F2FP.F16.F32.PACK_AB R12, R81, R184 ;  /* 0x000000b8510c723e */ /* 0x002fe200000000ff */
[----:B------:R1:W-:Y:S01]  /*da30*/  STSM.16.M88.4 [R152], R8 ;  /* 0x0000000898007844 */ /* 0x0003e20000000200 */
[----:B------:R-:W-:Y:S02]  /*da40*/  F2FP.F16.F32.PACK_AB R13, R83, R82 ;  /* 0x00000052530d723e */ /* 0x000fe400000000ff */
[----:B------:R-:W-:Y:S02]  /*da50*/  F2FP.F16.F32.PACK_AB R14, R85, R185 ;  /* 0x000000b9550e723e */ /* 0x000fe400000000ff */
[----:B------:R-:W-:Y:S02]  /*da60*/  F2FP.F16.F32.PACK_AB R15, R87, R86 ;  /* 0x00000056570f723e */ /* 0x000fe400000000ff */
[----:B0-----:R-:W-:-:S02]  /*da70*/  F2FP.F16.F32.PACK_AB R5, R18, R3 ;  /* 0x000000031205723e */ /* 0x001fc400000000ff */
[----:B------:R-:W-:Y:S01]  /*da80*/  SHF.R.S32.HI R3, RZ, 0x1f, R35 ;  /* 0x0000001fff037819 */ /* 0x000fe20000011423 */
[----:B------:R0:W-:Y:S01]  /*da90*/  STSM.16.M88.4 [R146], R12 ;  /* 0x0000000c92007844 */ /* 0x0001e20000000200 */
[----:B------:R-:W-:Y:S02]  /*daa0*/  MOV R142, R142 ;  /* 0x0000008e008e7202 */ /* 0x000fe40000000f00 */
[----:B------:R-:W-:Y:S02]  /*dab0*/  F2FP.F16.F32.PACK_AB R24, R89, R186 ;  /* 0x000000ba5918723e */ /* 0x000fe400000000ff */
[----:B------:R-:W-:Y:S01]  /*dac0*/  F2FP.F16.F32.PACK_AB R25, R91, R90 ;  /* 0x0000005a5b19723e */ /* 0x000fe200000000ff */
[----:B-1----:R-:W-:Y:S01]  /*dad0*/  IMAD.U32 R9, RZ, RZ, UR5 ;  /* 0x00000005ff097e24 */ /* 0x002fe2000f8e00ff */
[----:B------:R-:W-:Y:S01]  /*dae0*/  SHF.R.S32.HI R8, RZ, 0x1f, R33 ;  /* 0x0000001fff087819 */ /* 0x000fe20000011421 */
[----:B------:R-:W-:Y:S01]  /*daf0*/  ULDC UR5, c[0x0][0xa88] ;  /* 0x0002a20000057ab9 */ /* 0x000fe20000000800 */
[----:B------:R-:W-:-:S02]  /*db00*/  F2FP.F16.F32.PACK_AB R26, R93, R187 ;  /* 0x000000bb5d1a723e */ /* 0x000fc400000000ff */
[----:B------:R-:W-:Y:S02]  /*db10*/  F2FP.F16.F32.PACK_AB R27, R95, R94 ;  /* 0x0000005e5f1b723e */ /* 0x000fe400000000ff */
[----:B------:R-:W-:Y:S02]  /*db20*/  MOV R138, R138 ;  /* 0x0000008a008a7202 */ /* 0x000fe40000000f00 */
[----:B------:R-:W-:Y:S01]  /*db30*/  F2FP.F16.F32.PACK_AB R4, R97, R188 ;  /* 0x000000bc6104723e */ /* 0x000fe200000000ff */
[----:B0-----:R-:W-:Y:S01]  /*db40*/  VIADD R14, R211, UR43 ;  /* 0x0000002bd30e7c36 */ /* 0x001fe20008000000 */
[----:B------:R-:W-:Y:S01]  /*db50*/  IADD3 R12, P0, R33, UR6, RZ ;  /* 0x00000006210c7c10 */ /* 0x000fe2000ff1e0ff */
[----:B------:R-:W-:Y:S01]  /*db60*/  STSM.16.M88.4 [R142], R24 ;  /* 0x000000188e007844 */ /* 0x000fe20000000200 */
[----:B------:R-:W-:Y:S02]  /*db70*/  F2FP.F16.F32.PACK_AB R6, R101, R189 ;  /* 0x000000bd6506723e */ /* 0x000fe400000000ff */
[----:B------:R-:W-:Y:S01]  /*db80*/  IADD3.X R13, R8, UR7, R9, P0, !PT ;  /* 0x00000007080d7c10 */ /* 0x000fe200087fe409 */
[----:B------:R-:W-:Y:S01]  /*db90*/  ULDC.64 UR6, c[0x0][0xb88] ;  /* 0x0002e20000067ab9 */ /* 0x000fe20000000a00 */
[----:B------:R-:W-:Y:S01]  /*dba0*/  F2FP.F16.F32.PACK_AB R7, R36, R32 ;  /* 0x000000202407723e */ /* 0x000fe200000000ff */
[----:B------:R-:W-:Y:S01]  /*dbb0*/  IMAD R8, R3, UR6, RZ ;  /* 0x0000000603087c24 */ /* 0x000fe2000f8e02ff */
[----:B------:R-:W-:Y:S01]  /*dbc0*/  LOP3.LUT P0, RZ, R209, 0x3, RZ, 0xc0, !PT ;  /* 0x00000003d1ff7812 */ /* 0x000fe2000780c0ff */
[C---:B------:R-:W-:Y:S01]  /*dbd0*/  IMAD.WIDE.U32 R12, R35.reuse, UR6, R12 ;  /* 0x00000006230c7c25 */ /* 0x040fe2000f8e000c */
[----:B------:R-:W-:Y:S01]  /*dbe0*/  MOV R134, R134 ;  /* 0x0000008600867202 */ /* 0x000fe20000000f00 */
[----:B------:R0:W-:Y:S01]  /*dbf0*/  STSM.16.M88.4 [R138], R4 ;  /* 0x000000048a007844 */ /* 0x0001e20000000200 */
[----:B------:R-:W-:Y:S01]  /*dc00*/  F2FP.F16.F32.PACK_AB R9, R44, R40 ;  /* 0x000000282c09723e */ /* 0x000fe200000000ff */
[----:B------:R-:W-:Y:S01]  /*dc10*/  IMAD R35, R35, UR7, R8 ;  /* 0x0000000723237c24 */ /* 0x000fe2000f8e0208 */
[----:B------:R-:W-:Y:S01]  /*dc20*/  ULDC.64 UR6, c[0x0][0xb50] ;  /* 0x0002d40000067ab9 */ /* 0x000fe20000000a00 */
[----:B------:R-:W-:Y:S01]  /*dc30*/  IMAD R3, R198, UR5, RZ ;  /* 0x00000005c6037c24 */ /* 0x000fe2000f8e02ff */
[----:B------:R-:W-:-:S02]  /*dc40*/  F2FP.F16.F32.PACK_AB R8, R105, R190 ;  /* 0x000000be6908723e */ /* 0x000fc400000000ff */
[----:B------:R-:W-:Y:S02]  /*dc50*/  F2FP.F16.F32.PACK_AB R10, R167, R191 ;  /* 0x000000bfa70a723e */ /* 0x000fe400000000ff */
[----:B------:R-:W-:Y:S02]  /*dc60*/  F2FP.F16.F32.PACK_AB R11, R52, R48 ;  /* 0x00000030340b723e */ /* 0x000fe400000000ff */
[----:B------:R-:W-:Y:S02]  /*dc70*/  LEA R18, P3, R12, UR6, 0x2 ;  /* 0x000000060c127c11 */ /* 0x000fe4000f8610ff */
[----:B------:R-:W-:Y:S01]  /*dc80*/  ISETP.GE.OR P1, PT, R14, R3, P0 ;  /* 0x000000030e00720c */ /* 0x000fe20000726670 */
[----:B------:R1:W-:Y:S01]  /*dc90*/  STSM.16.M88.4 [R134], R8 ;  /* 0x0000000886007844 */ /* 0x0003e20000000200 */
[----:B------:R-:W-:Y:S01]  /*dca0*/  F2FP.F16.F32.PACK_AB R15, R100, R96 ;  /* 0x00000060640f723e */ /* 0x000fe200000000ff */
[----:B0-----:R-:W-:Y:S01]  /*dcb0*/  VIADD R4, R14, 0x8 ;  /* 0x000000080e047836 */ /* 0x001fe20000000000 */
[----:B------:R-:W-:Y:S01]  /*dcc0*/  F2FP.F16.F32.PACK_AB R6, R170, R193 ;  /* 0x000000c1aa06723e */ /* 0x000fe200000000ff */
[----:B------:R-:W-:Y:S01]  /*dcd0*/  IMAD.IADD R5, R13, 0x1, R35 ;  /* 0x000000010d057824 */ /* 0x000fe200078e0223 */
[----:B------:R-:W-:Y:S01]  /*dce0*/  F2FP.F16.F32.PACK_AB R7, R68, R64 ;  /* 0x000000404407723e */ /* 0x000fe200000000ff */
[----:B------:R-:W-:Y:S01]  /*dcf0*/  SHFL.IDX PT, R40, R18, RZ, 0x1c1f ;  /* 0x001c1fff12287589 */ /* 0x000fe200000e0000 */
[----:B------:R-:W-:-:S02]  /*dd00*/  ISETP.GE.OR P0, PT, R4, R3, P0 ;  /* 0x000000030400720c */ /* 0x000fc40000706670 */
[----:B------:R-:W-:Y:S01]  /*dd10*/  LEA.HI.X R24, R12, UR7, R5, 0x2, P3 ;  /* 0x000000070c187c11 */ /* 0x000fe200098f1405 */
[----:B------:R-:W-:Y:S01]  /*dd20*/  SHFL.IDX PT, R42, R18, 0x1, 0x1c1f ;  /* 0x003c1f00122a7f89 */ /* 0x000fe200000e0000 */
[----:B------:R-:W-:Y:S02]  /*dd30*/  F2FP.F16.F32.PACK_AB R4, R169, R192 ;  /* 0x000000c0a904723e */ /* 0x000fe400000000ff */
[----:B------:R-:W-:Y:S01]  /*dd40*/  F2FP.F16.F32.PACK_AB R5, R60, R56 ;  /* 0x000000383c05723e */ /* 0x000fe200000000ff */
[----:B------:R-:W0:Y:S01]  /*dd50*/  SHFL.IDX PT, R41, R24, RZ, 0x1c1f ;  /* 0x001c1fff18297589 */ /* 0x000e2200000e0000 */
[----:B------:R-:W-:Y:S02]  /*dd60*/  F2FP.F16.F32.PACK_AB R12, R129, R195 ;  /* 0x000000c3810c723e */ /* 0x000fe400000000ff */
[----:B-1----:R-:W-:Y:S01]  /*dd70*/  F2FP.F16.F32.PACK_AB R8, R171, R194 ;  /* 0x000000c2ab08723e */ /* 0x002fe200000000ff */
[----:B------:R-:W-:Y:S01]  /*dd80*/  STSM.16.M88.4 [R158], R4 ;  /* 0x000000049e007844 */ /* 0x000fe20000000200 */
[----:B------:R-:W-:-:S02]  /*dd90*/  F2FP.F16.F32.PACK_AB R9, R76, R72 ;  /* 0x000000484c09723e */ /* 0x000fc400000000ff */
[----:B------:R-:W-:Y:S01]  /*dda0*/  F2FP.F16.F32.PACK_AB R10, R125, R124 ;  /* 0x0000007c7d0a723e */ /* 0x000fe200000000ff */
[----:B------:R-:W1:Y:S01]  /*ddb0*/  SHFL.IDX PT, R43, R24, 0x1, 0x1c1f ;  /* 0x003c1f00182b7f89 */ /* 0x000e6200000e0000 */
[----:B------:R-:W-:Y:S02]  /*ddc0*/  F2FP.F16.F32.PACK_AB R11, R84, R80 ;  /* 0x00000050540b723e */ /* 0x000fe400000000ff */
[----:B------:R-:W-:Y:S02]  /*ddd0*/  F2FP.F16.F32.PACK_AB R13, R92, R88 ;  /* 0x000000585c0d723e */ /* 0x000fe400000000ff */
[----:B------:R-:W-:Y:S01]  /*dde0*/  F2FP.F16.F32.PACK_AB R14, R133, R132 ;  /* 0x00000084850e723e */ /* 0x000fe200000000ff */
[----:B------:R-:W-:Y:S01]  /*ddf0*/  STSM.16.M88.4 [R159], R8 ;  /* 0x000000089f007844 */ /* 0x000fe20000000200 */
[----:B------:R-:W-:Y:S02]  /*de00*/  F2FP.F16.F32.PACK_AB R138, R141, R140 ;  /* 0x0000008c8d8a723e */ /* 0x000fe400000000ff */
[----:B------:R-:W-:Y:S01]  /*de10*/  F2FP.F16.F32.PACK_AB R139, R163, R162 ;  /* 0x000000a2a38b723e */ /* 0x000fe200000000ff */
[----:B------:R-:W-:Y:S01]  /*de20*/  STSM.16.M88.4 [R160], R12 ;  /* 0x0000000ca0007844 */ /* 0x000fe20000000200 */
[----:B------:R-:W-:-:S02]  /*de30*/  F2FP.F16.F32.PACK_AB R146, R149, R148 ;  /* 0x000000949592723e */ /* 0x000fc400000000ff */
[----:B------:R-:W-:Y:S01]  /*de40*/  F2FP.F16.F32.PACK_AB R147, R168, R166 ;  /* 0x000000a6a893723e */ /* 0x000fe200000000ff */
[----:B------:R-:W-:Y:S04]  /*de50*/  STSM.16.M88.4 [R161], R136 ;  /* 0x00000088a1007844 */ /* 0x000fe80000000200 */
[----:B------:R-:W-:Y:S01]  /*de60*/  STSM.16.M88.4 [R196], R144 ;  /* 0x00000090c4007844 */ /* 0x000fe20000000200 */
[----:B------:R-:W-:Y:S01]  /*de70*/  BAR.SYNC.DEFER_BLOCKING 0x1, 0x100 ;  /* 0x0044000000007b1d */ /* 0x000fe20000010000 */
[----:B------:R-:W-:-:S05]  /*de80*/  UIMAD UR5, UR10, UR8, URZ ;  /* 0x000000080a0572a4 */ /* 0x000fca000f8e023f */
[----:B0-----:R0:W-:Y:S04]  /*de90*/  @!P1 ST.E desc[UR36][R40.64], R0 ;  /* 0x0000000028009985 */ /* 0x0011e8000c101924 */
[----:B-1----:R1:W-:Y:S04]  /*dea0*/  @!P0 ST.E desc[UR36][R42.64], R2 ;  /* 0x000000022a008985 */ /* 0x0023e8000c101924 */
[----:B------:R3:W5:Y:S01]  /*deb0*/  LD.E.128 R32, desc[UR36][R16.64] ;  /* 0x0000002410207980 */ /* 0x000762000c101d00 */
[----:B0-----:R-:W-:Y:S01]  /*dec0*/  IMAD R0, R204, 0x20, R207 ;  /* 0x00000020cc007824 */ /* 0x001fe200078e02cf */
[----:B------:R-:W-:-:S02]  /*ded0*/  UIMAD.WIDE.U32 UR6, UR11, UR8, URZ ;  /* 0x000000080b0672a5 */ /* 0x000fc4000f8e003f */
[----:B------:R0:W5:Y:S01]  /*dee0*/  LD.E.128 R36, desc[UR36][R20.64] ;  /* 0x0000002414247980 */ /* 0x000162000c101d00 */
[----:B---3--:R-:W3:Y:S01]  /*def0*/  @P2 LDC R17, c[0x0][0xbec] ;  /* 0x0002fb00ff112b82 */ /* 0x008ee20000000800 */
[----:B-1----:R-:W-:Y:S01]  /*df00*/  VIADD R2, R0, UR43 ;  /* 0x0000002b00027c36 */ /* 0x002fe20008000000 */
[----:B------:R-:W-:Y:S01]  /*df10*/  UIMAD UR5, UR11, UR9, UR5 ;  /* 0x000000090b0572a4 */ /* 0x000fe2000f8e0205 */
[----:B------:R1:W5:Y:S02]  /*df20*/  LD.E.128 R24, desc[UR36][R28.64] ;  /* 0x000000241c187980 */ /* 0x000364000c101d00 */
[----:B------:R-:W-:Y:S01]  /*df30*/  ULDC.64 UR10, c[0x0][0xaf0] ;  /* 0x0002bc00000a7ab9 */ /* 0x000fe20000000a00 */
[----:B------:R-:W-:Y:S01]  /*df40*/  UIADD3 UR7, UR7, UR5, URZ ;  /* 0x0000000507077290 */ /* 0x000fe2000fffe03f */
[----:B------:R-:W5:Y:S01]  /*df50*/  LD.E.128 R96, desc[UR36][R98.64] ;  /* 0x0000002462607980 */ /* 0x000f62000c101d00 */
[----:B------:R-:W-:Y:S01]  /*df60*/  UIMAD UR8, UR12, UR10, URZ ;  /* 0x0000000a0c0872a4 */ /* 0x000fe2000f8e023f */
[----:B0-----:R-:W-:Y:S01]  /*df70*/  IMAD.MOV.U32 R21, RZ, RZ, R2 ;  /* 0x000000ffff157224 */ /* 0x001fe200078e0002 */
[----:B------:R-:W-:Y:S01]  /*df80*/  UIMAD.WIDE.U32 UR6, UR13, UR10, UR6 ;  /* 0x0000000a0d0672a5 */ /* 0x000fe2000f8e0006 */
[----:B------:R-:W5:Y:S01]  /*df90*/  LD.E.128 R100, desc[UR36][R102.64] ;  /* 0x0000002466647980 */ /* 0x000f62000c101d00 */
[----:B------:R-:W-:-:S03]  /*dfa0*/  UIMAD UR5, UR13, UR11, UR8 ;  /* 0x0000000b0d0572a4 */ /* 0x000fc6000f8e0208 */
[----:B------:R-:W-:Y:S01]  /*dfb0*/  ULDC.64 UR8, c[0x0][0xae0] ;  /* 0x0002b80000087ab9 */ /* 0x000fe20000000a00 */
[----:B------:R-:W5:Y:S04]  /*dfc0*/  LD.E.128 R104, desc[UR36][R106.64] ;  /* 0x000000246a687980 */ /* 0x000f68000c101d00 */
[----:B------:R1:W5:Y:S01]  /*dfd0*/  LD.E.128 R4, desc[UR36][R108.64] ;  /* 0x000000246c047980 */ /* 0x000362000c101d00 */
[----:B---3--:R-:W-:-:S03]  /*dfe0*/  @P2 IMAD.HI.U32 R0, R2, R17, RZ ;  /* 0x0000001102002227 */ /* 0x008fc600078e00ff */
[----:B------:R1:W5:Y:S02]  /*dff0*/  LD.E.128 R8, desc[UR36][R110.64] ;  /* 0x000000246e087980 */ /* 0x000364000c101d00 */
[----:B--2---:R-:W-:Y:S01]  /*e000*/  @P2 SHF.R.U32.HI R21, RZ, R61, R0 ;  /* 0x0000003dff152219 */ /* 0x004fe20000011600 */
[----:B------:R-:W-:Y:S01]  /*e010*/  UIADD3 UR5, UR7, UR5, URZ ;  /* 0x0000000507057290 */ /* 0x000fe2000fffe03f */
[----:B------:R1:W5:Y:S02]  /*e020*/  LD.E.128 R48, desc[UR36][R112.64] ;  /* 0x0000002470307980 */ /* 0x000364000c101d00 */
[--C-:B------:R-:W-:Y:S01]  /*e030*/  SHF.R.S32.HI R0, RZ, 0x1f, R21.reuse ;  /* 0x0000001fff007819 */ /* 0x100fe20000011415 */
[----:B------:R-:W-:Y:S01]  /*e040*/  IMAD.MOV R61, RZ, RZ, -R21 ;  /* 0x000000ffff3d7224 */ /* 0x000fe200078e0a15 */
[----:B------:R1:W5:Y:S01]  /*e050*/  LD.E.128 R12, desc[UR36][R114.64] ;  /* 0x00000024720c7980 */ /* 0x000362000c101d00 */
[----:B------:R-:W-:Y:S02]  /*e060*/  IMAD.U32 R17, RZ, RZ, UR7 ;  /* 0x00000007ff117e24 */ /* 0x000fe4000f8e00ff */
[----:B------:R-:W-:Y:S01]  /*e070*/  IMAD R0, R0, UR8, RZ ;  /* 0x0000000800007c24 */ /* 0x000fe2000f8e02ff */
[----:B------:R1:W5:Y:S01]  /*e080*/  LD.E.128 R40, desc[UR36][R116.64] ;  /* 0x0000002474287980 */ /* 0x000362000c101d00 */
[----:B------:R-:W-:-:S02]  /*e090*/  IMAD R61, R198, R61, R2 ;  /* 0x0000003dc63d7224 */ /* 0x000fc400078e0202 */
[----:B------:R-:W-:Y:S01]  /*e0a0*/  IMAD.U32 R16, RZ, RZ, UR6 ;  /* 0x00000006ff107e24 */ /* 0x000fe2000f8e00ff */
[----:B------:R1:W5:Y:S01]  /*e0b0*/  LD.E.128 R44, desc[UR36][R118.64] ;  /* 0x00000024762c7980 */ /* 0x000362000c101d00 */
[----:B------:R-:W-:Y:S01]  /*e0c0*/  IMAD.U32 R17, RZ, RZ, UR5 ;  /* 0x00000005ff117e24 */ /* 0x000fe2000f8e00ff */
[----:B------:R-:W-:Y:S01]  /*e0d0*/  ULDC.64 UR6, c[0x0][0xad8] ;  /* 0x0002b60000067ab9 */ /* 0x000fe20000000a00 */
[----:B------:R-:W-:Y:S01]  /*e0e0*/  IMAD R63, R21, UR9, R0 ;  /* 0x00000009153f7c24 */ /* 0x000fe2000f8e0200 */
[----:B------:R1:W5:Y:S01]  /*e0f0*/  LD.E.128 R56, desc[UR36][R120.64] ;  /* 0x0000002478387980 */ /* 0x000362000c101d00 */
[----:B------:R-:W-:-:S03]  /*e100*/  SHF.R.S32.HI R0, RZ, 0x1f, R61 ;  /* 0x0000001fff007819 */ /* 0x000fc6000001143d */
[----:B------:R1:W5:Y:S01]  /*e110*/  LD.E.128 R52, desc[UR36][R122.64] ;  /* 0x000000247a347980 */ /* 0x000362000c101d00 */
[----:B------:R-:W-:-:S03]  /*e120*/  IMAD.WIDE.U32 R16, R21, UR8, R16 ;  /* 0x0000000815107c25 */ /* 0x000fc6000f8e0010 */
        /* <DEDUP_REMOVED lines=10> */
[----:B------:R-:W-:Y:S02]  /*e1d0*/  VIADD R64, R207, UR43 ;  /* 0x0000002bcf407c36 */ /* 0x000fe40008000000 */
[C---:B------:R-:W-:Y:S02]  /*e1e0*/  IMAD R21, R61.reuse, UR7, R2 ;  /* 0x000000073d157c24 */ /* 0x040fe4000f8e0202 */
[----:B------:R-:W-:Y:S01]  /*e1f0*/  IMAD.WIDE.U32 R16, R61, UR6, R16 ;  /* 0x000000063d107c25 */ /* 0x000fe2000f8e0010 */
[C---:B------:R-:W-:Y:S01]  /*e200*/  ISETP.GE.AND P2, PT, R64.reuse, R3, PT ;  /* 0x000000034000720c */ /* 0x040fe20003f46270 */
[----:B------:R-:W-:Y:S02]  /*e210*/  ULDC.64 UR6, c[0x0][0xa80] ;  /* 0x0002a00000067ab9 */ /* 0x000fe40000000a00 */
[----:B------:R-:W-:Y:S01]  /*e220*/  VIADD R0, R64, 0x20 ;  /* 0x0000002040007836 */ /* 0x000fe20000000000 */
[----:B------:R-:W-:Y:S01]  /*e230*/  IADD3 R17, R17, R21, RZ ;  /* 0x0000001511117210 */ /* 0x000fe20007ffe0ff */
[----:B------:R-:W-:Y:S01]  /*e240*/  VIADD R197, R197, 0x30820 ;  /* 0x00030820c5c57836 */ /* 0x000fe20000000000 */
[----:B------:R-:W-:-:S02]  /*e250*/  LEA R2, P3, R16, UR6, 0x1 ;  /* 0x0000000610027c11 */ /* 0x000fc4000f8608ff */
[-C--:B------:R-:W-:Y:S01]  /*e260*/  ISETP.GE.AND P1, PT, R0, R3.reuse, PT ;  /* 0x000000030000720c */ /* 0x080fe20003f26270 */
[----:B------:R-:W-:Y:S01]  /*e270*/  VIADD R0, R64, 0x40 ;  /* 0x0000004040007836 */ /* 0x000fe20000000000 */
[----:B------:R-:W-:Y:S02]  /*e280*/  LEA.HI.X R18, R16, UR7, R17, 0x1, P3 ;  /* 0x0000000710127c11 */ /* 0x000fe400098f0c11 */
[----:B------:R-:W-:Y:S01]  /*e290*/  PRMT R197, RZ, 0x654, R197 ;  /* 0x00000654ffc57816 */ /* 0x000fe200000000c5 */
[----:B0-----:R1:W0:Y:S01]  /*e2a0*/  SHFL.IDX PT, R62, R2, RZ, 0x181f ;  /* 0x00181fff023e7589 */ /* 0x00122200000e0000 */
[----:B------:R-:W-:Y:S01]  /*e2b0*/  ISETP.GE.AND P0, PT, R0, R3, PT ;  /* 0x000000030000720c */ /* 0x000fe20003f06270 */
[----:B------:R-:W-:Y:S01]  /*e2c0*/  BSSY B1, `(.L_x_1073) ;  /* 0x0000015000017945 */ /* 0x000fe20003800000 */
[----:B------:R1:W-:Y:S01]  /*e2d0*/  SYNCS.ARRIVE.TRANS64.RED.A1T0 RZ, [R197+URZ], RZ ;  /* 0x000000ffc5ff79a7 */ /* 0x0003e2000810043f */
[----:B------:R1:W2:Y:S02]  /*e2e0*/  SHFL.IDX PT, R0, R18, RZ, 0x181f ;  /* 0x00181fff12007589 */ /* 0x0002a400000e0000 */
[----:B------:R-:W-:Y:S08]  /*e2f0*/  @P2 BRA `(.L_x_1074) ;  /* 0x0000000000442947 */ /* 0x000ff00003800000 */
[----:B------:R-:W-:Y:S02]  /*e300*/  ULDC UR5, c[0x0][0xac8] ;  /* 0x0002b20000057ab9 */ /* 0x000fe40000000800 */
[----:B------:R-:W-:Y:S02]  /*e310*/  ISETP.GE.AND P5, PT, R22, UR5, PT ;  /* 0x0000000516007c0c */ /* 0x000fe4000bfa6270 */
[----:B------:R-:W-:Y:S02]  /*e320*/  ISETP.GE.AND P4, PT, R202, UR5, PT ;  /* 0x00000005ca007c0c */ /* 0x000fe4000bf86270 */
[----:B------:R-:W-:Y:S02]  /*e330*/  ISETP.GE.AND P3, PT, R201, UR5, PT ;  /* 0x00000005c9007c0c */ /* 0x000fe4000bf66270 */
[----:B------:R-:W-:-:S07]  /*e340*/  ISETP.GE.AND P2, PT, R203, UR5, PT ;  /* 0x00000005cb007c0c */ /* 0x000fce000bf46270 */
[----:B0-----:R-:W-:-:S04]  /*e350*/  @!P5 LEA R16, P6, R22, R62, 0x1 ;  /* 0x0000003e1610d211 */ /* 0x001fc800078c08ff */
        /* <DEDUP_REMOVED lines=11> */
.L_x_1074:
[----:B------:R-:W-:Y:S05]  /*e410*/  BSYNC B1 ;  /* 0x0000000000017941 */ /* 0x000fea0003800000 */
.L_x_1073:
[----:B--2---:R2:W4:Y:S01]  /*e420*/  SHFL.IDX PT, R0, R18, 0x1, 0x181f ;  /* 0x00381f0012007f89 */ /* 0x00452200000e0000 */
        /* <DEDUP_REMOVED lines=9> */
[----:B------:R-:W-:Y:S02]  /*e4c0*/  @!P3 LEA R20, P5, R202, R26, 0x1 ;  /* 0x0000001aca14b211 */ /* 0x000fe400078a08ff */
        /* <DEDUP_REMOVED lines=10> */
.L_x_1076:
[----:B------:R-:W-:Y:S05]  /*e570*/  BSYNC B1 ;  /* 0x0000000000017941 */ /* 0x000fea0003800000 */
.L_x_1075:
[----:B----4-:R4:W0:Y:S01]  /*e580*/  SHFL.IDX PT, R0, R18, 0x2, 0x181f ;  /* 0x00581f0012007f89 */ /* 0x01082200000e0000 */
        /* <DEDUP_REMOVED lines=20> */
.L_x_1078:
[----:B------:R-:W-:Y:S05]  /*e6d0*/  BSYNC B1 ;  /* 0x0000000000017941 */ /* 0x000fea0003800000 */
.L_x_1077:
[----:B0-----:R-:W-:Y:S01]  /*e6e0*/  VIADD R0, R64, 0x60 ;  /* 0x0000006040007836 */ /* 0x001fe20000000000 */
[----:B-12-4-:R-:W0:Y:S04]  /*e6f0*/  SHFL.IDX PT, R18, R18, 0x3, 0x181f ;  /* 0x00781f0012127f89 */ /* 0x016e2800000e0000 */
[----:B------:R-:W-:Y:S01]  /*e700*/  ISETP.GE.AND P0, PT, R0, R3, PT ;  /* 0x000000030000720c */ /* 0x000fe20003f06270 */
[----:B------:R1:W2:-:S12]  /*e710*/  SHFL.IDX PT, R12, R2, 0x3, 0x181f ;  /* 0x00781f00020c7f89 */ /* 0x00029800000e0000 */
[----:B-1----:R-:W-:Y:S05]  /*e720*/  @P0 BRA `(.L_x_1079) ;  /* 0x0000000c00380947 */ /* 0x002fea0003800000 */
        /* <DEDUP_REMOVED lines=15> */
[----:B-1----:R-:W-:-:S04]  /*e820*/  LEA R2, P0, R203, R12, 0x1 ;  /* 0x0000000ccb027211 */ /* 0x002fc800078008ff */
[----:B------:R-:W-:-:S05]  /*e830*/  LEA.HI.X R3, R203, R18, R214, 0x1, P0 ;  /* 0x00000012cb037211 */ /* 0x000fca00000f0cd6 */
[----:B------:R4:W-:Y:S01]  /*e840*/  ST.E.128 desc[UR36][R2.64], R28 ;  /* 0x0000001c02007985 */ /* 0x0009e2000c101d24 */
[----:B------:R-:W-:Y:S05]  /*e850*/  BRA `(.L_x_1079) ;  /* 0x0000000800ec7947 */ /* 0x000fea0003800000 */
.L_x_1072:
[----:B------:R-:W0:Y:S01]  /*e860*/  LDC R8, c[0x0][0xbe8] ;  /* 0x0002fa00ff087b82 */ /* 0x000e220000000800 */
[----:B------:R-:W-:Y:S01]  /*e870*/  R2UR UR6, R205 ;  /* 0x00000000cd0672ca */ /* 0x000fe200000e0000 */
[----:B------:R-:W-:Y:S01]  /*e880*/  BSSY B1, `(.L_x_1080) ;  /* 0x0000034000017945 */ /* 0x000fe20003800000 */
[----:B------:R-:W-:Y:S01]  /*e890*/  R2UR UR5, R206 ;  /* 0x00000000ce0572ca */ /* 0x000fe200000e0000 */
[----:B------:R-:W-:Y:S01]  /*e8a0*/  IMAD R6, R204, 0x20, R207 ;  /* 0x00000020cc067824 */ /* 0x000fe200078e02cf */
[----:B------:R-:W-:-:S09]  /*e8b0*/  ISETP.GE.AND P0, PT, R218, 0x80, PT ;  /* 0x00000080da00780c */ /* 0x000fd20003f06270 */
[----:B------:R-:W-:Y:S02]  /*e8c0*/  USHF.R.S32.HI UR8, URZ, 0x1f, UR6 ;  /* 0x0000001f3f087899 */ /* 0x000fe40008011406 */
[----:B------:R-:W-:Y:S01]  /*e8d0*/  USHF.R.S32.HI UR9, URZ, 0x1f, UR5 ;  /* 0x0000001f3f097899 */ /* 0x000fe20008011405 */
[----:B0-----:R-:W-:-:S13]  /*e8e0*/  ISETP.NE.AND P1, PT, R8, 0x1, PT ;  /* 0x000000010800780c */ /* 0x001fda0003f25270 */
[----:B------:R-:W0:Y:S08]  /*e8f0*/  @P1 LDC R9, c[0x0][0xbec] ;  /* 0x0002fb00ff091b82 */ /* 0x000e300000000800 */
[----:B------:R-:W1:Y:S01]  /*e900*/  @P1 LDC R11, c[0x0][0xbf0] ;  /* 0x0002fc00ff0b1b82 */ /* 0x000e620000000800 */
[----:B------:R-:W-:Y:S05]  /*e910*/  @P0 BRA `(.L_x_1081) ;  /* 0x0000000000a80947 */ /* 0x000fea0003800000 */
[----:B------:R-:W2:Y:S01]  /*e920*/  S2R R4, SR_TID.X ;  /* 0x0000000000047919 */ /* 0x000ea20000002100 */
[----:B------:R-:W3:Y:S01]  /*e930*/  LDC R3, c[0x0][0xbe8] ;  /* 0x0002fa00ff037b82 */ /* 0x000ee20000000800 */
[----:B------:R-:W-:Y:S01]  /*e940*/  IMAD.U32 R7, RZ, RZ, UR43 ;  /* 0x0000002bff077e24 */ /* 0x000fe2000f8e00ff */
[----:B------:R-:W-:Y:S02]  /*e950*/  ULDC UR5, c[0x0][0xa88] ;  /* 0x0002a20000057ab9 */ /* 0x000fe40000000800 */
[----:B---3--:R-:W-:Y:S02]  /*e960*/  IMAD R5, R3, UR5, RZ ;  /* 0x0000000503057c24 */ /* 0x008fe4000f8e02ff */
[----:B--2---:R-:W-:-:S04]  /*e970*/  IADD3 R4, R7, -0x80, R4 ;  /* 0xffffff8007047810 */ /* 0x004fc80007ffe004 */
[----:B------:R-:W-:-:S13]  /*e980*/  ISETP.GE.AND P0, PT, R4, R5, PT ;  /* 0x000000050400720c */ /* 0x000fda0003f06270 */
[----:B------:R-:W-:Y:S05]  /*e990*/  @P0 BRA `(.L_x_1081) ;  /* 0x0000000000880947 */ /* 0x000fea0003800000 */
[----:B------:R-:W-:Y:S01]  /*e9a0*/  ISETP.NE.AND P0, PT, R3, 0x1, PT ;  /* 0x000000010300780c */ /* 0x000fe20003f05270 */
[----:B------:R-:W-:Y:S01]  /*e9b0*/  ULDC.64 UR10, c[0x0][0xb90] ;  /* 0x0002e400000a7ab9 */ /* 0x000fe20000000a00 */
[----:B------:R-:W-:Y:S01]  /*e9c0*/  R2UR UR13, R205 ;  /* 0x00000000cd0d72ca */ /* 0x000fe200000e0000 */
[----:B------:R-:W-:Y:S01]  /*e9d0*/  UIMAD UR5, UR8, UR10, URZ ;  /* 0x0000000a080572a4 */ /* 0x000fe2000f8e023f */
[----:B------:R-:W-:Y:S01]  /*e9e0*/  R2UR UR12, R206 ;  /* 0x00000000ce0c72ca */ /* 0x000fe200000e0000 */
[----:B------:R-:W-:-:S08]  /*e9f0*/  IMAD.MOV.U32 R2, RZ, RZ, R4 ;  /* 0x000000ffff027224 */ /* 0x000fd000078e0004 */
[----:B------:R-:W2:Y:S02]  /*ea00*/  @P0 LDC R5, c[0x0][0xbec] ;  /* 0x0002fb00ff050b82 */ /* 0x000ea40000000800 */
[----:B------:R-:W-:Y:S02]  /*ea10*/  UIMAD.WIDE.U32 UR6, UR13, UR10, URZ ;  /* 0x0000000a0d0672a5 */ /* 0x000fe4000f8e003f */
[----:B------:R-:W-:-:S03]  /*ea20*/  UIMAD UR5, UR13, UR11, UR5 ;  /* 0x0000000b0d0572a4 */ /* 0x000fc6000f8e0205 */
[----:B------:R-:W-:Y:S01]  /*ea30*/  ULDC.64 UR10, c[0x0][0xb98] ;  /* 0x0002e600000a7ab9 */ /* 0x000fe20000000a00 */
[----:B------:R-:W3:Y:S01]  /*ea40*/  @P0 LDC R7, c[0x0][0xbf0] ;  /* 0x0002fc00ff070b82 */ /* 0x000ee20000000800 */
[----:B------:R-:W-:Y:S02]  /*ea50*/  UIADD3 UR7, UR7, UR5, URZ ;  /* 0x0000000507077290 */ /* 0x000fe4000fffe03f */
[----:B------:R-:W-:Y:S02]  /*ea60*/  UIMAD UR5, UR9, UR10, URZ ;  /* 0x0000000a090572a4 */ /* 0x000fe4000f8e023f */
[----:B------:R-:W-:Y:S02]  /*ea70*/  UIMAD.WIDE.U32 UR6, UR12, UR10, UR6 ;  /* 0x0000000a0c0672a5 */ /* 0x000fe4000f8e0006 */
[----:B------:R-:W-:-:S03]  /*ea80*/  UIMAD UR5, UR12, UR11, UR5 ;  /* 0x0000000b0c0572a4 */ /* 0x000fc6000f8e0205 */
[----:B------:R-:W-:Y:S01]  /*ea90*/  ULDC.64 UR10, c[0x0][0xb88] ;  /* 0x0002e200000a7ab9 */ /* 0x000fe20000000a00 */
[----:B--2---:R-:W-:-:S05]  /*eaa0*/  @P0 IMAD.HI.U32 R0, R4, R5, RZ ;  /* 0x0000000504000227 */ /* 0x004fca00078e00ff */
[----:B---3--:R-:W-:-:S05]  /*eab0*/  @P0 SHF.R.U32.HI R2, RZ, R7, R0 ;  /* 0x00000007ff020219 */ /* 0x008fca0000011600 */
[----:B------:R-:W-:-:S04]  /*eac0*/  IMAD.MOV R5, RZ, RZ, -R2 ;  /* 0x000000ffff057224 */ /* 0x000fc800078e0a02 */
[----:B------:R-:W-:Y:S01]  /*ead0*/  IMAD R5, R3, R5, R4 ;  /* 0x0000000503057224 */ /* 0x000fe200078e0204 */
[----:B------:R-:W-:Y:S01]  /*eae0*/  SHF.R.S32.HI R3, RZ, 0x1f, R2 ;  /* 0x0000001fff037819 */ /* 0x000fe20000011402 */
[----:B------:R-:W-:Y:S01]  /*eaf0*/  IMAD.U32 R4, RZ, RZ, UR5 ;  /* 0x00000005ff047e24 */ /* 0x000fe2000f8e00ff */
[----:B------:R-:W-:Y:S02]  /*eb00*/  IADD3 R2, P0, R2, UR6, RZ ;  /* 0x0000000602027c10 */ /* 0x000fe4000ff1e0ff */
[----:B------:R-:W-:Y:S02]  /*eb10*/  SHF.R.S32.HI R0, RZ, 0x1f, R5 ;  /* 0x0000001fff007819 */ /* 0x000fe40000011405 */
[----:B------:R-:W-:Y:S01]  /*eb20*/  IADD3.X R3, R3, UR7, R4, P0, !PT ;  /* 0x0000000703037c10 */ /* 0x000fe200087fe404 */
[----:B------:R-:W-:Y:S02]  /*eb30*/  ULDC.64 UR6, c[0x0][0xb50] ;  /* 0x0002d40000067ab9 */ /* 0x000fe40000000a00 */
[----:B------:R-:W-:-:S02]  /*eb40*/  IMAD R0, R0, UR10, RZ ;  /* 0x0000000a00007c24 */ /* 0x000fc4000f8e02ff */
[----:B------:R-:W-:-:S04]  /*eb50*/  IMAD.WIDE.U32 R2, R5, UR10, R2 ;  /* 0x0000000a05027c25 */ /* 0x000fc8000f8e0002 */
[----:B------:R-:W-:Y:S01]  /*eb60*/  IMAD R7, R5, UR11, R0 ;  /* 0x0000000b05077c24 */ /* 0x000fe2000f8e0200 */
[----:B------:R-:W-:-:S03]  /*eb70*/  LEA R4, P0, R2, UR6, 0x2 ;  /* 0x0000000602047c11 */ /* 0x000fc6000f8010ff */
[----:B------:R-:W-:-:S05]  /*eb80*/  IMAD.IADD R3, R3, 0x1, R7 ;  /* 0x0000000103037824 */ /* 0x000fca00078e0207 */
[----:B------:R-:W-:Y:S01]  /*eb90*/  LEA.HI.X R5, R2, UR7, R3, 0x2, P0 ;  /* 0x0000000702057c11 */ /* 0x000fe200080f1403 */
[----:B------:R-:W-:-:S05]  /*eba0*/  IMAD.MOV.U32 R3, RZ, RZ, -0x800000 ;  /* 0xff800000ff037424 */ /* 0x000fca00078e00ff */
[----:B------:R2:W-:Y:S02]  /*ebb0*/  STG.E desc[UR36][R4.64], R3 ;  /* 0x0000000304007986 */ /* 0x0005e4000c101924 */
.L_x_1081:
[----:B------:R-:W-:Y:S05]  /*ebc0*/  BSYNC B1 ;  /* 0x0000000000017941 */ /* 0x000fea0003800000 */
.L_x_1080:
[----:B------:R-:W-:Y:S01]  /*ebd0*/  R2UR UR13, R205 ;  /* 0x00000000cd0d72ca */ /* 0x000fe200000e0000 */
[----:B------:R-:W-:Y:S01]  /*ebe0*/  ULDC.64 UR10, c[0x0][0xae8] ;  /* 0x0002ba00000a7ab9 */ /* 0x000fe20000000a00 */
[----:B------:R-:W-:Y:S01]  /*ebf0*/  R2UR UR12, R206 ;  /* 0x00000000ce0c72ca */ /* 0x000fe200000e0000 */
[----:B------:R-:W-:Y:S01]  /*ec00*/  UIMAD UR5, UR8, UR10, URZ ;  /* 0x0000000a080572a4 */ /* 0x000fe2000f8e023f */
[----:B------:R-:W-:Y:S01]  /*ec10*/  VIADD R6, R6, UR43 ;  /* 0x0000002b06067c36 */ /* 0x000fe20008000000 */
[----:B------:R-:W-:Y:S03]  /*ec20*/  BSSY B1, `(.L_x_1082) ;  /* 0x000003c000017945 */ /* 0x000fe60003800000 */
[----:B0-----:R-:W-:-:S04]  /*ec30*/  @P1 IMAD.HI.U32 R0, R6, R9, RZ ;  /* 0x0000000906001227 */ /* 0x001fc800078e00ff */
[----:B--2---:R-:W-:Y:S01]  /*ec40*/  IMAD.MOV.U32 R5, RZ, RZ, R6 ;  /* 0x000000ffff057224 */ /* 0x004fe200078e0006 */
[----:B------:R-:W-:Y:S01]  /*ec50*/  UIMAD.WIDE.U32 UR6, UR13, UR10, URZ ;  /* 0x0000000a0d0672a5 */ /* 0x000fe2000f8e003f */
[----:B-1----:R-:W-:Y:S01]  /*ec60*/  @P1 SHF.R.U32.HI R5, RZ, R11, R0 ;  /* 0x0000000bff051219 */ /* 0x002fe20000011600 */
[----:B------:R-:W-:-:S03]  /*ec70*/  UIMAD UR5, UR13, UR11, UR5 ;  /* 0x0000000b0d0572a4 */ /* 0x000fc6000f8e0205 */
[----:B------:R-:W-:Y:S01]  /*ec80*/  ULDC.64 UR10, c[0x0][0xaf0] ;  /* 0x0002bc00000a7ab9 */ /* 0x000fe20000000a00 */
[----:B------:R-:W-:Y:S01]  /*ec90*/  UIADD3 UR7, UR7, UR5, URZ ;  /* 0x0000000507077290 */ /* 0x000fe2000fffe03f */
[--C-:B------:R-:W-:Y:S01]  /*eca0*/  SHF.R.S32.HI R0, RZ, 0x1f, R5.reuse ;  /* 0x0000001fff007819 */ /* 0x100fe20000011405 */
[----:B------:R-:W-:Y:S01]  /*ecb0*/  UIMAD UR5, UR9, UR10, URZ ;  /* 0x0000000a090572a4 */ /* 0x000fe2000f8e023f */
[----:B------:R-:W-:Y:S01]  /*ecc0*/  IMAD.MOV R7, RZ, RZ, -R5 ;  /* 0x000000ffff077224 */ /* 0x000fe200078e0a05 */
[----:B------:R-:W-:Y:S02]  /*ecd0*/  UIMAD.WIDE.U32 UR6, UR12, UR10, UR6 ;  /* 0x0000000a0c0672a5 */ /* 0x000fe4000f8e0006 */
[----:B------:R-:W-:Y:S01]  /*ece0*/  UIMAD UR5, UR12, UR11, UR5 ;  /* 0x0000000b0c0572a4 */ /* 0x000fe2000f8e0205 */
[----:B------:R-:W-:Y:S01]  /*ecf0*/  IMAD R7, R8, R7, R6 ;  /* 0x0000000708077224 */ /* 0x000fe200078e0206 */
[----:B------:R-:W-:Y:S01]  /*ed00*/  ULDC.64 UR8, c[0x0][0xae0] ;  /* 0x0002b80000087ab9 */ /* 0x000fe20000000a00 */
[----:B------:R-:W-:Y:S01]  /*ed10*/  VIADD R6, R207, UR43 ;  /* 0x0000002bcf067c36 */ /* 0x000fe20008000000 */
[----:B------:R-:W-:Y:S01]  /*ed20*/  UIADD3 UR5, UR7, UR5, URZ ;  /* 0x0000000507057290 */ /* 0x000fe2000fffe03f */
[----:B------:R-:W-:-:S02]  /*ed30*/  IMAD R0, R0, UR8, RZ ;  /* 0x0000000800007c24 */ /* 0x000fc4000f8e02ff */
[----:B------:R-:W-:Y:S02]  /*ed40*/  IMAD.U32 R3, RZ, RZ, UR7 ;  /* 0x00000007ff037e24 */ /* 0x000fe4000f8e00ff */
[----:B------:R-:W-:Y:S01]  /*ed50*/  IMAD.U32 R2, RZ, RZ, UR6 ;  /* 0x00000006ff027e24 */ /* 0x000fe2000f8e00ff */
[----:B------:R-:W-:Y:S01]  /*ed60*/  ULDC.64 UR6, c[0x0][0xad8] ;  /* 0x0002b60000067ab9 */ /* 0x000fe20000000a00 */
[----:B------:R-:W-:Y:S01]  /*ed70*/  IMAD.U32 R3, RZ, RZ, UR5 ;  /* 0x00000005ff037e24 */ /* 0x000fe2000f8e00ff */
[----:B------:R-:W-:Y:S01]  /*ed80*/  ULDC UR5, c[0x0][0xa88] ;  /* 0x0002a20000057ab9 */ /* 0x000fe20000000800 */
[C---:B------:R-:W-:Y:S01]  /*ed90*/  IMAD R9, R5.reuse, UR9, R0 ;  /* 0x0000000905097c24 */ /* 0x040fe2000f8e0200 */
[----:B------:R-:W-:Y:S01]  /*eda0*/  SHF.R.S32.HI R0, RZ, 0x1f, R7 ;  /* 0x0000001fff007819 */ /* 0x000fe20000011407 */
[----:B------:R-:W-:-:S04]  /*edb0*/  IMAD.WIDE.U32 R2, R5, UR8, R2 ;  /* 0x0000000805027c25 */ /* 0x000fc8000f8e0002 */
[----:B------:R-:W-:Y:S02]  /*edc0*/  IMAD.IADD R3, R3, 0x1, R9 ;  /* 0x0000000103037824 */ /* 0x000fe400078e0209 */
[----:B------:R-:W-:Y:S02]  /*edd0*/  IMAD R4, R0, UR6, RZ ;  /* 0x0000000600047c24 */ /* 0x000fe4000f8e02ff */
[----:B------:R-:W-:Y:S02]  /*ede0*/  IMAD R9, R8, UR5, RZ ;  /* 0x0000000508097c24 */ /* 0x000fe4000f8e02ff */
[C---:B------:R-:W-:Y:S02]  /*edf0*/  IMAD R5, R7.reuse, UR7, R4 ;  /* 0x0000000707057c24 */ /* 0x040fe4000f8e0204 */
[----:B------:R-:W-:Y:S01]  /*ee00*/  IMAD.WIDE.U32 R2, R7, UR6, R2 ;  /* 0x0000000607027c25 */ /* 0x000fe2000f8e0002 */
[----:B------:R-:W-:Y:S01]  /*ee10*/  ISETP.GE.AND P2, PT, R6, R9, PT ;  /* 0x000000090600720c */ /* 0x000fe20003f46270 */
[----:B------:R-:W-:-:S02]  /*ee20*/  ULDC.64 UR6, c[0x0][0xa80] ;  /* 0x0002a00000067ab9 */ /* 0x000fc40000000a00 */
[----:B------:R-:W-:Y:S01]  /*ee30*/  VIADD R0, R6, 0x20 ;  /* 0x0000002006007836 */ /* 0x000fe20000000000 */
[----:B------:R-:W-:Y:S02]  /*ee40*/  IADD3 R3, R3, R5, RZ ;  /* 0x0000000503037210 */ /* 0x000fe40007ffe0ff */
[----:B------:R-:W-:Y:S02]  /*ee50*/  LEA R4, P3, R2, UR6, 0x1 ;  /* 0x0000000602047c11 */ /* 0x000fe4000f8608ff */
[-C--:B------:R-:W-:Y:S01]  /*ee60*/  ISETP.GE.AND P1, PT, R0, R9.reuse, PT ;  /* 0x000000090000720c */ /* 0x080fe20003f26270 */
[----:B------:R-:W-:Y:S01]  /*ee70*/  VIADD R0, R6, 0x40 ;  /* 0x0000004006007836 */ /* 0x000fe20000000000 */
[----:B------:R-:W-:Y:S02]  /*ee80*/  LEA.HI.X R5, R2, UR7, R3, 0x1, P3 ;  /* 0x0000000702057c11 */ /* 0x000fe400098f0c03 */
[----:B------:R0:W1:Y:S02]  /*ee90*/  SHFL.IDX PT, R2, R4, RZ, 0x181f ;  /* 0x00181fff04027589 */ /* 0x00006400000e0000 */
[----:B------:R-:W-:-:S02]  /*eea0*/  ISETP.GE.AND P0, PT, R0, R9, PT ;  /* 0x000000090000720c */ /* 0x000fc40003f06270 */
        /* <DEDUP_REMOVED lines=19> */
.L_x_1083:
[----:B------:R-:W-:Y:S05]  /*efe0*/  BSYNC B1 ;  /* 0x0000000000017941 */ /* 0x000fea0003800000 */
.L_x_1082:
        /* <DEDUP_REMOVED lines=21> */
.L_x_1085:
[----:B------:R-:W-:Y:S05]  /*f140*/  BSYNC B1 ;  /* 0x0000000000017941 */ /* 0x000fea0003800000 */
.L_x_1084:
        /* <DEDUP_REMOVED lines=21> */
.L_x_1087:
[----:B------:R-:W-:Y:S05]  /*f2a0*/  BSYNC B1 ;  /* 0x0000000000017941 */ /* 0x000fea0003800000 */
.L_x_1086:
[----:B0-----:R-:W-:Y:S01]  /*f2b0*/  VIADD R0, R6, 0x60 ;  /* 0x0000006006007836 */ /* 0x001fe20000000000 */
[----:B--2-4-:R-:W0:Y:S04]  /*f2c0*/  SHFL.IDX PT, R5, R5, 0x3, 0x181f ;  /* 0x00781f0005057f89 */ /* 0x014e2800000e0000 */
[----:B------:R-:W-:Y:S01]  /*f2d0*/  ISETP.GE.AND P0, PT, R0, R9, PT ;  /* 0x000000090000720c */ /* 0x000fe20003f06270 */
[----:B-1-3--:R1:W2:-:S12]  /*f2e0*/  SHFL.IDX PT, R2, R4, 0x3, 0x181f ;  /* 0x00781f0004027f89 */ /* 0x00a29800000e0000 */
[----:B-1----:R-:W-:Y:S05]  /*f2f0*/  @P0 BRA `(.L_x_1079) ;  /* 0x0000000000440947 */ /* 0x002fea0003800000 */
[----:B------:R-:W-:Y:S02]  /*f300*/  ULDC UR5, c[0x0][0xac8] ;  /* 0x0002b20000057ab9 */ /* 0x000fe40000000800 */
[----:B------:R-:W-:Y:S02]  /*f310*/  ISETP.GE.AND P3, PT, R22, UR5, PT ;  /* 0x0000000516007c0c */ /* 0x000fe4000bf66270 */
[----:B------:R-:W-:Y:S02]  /*f320*/  ISETP.GE.AND P2, PT, R202, UR5, PT ;  /* 0x00000005ca007c0c */ /* 0x000fe4000bf46270 */
[----:B------:R-:W-:Y:S02]  /*f330*/  ISETP.GE.AND P1, PT, R201, UR5, PT ;  /* 0x00000005c9007c0c */ /* 0x000fe4000bf26270 */
[----:B------:R-:W-:-:S07]  /*f340*/  ISETP.GE.AND P0, PT, R203, UR5, PT ;  /* 0x00000005cb007c0c */ /* 0x000fce000bf06270 */
[-C--:B--2---:R-:W-:Y:S02]  /*f350*/  @!P3 LEA R6, P6, R22, R2.reuse, 0x1 ;  /* 0x000000021606b211 */ /* 0x084fe400078c08ff */
[-C--:B------:R-:W-:Y:S02]  /*f360*/  @!P2 LEA R8, P5, R202, R2.reuse, 0x1 ;  /* 0x00000002ca08a211 */ /* 0x080fe400078a08ff */
[-C--:B------:R-:W-:Y:S02]  /*f370*/  @!P1 LEA R10, P4, R201, R2.reuse, 0x1 ;  /* 0x00000002c90a9211 */ /* 0x080fe400078808ff */
[-C--:B0-----:R-:W-:Y:S02]  /*f380*/  @!P3 LEA.HI.X R7, R22, R5.reuse, R217, 0x1, P6 ;  /* 0x000000051607b211 */ /* 0x081fe400030f0cd9 */
        /* <DEDUP_REMOVED lines=8> */
.L_x_1079:
[----:B------:R-:W-:Y:S05]  /*f410*/  BSYNC B0 ;  /* 0x0000000000007941 */ /* 0x000fea0003800000 */
.L_x_1071:
[----:B------:R-:W-:Y:S02]  /*f420*/  ULDC UR5, c[0x0][0xc38] ;  /* 0x00030e0000057ab9 */ /* 0x000fe40000000800 */
[----:B------:R-:W-:-:S06]  /*f430*/  UISETP.GE.AND UP0, UPT, UR4, UR5, UPT ;  /* 0x000000050400728c */ /* 0x000fcc000bf06270 */
[----:B------:R-:W-:-:S13]  /*f440*/  PLOP3.LUT P0, PT, PT, PT, UP0, 0x80, 0x0 ;  /* 0x000000000000781c */ /* 0x000fda0003f0f008 */
[----:B------:R-:W-:Y:S05]  /*f450*/  @!P0 BRA `(.L_x_1088) ;  /* 0xffffff1800348947 */ /* 0x000fea000383ffff */
[----:B------:R-:W-:Y:S05]  /*f460*/  EXIT ;  /* 0x000000000000794d */ /* 0x000fea0003800000 */
.L_x_982:
[----:B------:R-:W-:-:S08]  /*f470*/  NOP ;  /* 0x0000000000007918 */ /* 0x000fd00000000000 */
[----:B0-----:R-:W0:-:S00]  /*f480*/  USETMAXREG.DEALLOC.CTAPOOL 0x28 ;  /* 0x00000028000079c8 */ /* 0x001e0000080e0500 */
[----:B0-----:R-:W-:-:S06]  /*f490*/  LOP3.LUT R0, R0, 0x3, RZ, 0xc0, !PT ;  /* 0x0000000300007812 */ /* 0x001fcc00078ec0ff */
[----:B------:R-:W0:Y:S01]  /*f4a0*/  S2UR UR10, SR_CTAID.X ;  /* 0x00000000000a79c3 */ /* 0x000e220000002500 */
[----:B------:R-:W-:Y:S01]  /*f4b0*/  LOP3.LUT R16, R16, 0xffff7fff, RZ, 0xc0, !PT ;  /* 0xffff7fff10107812 */ /* 0x000fe200078ec0ff */
[----:B------:R-:W-:Y:S01]  /*f4c0*/  STL [R1], RZ ;  /* 0x000000ff01007387 */ /* 0x000fe20000100800 */
[----:B------:R-:W-:Y:S02]  /*f4d0*/  IMAD.MOV.U32 R23, RZ, RZ, RZ ;  /* 0x000000ffff177224 */ /* 0x000fe400078e00ff */
[----:B------:R-:W-:Y:S01]  /*f4e0*/  IMAD.MOV.U32 R25, RZ, RZ, 0x1 ;  /* 0x00000001ff197424 */ /* 0x000fe200078e00ff */
[----:B------:R1:W2:Y:S02]  /*f4f0*/  SHFL.IDX PT, R2, R0, RZ, 0x1f ;  /* 0x00001fff00027589 */ /* 0x0002a400000e0000 */
[----:B-1----:R-:W0:Y:S01]  /*f500*/  LDC R0, c[0x0][0xc38] ;  /* 0x00030e00ff007b82 */ /* 0x002e220000000800 */
[----:B--2---:R-:W-:-:S13]  /*f510*/  ISETP.NE.AND P0, PT, R2, RZ, PT ;  /* 0x000000ff0200720c */ /* 0x004fda0003f05270 */
[----:B------:R-:W-:Y:S01]  /*f520*/  @P0 LOP3.LUT R16, R16, 0x8000, RZ, 0xfc, !PT ;  /* 0x0000800010100812 */ /* 0x000fe200078efcff */
[----:B------:R-:W-:Y:S06]  /*f530*/  @P0 BAR.ARV 0x4, 0x180 ;  /* 0x0106000000000b1d */ /* 0x000fec0000002000 */
[----:B0-----:R-:W-:-:S13]  /*f540*/  ISETP.LE.AND P0, PT, R0, UR10, PT ;  /* 0x0000000a00007c0c */ /* 0x001fda000bf03270 */
[----:B------:R-:W-:Y:S05]  /*f550*/  @P0 BRA `(.L_x_1089) ;  /* 0x0000003c00e40947 */ /* 0x000fea0003800000 */
[----:B------:R-:W2:Y:S01]  /*f560*/  LDL R3, [R1+0x4] ;  /* 0x0000040001037983 */ /* 0x000ea20000100800 */
[C---:B------:R-:W-:Y:S01]  /*f570*/  IMAD.SHL.U32 R30, R5.reuse, 0x8, RZ ;  /* 0x00000008051e7824 */ /* 0x040fe200078e00ff */
[----:B------:R-:W-:Y:S01]  /*f580*/  ULDC.64 UR6, c[0x0][0x2f0] ;  /* 0x0000bc0000067ab9 */ /* 0x000fe20000000a00 */
[----:B------:R-:W-:Y:S01]  /*f590*/  ULDC UR9, c[0x0][0x2b8] ;  /* 0x0000ae0000097ab9 */ /* 0x000fe20000000800 */
[----:B------:R-:W-:Y:S01]  /*f5a0*/  LOP3.LUT R16, R16, 0xfffffff7, RZ, 0xc0, !PT ;  /* 0xfffffff710107812 */ /* 0x000fe200078ec0ff */
[----:B------:R-:W0:Y:S01]  /*f5b0*/  S2UR UR8, SR_CgaCtaId ;  /* 0x00000000000879c3 */ /* 0x000e220000008800 */
[C---:B------:R-:W-:Y:S01]  /*f5c0*/  LOP3.LUT R0, R30.reuse, 0x1f8, RZ, 0xc0, !PT ;  /* 0x000001f81e007812 */ /* 0x040fe200078ec0ff */
[----:B------:R-:W-:Y:S01]  /*f5d0*/  ULDC.64 UR4, c[0x0][0x418] ;  /* 0x0001060000047ab9 */ /* 0x000fe20000000a00 */
[----:B------:R-:W-:Y:S01]  /*f5e0*/  LOP3.LUT R37, R30, 0x38, RZ, 0xc0, !PT ;  /* 0x000000381e257812 */ /* 0x000fe200078ec0ff */
[----:B------:R-:W-:Y:S01]  /*f5f0*/  UISETP.NE.U32.AND UP0, UPT, UR4, URZ, UPT ;  /* 0x0000003f0400728c */ /* 0x000fe2000bf05070 */
[----:B------:R-:W-:Y:S01]  /*f600*/  LOP3.LUT R2, R5, 0x7f, RZ, 0xc0, !PT ;  /* 0x0000007f05027812 */ /* 0x000fe200078ec0ff */
[----:B------:R1:W-:Y:S01]  /*f610*/  STL [R1], RZ ;  /* 0x000000ff01007387 */ /* 0x0003e20000100800 */
[----:B------:R-:W-:Y:S01]  /*f620*/  ULDC UR4, c[0x0][0x424] ;  /* 0x0001090000047ab9 */ /* 0x000fe20000000800 */
[----:B------:R-:W-:Y:S01]  /*f630*/  UISETP.NE.AND.EX UP0, UPT, UR5, URZ, UPT, UP0 ;  /* 0x0000003f0500728c */ /* 0x000fe2000bf05300 */
[----:B------:R-:W-:Y:S01]  /*f640*/  SHF.R.U32.HI R36, RZ, 0x3, R2 ;  /* 0x00000003ff247819 */ /* 0x000fe20000011602 */
[----:B------:R-:W-:Y:S01]  /*f650*/  ULDC UR40, c[0x0][0x288] ;  /* 0x0000a20000287ab9 */ /* 0x000fe20000000800 */
[----:B------:R-:W-:Y:S01]  /*f660*/  UMOV UR5, 0x400 ;  /* 0x0000040000057882 */ /* 0x000fe20000000000 */
[----:B------:R-:W-:Y:S01]  /*f670*/  USEL UR4, UR4, 0x1, UP0 ;  /* 0x0000000104047887 */ /* 0x000fe20008000000 */
[----:B------:R-:W-:Y:S01]  /*f680*/  IMAD.U32 R34, RZ, RZ, UR10 ;  /* 0x0000000aff227e24 */ /* 0x000fe2000f8e00ff */
[----:B------:R-:W-:Y:S01]  /*f690*/  ULDC UR39, c[0x0][0x448] ;  /* 0x0001120000277ab9 */ /* 0x000fe20000000800 */
[----:B------:R-:W-:Y:S01]  /*f6a0*/  IMAD.MOV.U32 R25, RZ, RZ, 0x1 ;  /* 0x00000001ff197424 */ /* 0x000fe200078e00ff */
[----:B------:R-:W-:Y:S01]  /*f6b0*/  UIMAD UR38, UR4, UR6, URZ ;  /* 0x00000006042672a4 */ /* 0x000fe2000f8e023f */
[----:B------:R-:W-:Y:S01]  /*f6c0*/  IMAD.MOV.U32 R23, RZ, RZ, RZ ;  /* 0x000000ffff177224 */ /* 0x000fe200078e00ff */
[----:B------:R-:W-:-:S02]  /*f6d0*/  UIMAD UR39, UR39, UR40, URZ ;  /* 0x00000028272772a4 */ /* 0x000fc4000f8e023f */
[----:B------:R-:W-:Y:S02]  /*f6e0*/  UIADD3 UR4, UR38, 0x3f, URZ ;  /* 0x0000003f26047890 */ /* 0x000fe4000fffe03f */
[----:B------:R-:W-:Y:S02]  /*f6f0*/  UIADD3 UR49, UR38, 0x1, -UR40 ;  /* 0x0000000126317890 */ /* 0x000fe4000fffe828 */
[----:B0-----:R-:W-:Y:S02]  /*f700*/  ULEA UR8, UR8, UR5, 0x18 ;  /* 0x0000000508087291 */ /* 0x001fe4000f8ec03f */
[----:B------:R-:W-:Y:S01]  /*f710*/  USHF.R.S32.HI UR5, URZ, 0x1f, UR4 ;  /* 0x0000001f3f057899 */ /* 0x000fe20008011404 */
[----:B------:R-:W-:Y:S01]  /*f720*/  ULDC UR47, c[0x0][0xc] ;  /* 0x00000300002f7ab9 */ /* 0x000fe20000000800 */
[----:B------:R-:W-:Y:S02]  /*f730*/  UIADD3 UR40, UR38, -UR40, URZ ;  /* 0x8000002826287290 */ /* 0x000fe4000fffe03f */
[----:B------:R-:W-:Y:S01]  /*f740*/  IMAD.U32 R17, RZ, RZ, UR8 ;  /* 0x00000008ff117e24 */ /* 0x000fe2000f8e00ff */
[----:B------:R-:W-:-:S04]  /*f750*/  ULEA.HI UR5, UR5, UR4, URZ, 0x6 ;  /* 0x0000000405057291 */ /* 0x000fc8000f8f303f */
[----:B------:R-:W-:Y:S01]  /*f760*/  USHF.R.S32.HI UR41, URZ, 0x6, UR5 ;  /* 0x000000063f297899 */ /* 0x000fe20008011405 */
[----:B--2---:R-:W-:Y:S02]  /*f770*/  R2UR UR11, R3 ;  /* 0x00000000030b72ca */ /* 0x004fe400000e0000 */
[----:B------:R-:W-:Y:S02]  /*f780*/  LOP3.LUT R3, R0, 0x38, R5, 0x78, !PT ;  /* 0x0000003800037812 */ /* 0x000fe400078e7805 */
[----:B------:R-:W-:Y:S02]  /*f790*/  LOP3.LUT R0, R37, 0x40, RZ, 0xfc, !PT ;  /* 0x0000004025007812 */ /* 0x000fe400078efcff */
[----:B------:R-:W-:Y:S01]  /*f7a0*/  LOP3.LUT R30, R3, 0x200, R30, 0xf8, !PT ;  /* 0x00000200031e7812 */ /* 0x000fe200078ef81e */
[----:B------:R-:W-:Y:S01]  /*f7b0*/  IMAD.SHL.U32 R3, R5, 0x10, RZ ;  /* 0x0000001005037824 */ /* 0x000fe200078e00ff */
[C---:B------:R-:W-:Y:S02]  /*f7c0*/  ISETP.GE.AND P2, PT, R0.reuse, UR7, PT ;  /* 0x0000000700007c0c */ /* 0x040fe4000bf46270 */
[----:B------:R-:W-:Y:S01]  /*f7d0*/  ISETP.GE.AND P1, PT, R0, UR9, PT ;  /* 0x0000000900007c0c */ /* 0x000fe2000bf26270 */
[----:B------:R-:W-:Y:S01]  /*f7e0*/  IMAD R31, R30, 0x2, R17 ;  /* 0x000000021e1f7824 */ /* 0x000fe200078e0211 */
[----:B------:R-:W-:Y:S01]  /*f7f0*/  ISETP.GE.AND P0, PT, R0, UR7, PT ;  /* 0x0000000700007c0c */ /* 0x000fe2000bf06270 */
[----:B------:R-:W-:Y:S01]  /*f800*/  ULOP3.LUT UR48, UR11, 0x2, URZ, 0xfc, !UPT ;  /* 0x000000020b307892 */ /* 0x000fe2000f8efc3f */
[----:B------:R-:W-:-:S07]  /*f810*/  LOP3.LUT R0, R37, 0x80, RZ, 0xfc, !PT ;  /* 0x0000008025007812 */ /* 0x000fce00078efcff */
[----:B------:R-:W-:Y:S02]  /*f820*/  @P2 LOP3.LUT R16, R16, 0x8, RZ, 0xfc, !PT ;  /* 0x0000000810102812 */ /* 0x000fe400078efcff */
[----:B------:R-:W-:Y:S02]  /*f830*/  ISETP.GE.AND P2, PT, R0, UR7, PT ;  /* 0x0000000700007c0c */ /* 0x000fe4000bf46270 */
[----:B------:R-:W-:-:S04]  /*f840*/  LOP3.LUT R16, R16, 0xffffdfff, RZ, 0xc0, !PT ;  /* 0xffffdfff10107812 */ /* 0x000fc800078ec0ff */
[----:B------:R-:W-:Y:S02]  /*f850*/  @P1 LOP3.LUT R16, R16, 0x2000, RZ, 0xfc, !PT ;  /* 0x0000200010101812 */ /* 0x000fe400078efcff */
[----:B------:R-:W-:Y:S02]  /*f860*/  ISETP.GE.AND P1, PT, R0, UR9, PT ;  /* 0x0000000900007c0c */ /* 0x000fe4000bf26270 */
[----:B------:R-:W-:-:S04]  /*f870*/  LOP3.LUT R16, R16, 0xffffff7f, RZ, 0xc0, !PT ;  /* 0xffffff7f10107812 */ /* 0x000fc800078ec0ff */
[----:B------:R-:W-:Y:S02]  /*f880*/  @P0 LOP3.LUT R16, R16, 0x80, RZ, 0xfc, !PT ;  /* 0x0000008010100812 */ /* 0x000fe400078efcff */
[----:B------:R-:W-:Y:S02]  /*f890*/  ISETP.GE.AND P0, PT, R0, UR7, PT ;  /* 0x0000000700007c0c */ /* 0x000fe4000bf06270 */
[----:B------:R-:W-:Y:S02]  /*f8a0*/  LOP3.LUT R16, R16, 0xfffffffb, RZ, 0xc0, !PT ;  /* 0xfffffffb10107812 */ /* 0x000fe400078ec0ff */
[----:B------:R-:W-:Y:S02]  /*f8b0*/  LOP3.LUT R0, R36, 0x70, R3, 0xf8, !PT ;  /* 0x0000007024007812 */ /* 0x000fe400078ef803 */
[----:B------:R-:W-:Y:S02]  /*f8c0*/  @P2 LOP3.LUT R16, R16, 0x4, RZ, 0xfc, !PT ;  /* 0x0000000410102812 */ /* 0x000fe400078efcff */
[----:B------:R-:W-:-:S02]  /*f8d0*/  LOP3.LUT R0, R37, 0xc0, RZ, 0xfc, !PT ;  /* 0x000000c025007812 */ /* 0x000fc400078efcff */
[----:B------:R-:W-:Y:S02]  /*f8e0*/  LOP3.LUT R16, R16, 0xffffefff, RZ, 0xc0, !PT ;  /* 0xffffefff10107812 */ /* 0x000fe400078ec0ff */
[----:B------:R-:W-:Y:S02]  /*f8f0*/  ISETP.GE.AND P2, PT, R37, UR7, PT ;  /* 0x0000000725007c0c */ /* 0x000fe4000bf46270 */
[----:B------:R-:W-:Y:S02]  /*f900*/  @P1 LOP3.LUT R16, R16, 0x1000, RZ, 0xfc, !PT ;  /* 0x0000100010101812 */ /* 0x000fe400078efcff */
[----:B------:R-:W-:Y:S02]  /*f910*/  ISETP.GE.AND P1, PT, R0, UR9, PT ;  /* 0x0000000900007c0c */ /* 0x000fe4000bf26270 */
[----:B------:R-:W-:-:S04]  /*f920*/  LOP3.LUT R16, R16, 0xffffffbf, RZ, 0xc0, !PT ;  /* 0xffffffbf10107812 */ /* 0x000fc800078ec0ff */
[----:B------:R-:W-:Y:S02]  /*f930*/  @P0 LOP3.LUT R16, R16, 0x40, RZ, 0xfc, !PT ;  /* 0x0000004010100812 */ /* 0x000fe400078efcff */
[----:B------:R-:W-:Y:S02]  /*f940*/  ISETP.GE.AND P0, PT, R0, UR7, PT ;  /* 0x0000000700007c0c */ /* 0x000fe4000bf06270 */
[----:B------:R-:W-:-:S11]  /*f950*/  LOP3.LUT R16, R16, 0xfffffffd, RZ, 0xc0, !PT ;  /* 0xfffffffd10107812 */ /* 0x000fd600078ec0ff */
        /* <DEDUP_REMOVED lines=13> */
[----:B-1----:R-:W-:-:S07]  /*fa30*/  @P0 LOP3.LUT R16, R16, 0x4000, RZ, 0xfc, !PT ;  /* 0x0000400010100812 */ /* 0x002fce00078efcff */
.L_x_1144:
[----:B------:R-:W-:Y:S01]  /*fa40*/  ULDC UR7, c[0x0][0xc60] ;  /* 0x0003180000077ab9 */ /* 0x000fe20000000800 */
[C---:B------:R-:W-:Y:S01]  /*fa50*/  R2UR UR42, R34.reuse ;  /* 0x00000000222a72ca */ /* 0x040fe200000e0000 */
[----:B------:R-:W-:Y:S01]  /*fa60*/  UISETP.NE.AND UP0, UPT, UR7, 0x1, UPT ;  /* 0x000000010700788c */ /* 0x000fe2000bf05270 */
[----:B------:R-:W-:-:S10]  /*fa70*/  R2UR UR6, R34 ;  /* 0x00000000220672ca */ /* 0x000fd400000e0000 */
        /* <DEDUP_REMOVED lines=9> */
[----:B0----5:R-:W-:Y:S05]  /*fb10*/  @P0 BRA `(.L_x_1090) ;  /* 0x0000000000200947 */ /* 0x021fea0003800000 */
        /* <DEDUP_REMOVED lines=8> */
.L_x_1090:
[----:B------:R-:W-:Y:S01]  /*fba0*/  ULDC UR8, c[0x0][0xc54] ;  /* 0x0003150000087ab9 */ /* 0x000fe20000000800 */
[----:B------:R-:W-:Y:S01]  /*fbb0*/  UMOV UR6, UR7 ;  /* 0x0000000700067c82 */ /* 0x000fe20008000000 */
[----:B------:R-:W-:-:S11]  /*fbc0*/  UISETP.NE.AND UP0, UPT, UR8, 0x1, UPT ;  /* 0x000000010800788c */ /* 0x000fd6000bf05270 */
[----:B------:R-:W-:Y:S02]  /*fbd0*/  @UP0 ULDC.64 UR10, c[0x0][0xc58] ;  /* 0x00031600000a0ab9 */ /* 0x000fe40000000a00 */
[----:B------:R-:W-:-:S04]  /*fbe0*/  UIMAD.WIDE.U32 UR4, UR7, UR10, URZ ;  /* 0x0000000a070472a5 */ /* 0x000fc8000f8e003f */
[----:B------:R-:W-:-:S04]  /*fbf0*/  @UP0 USHF.R.U32.HI UR6, URZ, UR11, UR5 ;  /* 0x0000000b3f060299 */ /* 0x000fc80008011605 */
[----:B------:R-:W-:-:S12]  /*fc00*/  UIMAD UR4, UR6, UR8, URZ ;  /* 0x00000008060472a4 */ /* 0x000fd8000f8e023f */
.L_x_1091:
[----:B------:R-:W-:Y:S01]  /*fc10*/  ULDC UR5, c[0x0][0xc48] ;  /* 0x0003120000057ab9 */ /* 0x000fe20000000800 */
[----:B------:R-:W-:Y:S01]  /*fc20*/  ULDC.64 UR8, c[0x0][0xa28] ;  /* 0x00028a0000087ab9 */ /* 0x000fe20000000a00 */
[----:B------:R-:W-:Y:S01]  /*fc30*/  UISETP.NE.AND UP1, UPT, UR5, 0x1, UPT ;  /* 0x000000010500788c */ /* 0x000fe2000bf25270 */
[----:B------:R-:W-:Y:S01]  /*fc40*/  IMAD.MOV.U32 R32, RZ, RZ, RZ ;  /* 0x000000ffff207224 */ /* 0x000fe200078e00ff */
[----:B------:R-:W-:Y:S02]  /*fc50*/  UIADD3 UR4, UR7, -UR4, URZ ;  /* 0x8000000407047290 */ /* 0x000fe4000fffe03f */
[----:B------:R-:W-:Y:S01]  /*fc60*/  UISETP.NE.U32.AND UP0, UPT, UR8, URZ, UPT ;  /* 0x0000003f0800728c */ /* 0x000fe2000bf05070 */
[----:B------:R-:W-:Y:S02]  /*fc70*/  ULDC UR5, c[0x0][0xc54] ;  /* 0x0003150000057ab9 */ /* 0x000fe40000000800 */
[----:B------:R-:W-:Y:S02]  /*fc80*/  UIMAD UR42, UR42, UR5, UR4 ;  /* 0x000000052a2a72a4 */ /* 0x000fe4000f8e0204 */
[----:B------:R-:W-:-:S02]  /*fc90*/  UISETP.NE.AND.EX UP0, UPT, UR9, URZ, UPT, UP0 ;  /* 0x0000003f0900728c */ /* 0x000fc4000bf05300 */
[----:B------:R-:W-:Y:S01]  /*fca0*/  @UP1 ULDC UR4, c[0x0][0xc4c] ;  /* 0x0003130000041ab9 */ /* 0x000fe20000000800 */
[----:B------:R-:W-:Y:S01]  /*fcb0*/  @UP1 ULDC UR7, c[0x0][0xc50] ;  /* 0x0003140000071ab9 */ /* 0x000fe20000000800 */
[----:B------:R-:W-:Y:S02]  /*fcc0*/  UIMAD.WIDE.U32 UR4, UR42, UR4, URZ ;  /* 0x000000042a0472a5 */ /* 0x000fe4000f8e003f */
[----:B------:R-:W-:Y:S01]  /*fcd0*/  UMOV UR43, UR42 ;  /* 0x0000002a002b7c82 */ /* 0x000fe20008000000 */
[----:B------:R-:W-:Y:S01]  /*fce0*/  ULOP3.LUT UR6, UR6, 0x1ffffff, URZ, 0x3c, !UPT ;  /* 0x01ffffff06067892 */ /* 0x000fe2000f8e3c3f */
[----:B------:R-:W-:Y:S01]  /*fcf0*/  PLOP3.LUT P0, PT, PT, PT, UP0, 0x80, 0x0 ;  /* 0x000000000000781c */ /* 0x000fe20003f0f008 */
[----:B------:R-:W-:-:S03]  /*fd00*/  @UP1 USHF.R.U32.HI UR43, URZ, UR7, UR5 ;  /* 0x000000073f2b1299 */ /* 0x000fc60008011605 */
[----:B------:R-:W-:Y:S02]  /*fd10*/  @UP0 ULDC.64 UR4, c[0x0][0xa28] ;  /* 0x00028a0000040ab9 */ /* 0x000fe40000000a00 */
[----:B------:R-:W-:-:S06]  /*fd20*/  @UP0 UIMAD.WIDE UR4, UR43, 0x4, UR4 ;  /* 0x000000042b0408a5 */ /* 0x000fcc000f8e0204 */
[----:B------:R-:W-:Y:S01]  /*fd30*/  IMAD.U32 R3, RZ, RZ, UR5 ;  /* 0x00000005ff037e24 */ /* 0x000fe2000f8e00ff */
[----:B------:R-:W-:Y:S01]  /*fd40*/  ULDC UR5, c[0x0][0x448] ;  /* 0x0001120000057ab9 */ /* 0x000fe20000000800 */
[----:B------:R-:W-:Y:S01]  /*fd50*/  IMAD.U32 R2, RZ, RZ, UR4 ;  /* 0x00000004ff027e24 */ /* 0x000fe2000f8e00ff */
[----:B------:R-:W-:Y:S01]  /*fd60*/  ULDC UR4, c[0x0][0xc3c] ;  /* 0x00030f0000047ab9 */ /* 0x000fe20000000800 */
[----:B------:R-:W-:Y:S02]  /*fd70*/  UISETP.NE.AND UP2, UPT, UR5, 0x1, UPT ;  /* 0x000000010500788c */ /* 0x000fe4000bf45270 */
[----:B------:R-:W-:Y:S01]  /*fd80*/  UIADD3 UR6, UR6, UR4, URZ ;  /* 0x0000000406067290 */ /* 0x000fe2000fffe03f */
[----:B------:R0:W5:Y:S01]  /*fd90*/  @P0 LDG.E R32, desc[UR36][R2.64] ;  /* 0x0000002402200981 */ /* 0x000162000c1e1900 */
[----:B------:R-:W-:Y:S02]  /*fda0*/  UP2UR UR50, UPR, URZ, 0x4 ;  /* 0x000000043f327883 */ /* 0x000fe40008000000 */
[----:B------:R-:W-:-:S04]  /*fdb0*/  USHF.L.U32 UR44, UR6, 0x7, URZ ;  /* 0x00000007062c7899 */ /* 0x000fc8000800063f */
[----:B------:R-:W-:Y:S01]  /*fdc0*/  UIADD3 UR6, UR44, 0x7f, URZ ;  /* 0x0000007f2c067890 */ /* 0x000fe2000fffe03f */
[----:B------:R-:W-:Y:S01]  /*fdd0*/  @UP2 ULDC UR4, c[0x0][0x44c] ;  /* 0x0001130000042ab9 */ /* 0x000fe20000000800 */
[----:B------:R-:W-:Y:S02]  /*fde0*/  @UP2 ULDC UR7, c[0x0][0x450] ;  /* 0x0001140000072ab9 */ /* 0x000fe40000000800 */
[----:B------:R-:W-:-:S04]  /*fdf0*/  UIMAD.WIDE.U32 UR4, UR6, UR4, URZ ;  /* 0x00000004060472a5 */ /* 0x000fc8000f8e003f */
[----:B------:R-:W-:-:S03]  /*fe00*/  @UP2 USHF.R.U32.HI UR6, URZ, UR7, UR5 ;  /* 0x000000073f062299 */ /* 0x000fc60008011605 */
[----:B------:R-:W-:Y:S01]  /*fe10*/  ULDC.64 UR4, c[0x0][0x9e0] ;  /* 0x0002780000047ab9 */ /* 0x000fe20000000a00 */
[----:B------:R-:W-:Y:S02]  /*fe20*/  UIADD3 UR6, UR49, UR6, URZ ;  /* 0x0000000631067290 */ /* 0x000fe4000fffe03f */
[----:B------:R-:W-:Y:S02]  /*fe30*/  UISETP.GE.AND UP0, UPT, UR5, 0x1, UPT ;  /* 0x000000010500788c */ /* 0x000fe4000bf06270 */
[----:B------:R-:W-:-:S04]  /*fe40*/  UIADD3 UR4, UR6, UR4, URZ ;  /* 0x0000000406047290 */ /* 0x000fc8000fffe03f */
[----:B------:R-:W-:-:S13]  /*fe50*/  PLOP3.LUT P0, PT, PT, PT, UP0, 0x40, 0x0 ;  /* 0x000000000000781c */ /* 0x000fda0003f0e808 */
[----:B0-----:R-:W-:Y:S05]  /*fe60*/  @P0 BRA `(.L_x_1092) ;  /* 0x0000000000440947 */ /* 0x001fea0003800000 */
        /* <DEDUP_REMOVED lines=10> */
.L_x_1093:
[----:B------:R-:W-:-:S11]  /*ff10*/  UISETP.NE.AND UP1, UPT, UR5, 0x1, UPT ;  /* 0x000000010500788c */ /* 0x000fd6000bf25270 */
[----:B------:R-:W-:Y:S02]  /*ff20*/  @UP1 ULDC.64 UR10, c[0x0][0x9e8] ;  /* 0x00027a00000a1ab9 */ /* 0x000fe40000000a00 */
[----:B------:R-:W-:-:S04]  /*ff30*/  UIMAD.WIDE.U32 UR6, UR8, UR10, URZ ;  /* 0x0000000a080672a5 */ /* 0x000fc8000f8e003f */
[----:B------:R-:W-:-:S12]  /*ff40*/  @UP1 USHF.R.U32.HI UR8, URZ, UR11, UR7 ;  /* 0x0000000b3f081299 */ /* 0x000fd80008011607 */
.L_x_1094:
[----:B------:R-:W-:-:S04]  /*ff50*/  UIMAD UR8, UR8, UR5, UR5 ;  /* 0x00000005080872a4 */ /* 0x000fc8000f8e0205 */
[----:B------:R-:W-:-:S04]  /*ff60*/  UISETP.LT.AND UP1, UPT, UR4, UR8, UPT ;  /* 0x000000080400728c */ /* 0x000fc8000bf21270 */
[----:B------:R-:W-:-:S12]  /*ff70*/  USEL UR4, UR4, UR8, UP1 ;  /* 0x0000000804047287 */ /* 0x000fd80008800000 */
.L_x_1092:
[----:B------:R-:W-:Y:S01]  /*ff80*/  UISETP.NE.AND UP1, UPT, UR50, URZ, UPT ;  /* 0x0000003f3200728c */ /* 0x000fe2000bf25270 */
[----:B------:R-:W-:Y:S01]  /*ff90*/  PLOP3.LUT P0, PT, PT, PT, UP0, 0x40, 0x0 ;  /* 0x000000000000781c */ /* 0x000fe20003f0e808 */
[----:B------:R-:W-:-:S04]  /*ffa0*/  UIADD3 UR4, UR4, 0x3f, URZ ;  /* 0x0000003f04047890 */ /* 0x000fc8000fffe03f */
[----:B------:R-:W-:-:S04]  /*ffb0*/  USHF.R.S32.HI UR8, URZ, 0x1f, UR4 ;  /* 0x0000001f3f087899 */ /* 0x000fc80008011404 */
[----:B------:R-:W-:Y:S01]  /*ffc0*/  ULEA.HI UR8, UR8, UR4, URZ, 0x6 ;  /* 0x0000000408087291 */ /* 0x000fe2000f8f303f */
[----:B------:R-:W-:Y:S01]  /*ffd0*/  @UP1 ULDC UR6, c[0x0][0x44c] ;  /* 0x0001130000061ab9 */ /* 0x000fe20000000800 */
[----:B------:R-:W-:Y:S01]  /*ffe0*/  @UP1 ULDC UR9, c[0x0][0x450] ;  /* 0x0001140000091ab9 */ /* 0x000fe20000000800 */
[----:B------:R-:W-:Y:S02]  /*fff0*/  UIMAD.WIDE.U32 UR6, UR44, UR6, URZ ;  /* 0x000000062c0672a5 */ /* 0x000fe4000f8e003f */
[----:B------:R-:W-:Y:S01]  /*10000*/  UMOV UR4, UR44 ;  /* 0x0000002c00047c82 */ /* 0x000fe20008000000 */
[----:B------:R-:W-:Y:S02]  /*10010*/  USHF.R.S32.HI UR8, URZ, 0x6, UR8 ;  /* 0x000000063f087899 */ /* 0x000fe40008011408 */
[----:B------:R-:W-:Y:S02]  /*10020*/  @UP1 USHF.R.U32.HI UR4, URZ, UR9, UR7 ;  /* 0x000000093f041299 */ /* 0x000fe40008011607 */
[----:B------:R-:W-:-:S02]  /*10030*/  UISETP.LT.AND UP1, UPT, UR41, UR8, UPT ;  /* 0x000000082900728c */ /* 0x000fc4000bf21270 */
[----:B------:R-:W-:Y:S01]  /*10040*/  UIADD3 UR4, UR40, UR4, URZ ;  /* 0x0000000428047290 */ /* 0x000fe2000fffe03f */
[----:B------:R-:W-:Y:S01]  /*10050*/  ULDC UR6, c[0x0][0x9dc] ;  /* 0x0002770000067ab9 */ /* 0x000fe20000000800 */
[----:B------:R-:W-:Y:S02]  /*10060*/  USEL UR45, UR41, UR8, UP1 ;  /* 0x00000008292d7287 */ /* 0x000fe40008800000 */
[----:B------:R-:W-:Y:S01]  /*10070*/  UIADD3 UR8, UR4, -UR6, URZ ;  /* 0x8000000604087290 */ /* 0x000fe2000fffe03f */
[----:B------:R-:W-:Y:S11]  /*10080*/  @P0 BRA `(.L_x_1095) ;  /* 0x0000000000440947 */ /* 0x000ff60003800000 */
        /* <DEDUP_REMOVED lines=10> */
.L_x_1096:
[----:B------:R-:W-:-:S11]  /*10130*/  UISETP.NE.AND UP0, UPT, UR5, 0x1, UPT ;  /* 0x000000010500788c */ /* 0x000fd6000bf05270 */
[----:B------:R-:W-:Y:S02]  /*10140*/  @UP0 ULDC.64 UR10, c[0x0][0x9e8] ;  /* 0x00027a00000a0ab9 */ /* 0x000fe40000000a00 */
[----:B------:R-:W-:-:S04]  /*10150*/  UIMAD.WIDE.U32 UR6, UR4, UR10, URZ ;  /* 0x0000000a040672a5 */ /* 0x000fc8000f8e003f */
[----:B------:R-:W-:-:S12]  /*10160*/  @UP0 USHF.R.U32.HI UR4, URZ, UR11, UR7 ;  /* 0x0000000b3f040299 */ /* 0x000fd80008011607 */
.L_x_1097:
[----:B------:R-:W-:-:S04]  /*10170*/  UIMAD UR4, UR4, UR5, URZ ;  /* 0x00000005040472a4 */ /* 0x000fc8000f8e023f */
[----:B------:R-:W-:-:S04]  /*10180*/  UISETP.LT.AND UP0, UPT, UR8, UR4, UPT ;  /* 0x000000040800728c */ /* 0x000fc8000bf01270 */
[----:B------:R-:W-:-:S12]  /*10190*/  USEL UR8, UR8, UR4, !UP0 ;  /* 0x0000000408087287 */ /* 0x000fd8000c000000 */
.L_x_1095:
[----:B------:R-:W-:Y:S01]  /*101a0*/  USHF.R.S32.HI UR4, URZ, 0x1f, UR8 ;  /* 0x0000001f3f047899 */ /* 0x000fe20008011408 */
[----:B------:R-:W-:Y:S03]  /*101b0*/  BSSY B7, `(.L_x_1098) ;  /* 0x000031a000077945 */ /* 0x000fe60003800000 */
[----:B------:R-:W-:-:S04]  /*101c0*/  ULEA.HI UR4, UR4, UR8, URZ, 0x6 ;  /* 0x0000000804047291 */ /* 0x000fc8000f8f303f */
[----:B------:R-:W-:-:S04]  /*101d0*/  USHF.R.S32.HI UR4, URZ, 0x6, UR4 ;  /* 0x000000063f047899 */ /* 0x000fc80008011404 */
[----:B------:R-:W-:-:S04]  /*101e0*/  UISETP.LT.AND UP0, UPT, URZ, UR4, UPT ;  /* 0x000000043f00728c */ /* 0x000fc8000bf01270 */
[----:B------:R-:W-:-:S04]  /*101f0*/  USEL UR46, URZ, UR4, !UP0 ;  /* 0x000000043f2e7287 */ /* 0x000fc8000c000000 */
[----:B------:R-:W-:-:S06]  /*10200*/  UISETP.GT.AND UP0, UPT, UR45, UR46, UPT ;  /* 0x0000002e2d00728c */ /* 0x000fcc000bf04270 */
[----:B------:R-:W-:-:S13]  /*10210*/  PLOP3.LUT P0, PT, PT, PT, UP0, 0x80, 0x0 ;  /* 0x000000000000781c */ /* 0x000fda0003f0f008 */
[----:B------:R-:W-:Y:S05]  /*10220*/  @P0 BRA `(.L_x_1099) ;  /* 0x0000000000440947 */ /* 0x000fea0003800000 */
[----:B------:R-:W0:Y:S02]  /*10230*/  S2R R0, SR_TID.X ;  /* 0x0000000000007919 */ /* 0x000e240000002100 */
[----:B0-----:R-:W-:-:S04]  /*10240*/  LOP3.LUT R0, R0, 0x7f, RZ, 0xc0, !PT ;  /* 0x0000007f00007812 */ /* 0x001fc800078ec0ff */
[----:B------:R-:W-:-:S13]  /*10250*/  ISETP.NE.AND P2, PT, R0, RZ, PT ;  /* 0x000000ff0000720c */ /* 0x000fda0003f45270 */
[----:B------:R-:W-:Y:S05]  /*10260*/  @P2 BRA `(.L_x_1100) ;  /* 0x0000003000382947 */ /* 0x000fea0003800000 */
[----:B------:R-:W0:Y:S01]  /*10270*/  S2R R7, SR_LANEID ;  /* 0x0000000000077919 */ /* 0x000e220000000000 */
[----:B------:R-:W-:Y:S01]  /*10280*/  VOTEU.ANY UR4, UPT, PT ;  /* 0x0000000000047886 */ /* 0x000fe200038e0100 */
[----:B------:R-:W1:Y:S01]  /*10290*/  LDC.64 R2, c[0x0][0xc80] ;  /* 0x00032000ff027b82 */ /* 0x000e620000000a00 */
[----:B------:R-:W0:Y:S08]  /*102a0*/  FLO.U32 R0, UR4 ;  /* 0x0000000400007d00 */ /* 0x000e3000080e0000 */
[----:B------:R-:W1:Y:S01]  /*102b0*/  POPC R5, UR4 ;  /* 0x0000000400057d09 */ /* 0x000e620008000000 */
[----:B0-----:R-:W-:-:S13]  /*102c0*/  ISETP.EQ.U32.AND P0, PT, R0, R7, PT ;  /* 0x000000070000720c */ /* 0x001fda0003f02070 */
[----:B-1----:R-:W2:Y:S01]  /*102d0*/  @P0 ATOMG.E.ADD.STRONG.GPU PT, R3, desc[UR36][R2.64], R5 ;  /* 0x00000005020309a8 */ /* 0x002ea200081ee1e4 */
[----:B------:R-:W0:Y:S02]  /*102e0*/  S2R R4, SR_LTMASK ;  /* 0x0000000000047919 */ /* 0x000e240000003900 */
[----:B0-----:R-:W-:-:S04]  /*102f0*/  LOP3.LUT R4, R4, UR4, RZ, 0xc0, !PT ;  /* 0x0000000404047c12 */ /* 0x001fc8000f8ec0ff */
[----:B------:R-:W0:Y:S01]  /*10300*/  POPC R7, R4 ;  /* 0x0000000400077309 */ /* 0x000e220000000000 */
[----:B--2---:R-:W0:Y:S02]  /*10310*/  SHFL.IDX PT, R0, R3, R0, 0x1f ;  /* 0x00001f0003007589 */ /* 0x004e2400000e0000 */
[----:B0-----:R-:W-:Y:S01]  /*10320*/  IADD3 R34, R0, UR47, R7 ;  /* 0x0000002f00227c10 */ /* 0x001fe2000fffe007 */
[----:B------:R-:W-:Y:S06]  /*10330*/  BRA `(.L_x_1100) ;  /* 0x0000003000047947 */ /* 0x000fec0003800000 */
.L_x_1099:
[----:B------:R-:W-:Y:S01]  /*10340*/  VIADD R0, R17, 0x20400 ;  /* 0x0002040011007836 */ /* 0x000fe20000000000 */
[----:B------:R-:W-:Y:S04]  /*10350*/  BSSY B6, `(.L_x_1101) ;  /* 0x0000013000067945 */ /* 0x000fe80003800000 */
[----:B------:R-:W-:-:S13]  /*10360*/  LOP3.LUT P0, RZ, R0, 0x3ff, RZ, 0xc0, !PT ;  /* 0x000003ff00ff7812 */ /* 0x000fda000780c0ff */
[----:B------:R-:W-:Y:S05]  /*10370*/  @!P0 BRA `(.L_x_1102) ;  /* 0x0000000000408947 */ /* 0x000fea0003800000 */
[----:B------:R-:W-:Y:S01]  /*10380*/  MOV R2, 0x0 ;  /* 0x0000000000027802 */ /* 0x000fe20000000f00 */
[----:B------:R-:W-:Y:S01]  /*10390*/  ULDC.64 UR4, c[0x4][0xa8] ;  /* 0x01002a0000047ab9 */ /* 0x000fe20000000a00 */
[----:B------:R-:W-:Y:S01]  /*103a0*/  ULDC.64 UR6, c[0x4][0xb0] ;  /* 0x01002c0000067ab9 */ /* 0x000fe20000000a00 */
[----:B------:R-:W-:Y:S02]  /*103b0*/  IMAD.U32 R4, RZ, RZ, UR4 ;  /* 0x00000004ff047e24 */ /* 0x000fe4000f8e00ff */
[----:B------:R-:W-:Y:S01]  /*103c0*/  IMAD.U32 R5, RZ, RZ, UR5 ;  /* 0x00000005ff057e24 */ /* 0x000fe2000f8e00ff */
[----:B------:R-:W0:Y:S01]  /*103d0*/  LDC.64 R2, c[0x4][R2] ;  /* 0x0100000002027b82 */ /* 0x000e220000000a00 */
[----:B------:R-:W-:Y:S01]  /*103e0*/  ULDC.64 UR4, c[0x4][0x30] ;  /* 0x01000c0000047ab9 */ /* 0x000fe20000000a00 */
[----:B------:R-:W-:Y:S01]  /*103f0*/  IMAD.U32 R6, RZ, RZ, UR6 ;  /* 0x00000006ff067e24 */ /* 0x000fe2000f8e00ff */
[----:B------:R-:W-:Y:S01]  /*10400*/  MOV R10, UR4 ;  /* 0x00000004000a7c02 */ /* 0x000fe20008000f00 */
[----:B------:R-:W-:-:S02]  /*10410*/  IMAD.U32 R7, RZ, RZ, UR7 ;  /* 0x00000007ff077e24 */ /* 0x000fc4000f8e00ff */
[----:B------:R-:W-:Y:S02]  /*10420*/  IMAD.U32 R11, RZ, RZ, UR5 ;  /* 0x00000005ff0b7e24 */ /* 0x000fe4000f8e00ff */
[----:B------:R-:W-:Y:S02]  /*10430*/  IMAD.MOV.U32 R8, RZ, RZ, 0x70 ;  /* 0x00000070ff087424 */ /* 0x000fe400078e00ff */
[----:B------:R-:W-:Y:S02]  /*10440*/  IMAD.MOV.U32 R12, RZ, RZ, 0x1 ;  /* 0x00000001ff0c7424 */ /* 0x000fe400078e00ff */
[----:B------:R-:W-:-:S07]  /*10450*/  IMAD.MOV.U32 R13, RZ, RZ, RZ ;  /* 0x000000ffff0d7224 */ /* 0x000fce00078e00ff */
[----:B------:R-:W-:-:S07]  /*10460*/  LEPC R20, `(.L_x_1102) ;  /* 0x000000001014794e */ /* 0x000fce0000000000 */
[----:B0----5:R-:W-:Y:S05]  /*10470*/  CALL.ABS.NOINC R2 ;  /* 0x0000000002007343 */ /* 0x021fea0003c00000 */
.L_x_1102:
[----:B------:R-:W-:Y:S05]  /*10480*/  BSYNC B6 ;  /* 0x0000000000067941 */ /* 0x000fea0003800000 */
.L_x_1101:
        /* <DEDUP_REMOVED lines=19> */
[----:B-1---5:R-:W-:Y:S05]  /*105c0*/  CALL.ABS.NOINC R2 ;  /* 0x0000000002007343 */ /* 0x022fea0003c00000 */
.L_x_1105:
[----:B------:R0:W1:Y:S01]  /*105d0*/  LDC.64 R2, c[0x4][R18] ;  /* 0x0100000012027b82 */ /* 0x0000620000000a00 */
[----:B------:R-:W-:Y:S01]  /*105e0*/  ULDC.64 UR4, c[0x4][0xa8] ;  /* 0x01002a0000047ab9 */ /* 0x000fe20000000a00 */
[----:B------:R-:W-:Y:S01]  /*105f0*/  ULDC.64 UR6, c[0x4][0xb0] ;  /* 0x01002c0000067ab9 */ /* 0x000fe20000000a00 */
[----:B------:R-:W-:Y:S02]  /*10600*/  IMAD.U32 R4, RZ, RZ, UR4 ;  /* 0x00000004ff047e24 */ /* 0x000fe4000f8e00ff */
        /* <DEDUP_REMOVED lines=11> */
.L_x_1104:
[----:B------:R-:W-:Y:S05]  /*106c0*/  BSYNC B6 ;  /* 0x0000000000067941 */ /* 0x000fea0003800000 */
.L_x_1103:
[----:B------:R-:W-:Y:S01]  /*106d0*/  ULDC.64 UR4, c[0x0][0x9f8] ;  /* 0x00027e0000047ab9 */ /* 0x000fe20000000a00 */
[----:B------:R-:W-:Y:S01]  /*106e0*/  IMAD.U32 R29, RZ, RZ, UR43 ;  /* 0x0000002bff1d7e24 */ /* 0x000fe2000f8e00ff */
[----:B------:R-:W-:Y:S01]  /*106f0*/  UISETP.NE.U32.AND UP0, UPT, UR4, URZ, UPT ;  /* 0x0000003f0400728c */ /* 0x000fe2000bf05070 */
[----:B------:R-:W0:Y:S03]  /*10700*/  LDC R10, c[0x0][0x430] ;  /* 0x00010c00ff0a7b82 */ /* 0x000e260000000800 */
[----:B------:R-:W-:-:S06]  /*10710*/  UISETP.NE.AND.EX UP0, UPT, UR5, URZ, UPT, UP0 ;  /* 0x0000003f0500728c */ /* 0x000fcc000bf05300 */
[----:B------:R-:W-:-:S05]  /*10720*/  PLOP3.LUT P0, PT, PT, PT, UP0, 0x80, 0x0 ;  /* 0x000000000000781c */ /* 0x000fca0003f0f008 */
[----:B------:R-:W-:Y:S02]  /*10730*/  @UP0 ULDC.64 UR4, c[0x0][0x9f8] ;  /* 0x00027e0000040ab9 */ /* 0x000fe40000000a00 */
[----:B------:R-:W-:-:S06]  /*10740*/  @UP0 UIMAD.WIDE UR4, UR43, 0x4, UR4 ;  /* 0x000000042b0408a5 */ /* 0x000fcc000f8e0204 */
[----:B------:R-:W-:Y:S01]  /*10750*/  IMAD.U32 R2, RZ, RZ, UR4 ;  /* 0x00000004ff027e24 */ /* 0x000fe2000f8e00ff */
[----:B------:R-:W1:Y:S01]  /*10760*/  S2R R18, SR_TID.X ;  /* 0x0000000000127919 */ /* 0x000e620000002100 */
[----:B------:R-:W-:Y:S01]  /*10770*/  IMAD.U32 R3, RZ, RZ, UR5 ;  /* 0x00000005ff037e24 */ /* 0x000fe2000f8e00ff */
[----:B------:R-:W-:-:S04]  /*10780*/  ULDC UR4, c[0x0][0xc48] ;  /* 0x0003120000047ab9 */ /* 0x000fc80000000800 */
[----:B------:R2:W5:Y:S01]  /*10790*/  @P0 LDG.E R29, desc[UR36][R2.64] ;  /* 0x00000024021d0981 */ /* 0x000562000c1e1900 */
[----:B------:R-:W-:Y:S01]  /*107a0*/  IMAD.U32 R0, RZ, RZ, UR45 ;  /* 0x0000002dff007e24 */ /* 0x000fe2000f8e00ff */
[----:B------:R-:W-:Y:S01]  /*107b0*/  UMOV UR5, 0xffffffff ;  /* 0xffffffff00057882 */ /* 0x000fe20000000000 */
[----:B------:R-:W-:Y:S02]  /*107c0*/  IMAD.U32 R22, RZ, RZ, UR4 ;  /* 0x00000004ff167e24 */ /* 0x000fe4000f8e00ff */
[----:B------:R-:W-:Y:S02]  /*107d0*/  VIADD R0, R0, 0xffffffff ;  /* 0xffffffff00007836 */ /* 0x000fe40000000000 */
[----:B-1----:R-:W-:-:S05]  /*107e0*/  IMAD.SHL.U32 R18, R18, 0x10, RZ ;  /* 0x0000001012127824 */ /* 0x002fca00078e00ff */
[----:B------:R-:W-:-:S05]  /*107f0*/  LOP3.LUT R18, R36, 0x70, R18, 0xf8, !PT ;  /* 0x0000007024127812 */ /* 0x000fca00078ef812 */
[----:B------:R-:W-:Y:S01]  /*10800*/  IMAD R7, R0, 0x40, R18 ;  /* 0x0000004000077824 */ /* 0x000fe200078e0212 */
[----:B0-2---:R-:W-:Y:S06]  /*10810*/  BRA.DIV UR5, `(.L_x_1106) ;  /* 0x0000003205f87947 */ /* 0x005fec000b800000 */
.L_x_1160:
[----:B------:R-:W-:Y:S01]  /*10820*/  ISETP.NE.AND P1, PT, R10, 0x1, PT ;  /* 0x000000010a00780c */ /* 0x000fe20003f25270 */
[C---:B-----5:R-:W-:Y:S01]  /*10830*/  IMAD.IADD R8, R7.reuse, 0x1, R32 ;  /* 0x0000000107087824 */ /* 0x060fe200078e0220 */
[----:B------:R-:W-:Y:S02]  /*10840*/  ISETP.GE.AND P0, PT, R7, UR38, PT ;  /* 0x0000002607007c0c */ /* 0x000fe4000bf06270 */
[----:B------:R-:W-:Y:S01]  /*10850*/  SHF.R.S32.HI R33, RZ, 0x1f, R29 ;  /* 0x0000001fff217819 */ /* 0x000fe2000001141d */
[----:B------:R-:W-:Y:S01]  /*10860*/  IMAD.MOV.U32 R9, RZ, RZ, R8 ;  /* 0x000000ffff097224 */ /* 0x000fe200078e0008 */
[----:B------:R-:W-:Y:S02]  /*10870*/  ISETP.GT.U32.OR P0, PT, R18, 0x3f, P0 ;  /* 0x0000003f1200780c */ /* 0x000fe40000704470 */
[----:B------:R-:W-:-:S05]  /*10880*/  LOP3.LUT R16, R16, 0xfffffbff, RZ, 0xc0, !PT ;  /* 0xfffffbff10107812 */ /* 0x000fca00078ec0ff */
[----:B------:R-:W0:Y:S01]  /*10890*/  @P1 LDC R3, c[0x0][0x434] ;  /* 0x00010d00ff031b82 */ /* 0x000e220000000800 */
[----:B------:R-:W-:-:S07]  /*108a0*/  @P1 LOP3.LUT R16, R16, 0x400, RZ, 0xfc, !PT ;  /* 0x0000040010101812 */ /* 0x000fce00078efcff */
[----:B------:R-:W1:Y:S08]  /*108b0*/  @P1 LDC R5, c[0x0][0x438] ;  /* 0x00010e00ff051b82 */ /* 0x000e700000000800 */
[----:B------:R-:W2:Y:S01]  /*108c0*/  @!P0 LDC.64 R6, c[0x0][0x428] ;  /* 0x00010a00ff068b82 */ /* 0x000ea20000000a00 */
[----:B0-----:R-:W-:-:S05]  /*108d0*/  @P1 IMAD.HI.U32 R2, R8, R3, RZ ;  /* 0x0000000308021227 */ /* 0x001fca00078e00ff */
[----:B-1----:R-:W-:Y:S02]  /*108e0*/  @P1 SHF.R.U32.HI R9, RZ, R5, R2 ;  /* 0x00000005ff091219 */ /* 0x002fe40000011602 */
[----:B------:R-:W0:Y:S02]  /*108f0*/  @!P0 LDC.64 R4, c[0x0][0x418] ;  /* 0x00010600ff048b82 */ /* 0x000e240000000a00 */
[----:B------:R-:W-:Y:S01]  /*10900*/  @!P0 SHF.R.S32.HI R3, RZ, 0x1f, R9 ;  /* 0x0000001fff038819 */ /* 0x000fe20000011409 */
[----:B--2---:R-:W-:-:S04]  /*10910*/  @!P0 IMAD R2, R33, R6, RZ ;  /* 0x0000000621028224 */ /* 0x004fc800078e02ff */
[----:B------:R-:W-:Y:S02]  /*10920*/  @!P0 IMAD R7, R29, R7, R2 ;  /* 0x000000071d078224 */ /* 0x000fe400078e0202 */
[----:B------:R-:W-:-:S04]  /*10930*/  @!P0 IMAD.MOV.U32 R2, RZ, RZ, R9 ;  /* 0x000000ffff028224 */ /* 0x000fc800078e0009 */
[----:B------:R-:W-:-:S04]  /*10940*/  @!P0 IMAD.WIDE.U32 R2, R29, R6, R2 ;  /* 0x000000061d028225 */ /* 0x000fc800078e0002 */
[----:B------:R-:W-:Y:S02]  /*10950*/  @!P0 IMAD.IADD R3, R3, 0x1, R7 ;  /* 0x0000000103038824 */ /* 0x000fe400078e0207 */
[----:B------:R-:W-:Y:S01]  /*10960*/  IMAD.MOV.U32 R6, RZ, RZ, RZ ;  /* 0x000000ffff067224 */ /* 0x000fe200078e00ff */
[----:B0-----:R-:W-:-:S04]  /*10970*/  @!P0 LEA R4, P1, R2, R4, 0x2 ;  /* 0x0000000402048211 */ /* 0x001fc800078210ff */
[----:B------:R-:W-:Y:S01]  /*10980*/  @!P0 LEA.HI.X R5, R2, R5, R3, 0x2, P1 ;  /* 0x0000000502058211 */ /* 0x000fe200008f1403 */
[----:B------:R-:W-:Y:S01]  /*10990*/  IMAD.U32 R2, RZ, RZ, UR48 ;  /* 0x00000030ff027e24 */ /* 0x000fe2000f8e00ff */
[----:B------:R-:W-:-:S03]  /*109a0*/  LOP3.LUT R16, R16, 0xfffffdff, RZ, 0xc0, !PT ;  /* 0xfffffdff10107812 */ /* 0x000fc600078ec0ff */
[----:B------:R0:W5:Y:S01]  /*109b0*/  @!P0 LDG.E R6, desc[UR36][R4.64] ;  /* 0x0000002404068981 */ /* 0x000162000c1e1900 */
[----:B------:R-:W-:Y:S01]  /*109c0*/  ISETP.NE.AND P2, PT, R2, 0x3, PT ;  /* 0x000000030200780c */ /* 0x000fe20003f45270 */
[----:B------:R-:W-:Y:S01]  /*109d0*/  IMAD.MOV R7, RZ, RZ, -R9 ;  /* 0x000000ffff077224 */ /* 0x000fe200078e0a09 */
[----:B------:R-:W-:Y:S01]  /*109e0*/  ISETP.GT.U32.AND P0, PT, R18, 0x3f, PT ;  /* 0x0000003f1200780c */ /* 0x000fe20003f04070 */
[----:B------:R-:W-:Y:S01]  /*109f0*/  IMAD.MOV.U32 R24, RZ, RZ, R0 ;  /* 0x000000ffff187224 */ /* 0x000fe200078e0000 */
[----:B------:R-:W-:Y:S01]  /*10a00*/  IADD3 R3, RZ, -UR43, RZ ;  /* 0x8000002bff037c10 */ /* 0x000fe2000fffe0ff */
[----:B------:R-:W-:-:S04]  /*10a10*/  IMAD R7, R10, R7, R8 ;  /* 0x000000070a077224 */ /* 0x000fc800078e0208 */
[----:B------:R-:W-:-:S04]  /*10a20*/  IMAD R22, R22, R3, UR42 ;  /* 0x0000002a16167e24 */ /* 0x000fc8000f8e0203 */
[----:B------:R-:W-:Y:S02]  /*10a30*/  @P2 LOP3.LUT R16, R16, 0x200, RZ, 0xfc, !PT ;  /* 0x0000020010102812 */ /* 0x000fe400078efcff */
[----:B------:R-:W-:Y:S02]  /*10a40*/  SHF.R.S32.HI R26, RZ, 0x1f, R22 ;  /* 0x0000001fff1a7819 */ /* 0x000fe40000011416 */
[----:B------:R-:W-:-:S04]  /*10a50*/  LOP3.LUT R16, R16, 0xfffffffe, RZ, 0xc0, !PT ;  /* 0xfffffffe10107812 */ /* 0x000fc800078ec0ff */
[----:B------:R-:W-:Y:S01]  /*10a60*/  @P0 LOP3.LUT R16, R16, 0x1, RZ, 0xfc, !PT ;  /* 0x0000000110100812 */ /* 0x000fe200078efcff */
[----:B0-----:R-:W-:Y:S06]  /*10a70*/  @!P2 BRA `(.L_x_1107) ;  /* 0x000000000004a947 */ /* 0x001fec0003800000 */
[----:B------:R-:W-:Y:S01]  /*10a80*/  BPT.TRAP 0x1 ;  /* 0x000000040000795c */ /* 0x000fe20000300000 */
.L_x_1107:
[----:B------:R-:W-:Y:S01]  /*10a90*/  SHF.R.S32.HI R8, RZ, 0x1f, R7 ;  /* 0x0000001fff087819 */ /* 0x000fe20000011407 */
[----:B------:R-:W-:Y:S01]  /*10aa0*/  ULDC.64 UR4, c[0x0][0x328] ;  /* 0x0000ca0000047ab9 */ /* 0x000fe20000000a00 */
[----:B------:R-:W-:Y:S01]  /*10ab0*/  IMAD R4, R23, 0x8, R17 ;  /* 0x0000000817047824 */ /* 0x000fe200078e0211 */
[----:B------:R-:W-:Y:S02]  /*10ac0*/  BSSY B0, `(.L_x_1108) ;  /* 0x0000016000007945 */ /* 0x000fe40003800000 */
[----:B------:R-:W-:-:S04]  /*10ad0*/  IMAD R2, R8, UR4, RZ ;  /* 0x0000000408027c24 */ /* 0x000fc8000f8e02ff */
[C---:B------:R-:W-:Y:S02]  /*10ae0*/  IMAD R5, R7.reuse, UR5, R2 ;  /* 0x0000000507057c24 */ /* 0x040fe4000f8e0202 */
[----:B------:R-:W-:Y:S01]  /*10af0*/  IMAD.WIDE.U32 R2, R7, UR4, RZ ;  /* 0x0000000407027c25 */ /* 0x000fe2000f8e00ff */
[----:B------:R-:W-:-:S03]  /*10b00*/  ULDC.64 UR4, c[0x0][0x338] ;  /* 0x0000ce0000047ab9 */ /* 0x000fc60000000a00 */
[----:B------:R-:W-:Y:S01]  /*10b10*/  IMAD.IADD R3, R3, 0x1, R5 ;  /* 0x0000000103037824 */ /* 0x000fe200078e0205 */
[----:B-----5:R-:W-:Y:S01]  /*10b20*/  SHF.R.S32.HI R5, RZ, 0x1f, R6 ;  /* 0x0000001fff057819 */ /* 0x020fe20000011406 */
[----:B------:R-:W-:-:S04]  /*10b30*/  IMAD.WIDE.U32 R2, R6, UR4, R2 ;  /* 0x0000000406027c25 */ /* 0x000fc8000f8e0002 */
[----:B------:R-:W-:-:S04]  /*10b40*/  IMAD R9, R5, UR4, RZ ;  /* 0x0000000405097c24 */ /* 0x000fc8000f8e02ff */
        /* <DEDUP_REMOVED lines=9> */
[----:B------:R-:W-:-:S04]  /*10be0*/  SHF.L.U32 R3, R25, 0x1f, RZ ;  /* 0x0000001f19037819 */ /* 0x000fc800000006ff */
[----:B------:R-:W-:-:S06]  /*10bf0*/  LEA.HI.X R19, R2, UR5, R19, 0x1, P0 ;  /* 0x0000000502137c11 */ /* 0x000fcc00080f0c13 */
[----:B------:R-:W0:Y:S02]  /*10c00*/  SYNCS.PHASECHK.TRANS64.TRYWAIT P0, [R4+URZ+0x30840], R3 ;  /* 0x03084003040075a7 */ /* 0x000e24000800017f */
[----:B0-----:R-:W-:Y:S05]  /*10c10*/  @!P0 BRA `(.L_x_1109) ;  /* 0x0000003000248947 */ /* 0x001fea0003800000 */
.L_x_1161:
[----:B------:R-:W-:Y:S05]  /*10c20*/  BSYNC B0 ;  /* 0x0000000000007941 */ /* 0x000fea0003800000 */
.L_x_1108:
[----:B------:R-:W-:Y:S01]  /*10c30*/  ULDC.64 UR4, c[0x0][0x300] ;  /* 0x0000c00000047ab9 */ /* 0x000fe20000000a00 */
[----:B------:R-:W-:Y:S01]  /*10c40*/  LOP3.LUT P5, RZ, R16, 0x10, RZ, 0xc0, !PT ;  /* 0x0000001010ff7812 */ /* 0x000fe200078ac0ff */
[----:B------:R-:W-:Y:S01]  /*10c50*/  IMAD R8, R8, UR4, RZ ;  /* 0x0000000408087c24 */ /* 0x000fe2000f8e02ff */
[C---:B------:R-:W-:Y:S01]  /*10c60*/  LOP3.LUT P4, RZ, R16.reuse, 0x8, RZ, 0xc0, !PT ;  /* 0x0000000810ff7812 */ /* 0x040fe2000788c0ff */
[C---:B0-----:R-:W-:Y:S01]  /*10c70*/  IMAD.WIDE.U32 R2, R7.reuse, UR4, RZ ;  /* 0x0000000407027c25 */ /* 0x041fe2000f8e00ff */
[C---:B------:R-:W-:Y:S02]  /*10c80*/  LOP3.LUT P3, RZ, R16.reuse, 0x4, RZ, 0xc0, !PT ;  /* 0x0000000410ff7812 */ /* 0x040fe4000786c0ff */
[----:B------:R-:W-:Y:S01]  /*10c90*/  LOP3.LUT P2, RZ, R16, 0x2, RZ, 0xc0, !PT ;  /* 0x0000000210ff7812 */ /* 0x000fe2000784c0ff */
[----:B------:R-:W-:Y:S01]  /*10ca0*/  IMAD R9, R7, UR5, R8 ;  /* 0x0000000507097c24 */ /* 0x000fe2000f8e0208 */
[----:B------:R-:W-:Y:S01]  /*10cb0*/  ULDC.64 UR4, c[0x0][0x310] ;  /* 0x0000c40000047ab9 */ /* 0x000fe20000000a00 */
[----:B------:R-:W-:-:S02]  /*10cc0*/  IMAD.MOV.U32 R7, RZ, RZ, -0x40 ;  /* 0xffffffc0ff077424 */ /* 0x000fc400078e00ff */
[----:B------:R-:W-:Y:S02]  /*10cd0*/  IMAD.IADD R3, R3, 0x1, R9 ;  /* 0x0000000103037824 */ /* 0x000fe400078e0209 */
[----:B------:R-:W-:Y:S02]  /*10ce0*/  IMAD R5, R5, UR4, RZ ;  /* 0x0000000405057c24 */ /* 0x000fe4000f8e02ff */
[----:B------:R-:W-:-:S04]  /*10cf0*/  IMAD.WIDE.U32 R2, R6, UR4, R2 ;  /* 0x0000000406027c25 */ /* 0x000fc8000f8e0002 */
[----:B------:R-:W-:Y:S01]  /*10d00*/  IMAD R5, R6, UR5, R5 ;  /* 0x0000000506057c24 */ /* 0x000fe2000f8e0205 */
[----:B------:R-:W-:Y:S01]  /*10d10*/  ULDC.64 UR4, c[0x0][0x308] ;  /* 0x0000c20000047ab9 */ /* 0x000fe20000000a00 */
[----:B------:R-:W-:Y:S02]  /*10d20*/  IMAD R7, R0, R7, UR38 ;  /* 0x0000002600077e24 */ /* 0x000fe4000f8e0207 */
[----:B------:R-:W-:Y:S02]  /*10d30*/  IMAD.IADD R3, R3, 0x1, R5 ;  /* 0x0000000103037824 */ /* 0x000fe400078e0205 */
[----:B------:R-:W-:Y:S02]  /*10d40*/  IMAD R5, R26, UR4, RZ ;  /* 0x000000041a057c24 */ /* 0x000fe4000f8e02ff */
[----:B------:R-:W-:-:S04]  /*10d50*/  IMAD.WIDE.U32 R2, R22, UR4, R2 ;  /* 0x0000000416027c25 */ /* 0x000fc8000f8e0002 */
[----:B------:R-:W-:Y:S01]  /*10d60*/  IMAD R5, R22, UR5, R5 ;  /* 0x0000000516057c24 */ /* 0x000fe2000f8e0205 */
[----:B------:R-:W-:Y:S01]  /*10d70*/  ULDC.64 UR4, c[0x0][0x2e8] ;  /* 0x0000ba0000047ab9 */ /* 0x000fe20000000a00 */
[----:B------:R-:W-:Y:S02]  /*10d80*/  IMAD.IADD R7, R7, 0x1, -R36 ;  /* 0x0000000107077824 */ /* 0x000fe400078e0a24 */
[----:B------:R-:W-:Y:S01]  /*10d90*/  IMAD.IADD R3, R3, 0x1, R5 ;  /* 0x0000000103037824 */ /* 0x000fe200078e0205 */
[C---:B------:R-:W-:Y:S01]  /*10da0*/  LEA R5, P0, R2.reuse, UR4, 0x1 ;  /* 0x0000000402057c11 */ /* 0x040fe2000f8008ff */
[----:B------:R-:W-:Y:S01]  /*10db0*/  UMOV UR4, 0xffffffff ;  /* 0xffffffff00047882 */ /* 0x000fe20000000000 */
[----:B------:R-:W-:Y:S02]  /*10dc0*/  IMAD R0, R23, 0x4000, R30 ;  /* 0x0000400017007824 */ /* 0x000fe400078e021e */
[----:B------:R-:W-:Y:S02]  /*10dd0*/  LEA.HI.X R6, R2, UR5, R3, 0x1, P0 ;  /* 0x0000000502067c11 */ /* 0x000fe400080f0c03 */
[----:B------:R-:W-:Y:S01]  /*10de0*/  ISETP.GE.AND P0, PT, R7, 0x1, PT ;  /* 0x000000010700780c */ /* 0x000fe20003f06270 */
[----:B------:R-:W-:-:S12]  /*10df0*/  BRA.DIV UR4, `(.L_x_1110) ;  /* 0x0000002e04c07947 */ /* 0x000fd8000b800000 */
[----:B------:R-:W0:Y:S01]  /*10e00*/  SHFL.IDX PT, R14, R5, RZ, 0x181f ;  /* 0x00181fff050e7589 */ /* 0x000e2200000e0000 */
[----:B------:R-:W-:-:S03]  /*10e10*/  @P0 IMAD R9, R0, 0x2, R17 ;  /* 0x0000000200090824 */ /* 0x000fc600078e0211 */
[----:B------:R-:W1:Y:S04]  /*10e20*/  SHFL.IDX PT, R2, R6, RZ, 0x181f ;  /* 0x00181fff06027589 */ /* 0x000e6800000e0000 */
[----:B------:R-:W-:Y:S01]  /*10e30*/  SHFL.IDX PT, R8, R6, 0x1, 0x181f ;  /* 0x00381f0006087f89 */ /* 0x000fe200000e0000 */
        /* <DEDUP_REMOVED lines=8> */
[----:B------:R-:W-:-:S13]  /*10ec0*/  ISETP.GE.AND P0, PT, R7, 0x11, PT ;  /* 0x000000110700780c */ /* 0x000fda0003f06270 */
[----:B0-----:R-:W-:Y:S01]  /*10ed0*/  @P0 LEA R14, P1, R37, R14, 0x1 ;  /* 0x0000000e250e0211 */ /* 0x001fe200078208ff */
[----:B------:R-:W-:-:S04]  /*10ee0*/  @P0 IMAD R27, R0, 0x2, R17 ;  /* 0x00000002001b0824 */ /* 0x000fc800078e0211 */
[----:B------:R-:W-:Y:S02]  /*10ef0*/  @P0 IMAD.X R21, RZ, RZ, R8, P1 ;  /* 0x000000ffff150224 */ /* 0x000fe400008e0608 */
[----:B-1----:R-:W-:Y:S01]  /*10f00*/  @P0 IMAD.MOV.U32 R2, RZ, RZ, R14 ;  /* 0x000000ffff020224 */ /* 0x002fe200078e000e */
[----:B------:R-:W-:Y:S02]  /*10f10*/  SHFL.IDX PT, R8, R6, 0x2, 0x181f ;  /* 0x00581f0006087f89 */ /* 0x000fe400000e0000 */
[----:B------:R-:W-:Y:S02]  /*10f20*/  @P0 MOV R3, R21 ;  /* 0x0000001500030202 */ /* 0x000fe40000000f00 */
        /* <DEDUP_REMOVED lines=10> */
[----:B------:R0:W1:Y:S01]  /*10fd0*/  SHFL.IDX PT, R8, R6, 0x3, 0x181f ;  /* 0x00781f0006087f89 */ /* 0x00006200000e0000 */
[----:B------:R-:W-:-:S03]  /*10fe0*/  @P0 IMAD.MOV.U32 R3, RZ, RZ, R9 ;  /* 0x000000ffff030224 */ /* 0x000fc600078e0009 */
[----:B------:R0:W2:Y:S04]  /*10ff0*/  SHFL.IDX PT, R14, R5, 0x3, 0x181f ;  /* 0x00781f00050e7f89 */ /* 0x0000a800000e0000 */
[----:B------:R0:W-:Y:S04]  /*11000*/  @P0 LDGSTS.E.BYPASS.LTC128B.128 [R21+0x21400], desc[UR36][R2.64], !P5 ;  /* 0x2140000002150fae */ /* 0x0001e8000e901d64 */
[----:B------:R0:W-:Y:S04]  /*11010*/  @P0 LDGSTS.E.BYPASS.LTC128B.128 [R21+0x23400], desc[UR36][R2.64+0x80], !P4 ;  /* 0x2340008002150fae */ /* 0x0001e8000e101d64 */
[----:B------:R0:W-:Y:S04]  /*11020*/  @P0 LDGSTS.E.BYPASS.LTC128B.128 [R21+0x25400], desc[UR36][R2.64+0x100], !P3 ;  /* 0x2540010002150fae */ /* 0x0001e8000d901d64 */
[----:B------:R0:W-:Y:S02]  /*11030*/  @P0 LDGSTS.E.BYPASS.LTC128B.128 [R21+0x27400], desc[UR36][R2.64+0x180], !P2 ;  /* 0x2740018002150fae */ /* 0x0001e4000d101d64 */
.L_x_1171:
[----:B------:R-:W-:-:S13]  /*11040*/  ISETP.GE.AND P0, PT, R7, 0x31, PT ;  /* 0x000000310700780c */ /* 0x000fda0003f06270 */
[----:B0-2---:R-:W-:Y:S01]  /*11050*/  @P0 LEA R2, P1, R37, R14, 0x1 ;  /* 0x0000000e25020211 */ /* 0x005fe200078208ff */
[----:B------:R-:W-:-:S04]  /*11060*/  @P0 IMAD R5, R0, 0x2, R17 ;  /* 0x0000000200050824 */ /* 0x000fc800078e0211 */
[----:B-1----:R-:W-:-:S05]  /*11070*/  @P0 IMAD.X R3, RZ, RZ, R8, P1 ;  /* 0x000000ffff030224 */ /* 0x002fca00008e0608 */
[----:B------:R-:W-:Y:S01]  /*11080*/  @!PT LDS RZ, [RZ] ;  /* 0x00000000fffff984 */ /* 0x000fe20000000800 */
[----:B------:R-:W-:Y:S01]  /*11090*/  @!PT LDS RZ, [RZ] ;  /* 0x00000000fffff984 */ /* 0x000fe20000000800 */
[----:B------:R-:W-:Y:S01]  /*110a0*/  @!PT LDS RZ, [RZ] ;  /* 0x00000000fffff984 */ /* 0x000fe20000000800 */
[----:B------:R0:W-:Y:S04]  /*110b0*/  @P0 LDGSTS.E.BYPASS.LTC128B.128 [R5+0x21c00], desc[UR36][R2.64], !P5 ;  /* 0x21c0000002050fae */ /* 0x0001e8000e901d64 */
[----:B------:R0:W-:Y:S04]  /*110c0*/  @P0 LDGSTS.E.BYPASS.LTC128B.128 [R5+0x23c00], desc[UR36][R2.64+0x80], !P4 ;  /* 0x23c0008002050fae */ /* 0x0001e8000e101d64 */
[----:B------:R0:W-:Y:S04]  /*110d0*/  @P0 LDGSTS.E.BYPASS.LTC128B.128 [R5+0x25c00], desc[UR36][R2.64+0x100], !P3 ;  /* 0x25c0010002050fae */ /* 0x0001e8000d901d64 */
[----:B------:R0:W-:Y:S01]  /*110e0*/  @P0 LDGSTS.E.BYPASS.LTC128B.128 [R5+0x27c00], desc[UR36][R2.64+0x180], !P2 ;  /* 0x27c0018002050fae */ /* 0x0001e2000d101d64 */
[----:B------:R-:W-:Y:S01]  /*110f0*/  PLOP3.LUT P0, PT, PT, PT, PT, 0x80, 0x0 ;  /* 0x000000000000781c */ /* 0x000fe20003f0f070 */
[----:B------:R-:W-:-:S12]  /*11100*/  NOP ;  /* 0x0000000000007918 */ /* 0x000fd80000000000 */
.L_x_1111:
        /* <DEDUP_REMOVED lines=10> */
.L_x_1112:
[----:B------:R-:W-:Y:S01]  /*111b0*/  VIADD R0, R17, 0x10400 ;  /* 0x0001040011007836 */ /* 0x000fe20000000000 */
[----:B------:R1:W-:Y:S06]  /*111c0*/  SYNCS.ARRIVE.TRANS64.A1T0 RZ, [R4+URZ+0x30830], RZ ;  /* 0x030830ff04ff79a7 */ /* 0x0003ec000810003f */
[----:B------:R-:W-:Y:S05]  /*111d0*/  WARPSYNC.ALL ;  /* 0x0000000000007948 */ /* 0x000fea0003800000 */
[----:B------:R-:W-:Y:S01]  /*111e0*/  BAR.SYNC.DEFER_BLOCKING 0x8, 0x180 ;  /* 0x0206000000007b1d */ /* 0x000fe20000010000 */
[----:B------:R-:W-:-:S05]  /*111f0*/  LOP3.LUT P0, RZ, R0, 0x3ff, RZ, 0xc0, !PT ;  /* 0x000003ff00ff7812 */ /* 0x000fca000780c0ff */
[----:B------:R-:W-:Y:S08]  /*11200*/  BSSY B6, `(.L_x_1113) ;  /* 0x0000012000067945 */ /* 0x000ff00003800000 */
[----:B------:R-:W-:Y:S05]  /*11210*/  @!P0 BRA `(.L_x_1114) ;  /* 0x0000000000408947 */ /* 0x000fea0003800000 */
[----:B0-----:R-:W-:Y:S01]  /*11220*/  MOV R2, 0x0 ;  /* 0x0000000000027802 */ /* 0x001fe20000000f00 */
[----:B------:R-:W-:Y:S01]  /*11230*/  ULDC.64 UR6, c[0x4][0xa8] ;  /* 0x01002a0000067ab9 */ /* 0x000fe20000000a00 */
[----:B------:R-:W-:Y:S01]  /*11240*/  ULDC.64 UR8, c[0x4][0xb0] ;  /* 0x01002c0000087ab9 */ /* 0x000fe20000000a00 */
[----:B------:R-:W-:Y:S01]  /*11250*/  ULDC.64 UR4, c[0x4][0x20] ;  /* 0x0100080000047ab9 */ /* 0x000fe20000000a00 */
[----:B-1----:R-:W-:Y:S02]  /*11260*/  IMAD.U32 R4, RZ, RZ, UR6 ;  /* 0x00000006ff047e24 */ /* 0x002fe4000f8e00ff */
[----:B------:R-:W0:Y:S01]  /*11270*/  LDC.64 R2, c[0x4][R2] ;  /* 0x0100000002027b82 */ /* 0x000e220000000a00 */
[----:B------:R-:W-:Y:S02]  /*11280*/  IMAD.U32 R5, RZ, RZ, UR7 ;  /* 0x00000007ff057e24 */ /* 0x000fe4000f8e00ff */
[----:B------:R-:W-:Y:S02]  /*11290*/  IMAD.U32 R6, RZ, RZ, UR8 ;  /* 0x00000008ff067e24 */ /* 0x000fe4000f8e00ff */
[----:B------:R-:W-:-:S02]  /*112a0*/  IMAD.U32 R7, RZ, RZ, UR9 ;  /* 0x00000009ff077e24 */ /* 0x000fc4000f8e00ff */
[----:B------:R-:W-:Y:S02]  /*112b0*/  IMAD.U32 R10, RZ, RZ, UR4 ;  /* 0x00000004ff0a7e24 */ /* 0x000fe4000f8e00ff */
[----:B------:R-:W-:Y:S02]  /*112c0*/  IMAD.U32 R11, RZ, RZ, UR5 ;  /* 0x00000005ff0b7e24 */ /* 0x000fe4000f8e00ff */
[----:B------:R-:W-:Y:S02]  /*112d0*/  IMAD.MOV.U32 R8, RZ, RZ, 0x70 ;  /* 0x00000070ff087424 */ /* 0x000fe400078e00ff */
[----:B------:R-:W-:Y:S02]  /*112e0*/  IMAD.MOV.U32 R12, RZ, RZ, 0x1 ;  /* 0x00000001ff0c7424 */ /* 0x000fe400078e00ff */
[----:B------:R-:W-:-:S07]  /*112f0*/  IMAD.MOV.U32 R13, RZ, RZ, RZ ;  /* 0x000000ffff0d7224 */ /* 0x000fce00078e00ff */
[----:B------:R-:W-:-:S07]  /*11300*/  LEPC R20, `(.L_x_1114) ;  /* 0x000000001014794e */ /* 0x000fce0000000000 */
[----:B0-----:R-:W-:Y:S05]  /*11310*/  CALL.ABS.NOINC R2 ;  /* 0x0000000002007343 */ /* 0x001fea0003c00000 */
.L_x_1114:
[----:B------:R-:W-:Y:S05]  /*11320*/  BSYNC B6 ;  /* 0x0000000000067941 */ /* 0x000fea0003800000 */
.L_x_1113:
[----:B0-----:R-:W0:Y:S01]  /*11330*/  S2R R2, SR_TID.X ;  /* 0x0000000000027919 */ /* 0x001e220000002100 */
[----:B------:R-:W-:Y:S01]  /*11340*/  UISETP.NE.AND UP0, UPT, UR50, URZ, UPT ;  /* 0x0000003f3200728c */ /* 0x000fe2000bf05270 */
[----:B------:R-:W-:Y:S01]  /*11350*/  R2UR UR6, R26 ;  /* 0x000000001a0672ca */ /* 0x000fe200000e0000 */
[----:B------:R-:W-:Y:S01]  /*11360*/  ULDC.64 UR8, c[0x0][0x2d8] ;  /* 0x0000b60000087ab9 */ /* 0x000fe20000000a00 */
[----:B------:R-:W-:Y:S02]  /*11370*/  R2UR UR7, R22 ;  /* 0x00000000160772ca */ /* 0x000fe400000e0000 */
[C---:B------:R-:W-:Y:S02]  /*11380*/  LOP3.LUT P2, RZ, R16.reuse, 0x4000, RZ, 0xc0, !PT ;  /* 0x0000400010ff7812 */ /* 0x040fe4000784c0ff */
[----:B------:R-:W-:Y:S02]  /*11390*/  PLOP3.LUT P0, PT, PT, PT, UP0, 0x80, 0x0 ;  /* 0x000000000000781c */ /* 0x000fe40003f0f008 */
[----:B------:R-:W-:-:S02]  /*113a0*/  LOP3.LUT P3, RZ, R16, 0x2000, RZ, 0xc0, !PT ;  /* 0x0000200010ff7812 */ /* 0x000fc4000786c0ff */
[----:B------:R-:W-:Y:S01]  /*113b0*/  @UP0 ULDC UR4, c[0x0][0x44c] ;  /* 0x0001130000040ab9 */ /* 0x000fe20000000800 */
[C---:B------:R-:W-:Y:S02]  /*113c0*/  LOP3.LUT P4, RZ, R16.reuse, 0x1000, RZ, 0xc0, !PT ;  /* 0x0000100010ff7812 */ /* 0x040fe4000788c0ff */
[----:B------:R-:W-:Y:S01]  /*113d0*/  UIMAD UR6, UR6, UR8, URZ ;  /* 0x00000008060672a4 */ /* 0x000fe2000f8e023f */
[----:B------:R-:W-:-:S03]  /*113e0*/  LOP3.LUT P5, RZ, R16, 0x800, RZ, 0xc0, !PT ;  /* 0x0000080010ff7812 */ /* 0x000fc600078ac0ff */
[----:B------:R-:W-:Y:S02]  /*113f0*/  UIMAD UR7, UR7, UR9, UR6 ;  /* 0x00000009070772a4 */ /* 0x000fe4000f8e0206 */
[----:B------:R-:W-:Y:S01]  /*11400*/  USHF.R.S32.HI UR6, URZ, 0x1f, UR43 ;  /* 0x0000001f3f067899 */ /* 0x000fe2000801142b */
[----:B0-----:R-:W-:-:S05]  /*11410*/  IMAD.SHL.U32 R2, R2, 0x10, RZ ;  /* 0x0000001002027824 */ /* 0x001fca00078e00ff */
[----:B------:R-:W-:-:S05]  /*11420*/  LOP3.LUT R2, R36, 0x70, R2, 0xf8, !PT ;  /* 0x0000007024027812 */ /* 0x000fca00078ef802 */
[----:B------:R-:W-:-:S04]  /*11430*/  VIADD R0, R2, UR44 ;  /* 0x0000002c02007c36 */ /* 0x000fc80008000000 */
[----:B------:R-:W-:Y:S01]  /*11440*/  @P0 IMAD.HI.U32 R3, R0, UR4, RZ ;  /* 0x0000000400030c27 */ /* 0x000fe2000f8e00ff */
[----:B------:R-:W-:Y:S01]  /*11450*/  PLOP3.LUT P0, PT, PT, PT, UP0, 0x80, 0x0 ;  /* 0x000000000000781c */ /* 0x000fe20003f0f008 */
[----:B------:R-:W-:Y:S01]  /*11460*/  @UP0 ULDC UR4, c[0x0][0x450] ;  /* 0x0001140000040ab9 */ /* 0x000fe20000000800 */
[----:B------:R-:W-:-:S11]  /*11470*/  MOV R2, R0 ;  /* 0x0000000000027202 */ /* 0x000fd60000000f00 */
[----:B------:R-:W-:Y:S02]  /*11480*/  @P0 SHF.R.U32.HI R2, RZ, UR4, R3 ;  /* 0x00000004ff020c19 */ /* 0x000fe40008011603 */
[----:B------:R-:W-:-:S03]  /*11490*/  R2UR UR4, R22 ;  /* 0x00000000160472ca */ /* 0x000fc600000e0000 */
[----:B------:R-:W-:-:S10]  /*114a0*/  IMAD.MOV R5, RZ, RZ, -R2 ;  /* 0x000000ffff057224 */ /* 0x000fd400078e0a02 */
[----:B------:R-:W-:-:S03]  /*114b0*/  UIMAD.WIDE.U32 UR4, UR4, UR8, URZ ;  /* 0x00000008040472a5 */ /* 0x000fc6000f8e003f */
[----:B------:R-:W-:Y:S01]  /*114c0*/  ULDC.64 UR8, c[0x0][0x2e0] ;  /* 0x0000b80000087ab9 */ /* 0x000fe20000000a00 */
[----:B------:R-:W-:Y:S02]  /*114d0*/  UIADD3 UR5, UR5, UR7, URZ ;  /* 0x0000000705057290 */ /* 0x000fe4000fffe03f */
[----:B------:R-:W-:Y:S01]  /*114e0*/  UIMAD UR6, UR6, UR8, URZ ;  /* 0x00000008060672a4 */ /* 0x000fe2000f8e023f */
[----:B------:R-:W-:Y:S01]  /*114f0*/  ULDC UR7, c[0x0][0x448] ;  /* 0x0001120000077ab9 */ /* 0x000fe20000000800 */
[----:B------:R-:W-:Y:S01]  /*11500*/  UIMAD.WIDE.U32 UR4, UR43, UR8, UR4 ;  /* 0x000000082b0472a5 */ /* 0x000fe2000f8e0004 */
[----:B------:R-:W-:Y:S01]  /*11510*/  IMAD R5, R5, UR7, R0 ;  /* 0x0000000705057c24 */ /* 0x000fe2000f8e0200 */
[----:B------:R-:W-:Y:S01]  /*11520*/  UIMAD UR6, UR43, UR9, UR6 ;  /* 0x000000092b0672a4 */ /* 0x000fe2000f8e0206 */
[----:B------:R-:W-:Y:S02]  /*11530*/  SHF.R.S32.HI R0, RZ, 0x1f, R2 ;  /* 0x0000001fff007819 */ /* 0x000fe40000011402 */
[----:B------:R-:W-:Y:S01]  /*11540*/  ULDC.64 UR8, c[0x0][0x2d0] ;  /* 0x0000b40000087ab9 */ /* 0x000fe20000000a00 */
[----:B------:R-:W-:Y:S01]  /*11550*/  UIADD3 UR5, UR5, UR6, URZ ;  /* 0x0000000605057290 */ /* 0x000fe2000fffe03f */
[----:B------:R-:W-:-:S02]  /*11560*/  IMAD.U32 R9, RZ, RZ, UR8 ;  /* 0x00000008ff097e24 */ /* 0x000fc4000f8e00ff */
[----:B------:R-:W-:Y:S01]  /*11570*/  IMAD R3, R0, UR8, RZ ;  /* 0x0000000800037c24 */ /* 0x000fe2000f8e02ff */
[----:B------:R-:W-:-:S03]  /*11580*/  SHF.R.S32.HI R0, RZ, 0x1f, R5 ;  /* 0x0000001fff007819 */ /* 0x000fc60000011405 */
[C---:B------:R-:W-:Y:S02]  /*11590*/  IMAD R7, R2.reuse, UR9, R3 ;  /* 0x0000000902077c24 */ /* 0x040fe4000f8e0203 */
[----:B------:R-:W-:Y:S01]  /*115a0*/  IMAD.WIDE.U32 R2, R2, R9, UR4 ;  /* 0x0000000402027e25 */ /* 0x000fe2000f8e0009 */
        /* <DEDUP_REMOVED lines=9> */
[----:B-1----:R-:W-:Y:S01]  /*11640*/  LEA.HI.X R4, R2, UR5, R3, 0x1, P0 ;  /* 0x0000000502047c11 */ /* 0x002fe200080f0c03 */
[----:B------:R-:W-:Y:S06]  /*11650*/  BRA.DIV UR4, `(.L_x_1115) ;  /* 0x0000002a04fc7947 */ /* 0x000fec000b800000 */
[----:B------:R-:W0:Y:S01]  /*11660*/  SHFL.IDX PT, R14, R5, RZ, 0x181f ;  /* 0x00181fff050e7589 */ /* 0x000e2200000e0000 */
[----:B------:R-:W-:-:S03]  /*11670*/  VIADD R0, R36, UR44 ;  /* 0x0000002c24007c36 */ /* 0x000fc60008000000 */
[----:B------:R-:W1:Y:S01]  /*11680*/  SHFL.IDX PT, R2, R4, RZ, 0x181f ;  /* 0x00181fff04027589 */ /* 0x000e6200000e0000 */
[C---:B------:R-:W-:Y:S01]  /*11690*/  VIADD R7, R0.reuse, 0x10 ;  /* 0x0000001000077836 */ /* 0x040fe20000000000 */
[----:B------:R-:W-:Y:S02]  /*116a0*/  ISETP.GE.AND P0, PT, R0, UR39, PT ;  /* 0x0000002700007c0c */ /* 0x000fe4000bf06270 */
[----:B------:R-:W-:Y:S11]  /*116b0*/  SHFL.IDX PT, R6, R4, 0x1, 0x181f ;  /* 0x00381f0004067f89 */ /* 0x000ff600000e0000 */
        /* <DEDUP_REMOVED lines=8> */
[----:B------:R-:W-:-:S13]  /*11740*/  ISETP.GE.AND P0, PT, R7, UR39, PT ;  /* 0x0000002707007c0c */ /* 0x000fda000bf06270 */
[----:B0-----:R-:W-:-:S05]  /*11750*/  @!P0 LEA R14, P1, R37, R14, 0x1 ;  /* 0x0000000e250e8211 */ /* 0x001fca00078208ff */
[----:B------:R-:W-:Y:S02]  /*11760*/  @!P0 IMAD.X R7, RZ, RZ, R6, P1 ;  /* 0x000000ffff078224 */ /* 0x000fe400008e0606 */
[----:B-1----:R-:W-:Y:S01]  /*11770*/  @!P0 IMAD.MOV.U32 R2, RZ, RZ, R14 ;  /* 0x000000ffff028224 */ /* 0x002fe200078e000e */
[----:B------:R-:W-:Y:S01]  /*11780*/  SHFL.IDX PT, R6, R4, 0x2, 0x181f ;  /* 0x00581f0004067f89 */ /* 0x000fe200000e0000 */
[----:B------:R-:W-:Y:S02]  /*11790*/  @!P0 IMAD.MOV.U32 R3, RZ, RZ, R7 ;  /* 0x000000ffff038224 */ /* 0x000fe400078e0007 */
[----:B------:R-:W-:Y:S01]  /*117a0*/  VIADD R7, R0, 0x20 ;  /* 0x0000002000077836 */ /* 0x000fe20000000000 */
        /* <DEDUP_REMOVED lines=30> */
[----:B0-----:R-:W-:-:S05]  /*11990*/  @!P0 LEA R14, P1, R37, R14, 0x1 ;  /* 0x0000000e250e8211 */ /* 0x001fca00078208ff */
[----:B-1----:R-:W-:Y:S02]  /*119a0*/  @!P0 IMAD.X R7, RZ, RZ, R6, P1 ;  /* 0x000000ffff078224 */ /* 0x002fe400008e0606 */
[----:B--2---:R-:W-:Y:S01]  /*119b0*/  @!P0 IMAD.MOV.U32 R2, RZ, RZ, R14 ;  /* 0x000000ffff028224 */ /* 0x004fe200078e000e */
        /* <DEDUP_REMOVED lines=24> */
[----:B------:R0:W1:Y:S01]  /*11b40*/  SHFL.IDX PT, R6, R4, 0x7, 0x181f ;  /* 0x00f81f0004067f89 */ /* 0x00006200000e0000 */
[----:B------:R-:W-:-:S03]  /*11b50*/  @!P0 IMAD.MOV.U32 R3, RZ, RZ, R7 ;  /* 0x000000ffff038224 */ /* 0x000fc600078e0007 */
[----:B------:R0:W2:Y:S04]  /*11b60*/  SHFL.IDX PT, R14, R5, 0x7, 0x181f ;  /* 0x00f81f00050e7f89 */ /* 0x0000a800000e0000 */
[----:B------:R0:W-:Y:S04]  /*11b70*/  @!P0 LDGSTS.E.BYPASS.LTC128B.128 [R31+0x13400], desc[UR36][R2.64], !P2 ;  /* 0x13400000021f8fae */ /* 0x0001e8000d101d64 */
[----:B------:R0:W-:Y:S04]  /*11b80*/  @!P0 LDGSTS.E.BYPASS.LTC128B.128 [R31+0x17400], desc[UR36][R2.64+0x80], !P3 ;  /* 0x17400080021f8fae */ /* 0x0001e8000d901d64 */
[----:B------:R0:W-:Y:S04]  /*11b90*/  @!P0 LDGSTS.E.BYPASS.LTC128B.128 [R31+0x1b400], desc[UR36][R2.64+0x100], !P4 ;  /* 0x1b400100021f8fae */ /* 0x0001e8000e101d64 */
[----:B------:R0:W-:Y:S02]  /*11ba0*/  @!P0 LDGSTS.E.BYPASS.LTC128B.128 [R31+0x1f400], desc[UR36][R2.64+0x180], !P5 ;  /* 0x1f400180021f8fae */ /* 0x0001e4000e901d64 */
.L_x_1188:
[----:B------:R-:W-:-:S05]  /*11bb0*/  VIADD R0, R0, 0x70 ;  /* 0x0000007000007836 */ /* 0x000fca0000000000 */
[----:B------:R-:W-:-:S13]  /*11bc0*/  ISETP.GE.AND P0, PT, R0, UR39, PT ;  /* 0x0000002700007c0c */ /* 0x000fda000bf06270 */
[----:B0-2---:R-:W-:-:S05]  /*11bd0*/  @!P0 LEA R2, P1, R37, R14, 0x1 ;  /* 0x0000000e25028211 */ /* 0x005fca00078208ff */
[----:B-1----:R-:W-:-:S05]  /*11be0*/  @!P0 IMAD.X R3, RZ, RZ, R6, P1 ;  /* 0x000000ffff038224 */ /* 0x002fca00008e0606 */
[----:B------:R-:W-:Y:S01]  /*11bf0*/  @!PT LDS RZ, [RZ] ;  /* 0x00000000fffff984 */ /* 0x000fe20000000800 */
[----:B------:R-:W-:Y:S01]  /*11c00*/  @!PT LDS RZ, [RZ] ;  /* 0x00000000fffff984 */ /* 0x000fe20000000800 */
[----:B------:R-:W-:Y:S01]  /*11c10*/  @!PT LDS RZ, [RZ] ;  /* 0x00000000fffff984 */ /* 0x000fe20000000800 */
[----:B------:R0:W-:Y:S04]  /*11c20*/  @!P0 LDGSTS.E.BYPASS.LTC128B.128 [R31+0x13c00], desc[UR36][R2.64], !P2 ;  /* 0x13c00000021f8fae */ /* 0x0001e8000d101d64 */
[----:B------:R0:W-:Y:S04]  /*11c30*/  @!P0 LDGSTS.E.BYPASS.LTC128B.128 [R31+0x17c00], desc[UR36][R2.64+0x80], !P3 ;  /* 0x17c00080021f8fae */ /* 0x0001e8000d901d64 */
[----:B------:R0:W-:Y:S04]  /*11c40*/  @!P0 LDGSTS.E.BYPASS.LTC128B.128 [R31+0x1bc00], desc[UR36][R2.64+0x100], !P4 ;  /* 0x1bc00100021f8fae */ /* 0x0001e8000e101d64 */
[----:B------:R0:W-:Y:S01]  /*11c50*/  @!P0 LDGSTS.E.BYPASS.LTC128B.128 [R31+0x1fc00], desc[UR36][R2.64+0x180], !P5 ;  /* 0x1fc00180021f8fae */ /* 0x0001e2000e901d64 */
[----:B------:R-:W-:Y:S01]  /*11c60*/  PLOP3.LUT P0, PT, PT, PT, PT, 0x80, 0x0 ;  /* 0x000000000000781c */ /* 0x000fe20003f0f070 */
[----:B------:R-:W-:-:S12]  /*11c70*/  NOP ;  /* 0x0000000000007918 */ /* 0x000fd80000000000 */
.L_x_1116:
[----:B------:R-:W-:Y:S02]  /*11c80*/  PLOP3.LUT P1, PT, P1, P0, PT, 0xa2, 0x0 ;  /* 0x000000000000781c */ /* 0x000fe40000f21472 */
[----:B------:R-:W-:-:S08]  /*11c90*/  @P0 R2UR P1, UR4, R17 ;  /* 0x00000000110402ca */ /* 0x000fd00000020000 */
[----:B------:R-:W-:-:S05]  /*11ca0*/  @P0 PLOP3.LUT P0, PT, P1, PT, PT, 0x80, 0x0 ;  /* 0x000000000000081c */ /* 0x000fca0000f0f070 */
[----:B------:R-:W-:Y:S01]  /*11cb0*/  @!P1 SYNCS.ARRIVE.TRANS64.RED.A0T1 RZ, [UR4+0x30800], RZ ;  /* 0x030800ffffff99a7 */ /* 0x000fe20008200404 */
[----:B------:R-:W-:Y:S07]  /*11cc0*/  @!P1 ARRIVES.LDGSTSBAR.64.TRANSCNT [UR4+0x30800] ;  /* 0x03080000ff0099b0 */ /* 0x000fee0008000a84 */
[----:B------:R-:W-:Y:S05]  /*11cd0*/  @P0 BRA.U.ANY `(.L_x_1116) ;  /* 0xfffffffd00e80947 */ /* 0x000fea000393ffff */
[----:B0-----:R-:W2:Y:S02]  /*11ce0*/  LDL.LU R2, [R1] ;  /* 0x0000000001027983 */ /* 0x001ea40000300800 */
[----:B--2---:R-:W-:-:S05]  /*11cf0*/  VIADD R2, R2, 0x1 ;  /* 0x0000000102027836 */ /* 0x004fca0000000000 */
[----:B------:R0:W-:Y:S01]  /*11d00*/  STL [R1], R2 ;  /* 0x0000000201007387 */ /* 0x0001e20000100800 */
[----:B------:R-:W-:-:S04]  /*11d10*/  LEA.HI R0, R2, R2, RZ, 0x1 ;  /* 0x0000000202007211 */ /* 0x000fc800078f08ff */
[----:B------:R-:W-:-:S05]  /*11d20*/  LOP3.LUT R0, R0, 0xfffffffe, RZ, 0xc0, !PT ;  /* 0xfffffffe00007812 */ /* 0x000fca00078ec0ff */
[----:B------:R-:W-:-:S05]  /*11d30*/  IMAD.IADD R0, R2, 0x1, -R0 ;  /* 0x0000000102007824 */ /* 0x000fca00078e0a00 */
[----:B------:R-:W-:Y:S01]  /*11d40*/  SHF.L.U32 R0, R0, 0x1f, RZ ;  /* 0x0000001f00007819 */ /* 0x000fe200000006ff */
[----:B------:R-:W-:Y:S01]  /*11d50*/  NOP ;  /* 0x0000000000007918 */ /* 0x000fe20000000000 */
[----:B------:R0:W-:Y:S01]  /*11d60*/  SYNCS.ARRIVE.TRANS64.A1T0 RZ, [R17+URZ+0x30800], RZ ;  /* 0x030800ff11ff79a7 */ /* 0x0001e2000810003f */
[----:B------:R-:W-:Y:S01]  /*11d70*/  BSSY B0, `(.L_x_1117) ;  /* 0x0000003000007945 */ /* 0x000fe20003800000 */
[----:B------:R-:W1:Y:S03]  /*11d80*/  SYNCS.PHASECHK.TRANS64.TRYWAIT P0, [R17+URZ+0x30820], R0 ;  /* 0x03082000110075a7 */ /* 0x000e66000800017f */
[----:B01----:R-:W-:Y:S05]  /*11d90*/  @!P0 BRA `(.L_x_1118) ;  /* 0x0000002c00e08947 */ /* 0x003fea0003800000 */
.L_x_1189:
[----:B------:R-:W-:Y:S05]  /*11da0*/  BSYNC B0 ;  /* 0x0000000000007941 */ /* 0x000fea0003800000 */
.L_x_1117:
[----:B------:R-:W-:-:S04]  /*11db0*/  UIADD3 UR4, UR45, -0x2, URZ ;  /* 0xfffffffe2d047890 */ /* 0x000fc8000fffe03f */
[----:B------:R-:W-:-:S06]  /*11dc0*/  UISETP.GE.AND UP0, UPT, UR4, UR46, UPT ;  /* 0x0000002e0400728c */ /* 0x000fcc000bf06270 */
[----:B------:R-:W-:-:S13]  /*11dd0*/  PLOP3.LUT P0, PT, PT, PT, UP0, 0x40, 0x0 ;  /* 0x000000000000781c */ /* 0x000fda0003f0e808 */
[----:B------:R-:W-:Y:S05]  /*11de0*/  @P0 BRA `(.L_x_1119) ;  /* 0x0000000c00a80947 */ /* 0x000fea0003800000 */
[----:B------:R-:W-:Y:S01]  /*11df0*/  BSSY B0, `(.L_x_1119) ;  /* 0x00000e9000007945 */ /* 0x000fe20003800000 */
[----:B------:R-:W-:Y:S01]  /*11e00*/  MOV R6, R23 ;  /* 0x0000001700067202 */ /* 0x000fe20000000f00 */
[----:B------:R-:W-:Y:S02]  /*11e10*/  IMAD.MOV.U32 R8, RZ, RZ, R25 ;  /* 0x000000ffff087224 */ /* 0x000fe400078e0019 */
[----:B------:R-:W-:Y:S02]  /*11e20*/  IMAD.MOV.U32 R28, RZ, RZ, R24 ;  /* 0x000000ffff1c7224 */ /* 0x000fe400078e0018 */
[----:B------:R-:W-:-:S07]  /*11e30*/  IMAD.U32 R7, RZ, RZ, UR4 ;  /* 0x00000004ff077e24 */ /* 0x000fce000f8e00ff */
.L_x_1132:
[----:B------:R-:W1:Y:S01]  /*11e40*/  S2R R4, SR_TID.X ;  /* 0x0000000000047919 */ /* 0x000e620000002100 */
[----:B0-----:R-:W0:Y:S01]  /*11e50*/  LDC R0, c[0x0][0x430] ;  /* 0x00010c00ff007b82 */ /* 0x001e220000000800 */
[----:B------:R-:W-:Y:S01]  /*11e60*/  IMAD R9, R7, 0x40, R32 ;  /* 0x0000004007097824 */ /* 0x000fe200078e0220 */
[----:B------:R-:W-:Y:S01]  /*11e70*/  LOP3.LUT P1, RZ, R16, 0x200, RZ, 0xc0, !PT ;  /* 0x0000020010ff7812 */ /* 0x000fe2000782c0ff */
[----:B------:R-:W-:Y:S01]  /*11e80*/  VIADD R23, R6, 0x1 ;  /* 0x0000000106177836 */ /* 0x000fe20000000000 */
[----:B0-----:R-:W-:Y:S01]  /*11e90*/  ISETP.NE.AND P0, PT, R0, 0x1, PT ;  /* 0x000000010000780c */ /* 0x001fe20003f05270 */
[----:B-1----:R-:W-:-:S05]  /*11ea0*/  IMAD.SHL.U32 R4, R4, 0x10, RZ ;  /* 0x0000001004047824 */ /* 0x002fca00078e00ff */
[----:B------:R-:W-:-:S07]  /*11eb0*/  LOP3.LUT R4, R36, 0x70, R4, 0xf8, !PT ;  /* 0x0000007024047812 */ /* 0x000fce00078ef804 */
[----:B------:R-:W0:Y:S01]  /*11ec0*/  @P0 LDC R0, c[0x0][0x434] ;  /* 0x00010d00ff000b82 */ /* 0x000e220000000800 */
[C---:B------:R-:W-:Y:S01]  /*11ed0*/  ISETP.GT.U32.AND P2, PT, R4.reuse, 0x3f, PT ;  /* 0x0000003f0400780c */ /* 0x040fe20003f44070 */
[----:B------:R-:W-:-:S06]  /*11ee0*/  IMAD.IADD R9, R4, 0x1, R9 ;  /* 0x0000000104097824 */ /* 0x000fcc00078e0209 */
[----:B------:R-:W1:Y:S01]  /*11ef0*/  @P0 LDC R3, c[0x0][0x438] ;  /* 0x00010e00ff030b82 */ /* 0x000e620000000800 */
[----:B------:R-:W-:-:S07]  /*11f00*/  IMAD.MOV.U32 R12, RZ, RZ, R9 ;  /* 0x000000ffff0c7224 */ /* 0x000fce00078e0009 */
[----:B------:R-:W2:Y:S08]  /*11f10*/  @!P2 LDC.64 R10, c[0x0][0x428] ;  /* 0x00010a00ff0aab82 */ /* 0x000eb00000000a00 */
[----:B------:R-:W3:Y:S01]  /*11f20*/  @!P2 LDC.64 R4, c[0x0][0x418] ;  /* 0x00010600ff04ab82 */ /* 0x000ee20000000a00 */
[----:B0-----:R-:W-:-:S05]  /*11f30*/  @P0 IMAD.HI.U32 R0, R9, R0, RZ ;  /* 0x0000000009000227 */ /* 0x001fca00078e00ff */
[----:B-1----:R-:W-:-:S04]  /*11f40*/  @P0 SHF.R.U32.HI R12, RZ, R3, R0 ;  /* 0x00000003ff0c0219 */ /* 0x002fc80000011600 */
[--C-:B------:R-:W-:Y:S01]  /*11f50*/  @!P2 SHF.R.S32.HI R3, RZ, 0x1f, R12.reuse ;  /* 0x0000001fff03a819 */ /* 0x100fe2000001140c */
[----:B------:R-:W-:Y:S02]  /*11f60*/  @!P2 IMAD.MOV.U32 R2, RZ, RZ, R12 ;  /* 0x000000ffff02a224 */ /* 0x000fe400078e000c */
[-C--:B--2---:R-:W-:Y:S02]  /*11f70*/  @!P2 IMAD R0, R33, R10.reuse, RZ ;  /* 0x0000000a2100a224 */ /* 0x084fe400078e02ff */
[----:B------:R-:W-:-:S04]  /*11f80*/  @!P2 IMAD.WIDE.U32 R2, R29, R10, R2 ;  /* 0x0000000a1d02a225 */ /* 0x000fc800078e0002 */
[----:B------:R-:W-:Y:S01]  /*11f90*/  @!P2 IMAD R11, R29, R11, R0 ;  /* 0x0000000b1d0ba224 */ /* 0x000fe200078e0200 */
[----:B---3--:R-:W-:-:S03]  /*11fa0*/  @!P2 LEA R4, P0, R2, R4, 0x2 ;  /* 0x000000040204a211 */ /* 0x008fc600078010ff */
[----:B------:R-:W-:-:S05]  /*11fb0*/  @!P2 IMAD.IADD R0, R11, 0x1, R3 ;  /* 0x000000010b00a824 */ /* 0x000fca00078e0203 */
[----:B------:R-:W-:Y:S01]  /*11fc0*/  @!P2 LEA.HI.X R5, R2, R5, R0, 0x2, P0 ;  /* 0x000000050205a211 */ /* 0x000fe200000f1400 */
[----:B------:R-:W-:Y:S01]  /*11fd0*/  IMAD.MOV.U32 R0, RZ, RZ, RZ ;  /* 0x000000ffff007224 */ /* 0x000fe200078e00ff */
[C---:B------:R-:W-:Y:S01]  /*11fe0*/  ISETP.NE.AND P0, PT, R23.reuse, 0x2, PT ;  /* 0x000000021700780c */ /* 0x040fe20003f05270 */
[----:B------:R-:W-:Y:S01]  /*11ff0*/  IMAD.MOV R2, RZ, RZ, -R12 ;  /* 0x000000ffff027224 */ /* 0x000fe200078e0a0c */
[----:B------:R-:W-:Y:S05]  /*12000*/  YIELD ;  /* 0x0000000000007946 */ /* 0x000fea0003800000 */
[----:B------:R-:W-:Y:S01]  /*12010*/  ULDC UR4, c[0x0][0x430] ;  /* 0x00010c0000047ab9 */ /* 0x000fe20000000800 */
[----:B------:R-:W-:Y:S01]  /*12020*/  SEL R25, RZ, 0x1, P0 ;  /* 0x00000001ff197807 */ /* 0x000fe20000000000 */
[----:B------:R0:W5:Y:S01]  /*12030*/  @!P2 LDG.E R0, desc[UR36][R4.64] ;  /* 0x000000240400a981 */ /* 0x000162000c1e1900 */
[----:B------:R-:W-:Y:S01]  /*12040*/  SEL R23, R23, RZ, P0 ;  /* 0x000000ff17177207 */ /* 0x000fe20000000000 */
[----:B------:R-:W-:Y:S01]  /*12050*/  IMAD.MOV.U32 R24, RZ, RZ, R7 ;  /* 0x000000ffff187224 */ /* 0x000fe200078e0007 */
[----:B------:R-:W-:Y:S01]  /*12060*/  LOP3.LUT R25, R8, R25, RZ, 0x3c, !PT ;  /* 0x0000001908197212 */ /* 0x000fe200078e3cff */
[----:B0-----:R-:W-:Y:S01]  /*12070*/  IMAD R5, R2, UR4, R9 ;  /* 0x0000000402057c24 */ /* 0x001fe2000f8e0209 */
[----:B------:R-:W-:Y:S06]  /*12080*/  @!P1 BRA `(.L_x_1120) ;  /* 0x0000000000049947 */ /* 0x000fec0003800000 */
[----:B------:R-:W-:Y:S01]  /*12090*/  BPT.TRAP 0x1 ;  /* 0x000000040000795c */ /* 0x000fe20000300000 */
.L_x_1120:
[----:B------:R-:W-:Y:S01]  /*120a0*/  IMAD R7, R23, 0x8, R17 ;  /* 0x0000000817077824 */ /* 0x000fe200078e0211 */
[----:B------:R-:W-:Y:S01]  /*120b0*/  SHF.L.U32 R2, R25, 0x1f, RZ ;  /* 0x0000001f19027819 */ /* 0x000fe200000006ff */
[----:B------:R-:W-:Y:S03]  /*120c0*/  BSSY B1, `(.L_x_1121) ;  /* 0x0000003000017945 */ /* 0x000fe60003800000 */
[----:B------:R-:W0:Y:S02]  /*120d0*/  SYNCS.PHASECHK.TRANS64.TRYWAIT P0, [R7+URZ+0x30840], R2 ;  /* 0x03084002070075a7 */ /* 0x000e24000800017f */
[----:B0-----:R-:W-:Y:S05]  /*120e0*/  @!P0 BRA `(.L_x_1122) ;  /* 0x0000002c00208947 */ /* 0x001fea0003800000 */
.L_x_1190:
[----:B------:R-:W-:Y:S05]  /*120f0*/  BSYNC B1 ;  /* 0x0000000000017941 */ /* 0x000fea0003800000 */
.L_x_1121:
[----:B------:R-:W-:Y:S01]  /*12100*/  SHF.R.S32.HI R9, RZ, 0x1f, R5 ;  /* 0x0000001fff097819 */ /* 0x000fe20000011405 */
[----:B------:R-:W-:Y:S01]  /*12110*/  ULDC.64 UR4, c[0x0][0x300] ;  /* 0x0000c00000047ab9 */ /* 0x000fe20000000a00 */
[----:B-----5:R-:W-:Y:S02]  /*12120*/  SHF.R.S32.HI R10, RZ, 0x1f, R0 ;  /* 0x0000001fff0a7819 */ /* 0x020fe40000011400 */
[C---:B------:R-:W-:Y:S01]  /*12130*/  LOP3.LUT P4, RZ, R16.reuse, 0x10, RZ, 0xc0, !PT ;  /* 0x0000001010ff7812 */ /* 0x040fe2000788c0ff */
[----:B0-----:R-:W-:Y:S01]  /*12140*/  IMAD R2, R9, UR4, RZ ;  /* 0x0000000409027c24 */ /* 0x001fe2000f8e02ff */
[C---:B------:R-:W-:Y:S02]  /*12150*/  LOP3.LUT P3, RZ, R16.reuse, 0x8, RZ, 0xc0, !PT ;  /* 0x0000000810ff7812 */ /* 0x040fe4000786c0ff */
[C---:B------:R-:W-:Y:S01]  /*12160*/  LOP3.LUT P2, RZ, R16.reuse, 0x4, RZ, 0xc0, !PT ;  /* 0x0000000410ff7812 */ /* 0x040fe2000784c0ff */
[C---:B------:R-:W-:Y:S01]  /*12170*/  IMAD R11, R5.reuse, UR5, R2 ;  /* 0x00000005050b7c24 */ /* 0x040fe2000f8e0202 */
[----:B------:R-:W-:Y:S01]  /*12180*/  LOP3.LUT P1, RZ, R16, 0x2, RZ, 0xc0, !PT ;  /* 0x0000000210ff7812 */ /* 0x000fe2000782c0ff */
[----:B------:R-:W-:Y:S01]  /*12190*/  IMAD.WIDE.U32 R2, R5, UR4, RZ ;  /* 0x0000000405027c25 */ /* 0x000fe2000f8e00ff */
[----:B------:R-:W-:Y:S01]  /*121a0*/  ULDC.64 UR4, c[0x0][0x310] ;  /* 0x0000c40000047ab9 */ /* 0x000fe20000000a00 */
[----:B------:R-:W-:-:S02]  /*121b0*/  LEA R21, R23, R30, 0xe ;  /* 0x0000001e17157211 */ /* 0x000fc400078e70ff */
        /* <DEDUP_REMOVED lines=16> */
[----:B------:R-:W-:Y:S02]  /*122c0*/  IMAD.SHL.U32 R4, R37, 0x2, RZ ;  /* 0x0000000225047824 */ /* 0x000fe400078e00ff */
[----:B------:R-:W-:Y:S01]  /*122d0*/  IMAD R21, R21, 0x2, R17 ;  /* 0x0000000215157824 */ /* 0x000fe200078e0211 */
        /* <DEDUP_REMOVED lines=18> */
[----:B------:R0:W2:Y:S03]  /*12400*/  SHFL.IDX PT, R14, R20, 0x3, 0x181f ;  /* 0x00781f00140e7f89 */ /* 0x0000a600000e0000 */
[----:B-1----:R-:W-:Y:S02]  /*12410*/  IMAD.X R3, RZ, RZ, R35, P0 ;  /* 0x000000ffff037224 */ /* 0x002fe400000e0623 */
[----:B------:R0:W1:Y:S04]  /*12420*/  SHFL.IDX PT, R35, R27, 0x3, 0x181f ;  /* 0x00781f001b237f89 */ /* 0x00006800000e0000 */
[----:B------:R0:W-:Y:S04]  /*12430*/  LDGSTS.E.BYPASS.LTC128B.128 [R21+0x21400], desc[UR36][R2.64], !P4 ;  /* 0x2140000002157fae */ /* 0x0001e8000e101d64 */
[----:B------:R0:W-:Y:S04]  /*12440*/  LDGSTS.E.BYPASS.LTC128B.128 [R21+0x23400], desc[UR36][R2.64+0x80], !P3 ;  /* 0x2340008002157fae */ /* 0x0001e8000d901d64 */
[----:B------:R0:W-:Y:S04]  /*12450*/  LDGSTS.E.BYPASS.LTC128B.128 [R21+0x25400], desc[UR36][R2.64+0x100], !P2 ;  /* 0x2540010002157fae */ /* 0x0001e8000d101d64 */
[----:B------:R0:W-:Y:S02]  /*12460*/  LDGSTS.E.BYPASS.LTC128B.128 [R21+0x27400], desc[UR36][R2.64+0x180], !P1 ;  /* 0x2740018002157fae */ /* 0x0001e4000c901d64 */
.L_x_1200:
        /* <DEDUP_REMOVED lines=11> */
.L_x_1124:
        /* <DEDUP_REMOVED lines=10> */
.L_x_1125:
[----:B------:R1:W-:Y:S01]  /*125c0*/  SYNCS.ARRIVE.TRANS64.A1T0 RZ, [R7+URZ+0x30830], RZ ;  /* 0x030830ff07ff79a7 */ /* 0x0003e2000810003f */
[----:B------:R-:W-:Y:S05]  /*125d0*/  @!P2 BRA `(.L_x_1126) ;  /* 0x000000000004a947 */ /* 0x000fea0003800000 */
[----:B------:R-:W-:Y:S01]  /*125e0*/  BPT.TRAP 0x1 ;  /* 0x000000040000795c */ /* 0x000fe20000300000 */
.L_x_1126:
[----:B0-----:R-:W-:Y:S01]  /*125f0*/  SHF.L.U32 R2, R8, 0x1f, RZ ;  /* 0x0000001f08027819 */ /* 0x001fe200000006ff */
[----:B-1----:R-:W-:Y:S01]  /*12600*/  IMAD R7, R6, 0x8, R17 ;  /* 0x0000000806077824 */ /* 0x002fe200078e0211 */
[----:B------:R-:W-:Y:S03]  /*12610*/  BSSY B1, `(.L_x_1127) ;  /* 0x0000003000017945 */ /* 0x000fe60003800000 */
[----:B------:R-:W0:Y:S02]  /*12620*/  SYNCS.PHASECHK.TRANS64.TRYWAIT P0, [R7+URZ+0x30860], R2 ;  /* 0x03086002070075a7 */ /* 0x000e24000800017f */
[----:B0-----:R-:W-:Y:S05]  /*12630*/  @!P0 BRA `(.L_x_1128) ;  /* 0x0000002c00148947 */ /* 0x001fea0003800000 */
.L_x_1201:
[----:B------:R-:W-:Y:S05]  /*12640*/  BSYNC B1 ;  /* 0x0000000000017941 */ /* 0x000fea0003800000 */
.L_x_1127:
[----:B------:R-:W-:Y:S01]  /*12650*/  IMAD.MOV.U32 R3, RZ, RZ, -0x40 ;  /* 0xffffffc0ff037424 */ /* 0x000fe200078e00ff */
[----:B------:R-:W-:Y:S01]  /*12660*/  UMOV UR4, 0xffffffff ;  /* 0xffffffff00047882 */ /* 0x000fe20000000000 */
[----:B------:R-:W-:Y:S01]  /*12670*/  LOP3.LUT P4, RZ, R16, 0x100, RZ, 0xc0, !PT ;  /* 0x0000010010ff7812 */ /* 0x000fe2000788c0ff */
[----:B------:R-:W-:Y:S01]  /*12680*/  IMAD R6, R6, 0x4000, R30 ;  /* 0x0000400006067824 */ /* 0x000fe200078e021e */
[----:B------:R-:W-:Y:S01]  /*12690*/  LOP3.LUT P3, RZ, R16, 0x80, RZ, 0xc0, !PT ;  /* 0x0000008010ff7812 */ /* 0x000fe2000786c0ff */
[----:B------:R-:W-:Y:S01]  /*126a0*/  IMAD R3, R28, R3, UR38 ;  /* 0x000000261c037e24 */ /* 0x000fe2000f8e0203 */
[C---:B------:R-:W-:Y:S02]  /*126b0*/  LOP3.LUT P2, RZ, R16.reuse, 0x40, RZ, 0xc0, !PT ;  /* 0x0000004010ff7812 */ /* 0x040fe4000784c0ff */
[----:B------:R-:W-:Y:S01]  /*126c0*/  LOP3.LUT P1, RZ, R16, 0x20, RZ, 0xc0, !PT ;  /* 0x0000002010ff7812 */ /* 0x000fe2000782c0ff */
[----:B------:R-:W-:Y:S01]  /*126d0*/  IMAD.IADD R8, R3, 0x1, -R36 ;  /* 0x0000000103087824 */ /* 0x000fe200078e0a24 */
[----:B------:R-:W-:Y:S11]  /*126e0*/  BRA.DIV UR4, `(.L_x_1129) ;  /* 0x0000002a04fc7947 */ /* 0x000ff6000b800000 */
[----:B------:R-:W0:Y:S01]  /*126f0*/  SHFL.IDX PT, R14, R18, RZ, 0x181f ;  /* 0x00181fff120e7589 */ /* 0x000e2200000e0000 */
[----:B------:R-:W-:-:S03]  /*12700*/  IMAD R6, R6, 0x2, R17 ;  /* 0x0000000206067824 */ /* 0x000fc600078e0211 */
[----:B------:R-:W1:Y:S01]  /*12710*/  SHFL.IDX PT, R3, R19, RZ, 0x181f ;  /* 0x00181fff13037589 */ /* 0x000e6200000e0000 */
        /* <DEDUP_REMOVED lines=36> */
.L_x_1211:
[----:B0--3--:R-:W-:Y:S01]  /*12960*/  IADD3 R2, P0, R14, R4, RZ ;  /* 0x000000040e027210 */ /* 0x009fe20007f1e0ff */
        /* <DEDUP_REMOVED lines=15> */
[----:B0-----:R-:W-:Y:S01]  /*12a60*/  IMAD.WIDE.U32 R2, R5, UR4, RZ ;  /* 0x0000000405027c25 */ /* 0x001fe2000f8e00ff */
[----:B------:R-:W-:-:S03]  /*12a70*/  ULDC.64 UR4, c[0x0][0x338] ;  /* 0x0000ce0000047ab9 */ /* 0x000fc60000000a00 */
[----:B------:R-:W-:Y:S02]  /*12a80*/  IMAD.IADD R3, R3, 0x1, R9 ;  /* 0x0000000103037824 */ /* 0x000fe400078e0209 */
[----:B------:R-:W-:Y:S02]  /*12a90*/  IMAD R5, R10, UR4, RZ ;  /* 0x000000040a057c24 */ /* 0x000fe4000f8e02ff */
[----:B------:R-:W-:-:S04]  /*12aa0*/  IMAD.WIDE.U32 R2, R0, UR4, R2 ;  /* 0x0000000400027c25 */ /* 0x000fc8000f8e0002 */
[----:B------:R-:W-:Y:S01]  /*12ab0*/  IMAD R5, R0, UR5, R5 ;  /* 0x0000000500057c24 */ /* 0x000fe2000f8e0205 */
[----:B------:R-:W-:Y:S01]  /*12ac0*/  ULDC.64 UR4, c[0x0][0x330] ;  /* 0x0000cc0000047ab9 */ /* 0x000fe20000000a00 */
[----:B------:R-:W-:Y:S02]  /*12ad0*/  NOP ;  /* 0x0000000000007918 */ /* 0x000fe40000000000 */
[----:B------:R-:W-:Y:S02]  /*12ae0*/  IMAD.IADD R3, R3, 0x1, R5 ;  /* 0x0000000103037824 */ /* 0x000fe400078e0205 */
[----:B------:R-:W-:Y:S02]  /*12af0*/  IMAD R5, R26, UR4, RZ ;  /* 0x000000041a057c24 */ /* 0x000fe4000f8e02ff */
[----:B------:R-:W-:-:S04]  /*12b00*/  IMAD.WIDE.U32 R2, R22, UR4, R2 ;  /* 0x0000000416027c25 */ /* 0x000fc8000f8e0002 */
[----:B------:R-:W-:Y:S01]  /*12b10*/  IMAD R5, R22, UR5, R5 ;  /* 0x0000000516057c24 */ /* 0x000fe2000f8e0205 */
[----:B------:R-:W-:Y:S02]  /*12b20*/  ULDC.64 UR4, c[0x0][0x318] ;  /* 0x0000c60000047ab9 */ /* 0x000fe40000000a00 */
[----:B------:R-:W-:Y:S02]  /*12b30*/  LEA R18, P0, R2, UR4, 0x1 ;  /* 0x0000000402127c11 */ /* 0x000fe4000f8008ff */
[----:B------:R-:W-:-:S04]  /*12b40*/  IADD3 R3, R5, R3, RZ ;  /* 0x0000000305037210 */ /* 0x000fc80007ffe0ff */
[----:B------:R-:W-:Y:S02]  /*12b50*/  LEA.HI.X R19, R2, UR5, R3, 0x1, P0 ;  /* 0x0000000502137c11 */ /* 0x000fe400080f0c03 */
[----:B------:R-:W-:-:S13]  /*12b60*/  PLOP3.LUT P0, PT, PT, PT, PT, 0x80, 0x0 ;  /* 0x000000000000781c */ /* 0x000fda0003f0f070 */
.L_x_1130:
        /* <DEDUP_REMOVED lines=10> */
.L_x_1131:
[C---:B------:R-:W-:Y:S01]  /*12c10*/  ISETP.GT.AND P0, PT, R24.reuse, UR46, PT ;  /* 0x0000002e18007c0c */ /* 0x040fe2000bf04270 */
[----:B------:R0:W-:Y:S01]  /*12c20*/  SYNCS.ARRIVE.TRANS64.A1T0 RZ, [R7+URZ+0x30850], RZ ;  /* 0x030850ff07ff79a7 */ /* 0x0001e2000810003f */
[----:B------:R-:W-:Y:S02]  /*12c30*/  IMAD.MOV.U32 R6, RZ, RZ, R23 ;  /* 0x000000ffff067224 */ /* 0x000fe400078e0017 */
[----:B------:R-:W-:Y:S02]  /*12c40*/  IMAD.MOV.U32 R8, RZ, RZ, R25 ;  /* 0x000000ffff087224 */ /* 0x000fe400078e0019 */
[----:B------:R-:W-:Y:S02]  /*12c50*/  IMAD.MOV.U32 R28, RZ, RZ, R24 ;  /* 0x000000ffff1c7224 */ /* 0x000fe400078e0018 */
[----:B0-----:R-:W-:-:S05]  /*12c60*/  VIADD R7, R24, 0xffffffff ;  /* 0xffffffff18077836 */ /* 0x001fca0000000000 */
[----:B------:R-:W-:Y:S05]  /*12c70*/  @P0 BRA `(.L_x_1132) ;  /* 0xfffffff000700947 */ /* 0x000fea000383ffff */
[----:B------:R-:W-:Y:S05]  /*12c80*/  BSYNC B0 ;  /* 0x0000000000007941 */ /* 0x000fea0003800000 */
.L_x_1119:
[----:B0-----:R-:W0:Y:S01]  /*12c90*/  S2R R0, SR_TID.X ;  /* 0x0000000000007919 */ /* 0x001e220000002100 */
[----:B------:R-:W-:Y:S01]  /*12ca0*/  BSSY B0, `(.L_x_1133) ;  /* 0x0000010000007945 */ /* 0x000fe20003800000 */
        /* <DEDUP_REMOVED lines=14> */
[----:B0-----:R-:W-:-:S07]  /*12d90*/  IADD3 R34, R0, UR47, R7 ;  /* 0x0000002f00227c10 */ /* 0x001fce000fffe007 */
.L_x_1134:
[----:B------:R-:W-:Y:S05]  /*12da0*/  BSYNC B0 ;  /* 0x0000000000007941 */ /* 0x000fea0003800000 */
.L_x_1133:
[----:B------:R-:W-:-:S13]  /*12db0*/  LOP3.LUT P0, RZ, R16, 0x200, RZ, 0xc0, !PT ;  /* 0x0000020010ff7812 */ /* 0x000fda000780c0ff */
[----:B------:R-:W-:Y:S05]  /*12dc0*/  @!P0 BRA `(.L_x_1135) ;  /* 0x0000000000048947 */ /* 0x000fea0003800000 */
[----:B------:R-:W-:Y:S01]  /*12dd0*/  BPT.TRAP 0x1 ;  /* 0x000000040000795c */ /* 0x000fe20000300000 */
.L_x_1135:
[----:B------:R-:W-:Y:S01]  /*12de0*/  IMAD R4, R23, 0x8, R17 ;  /* 0x0000000817047824 */ /* 0x000fe200078e0211 */
[----:B------:R-:W-:Y:S01]  /*12df0*/  SHF.L.U32 R3, R25, 0x1f, RZ ;  /* 0x0000001f19037819 */ /* 0x000fe200000006ff */
[----:B------:R-:W-:Y:S01]  /*12e00*/  IMAD.MOV.U32 R5, RZ, RZ, -0x40 ;  /* 0xffffffc0ff057424 */ /* 0x000fe200078e00ff */
[----:B------:R-:W-:Y:S02]  /*12e10*/  BSSY B0, `(.L_x_1136) ;  /* 0x0000004000007945 */ /* 0x000fe40003800000 */
[----:B------:R-:W0:Y:S01]  /*12e20*/  SYNCS.PHASECHK.TRANS64.TRYWAIT P0, [R4+URZ+0x30860], R3 ;  /* 0x03086003040075a7 */ /* 0x000e22000800017f */
[----:B------:R-:W-:Y:S01]  /*12e30*/  IMAD R5, R24, R5, UR38 ;  /* 0x0000002618057e24 */ /* 0x000fe2000f8e0205 */
[----:B0-----:R-:W-:Y:S06]  /*12e40*/  @!P0 BRA `(.L_x_1137) ;  /* 0x0000002800908947 */ /* 0x001fec0003800000 */
.L_x_1212:
[----:B------:R-:W-:Y:S05]  /*12e50*/  BSYNC B0 ;  /* 0x0000000000007941 */ /* 0x000fea0003800000 */
.L_x_1136:
[----:B------:R-:W-:Y:S01]  /*12e60*/  UMOV UR4, 0xffffffff ;  /* 0xffffffff00047882 */ /* 0x000fe20000000000 */
[C---:B------:R-:W-:Y:S01]  /*12e70*/  LOP3.LUT P5, RZ, R16.reuse, 0x100, RZ, 0xc0, !PT ;  /* 0x0000010010ff7812 */ /* 0x040fe200078ac0ff */
        /* <DEDUP_REMOVED lines=8> */
[----:B------:R-:W0:Y:S04]  /*12f00*/  SHFL.IDX PT, R0, R19, RZ, 0x181f ;  /* 0x00181fff13007589 */ /* 0x000e2800000e0000 */
[----:B------:R-:W-:Y:S01]  /*12f10*/  SHFL.IDX PT, R7, R19, 0x1, 0x181f ;  /* 0x00381f0013077f89 */ /* 0x000fe200000e0000 */
[----:B-1----:R-:W-:-:S03]  /*12f20*/  IADD3 R2, P0, R14, R6, RZ ;  /* 0x000000060e027210 */ /* 0x002fc60007f1e0ff */
[----:B------:R-:W1:Y:S02]  /*12f30*/  SHFL.IDX PT, R14, R18, 0x1, 0x181f ;  /* 0x00381f00120e7f89 */ /* 0x000e6400000e0000 */
[----:B0-----:R-:W-:Y:S01]  /*12f40*/  IMAD.X R3, RZ, RZ, R0, P0 ;  /* 0x000000ffff037224 */ /* 0x001fe200000e0600 */
[----:B------:R-:W-:Y:S01]  /*12f50*/  ISETP.LT.OR P0, PT, R5, 0x1, P5 ;  /* 0x000000010500780c */ /* 0x000fe20002f01670 */
[----:B------:R-:W-:-:S12]  /*12f60*/  IMAD R0, R8, 0x2, R17 ;  /* 0x0000000208007824 */ /* 0x000fd800078e0211 */
        /* <DEDUP_REMOVED lines=8> */
[----:B------:R-:W0:Y:S03]  /*12ff0*/  SHFL.IDX PT, R14, R18, 0x2, 0x181f ;  /* 0x00581f00120e7f89 */ /* 0x000e2600000e0000 */
[----:B------:R-:W-:Y:S01]  /*13000*/  IMAD.X R3, RZ, RZ, R7, P0 ;  /* 0x000000ffff037224 */ /* 0x000fe200000e0607 */
        /* <DEDUP_REMOVED lines=21> */
.L_x_1222:
[----:B0--3--:R-:W-:-:S05]  /*13160*/  IADD3 R2, P0, R14, R6, RZ ;  /* 0x000000060e027210 */ /* 0x009fca0007f1e0ff */
        /* <DEDUP_REMOVED lines=14> */
.L_x_1139:
        /* <DEDUP_REMOVED lines=10> */
.L_x_1140:
[----:B------:R1:W-:Y:S01]  /*132f0*/  SYNCS.ARRIVE.TRANS64.A1T0 RZ, [R4+URZ+0x30850], RZ ;  /* 0x030850ff04ff79a7 */ /* 0x0003e2000810003f */
[----:B------:R-:W-:-:S05]  /*13300*/  VIADD R23, R23, 0x1 ;  /* 0x0000000117177836 */ /* 0x000fca0000000000 */
[----:B------:R-:W-:-:S04]  /*13310*/  ISETP.NE.AND P0, PT, R23, 0x2, PT ;  /* 0x000000021700780c */ /* 0x000fc80003f05270 */
[----:B0-----:R-:W-:Y:S02]  /*13320*/  SEL R0, RZ, 0x1, P0 ;  /* 0x00000001ff007807 */ /* 0x001fe40000000000 */
[----:B------:R-:W-:Y:S02]  /*13330*/  SEL R23, R23, RZ, P0 ;  /* 0x000000ff17177207 */ /* 0x000fe40000000000 */
[----:B-1----:R-:W-:-:S07]  /*13340*/  LOP3.LUT R25, R25, R0, RZ, 0x3c, !PT ;  /* 0x0000000019197212 */ /* 0x002fce00078e3cff */
.L_x_1100:
[----:B------:R-:W-:Y:S05]  /*13350*/  BSYNC B7 ;  /* 0x0000000000077941 */ /* 0x000fea0003800000 */
.L_x_1098:
[----:B------:R-:W-:-:S13]  /*13360*/  LOP3.LUT P0, RZ, R16, 0x8000, RZ, 0xc0, !PT ;  /* 0x0000800010ff7812 */ /* 0x000fda000780c0ff */
[----:B------:R-:W-:Y:S05]  /*13370*/  @!P0 BRA `(.L_x_1141) ;  /* 0x0000000000248947 */ /* 0x000fea0003800000 */
[----:B------:R-:W-:Y:S05]  /*13380*/  WARPSYNC.ALL ;  /* 0x0000000000007948 */ /* 0x000fea0003800000 */
[----:B------:R-:W0:Y:S08]  /*13390*/  S2UR UR5, SR_CgaCtaId ;  /* 0x00000000000579c3 */ /* 0x000e300000008800 */
[----:B------:R-:W-:Y:S06]  /*133a0*/  BAR.SYNC.DEFER_BLOCKING 0x5, 0x180 ;  /* 0x0146000000007b1d */ /* 0x000fec0000010000 */
[----:B------:R-:W-:-:S02]  /*133b0*/  UMOV UR4, 0x400 ;  /* 0x0000040000047882 */ /* 0x000fc40000000000 */
[----:B0-----:R-:W-:-:S06]  /*133c0*/  ULEA UR4, UR5, UR4, 0x18 ;  /* 0x0000000405047291 */ /* 0x001fcc000f8ec03f */
[----:B------:R-:W-:-:S05]  /*133d0*/  IMAD.U32 R17, RZ, RZ, UR4 ;  /* 0x00000004ff117e24 */ /* 0x000fca000f8e00ff */
[----:B------:R0:W1:Y:S01]  /*133e0*/  LDS R34, [R17+0x308d0] ;  /* 0x0308d00011227984 */ /* 0x0000620000000800 */
[----:B------:R-:W-:Y:S06]  /*133f0*/  BAR.ARV 0x4, 0x180 ;  /* 0x0106000000007b1d */ /* 0x000fec0000002000 */
[----:B------:R-:W-:Y:S05]  /*13400*/  BRA `(.L_x_1142) ;  /* 0x00000000002c7947 */ /* 0x000fea0003800000 */
.L_x_1141:
[----:B------:R-:W-:-:S03]  /*13410*/  UMOV UR4, 0xffffffff ;  /* 0xffffffff00047882 */ /* 0x000fc60000000000 */
[----:B------:R-:W-:Y:S05]  /*13420*/  BRA.DIV UR4, `(.L_x_1143) ;  /* 0x0000002a04b47947 */ /* 0x000fea000b800000 */
[----:B------:R0:W1:Y:S02]  /*13430*/  SHFL.IDX PT, R14, R34, RZ, 0x1f ;  /* 0x00001fff220e7589 */ /* 0x00006400000e0000 */
.L_x_1225:
[----:B------:R-:W2:Y:S01]  /*13440*/  @!P2 S2R R3, SR_CgaCtaId ;  /* 0x000000000003a919 */ /* 0x000ea20000008800 */
[----:B------:R-:W-:Y:S05]  /*13450*/  WARPSYNC.ALL ;  /* 0x0000000000007948 */ /* 0x000fea0003800000 */
[----:B------:R-:W-:Y:S01]  /*13460*/  BAR.SYNC.DEFER_BLOCKING 0x4, 0x180 ;  /* 0x0106000000007b1d */ /* 0x000fe20000010000 */
[----:B------:R-:W-:-:S04]  /*13470*/  @!P2 MOV R0, 0x400 ;  /* 0x000004000000a802 */ /* 0x000fc80000000f00 */
[----:B--2---:R-:W-:-:S05]  /*13480*/  @!P2 LEA R17, R3, R0, 0x18 ;  /* 0x000000000311a211 */ /* 0x004fca00078ec0ff */
[----:B------:R0:W-:Y:S02]  /*13490*/  @!P2 STS [R17+0x308d0], R34 ;  /* 0x0308d0221100a388 */ /* 0x0001e40000000800 */
[----:B01----:R-:W-:Y:S01]  /*134a0*/  IMAD.MOV.U32 R34, RZ, RZ, R14 ;  /* 0x000000ffff227224 */ /* 0x003fe200078e000e */
[----:B------:R-:W-:Y:S06]  /*134b0*/  BAR.ARV 0x5, 0x180 ;  /* 0x0146000000007b1d */ /* 0x000fec0000002000 */
.L_x_1142:
[----:B------:R-:W-:Y:S02]  /*134c0*/  ULDC UR4, c[0x0][0xc38] ;  /* 0x00030e0000047ab9 */ /* 0x000fe40000000800 */
[----:B-1----:R-:W-:-:S13]  /*134d0*/  ISETP.GE.AND P0, PT, R34, UR4, PT ;  /* 0x0000000422007c0c */ /* 0x002fda000bf06270 */
[----:B------:R-:W-:Y:S05]  /*134e0*/  @!P0 BRA `(.L_x_1144) ;  /* 0xffffffc400548947 */ /* 0x000fea000383ffff */
.L_x_1089:
[----:B------:R-:W2:Y:S01]  /*134f0*/  LDL.LU R0, [R1] ;  /* 0x0000000001007983 */ /* 0x000ea20000300800 */
[----:B------:R-:W-:Y:S01]  /*13500*/  BSSY B0, `(.L_x_1145) ;  /* 0x000000b000007945 */ /* 0x000fe20003800000 */
[----:B------:R-:W1:Y:S01]  /*13510*/  S2R R5, SR_CgaCtaId ;  /* 0x0000000000057919 */ /* 0x000e620000008800 */
[----:B--2---:R-:W-:-:S04]  /*13520*/  IADD3 R0, R0, 0x1, RZ ;  /* 0x0000000100007810 */ /* 0x004fc80007ffe0ff */
[----:B------:R-:W-:-:S04]  /*13530*/  LEA.HI R2, R0, R0, RZ, 0x1 ;  /* 0x0000000000027211 */ /* 0x000fc800078f08ff */
[----:B------:R-:W-:Y:S02]  /*13540*/  LOP3.LUT R3, R2, 0xfffffffe, RZ, 0xc0, !PT ;  /* 0xfffffffe02037812 */ /* 0x000fe400078ec0ff */
[----:B------:R-:W-:-:S03]  /*13550*/  MOV R2, 0x400 ;  /* 0x0000040000027802 */ /* 0x000fc60000000f00 */
[----:B------:R-:W-:Y:S01]  /*13560*/  IMAD.IADD R0, R0, 0x1, -R3 ;  /* 0x0000000100007824 */ /* 0x000fe200078e0a03 */
[----:B-1----:R-:W-:-:S04]  /*13570*/  LEA R5, R5, R2, 0x18 ;  /* 0x0000000205057211 */ /* 0x002fc800078ec0ff */
[----:B------:R-:W-:-:S04]  /*13580*/  SHF.L.U32 R0, R0, 0x1f, RZ ;  /* 0x0000001f00007819 */ /* 0x000fc800000006ff */
[----:B------:R-:W1:Y:S02]  /*13590*/  SYNCS.PHASECHK.TRANS64.TRYWAIT P0, [R5+URZ+0x30820], R0 ;  /* 0x03082000050075a7 */ /* 0x000e64000800017f */
[----:B-1----:R-:W-:Y:S05]  /*135a0*/  @!P0 BRA `(.L_x_1146) ;  /* 0x00000028007c8947 */ /* 0x002fea0003800000 */
.L_x_1226:
[----:B------:R-:W-:Y:S05]  /*135b0*/  BSYNC B0 ;  /* 0x0000000000007941 */ /* 0x000fea0003800000 */
.L_x_1145:
[----:B------:R-:W-:-:S03]  /*135c0*/  UMOV UR4, 0xffffffff ;  /* 0xffffffff00047882 */ /* 0x000fc60000000000 */
[----:B------:R-:W-:Y:S05]  /*135d0*/  BRA.DIV UR4, `(.L_x_1147) ;  /* 0x0000002a04847947 */ /* 0x000fea000b800000 */
[----:B-1----:R-:W1:Y:S02]  /*135e0*/  S2R R0, SR_TID.X ;  /* 0x0000000000007919 */ /* 0x002e640000002100 */
[----:B-1----:R-:W-:-:S04]  /*135f0*/  SHF.R.U32.HI R0, RZ, 0x5, R0 ;  /* 0x00000005ff007819 */ /* 0x002fc80000011600 */
[----:B------:R-:W-:-:S05]  /*13600*/  LOP3.LUT R0, R0, 0x3, RZ, 0xc0, !PT ;  /* 0x0000000300007812 */ /* 0x000fca00078ec0ff */
[----:B------:R1:W2:Y:S02]  /*13610*/  SHFL.IDX PT, R14, R0, RZ, 0x1f ;  /* 0x00001fff000e7589 */ /* 0x0002a400000e0000 */
.L_x_1229:
[----:B--2---:R-:W-:Y:S01]  /*13620*/  ISETP.NE.AND P0, PT, R14, RZ, PT ;  /* 0x000000ff0e00720c */ /* 0x004fe20003f05270 */
[----:B------:R-:W-:-:S12]  /*13630*/  BSSY B0, `(.L_x_1148) ;  /* 0x0000026000007945 */ /* 0x000fd80003800000 */
[----:B------:R-:W-:Y:S05]  /*13640*/  @P0 BRA `(.L_x_1149) ;  /* 0x0000000000900947 */ /* 0x000fea0003800000 */
[----:B------:R-:W-:-:S03]  /*13650*/  UMOV UR4, 0xffffffff ;  /* 0xffffffff00047882 */ /* 0x000fc60000000000 */
[----:B------:R-:W-:Y:S05]  /*13660*/  BRA.DIV UR4, `(.L_x_1150) ;  /* 0x0000002a04947947 */ /* 0x000fea000b800000 */
[----:B------:R-:W-:-:S13]  /*13670*/  ELECT P6, URZ, PT ;  /* 0x00000000003f782f */ /* 0x000fda00038c0000 */
.L_x_1232:
[----:B------:R-:W-:Y:S05]  /*13680*/  @!P6 BRA `(.L_x_1149) ;  /* 0x000000000080e947 */ /* 0x000fea0003800000 */
[----:B-1----:R-:W2:Y:S02]  /*13690*/  LDL R0, [R1+0x4] ;  /* 0x0000040001007983 */ /* 0x002ea40000100800 */
[----:B--2---:R-:W-:-:S13]  /*136a0*/  R2UR UR4, R0 ;  /* 0x00000000000472ca */ /* 0x004fda00000e0000 */
[----:B------:R-:W-:-:S06]  /*136b0*/  ULOP3.LUT UR4, UR4, 0x2, URZ, 0xfc, !UPT ;  /* 0x0000000204047892 */ /* 0x000fcc000f8efc3f */
[----:B------:R-:W-:-:S05]  /*136c0*/  IMAD.U32 R0, RZ, RZ, UR4 ;  /* 0x00000004ff007e24 */ /* 0x000fca000f8e00ff */
[----:B------:R-:W-:-:S13]  /*136d0*/  ISETP.NE.AND P0, PT, R0, 0x3, PT ;  /* 0x000000030000780c */ /* 0x000fda0003f05270 */
[----:B------:R-:W-:Y:S05]  /*136e0*/  @!P0 BRA `(.L_x_1151) ;  /* 0x0000000000048947 */ /* 0x000fea0003800000 */
[----:B------:R-:W-:Y:S01]  /*136f0*/  BPT.TRAP 0x1 ;  /* 0x000000040000795c */ /* 0x000fe20000300000 */
.L_x_1151:
[----:B------:R-:W-:Y:S01]  /*13700*/  IMAD R3, R23, 0x8, R5 ;  /* 0x0000000817037824 */ /* 0x000fe200078e0205 */
[----:B------:R-:W-:Y:S01]  /*13710*/  SHF.L.U32 R2, R25, 0x1f, RZ ;  /* 0x0000001f19027819 */ /* 0x000fe200000006ff */
[----:B------:R-:W-:-:S03]  /*13720*/  VIADD R23, R23, 0x1 ;  /* 0x0000000117177836 */ /* 0x000fc60000000000 */
[----:B------:R-:W1:Y:S02]  /*13730*/  SYNCS.PHASECHK.TRANS64.TRYWAIT P1, [R3+URZ+0x30840], R2 ;  /* 0x03084002030075a7 */ /* 0x000e64000802017f */
[----:B------:R-:W-:-:S04]  /*13740*/  ISETP.NE.AND P2, PT, R23, 0x2, PT ;  /* 0x000000021700780c */ /* 0x000fc80003f45270 */
[----:B------:R-:W-:Y:S01]  /*13750*/  SEL R0, RZ, 0x1, P2 ;  /* 0x00000001ff007807 */ /* 0x000fe20001000000 */
[----:B-1----:R-:W-:Y:S08]  /*13760*/  @!P1 BRA `(.L_x_1152) ;  /* 0x0000002800749947 */ /* 0x002ff00003800000 */
.L_x_1233:
[----:B------:R-:W-:Y:S02]  /*13770*/  SEL R23, R23, RZ, P2 ;  /* 0x000000ff17177207 */ /* 0x000fe40001000000 */
[----:B------:R-:W-:Y:S01]  /*13780*/  LOP3.LUT R0, R25, R0, RZ, 0x3c, !PT ;  /* 0x0000000019007212 */ /* 0x000fe200078e3cff */
[----:B------:R-:W-:Y:S06]  /*13790*/  @!P0 BRA `(.L_x_1153) ;  /* 0x0000000000048947 */ /* 0x000fec0003800000 */
[----:B------:R-:W-:Y:S01]  /*137a0*/  BPT.TRAP 0x1 ;  /* 0x000000040000795c */ /* 0x000fe20000300000 */
.L_x_1153:
[----:B------:R-:W-:Y:S01]  /*137b0*/  IMAD R23, R23, 0x8, R5 ;  /* 0x0000000817177824 */ /* 0x000fe200078e0205 */
[----:B------:R-:W-:-:S04]  /*137c0*/  SHF.L.U32 R0, R0, 0x1f, RZ ;  /* 0x0000001f00007819 */ /* 0x000fc800000006ff */
[----:B------:R-:W2:Y:S02]  /*137d0*/  SYNCS.PHASECHK.TRANS64.TRYWAIT P1, [R23+URZ+0x30840], R0 ;  /* 0x03084000170075a7 */ /* 0x000ea4000802017f */
[----:B--2---:R-:W-:Y:S05]  /*137e0*/  @!P1 BRA `(.L_x_1154) ;  /* 0x0000002800689947 */ /* 0x004fea0003800000 */
.L_x_1234:
[----:B------:R-:W-:Y:S05]  /*137f0*/  @!P0 BRA `(.L_x_1155) ;  /* 0x0000000000048947 */ /* 0x000fea0003800000 */
[----:B------:R-:W-:Y:S01]  /*13800*/  BPT.TRAP 0x1 ;  /* 0x000000040000795c */ /* 0x000fe20000300000 */
.L_x_1155:
[----:B------:R-:W3:Y:S02]  /*13810*/  SYNCS.PHASECHK.TRANS64.TRYWAIT P1, [R3+URZ+0x30860], R2 ;  /* 0x03086002030075a7 */ /* 0x000ee4000802017f */
[----:B---3--:R-:W-:Y:S05]  /*13820*/  @!P1 BRA `(.L_x_1156) ;  /* 0x00000028006c9947 */ /* 0x008fea0003800000 */
.L_x_1235:
[----:B------:R-:W-:Y:S05]  /*13830*/  @!P0 BRA `(.L_x_1157) ;  /* 0x0000000000048947 */ /* 0x000fea0003800000 */
[----:B------:R-:W-:Y:S01]  /*13840*/  BPT.TRAP 0x1 ;  /* 0x000000040000795c */ /* 0x000fe20000300000 */
.L_x_1157:
[----:B----4-:R4:W0:Y:S02]  /*13850*/  SYNCS.PHASECHK.TRANS64.TRYWAIT P0, [R23+URZ+0x30860], R0 ;  /* 0x03086000170075a7 */ /* 0x010824000800017f */
[----:B0-----:R-:W-:Y:S05]  /*13860*/  @!P0 NANOSLEEP.SYNCS 0x989680 ;  /* 0x009896800000895d */ /* 0x001fea0003900000 */
[----:B------:R-:W0:Y:S02]  /*13870*/  @!P0 SYNCS.PHASECHK.TRANS64 P0, [R23+URZ+0x30860], R0 ;  /* 0x03086000170085a7 */ /* 0x000e24000800007f */
[----:B0-----:R-:W-:Y:S05]  /*13880*/  @!P0 BRA `(.L_x_1157) ;  /* 0xfffffffc00f08947 */ /* 0x001fea000383ffff */
.L_x_1149:
[----:B------:R-:W-:Y:S05]  /*13890*/  BSYNC B0 ;  /* 0x0000000000007941 */ /* 0x000fea0003800000 */
.L_x_1148:
[----:B------:R-:W-:Y:S05]  /*138a0*/  EXIT ;  /* 0x000000000000794d */ /* 0x000fea0003800000 */
.L_x_994:
[----:B0-----:R-:W-:-:S04]  /*138b0*/  IMAD.U32 R3, RZ, RZ, UR40 ;  /* 0x00000028ff037e24 */ /* 0x001fc8000f8e00ff */
[----:B------:R0:W1:Y:S03]  /*138c0*/  SYNCS.PHASECHK.TRANS64.TRYWAIT P1, [R3+URZ+0x30800], R0 ;  /* 0x03080000030075a7 */ /* 0x000066000802017f */
[----:B-1----:R-:W-:Y:S05]  /*138d0*/  @!P1 NANOSLEEP.SYNCS 0x989680 ;  /* 0x009896800000995d */ /* 0x002fea0003900000 */
[----:B------:R-:W1:Y:S02]  /*138e0*/  @!P1 SYNCS.PHASECHK.TRANS64 P1, [R3+URZ+0x30800], R0 ;  /* 0x03080000030095a7 */ /* 0x000e64000802007f */
[----:B-1----:R-:W-:Y:S05]  /*138f0*/  @!P1 BRA `(.L_x_994) ;  /* 0xfffffffc00ec9947 */ /* 0x002fea000383ffff */
[----:B------:R-:W-:Y:S05]  /*13900*/  BRA `(.L_x_1158) ;  /* 0xfffffee000d47947 */ /* 0x000fea000383ffff */
.L_x_998:
[----:B-1----:R1:W2:Y:S02]  /*13910*/  SYNCS.PHASECHK.TRANS64.TRYWAIT P1, [R3+URZ+0x30830], R0 ;  /* 0x03083000030075a7 */ /* 0x0022a4000802017f */
[----:B--2---:R-:W-:Y:S05]  /*13920*/  @!P1 NANOSLEEP.SYNCS 0x989680 ;  /* 0x009896800000995d */ /* 0x004fea0003900000 */
[----:B------:R-:W2:Y:S02]  /*13930*/  @!P1 SYNCS.PHASECHK.TRANS64 P1, [R3+URZ+0x30830], R0 ;  /* 0x03083000030095a7 */ /* 0x000ea4000802007f */
[----:B--2---:R-:W-:Y:S05]  /*13940*/  @!P1 BRA `(.L_x_998) ;  /* 0xfffffffc00f09947 */ /* 0x004fea000383ffff */
[----:B------:R-:W-:Y:S05]  /*13950*/  BRA `(.L_x_997) ;  /* 0xfffffee000f07947 */ /* 0x000fea000383ffff */
.L_x_1015:
[----:B-1----:R-:W-:-:S04]  /*13960*/  IMAD.U32 R4, RZ, RZ, UR6 ;  /* 0x00000006ff047e24 */ /* 0x002fc8000f8e00ff */
[----:B------:R1:W2:Y:S03]  /*13970*/  SYNCS.PHASECHK.TRANS64.TRYWAIT P1, [R4+URZ+0x30830], R3 ;  /* 0x03083003040075a7 */ /* 0x0002a6000802017f */
[----:B--2---:R-:W-:Y:S05]  /*13980*/  @!P1 NANOSLEEP.SYNCS 0x989680 ;  /* 0x009896800000995d */ /* 0x004fea0003900000 */
[----:B------:R-:W2:Y:S02]  /*13990*/  @!P1 SYNCS.PHASECHK.TRANS64 P1, [R4+URZ+0x30830], R3 ;  /* 0x03083003040095a7 */ /* 0x000ea4000802007f */
[----:B--2---:R-:W-:Y:S05]  /*139a0*/  @!P1 BRA `(.L_x_1015) ;  /* 0xfffffffc00ec9947 */ /* 0x004fea000383ffff */
[----:B------:R-:W-:Y:S05]  /*139b0*/  BRA `(.L_x_1014) ;  /* 0xffffff0c00147947 */ /* 0x000fea000383ffff */
.L_x_1019:
[----:B01----:R-:W-:-:S04]  /*139c0*/  IMAD.U32 R3, RZ, RZ, UR5 ;  /* 0x00000005ff037e24 */ /* 0x003fc8000f8e00ff */
[----:B------:R0:W1:Y:S03]  /*139d0*/  SYNCS.PHASECHK.TRANS64.TRYWAIT P1, [R3+URZ+0x30850], R0 ;  /* 0x03085000030075a7 */ /* 0x000066000802017f */
[----:B-1----:R-:W-:Y:S05]  /*139e0*/  @!P1 NANOSLEEP.SYNCS 0x989680 ;  /* 0x009896800000995d */ /* 0x002fea0003900000 */
[----:B------:R-:W1:Y:S02]  /*139f0*/  @!P1 SYNCS.PHASECHK.TRANS64 P1, [R3+URZ+0x30850], R0 ;  /* 0x03085000030095a7 */ /* 0x000e64000802007f */
[----:B-1----:R-:W-:Y:S05]  /*13a00*/  @!P1 BRA `(.L_x_1019) ;  /* 0xfffffffc00ec9947 */ /* 0x002fea000383ffff */
[----:B------:R-:W-:Y:S05]  /*13a10*/  BRA `(.L_x_1018) ;  /* 0xffffff1800ac7947 */ /* 0x000fea000383ffff */
.L_x_1038:
[----:B-1----:R-:W-:-:S04]  /*13a20*/  IMAD.U32 R4, RZ, RZ, UR6 ;  /* 0x00000006ff047e24 */ /* 0x002fc8000f8e00ff */
[----:B------:R1:W2:Y:S03]  /*13a30*/  SYNCS.PHASECHK.TRANS64.TRYWAIT P1, [R4+URZ+0x30830], R3 ;  /* 0x03083003040075a7 */ /* 0x0002a6000802017f */
[----:B--2---:R-:W-:Y:S05]  /*13a40*/  @!P1 NANOSLEEP.SYNCS 0x989680 ;  /* 0x009896800000995d */ /* 0x004fea0003900000 */
[----:B------:R-:W2:Y:S02]  /*13a50*/  @!P1 SYNCS.PHASECHK.TRANS64 P1, [R4+URZ+0x30830], R3 ;  /* 0x03083003040095a7 */ /* 0x000ea4000802007f */
[----:B--2---:R-:W-:Y:S05]  /*13a60*/  @!P1 BRA `(.L_x_1038) ;  /* 0xfffffffc00ec9947 */ /* 0x004fea000383ffff */
[----:B------:R-:W-:Y:S05]  /*13a70*/  BRA `(.L_x_1037) ;  /* 0xffffff3400987947 */ /* 0x000fea000383ffff */
.L_x_1042:
[----:B01----:R-:W-:-:S04]  /*13a80*/  IMAD.U32 R3, RZ, RZ, UR5 ;  /* 0x00000005ff037e24 */ /* 0x003fc8000f8e00ff */
[----:B------:R0:W1:Y:S03]  /*13a90*/  SYNCS.PHASECHK.TRANS64.TRYWAIT P1, [R3+URZ+0x30850], R0 ;  /* 0x03085000030075a7 */ /* 0x000066000802017f */
[----:B-1----:R-:W-:Y:S05]  /*13aa0*/  @!P1 NANOSLEEP.SYNCS 0x989680 ;  /* 0x009896800000995d */ /* 0x002fea0003900000 */
[----:B------:R-:W1:Y:S02]  /*13ab0*/  @!P1 SYNCS.PHASECHK.TRANS64 P1, [R3+URZ+0x30850], R0 ;  /* 0x03085000030095a7 */ /* 0x000e64000802007f */
[----:B-1----:R-:W-:Y:S05]  /*13ac0*/  @!P1 BRA `(.L_x_1042) ;  /* 0xfffffffc00ec9947 */ /* 0x002fea000383ffff */
[----:B------:R-:W-:Y:S05]  /*13ad0*/  BRA `(.L_x_1041) ;  /* 0xffffff4400307947 */ /* 0x000fea000383ffff */
.L_x_1050:
[----:B-1----:R-:W-:-:S04]  /*13ae0*/  IMAD.U32 R4, RZ, RZ, UR5 ;  /* 0x00000005ff047e24 */ /* 0x002fc8000f8e00ff */
[----:B------:R1:W2:Y:S03]  /*13af0*/  SYNCS.PHASECHK.TRANS64.TRYWAIT P1, [R4+URZ+0x30830], R3 ;  /* 0x03083003040075a7 */ /* 0x0002a6000802017f */
[----:B--2---:R-:W-:Y:S05]  /*13b00*/  @!P1 NANOSLEEP.SYNCS 0x989680 ;  /* 0x009896800000995d */ /* 0x004fea0003900000 */
[----:B------:R-:W2:Y:S02]  /*13b10*/  @!P1 SYNCS.PHASECHK.TRANS64 P1, [R4+URZ+0x30830], R3 ;  /* 0x03083003040095a7 */ /* 0x000ea4000802007f */
[----:B--2---:R-:W-:Y:S05]  /*13b20*/  @!P1 BRA `(.L_x_1050) ;  /* 0xfffffffc00ec9947 */ /* 0x004fea000383ffff */
[----:B------:R-:W-:Y:S05]  /*13b30*/  BRA `(.L_x_1049) ;  /* 0xffffff5000c87947 */ /* 0x000fea000383ffff */
.L_x_1054:
[----:B01----:R-:W-:-:S04]  /*13b40*/  IMAD.U32 R3, RZ, RZ, UR5 ;  /* 0x00000005ff037e24 */ /* 0x003fc8000f8e00ff */
[----:B------:R0:W1:Y:S03]  /*13b50*/  SYNCS.PHASECHK.TRANS64.TRYWAIT P1, [R3+URZ+0x30850], R0 ;  /* 0x03085000030075a7 */ /* 0x000066000802017f */
[----:B-1----:R-:W-:Y:S05]  /*13b60*/  @!P1 NANOSLEEP.SYNCS 0x989680 ;  /* 0x009896800000995d */ /* 0x002fea0003900000 */
[----:B------:R-:W1:Y:S02]  /*13b70*/  @!P1 SYNCS.PHASECHK.TRANS64 P1, [R3+URZ+0x30850], R0 ;  /* 0x03085000030095a7 */ /* 0x000e64000802007f */
[----:B-1----:R-:W-:Y:S05]  /*13b80*/  @!P1 BRA `(.L_x_1054) ;  /* 0xfffffffc00ec9947 */ /* 0x002fea000383ffff */
[----:B------:R-:W-:Y:S05]  /*13b90*/  BRA `(.L_x_1053) ;  /* 0xffffff6000607947 */ /* 0x000fea000383ffff */
.L_x_1069:
[----:B-1----:R-:W-:-:S04]  /*13ba0*/  IMAD.U32 R7, RZ, RZ, UR5 ;  /* 0x00000005ff077e24 */ /* 0x002fc8000f8e00ff */
[----:B------:R1:W2:Y:S03]  /*13bb0*/  SYNCS.PHASECHK.TRANS64.TRYWAIT P1, [R7+URZ+0x30850], R0 ;  /* 0x03085000070075a7 */ /* 0x0002a6000802017f */
[----:B--2---:R-:W-:Y:S05]  /*13bc0*/  @!P1 NANOSLEEP.SYNCS 0x989680 ;  /* 0x009896800000995d */ /* 0x004fea0003900000 */
[----:B------:R-:W2:Y:S02]  /*13bd0*/  @!P1 SYNCS.PHASECHK.TRANS64 P1, [R7+URZ+0x30850], R0 ;  /* 0x03085000070095a7 */ /* 0x000ea4000802007f */
[----:B--2---:R-:W-:Y:S05]  /*13be0*/  @!P1 BRA `(.L_x_1069) ;  /* 0xfffffffc00ec9947 */ /* 0x004fea000383ffff */
[----:B------:R-:W-:Y:S05]  /*13bf0*/  BRA `(.L_x_1068) ;  /* 0xffffff80008c7947 */ /* 0x000fea000383ffff */
.L_x_1106:
[----:B------:R-:W0:Y:S01]  /*13c00*/  S2R R19, SR_TID.X ;  /* 0x0000000000137919 */ /* 0x000e220000002100 */
[----:B------:R-:W-:Y:S02]  /*13c10*/  IMAD.MOV.U32 R12, RZ, RZ, RZ ;  /* 0x000000ffff0c7224 */ /* 0x000fe400078e00ff */
        /* <DEDUP_REMOVED lines=8> */
.L_x_1159:
[----:B------:R-:W-:Y:S05]  /*13ca0*/  BRA `(.L_x_1160) ;  /* 0xffffffc800dc7947 */ /* 0x000fea000383ffff */
.L_x_1109:
[----:B0-----:R0:W1:Y:S02]  /*13cb0*/  SYNCS.PHASECHK.TRANS64.TRYWAIT P0, [R4+URZ+0x30840], R3 ;  /* 0x03084003040075a7 */ /* 0x001064000800017f */
[----:B-1----:R-:W-:Y:S05]  /*13cc0*/  @!P0 NANOSLEEP.SYNCS 0x989680 ;  /* 0x009896800000895d */ /* 0x002fea0003900000 */
[----:B------:R-:W1:Y:S02]  /*13cd0*/  @!P0 SYNCS.PHASECHK.TRANS64 P0, [R4+URZ+0x30840], R3 ;  /* 0x03084003040085a7 */ /* 0x000e64000800007f */
[----:B-1----:R-:W-:Y:S05]  /*13ce0*/  @!P0 BRA `(.L_x_1109) ;  /* 0xfffffffc00f08947 */ /* 0x002fea000383ffff */
[----:B------:R-:W-:Y:S05]  /*13cf0*/  BRA `(.L_x_1161) ;  /* 0xffffffcc00c87947 */ /* 0x000fea000383ffff */
.L_x_1110:
[----:B------:R-:W-:Y:S01]  /*13d00*/  BSSY B0, `(.L_x_1162) ;  /* 0x0000008000007945 */ /* 0x000fe20003800000 */
[----:B------:R-:W-:Y:S01]  /*13d10*/  MOV R13, R6 ;  /* 0x00000006000d7202 */ /* 0x000fe20000000f00 */
[----:B------:R-:W-:Y:S02]  /*13d20*/  IMAD.MOV.U32 R12, RZ, RZ, RZ ;  /* 0x000000ffff0c7224 */ /* 0x000fe400078e00ff */
[----:B------:R-:W-:Y:S02]  /*13d30*/  IMAD.MOV.U32 R11, RZ, RZ, 0x181f ;  /* 0x0000181fff0b7424 */ /* 0x000fe400078e00ff */
[----:B------:R-:W-:-:S07]  /*13d40*/  IMAD.MOV.U32 R15, RZ, RZ, -0x1 ;  /* 0xffffffffff0f7424 */ /* 0x000fce00078e00ff */
[----:B------:R-:W-:Y:S05]  /*13d50*/  WARPSYNC.COLLECTIVE R15, `(.L_x_1163) ;  /* 0x000000000f087348 */ /* 0x000fea0003c00000 */
[----:B------:R0:W1:Y:S02]  /*13d60*/  SHFL.IDX P6, R14, R13, R12, R11 ;  /* 0x0000000c0d0e7389 */ /* 0x00006400000c000b */
[----:B01----:R-:W-:Y:S01]  /*13d70*/  ENDCOLLECTIVE ;  /* 0x000000000000791b */ /* 0x003fe20003800000 */
.L_x_1163:
[----:B------:R-:W-:Y:S05]  /*13d80*/  BSYNC B0 ;  /* 0x0000000000007941 */ /* 0x000fea0003800000 */
.L_x_1162:
[----:B------:R-:W-:Y:S02]  /*13d90*/  IMAD.MOV.U32 R13, RZ, RZ, R5 ;  /* 0x000000ffff0d7224 */ /* 0x000fe400078e0005 */
[----:B------:R-:W-:Y:S02]  /*13da0*/  IMAD.MOV.U32 R12, RZ, RZ, RZ ;  /* 0x000000ffff0c7224 */ /* 0x000fe400078e00ff */
[----:B------:R-:W-:Y:S02]  /*13db0*/  IMAD.MOV.U32 R11, RZ, RZ, 0x181f ;  /* 0x0000181fff0b7424 */ /* 0x000fe400078e00ff */
[----:B------:R-:W-:Y:S02]  /*13dc0*/  IMAD.MOV.U32 R15, RZ, RZ, -0x1 ;  /* 0xffffffffff0f7424 */ /* 0x000fe400078e00ff */
[----:B------:R-:W-:Y:S02]  /*13dd0*/  IMAD.MOV.U32 R2, RZ, RZ, R14 ;  /* 0x000000ffff027224 */ /* 0x000fe400078e000e */
[----:B------:R-:W-:-:S07]  /*13de0*/  @P0 IMAD R9, R0, 0x2, R17 ;  /* 0x0000000200090824 */ /* 0x000fce00078e0211 */
[----:B------:R-:W-:Y:S05]  /*13df0*/  WARPSYNC.COLLECTIVE R15, `(.L_x_1164) ;  /* 0x000000000f087348 */ /* 0x000fea0003c00000 */
[----:B------:R0:W1:Y:S02]  /*13e00*/  SHFL.IDX P6, R14, R13, R12, R11 ;  /* 0x0000000c0d0e7389 */ /* 0x00006400000c000b */
[----:B01----:R-:W-:Y:S01]  /*13e10*/  ENDCOLLECTIVE ;  /* 0x000000000000791b */ /* 0x003fe20003800000 */
.L_x_1164:
[----:B------:R-:W-:Y:S02]  /*13e20*/  IMAD.MOV.U32 R13, RZ, RZ, R6 ;  /* 0x000000ffff0d7224 */ /* 0x000fe400078e0006 */
[----:B------:R-:W-:Y:S01]  /*13e30*/  IMAD.MOV.U32 R12, RZ, RZ, 0x1 ;  /* 0x00000001ff0c7424 */ /* 0x000fe200078e00ff */
[----:B------:R-:W-:-:S05]  /*13e40*/  @P0 LEA R14, P1, R37, R14, 0x1 ;  /* 0x0000000e250e0211 */ /* 0x000fca00078208ff */
[----:B------:R-:W-:Y:S02]  /*13e50*/  @P0 IMAD.X R3, RZ, RZ, R2, P1 ;  /* 0x000000ffff030224 */ /* 0x000fe400008e0602 */
[----:B------:R-:W-:-:S07]  /*13e60*/  @P0 IMAD.MOV.U32 R2, RZ, RZ, R14 ;  /* 0x000000ffff020224 */ /* 0x000fce00078e000e */
[----:B------:R-:W-:Y:S05]  /*13e70*/  WARPSYNC.COLLECTIVE R15, `(.L_x_1165) ;  /* 0x000000000f087348 */ /* 0x000fea0003c00000 */
[----:B------:R0:W1:Y:S02]  /*13e80*/  SHFL.IDX P6, R14, R13, R12, R11 ;  /* 0x0000000c0d0e7389 */ /* 0x00006400000c000b */
[----:B01----:R-:W-:Y:S01]  /*13e90*/  ENDCOLLECTIVE ;  /* 0x000000000000791b */ /* 0x003fe20003800000 */
.L_x_1165:
        /* <DEDUP_REMOVED lines=8> */
[----:B------:R-:W-:Y:S01]  /*13f20*/  ISETP.GE.AND P0, PT, R7, 0x11, PT ;  /* 0x000000110700780c */ /* 0x000fe20003f06270 */
[----:B------:R-:W-:-:S12]  /*13f30*/  IMAD.MOV.U32 R8, RZ, RZ, R14 ;  /* 0x000000ffff087224 */ /* 0x000fd800078e000e */
[----:B0-----:R-:W-:Y:S05]  /*13f40*/  WARPSYNC.COLLECTIVE R15, `(.L_x_1166) ;  /* 0x000000000f087348 */ /* 0x001fea0003c00000 */
[----:B------:R1:W2:Y:S02]  /*13f50*/  SHFL.IDX P6, R14, R13, R12, R11 ;  /* 0x0000000c0d0e7389 */ /* 0x0002a400000c000b */
[----:B012---:R-:W-:Y:S01]  /*13f60*/  ENDCOLLECTIVE ;  /* 0x000000000000791b */ /* 0x007fe20003800000 */
.L_x_1166:
[----:B------:R-:W-:Y:S02]  /*13f70*/  @P0 IMAD R27, R0, 0x2, R17 ;  /* 0x00000002001b0824 */ /* 0x000fe400078e0211 */
[----:B------:R-:W-:Y:S02]  /*13f80*/  IMAD.MOV.U32 R13, RZ, RZ, R6 ;  /* 0x000000ffff0d7224 */ /* 0x000fe400078e0006 */
[----:B------:R-:W-:Y:S01]  /*13f90*/  IMAD.MOV.U32 R12, RZ, RZ, 0x2 ;  /* 0x00000002ff0c7424 */ /* 0x000fe200078e00ff */
[----:B------:R-:W-:-:S04]  /*13fa0*/  @P0 LEA R14, P1, R37, R14, 0x1 ;  /* 0x0000000e250e0211 */ /* 0x000fc800078208ff */
[----:B------:R-:W-:Y:S01]  /*13fb0*/  @P0 MOV R2, R14 ;  /* 0x0000000e00020202 */ /* 0x000fe20000000f00 */
[----:B------:R-:W-:-:S08]  /*13fc0*/  @P0 IMAD.X R21, RZ, RZ, R8, P1 ;  /* 0x000000ffff150224 */ /* 0x000fd000008e0608 */
[----:B------:R-:W-:Y:S05]  /*13fd0*/  WARPSYNC.COLLECTIVE R15, `(.L_x_1167) ;  /* 0x000000000f087348 */ /* 0x000fea0003c00000 */
[----:B------:R0:W1:Y:S02]  /*13fe0*/  SHFL.IDX P6, R14, R13, R12, R11 ;  /* 0x0000000c0d0e7389 */ /* 0x00006400000c000b */
[----:B01----:R-:W-:Y:S01]  /*13ff0*/  ENDCOLLECTIVE ;  /* 0x000000000000791b */ /* 0x003fe20003800000 */
.L_x_1167:
        /* <DEDUP_REMOVED lines=9> */
[----:B------:R-:W-:Y:S01]  /*14090*/  ISETP.GE.AND P0, PT, R7, 0x21, PT ;  /* 0x000000210700780c */ /* 0x000fe20003f06270 */
[----:B------:R-:W-:-:S12]  /*140a0*/  IMAD.MOV.U32 R8, RZ, RZ, R14 ;  /* 0x000000ffff087224 */ /* 0x000fd800078e000e */
[----:B0-----:R-:W-:Y:S05]  /*140b0*/  WARPSYNC.COLLECTIVE R15, `(.L_x_1168) ;  /* 0x000000000f087348 */ /* 0x001fea0003c00000 */
[----:B------:R1:W2:Y:S02]  /*140c0*/  SHFL.IDX P6, R14, R13, R12, R11 ;  /* 0x0000000c0d0e7389 */ /* 0x0002a400000c000b */
[----:B012---:R-:W-:Y:S01]  /*140d0*/  ENDCOLLECTIVE ;  /* 0x000000000000791b */ /* 0x007fe20003800000 */
.L_x_1168:
[----:B------:R-:W-:Y:S02]  /*140e0*/  @P0 IMAD R21, R0, 0x2, R17 ;  /* 0x0000000200150824 */ /* 0x000fe400078e0211 */
[----:B------:R-:W-:Y:S02]  /*140f0*/  IMAD.MOV.U32 R13, RZ, RZ, R6 ;  /* 0x000000ffff0d7224 */ /* 0x000fe400078e0006 */
[----:B------:R-:W-:Y:S01]  /*14100*/  IMAD.MOV.U32 R12, RZ, RZ, 0x3 ;  /* 0x00000003ff0c7424 */ /* 0x000fe200078e00ff */
[----:B------:R-:W-:-:S05]  /*14110*/  @P0 LEA R14, P1, R37, R14, 0x1 ;  /* 0x0000000e250e0211 */ /* 0x000fca00078208ff */
[----:B------:R-:W-:-:S08]  /*14120*/  @P0 IMAD.MOV.U32 R2, RZ, RZ, R14 ;  /* 0x000000ffff020224 */ /* 0x000fd000078e000e */
[----:B------:R-:W-:Y:S05]  /*14130*/  WARPSYNC.COLLECTIVE R15, `(.L_x_1169) ;  /* 0x000000000f087348 */ /* 0x000fea0003c00000 */
[----:B------:R0:W1:Y:S02]  /*14140*/  SHFL.IDX P6, R14, R13, R12, R11 ;  /* 0x0000000c0d0e7389 */ /* 0x00006400000c000b */
[----:B01----:R-:W-:Y:S01]  /*14150*/  ENDCOLLECTIVE ;  /* 0x000000000000791b */ /* 0x003fe20003800000 */
.L_x_1169:
        /* <DEDUP_REMOVED lines=10> */
[----:B------:R-:W-:-:S07]  /*14200*/  IMAD.MOV.U32 R8, RZ, RZ, R14 ;  /* 0x000000ffff087224 */ /* 0x000fce00078e000e */
[----:B0-----:R-:W-:Y:S05]  /*14210*/  WARPSYNC.COLLECTIVE R15, `(.L_x_1170) ;  /* 0x000000000f087348 */ /* 0x001fea0003c00000 */
[----:B------:R1:W2:Y:S02]  /*14220*/  SHFL.IDX P6, R14, R13, R12, R11 ;  /* 0x0000000c0d0e7389 */ /* 0x0002a400000c000b */
[----:B012---:R-:W-:Y:S01]  /*14230*/  ENDCOLLECTIVE ;  /* 0x000000000000791b */ /* 0x007fe20003800000 */
.L_x_1170:
[----:B------:R-:W-:Y:S05]  /*14240*/  BRA `(.L_x_1171) ;  /* 0xffffffcc007c7947 */ /* 0x000fea000383ffff */
.L_x_1115:
[----:B------:R-:W-:Y:S02]  /*14250*/  IMAD.MOV.U32 R13, RZ, RZ, R4 ;  /* 0x000000ffff0d7224 */ /* 0x000fe400078e0004 */
[----:B------:R-:W-:Y:S02]  /*14260*/  IMAD.MOV.U32 R12, RZ, RZ, RZ ;  /* 0x000000ffff0c7224 */ /* 0x000fe400078e00ff */
[----:B------:R-:W-:Y:S02]  /*14270*/  IMAD.MOV.U32 R11, RZ, RZ, 0x181f ;  /* 0x0000181fff0b7424 */ /* 0x000fe400078e00ff */
[----:B------:R-:W-:Y:S02]  /*14280*/  IMAD.MOV.U32 R15, RZ, RZ, -0x1 ;  /* 0xffffffffff0f7424 */ /* 0x000fe400078e00ff */
[----:B------:R-:W-:-:S07]  /*14290*/  VIADD R0, R36, UR44 ;  /* 0x0000002c24007c36 */ /* 0x000fce0008000000 */
[----:B------:R-:W-:Y:S05]  /*142a0*/  WARPSYNC.COLLECTIVE R15, `(.L_x_1172) ;  /* 0x000000000f087348 */ /* 0x000fea0003c00000 */
[----:B------:R0:W1:Y:S02]  /*142b0*/  SHFL.IDX P6, R14, R13, R12, R11 ;  /* 0x0000000c0d0e7389 */ /* 0x00006400000c000b */
[----:B01----:R-:W-:Y:S01]  /*142c0*/  ENDCOLLECTIVE ;  /* 0x000000000000791b */ /* 0x003fe20003800000 */
.L_x_1172:
[C---:B------:R-:W-:Y:S01]  /*142d0*/  VIADD R6, R0.reuse, 0x10 ;  /* 0x0000001000067836 */ /* 0x040fe20000000000 */
[----:B------:R-:W-:Y:S01]  /*142e0*/  ISETP.GE.AND P0, PT, R0, UR39, PT ;  /* 0x0000002700007c0c */ /* 0x000fe2000bf06270 */
[----:B------:R-:W-:Y:S01]  /*142f0*/  IMAD.MOV.U32 R13, RZ, RZ, R5 ;  /* 0x000000ffff0d7224 */ /* 0x000fe200078e0005 */
[----:B------:R-:W-:-:S11]  /*14300*/  MOV R2, R14 ;  /* 0x0000000e00027202 */ /* 0x000fd60000000f00 */
[----:B------:R-:W-:Y:S05]  /*14310*/  WARPSYNC.COLLECTIVE R15, `(.L_x_1173) ;  /* 0x000000000f087348 */ /* 0x000fea0003c00000 */
[----:B------:R0:W1:Y:S02]  /*14320*/  SHFL.IDX P6, R14, R13, R12, R11 ;  /* 0x0000000c0d0e7389 */ /* 0x00006400000c000b */
[----:B01----:R-:W-:Y:S01]  /*14330*/  ENDCOLLECTIVE ;  /* 0x000000000000791b */ /* 0x003fe20003800000 */
.L_x_1173:
        /* <DEDUP_REMOVED lines=8> */
.L_x_1174:
[----:B------:R-:W-:Y:S01]  /*143c0*/  @!PT LDS RZ, [RZ] ;  /* 0x00000000fffff984 */ /* 0x000fe20000000800 */
[----:B------:R-:W-:Y:S01]  /*143d0*/  @!PT LDS RZ, [RZ] ;  /* 0x00000000fffff984 */ /* 0x000fe20000000800 */
[----:B------:R-:W-:Y:S01]  /*143e0*/  @!PT LDS RZ, [RZ] ;  /* 0x00000000fffff984 */ /* 0x000fe20000000800 */
[----:B------:R0:W-:Y:S04]  /*143f0*/  @!P0 LDGSTS.E.BYPASS.LTC128B.128 [R31+0x10400], desc[UR36][R2.64], !P2 ;  /* 0x10400000021f8fae */ /* 0x0001e8000d101d64 */
[----:B------:R0:W-:Y:S04]  /*14400*/  @!P0 LDGSTS.E.BYPASS.LTC128B.128 [R31+0x14400], desc[UR36][R2.64+0x80], !P3 ;  /* 0x14400080021f8fae */ /* 0x0001e8000d901d64 */
[----:B------:R0:W-:Y:S01]  /*14410*/  @!P0 LDGSTS.E.BYPASS.LTC128B.128 [R31+0x18400], desc[UR36][R2.64+0x100], !P4 ;  /* 0x18400100021f8fae */ /* 0x0001e2000e101d64 */
[----:B------:R-:W-:-:S03]  /*14420*/  IMAD.MOV.U32 R13, RZ, RZ, R5 ;  /* 0x000000ffff0d7224 */ /* 0x000fc600078e0005 */
[----:B------:R0:W-:Y:S01]  /*14430*/  @!P0 LDGSTS.E.BYPASS.LTC128B.128 [R31+0x1c400], desc[UR36][R2.64+0x180], !P5 ;  /* 0x1c400180021f8fae */ /* 0x0001e2000e901d64 */
[----:B------:R-:W-:Y:S01]  /*14440*/  ISETP.GE.AND P0, PT, R6, UR39, PT ;  /* 0x0000002706007c0c */ /* 0x000fe2000bf06270 */
[----:B------:R-:W-:-:S12]  /*14450*/  IMAD.MOV.U32 R6, RZ, RZ, R14 ;  /* 0x000000ffff067224 */ /* 0x000fd800078e000e */
[----:B0-----:R-:W-:Y:S05]  /*14460*/  WARPSYNC.COLLECTIVE R15, `(.L_x_1175) ;  /* 0x000000000f087348 */ /* 0x001fea0003c00000 */
[----:B------:R1:W2:Y:S02]  /*14470*/  SHFL.IDX P6, R14, R13, R12, R11 ;  /* 0x0000000c0d0e7389 */ /* 0x0002a400000c000b */
[----:B012---:R-:W-:Y:S01]  /*14480*/  ENDCOLLECTIVE ;  /* 0x000000000000791b */ /* 0x007fe20003800000 */
.L_x_1175:
[----:B------:R-:W-:Y:S02]  /*14490*/  IMAD.MOV.U32 R13, RZ, RZ, R4 ;  /* 0x000000ffff0d7224 */ /* 0x000fe400078e0004 */
[----:B------:R-:W-:Y:S01]  /*144a0*/  IMAD.MOV.U32 R12, RZ, RZ, 0x2 ;  /* 0x00000002ff0c7424 */ /* 0x000fe200078e00ff */
[----:B------:R-:W-:-:S05]  /*144b0*/  @!P0 LEA R14, P1, R37, R14, 0x1 ;  /* 0x0000000e250e8211 */ /* 0x000fca00078208ff */
[----:B------:R-:W-:-:S08]  /*144c0*/  @!P0 IMAD.MOV.U32 R2, RZ, RZ, R14 ;  /* 0x000000ffff028224 */ /* 0x000fd000078e000e */
[----:B------:R-:W-:Y:S05]  /*144d0*/  WARPSYNC.COLLECTIVE R15, `(.L_x_1176) ;  /* 0x000000000f087348 */ /* 0x000fea0003c00000 */
[----:B------:R0:W1:Y:S02]  /*144e0*/  SHFL.IDX P6, R14, R13, R12, R11 ;  /* 0x0000000c0d0e7389 */ /* 0x00006400000c000b */
[----:B01----:R-:W-:Y:S01]  /*144f0*/  ENDCOLLECTIVE ;  /* 0x000000000000791b */ /* 0x003fe20003800000 */
.L_x_1176:
[----:B------:R-:W-:Y:S02]  /*14500*/  @!P0 IMAD.X R7, RZ, RZ, R6, P1 ;  /* 0x000000ffff078224 */ /* 0x000fe400008e0606 */
[----:B------:R-:W-:Y:S02]  /*14510*/  VIADD R6, R0, 0x20 ;  /* 0x0000002000067836 */ /* 0x000fe40000000000 */
        /* <DEDUP_REMOVED lines=9> */
[----:B------:R-:W-:Y:S01]  /*145b0*/  ISETP.GE.AND P0, PT, R6, UR39, PT ;  /* 0x0000002706007c0c */ /* 0x000fe2000bf06270 */
[----:B------:R-:W-:-:S12]  /*145c0*/  IMAD.MOV.U32 R6, RZ, RZ, R14 ;  /* 0x000000ffff067224 */ /* 0x000fd800078e000e */
[----:B0-----:R-:W-:Y:S05]  /*145d0*/  WARPSYNC.COLLECTIVE R15, `(.L_x_1177) ;  /* 0x000000000f087348 */ /* 0x001fea0003c00000 */
[----:B------:R1:W2:Y:S02]  /*145e0*/  SHFL.IDX P6, R14, R13, R12, R11 ;  /* 0x0000000c0d0e7389 */ /* 0x0002a400000c000b */
[----:B012---:R-:W-:Y:S01]  /*145f0*/  ENDCOLLECTIVE ;  /* 0x000000000000791b */ /* 0x007fe20003800000 */
.L_x_1177:
[----:B------:R-:W-:Y:S02]  /*14600*/  IMAD.MOV.U32 R13, RZ, RZ, R4 ;  /* 0x000000ffff0d7224 */ /* 0x000fe400078e0004 */
[----:B------:R-:W-:Y:S01]  /*14610*/  IMAD.MOV.U32 R12, RZ, RZ, 0x3 ;  /* 0x00000003ff0c7424 */ /* 0x000fe200078e00ff */
[----:B------:R-:W-:-:S04]  /*14620*/  @!P0 LEA R14, P1, R37, R14, 0x1 ;  /* 0x0000000e250e8211 */ /* 0x000fc800078208ff */
[----:B------:R-:W-:Y:S01]  /*14630*/  @!P0 IADD3.X R7, RZ, R6, RZ, P1, !PT ;  /* 0x00000006ff078210 */ /* 0x000fe20000ffe4ff */
[----:B------:R-:W-:-:S08]  /*14640*/  @!P0 IMAD.MOV.U32 R2, RZ, RZ, R14 ;  /* 0x000000ffff028224 */ /* 0x000fd000078e000e */
[----:B------:R-:W-:Y:S05]  /*14650*/  WARPSYNC.COLLECTIVE R15, `(.L_x_1178) ;  /* 0x000000000f087348 */ /* 0x000fea0003c00000 */
[----:B------:R0:W1:Y:S02]  /*14660*/  SHFL.IDX P6, R14, R13, R12, R11 ;  /* 0x0000000c0d0e7389 */ /* 0x00006400000c000b */
[----:B01----:R-:W-:Y:S01]  /*14670*/  ENDCOLLECTIVE ;  /* 0x000000000000791b */ /* 0x003fe20003800000 */
.L_x_1178:
        /* <DEDUP_REMOVED lines=15> */
.L_x_1179:
[----:B------:R-:W-:Y:S02]  /*14770*/  IMAD.MOV.U32 R13, RZ, RZ, R4 ;  /* 0x000000ffff0d7224 */ /* 0x000fe400078e0004 */
[----:B------:R-:W-:Y:S01]  /*14780*/  IMAD.MOV.U32 R12, RZ, RZ, 0x4 ;  /* 0x00000004ff0c7424 */ /* 0x000fe200078e00ff */
[----:B------:R-:W-:-:S05]  /*14790*/  @!P0 LEA R14, P1, R37, R14, 0x1 ;  /* 0x0000000e250e8211 */ /* 0x000fca00078208ff */
[----:B------:R-:W-:-:S08]  /*147a0*/  @!P0 IMAD.MOV.U32 R2, RZ, RZ, R14 ;  /* 0x000000ffff028224 */ /* 0x000fd000078e000e */
[----:B------:R-:W-:Y:S05]  /*147b0*/  WARPSYNC.COLLECTIVE R15, `(.L_x_1180) ;  /* 0x000000000f087348 */ /* 0x000fea0003c00000 */
[----:B------:R0:W1:Y:S02]  /*147c0*/  SHFL.IDX P6, R14, R13, R12, R11 ;  /* 0x0000000c0d0e7389 */ /* 0x00006400000c000b */
[----:B01----:R-:W-:Y:S01]  /*147d0*/  ENDCOLLECTIVE ;  /* 0x000000000000791b */ /* 0x003fe20003800000 */
.L_x_1180:
        /* <DEDUP_REMOVED lines=16> */
.L_x_1181:
[----:B------:R-:W-:Y:S02]  /*148e0*/  IMAD.MOV.U32 R13, RZ, RZ, R4 ;  /* 0x000000ffff0d7224 */ /* 0x000fe400078e0004 */
[----:B------:R-:W-:Y:S01]  /*148f0*/  IMAD.MOV.U32 R12, RZ, RZ, 0x5 ;  /* 0x00000005ff0c7424 */ /* 0x000fe200078e00ff */
[----:B------:R-:W-:-:S05]  /*14900*/  @!P0 LEA R14, P1, R37, R14, 0x1 ;  /* 0x0000000e250e8211 */ /* 0x000fca00078208ff */
[----:B------:R-:W-:-:S08]  /*14910*/  @!P0 IMAD.MOV.U32 R2, RZ, RZ, R14 ;  /* 0x000000ffff028224 */ /* 0x000fd000078e000e */
[----:B------:R-:W-:Y:S05]  /*14920*/  WARPSYNC.COLLECTIVE R15, `(.L_x_1182) ;  /* 0x000000000f087348 */ /* 0x000fea0003c00000 */
[----:B------:R0:W1:Y:S02]  /*14930*/  SHFL.IDX P6, R14, R13, R12, R11 ;  /* 0x0000000c0d0e7389 */ /* 0x00006400000c000b */
[----:B01----:R-:W-:Y:S01]  /*14940*/  ENDCOLLECTIVE ;  /* 0x000000000000791b */ /* 0x003fe20003800000 */
.L_x_1182:
[----:B------:R-:W-:Y:S02]  /*14950*/  @!P0 IMAD.X R7, RZ, RZ, R6, P1 ;  /* 0x000000ffff078224 */ /* 0x000fe400008e0606 */
[----:B------:R-:W-:-:S03]  /*14960*/  VIADD R6, R0, 0x50 ;  /* 0x0000005000067836 */ /* 0x000fc60000000000 */
[----:B------:R-:W-:-:S05]  /*14970*/  @!P0 MOV R3, R7 ;  /* 0x0000000700038202 */ /* 0x000fca0000000f00 */
        /* <DEDUP_REMOVED lines=8> */
[----:B------:R-:W-:Y:S01]  /*14a00*/  ISETP.GE.AND P0, PT, R6, UR39, PT ;  /* 0x0000002706007c0c */ /* 0x000fe2000bf06270 */
[----:B------:R-:W-:-:S12]  /*14a10*/  IMAD.MOV.U32 R6, RZ, RZ, R14 ;  /* 0x000000ffff067224 */ /* 0x000fd800078e000e */
[----:B0-----:R-:W-:Y:S05]  /*14a20*/  WARPSYNC.COLLECTIVE R15, `(.L_x_1183) ;  /* 0x000000000f087348 */ /* 0x001fea0003c00000 */
[----:B------:R1:W2:Y:S02]  /*14a30*/  SHFL.IDX P6, R14, R13, R12, R11 ;  /* 0x0000000c0d0e7389 */ /* 0x0002a400000c000b */
[----:B012---:R-:W-:Y:S01]  /*14a40*/  ENDCOLLECTIVE ;  /* 0x000000000000791b */ /* 0x007fe20003800000 */
.L_x_1183:
[----:B------:R-:W-:Y:S02]  /*14a50*/  IMAD.MOV.U32 R13, RZ, RZ, R4 ;  /* 0x000000ffff0d7224 */ /* 0x000fe400078e0004 */
[----:B------:R-:W-:Y:S01]  /*14a60*/  IMAD.MOV.U32 R12, RZ, RZ, 0x6 ;  /* 0x00000006ff0c7424 */ /* 0x000fe200078e00ff */
[----:B------:R-:W-:-:S05]  /*14a70*/  @!P0 LEA R14, P1, R37, R14, 0x1 ;  /* 0x0000000e250e8211 */ /* 0x000fca00078208ff */
[----:B------:R-:W-:-:S08]  /*14a80*/  @!P0 IMAD.MOV.U32 R2, RZ, RZ, R14 ;  /* 0x000000ffff028224 */ /* 0x000fd000078e000e */
[----:B------:R-:W-:Y:S05]  /*14a90*/  WARPSYNC.COLLECTIVE R15, `(.L_x_1184) ;  /* 0x000000000f087348 */ /* 0x000fea0003c00000 */
[----:B------:R0:W1:Y:S02]  /*14aa0*/  SHFL.IDX P6, R14, R13, R12, R11 ;  /* 0x0000000c0d0e7389 */ /* 0x00006400000c000b */
[----:B01----:R-:W-:Y:S01]  /*14ab0*/  ENDCOLLECTIVE ;  /* 0x000000000000791b */ /* 0x003fe20003800000 */
.L_x_1184:
        /* <DEDUP_REMOVED lines=16> */
.L_x_1185:
[----:B------:R-:W-:Y:S01]  /*14bc0*/  IMAD.MOV.U32 R13, RZ, RZ, R4 ;  /* 0x000000ffff0d7224 */ /* 0x000fe200078e0004 */
[----:B------:R-:W-:Y:S02]  /*14bd0*/  MOV R12, 0x7 ;  /* 0x00000007000c7802 */ /* 0x000fe40000000f00 */
[----:B------:R-:W-:-:S05]  /*14be0*/  @!P0 LEA R14, P1, R37, R14, 0x1 ;  /* 0x0000000e250e8211 */ /* 0x000fca00078208ff */
[----:B------:R-:W-:-:S08]  /*14bf0*/  @!P0 IMAD.MOV.U32 R2, RZ, RZ, R14 ;  /* 0x000000ffff028224 */ /* 0x000fd000078e000e */
[----:B------:R-:W-:Y:S05]  /*14c00*/  WARPSYNC.COLLECTIVE R15, `(.L_x_1186) ;  /* 0x000000000f087348 */ /* 0x000fea0003c00000 */
[----:B------:R0:W1:Y:S02]  /*14c10*/  SHFL.IDX P6, R14, R13, R12, R11 ;  /* 0x0000000c0d0e7389 */ /* 0x00006400000c000b */
[----:B01----:R-:W-:Y:S01]  /*14c20*/  ENDCOLLECTIVE ;  /* 0x000000000000791b */ /* 0x003fe20003800000 */
.L_x_1186:
        /* <DEDUP_REMOVED lines=14> */
.L_x_1187:
[----:B------:R-:W-:Y:S05]  /*14d10*/  BRA `(.L_x_1188) ;  /* 0xffffffcc00a47947 */ /* 0x000fea000383ffff */
.L_x_1118:
[----:B0-----:R0:W1:Y:S02]  /*14d20*/  SYNCS.PHASECHK.TRANS64.TRYWAIT P0, [R17+URZ+0x30820], R0 ;  /* 0x03082000110075a7 */ /* 0x001064000800017f */
[----:B-1----:R-:W-:Y:S05]  /*14d30*/  @!P0 NANOSLEEP.SYNCS 0x989680 ;  /* 0x009896800000895d */ /* 0x002fea0003900000 */
[----:B------:R-:W1:Y:S02]  /*14d40*/  @!P0 SYNCS.PHASECHK.TRANS64 P0, [R17+URZ+0x30820], R0 ;  /* 0x03082000110085a7 */ /* 0x000e64000800007f */
[----:B-1----:R-:W-:Y:S05]  /*14d50*/  @!P0 BRA `(.L_x_1118) ;  /* 0xfffffffc00f08947 */ /* 0x002fea000383ffff */
[----:B------:R-:W-:Y:S05]  /*14d60*/  BRA `(.L_x_1189) ;  /* 0xffffffd0000c7947 */ /* 0x000fea000383ffff */
.L_x_1122:
[----:B0-----:R0:W1:Y:S02]  /*14d70*/  SYNCS.PHASECHK.TRANS64.TRYWAIT P0, [R7+URZ+0x30840], R2 ;  /* 0x03084002070075a7 */ /* 0x001064000800017f */
[----:B-1----:R-:W-:Y:S05]  /*14d80*/  @!P0 NANOSLEEP.SYNCS 0x989680 ;  /* 0x009896800000895d */ /* 0x002fea0003900000 */
[----:B------:R-:W1:Y:S02]  /*14d90*/  @!P0 SYNCS.PHASECHK.TRANS64 P0, [R7+URZ+0x30840], R2 ;  /* 0x03084002070085a7 */ /* 0x000e64000800007f */
[----:B-1----:R-:W-:Y:S05]  /*14da0*/  @!P0 BRA `(.L_x_1122) ;  /* 0xfffffffc00f08947 */ /* 0x002fea000383ffff */
[----:B------:R-:W-:Y:S05]  /*14db0*/  BRA `(.L_x_1190) ;  /* 0xffffffd000cc7947 */ /* 0x000fea000383ffff */
.L_x_1123:
[----:B------:R-:W-:Y:S01]  /*14dc0*/  BSSY B1, `(.L_x_1191) ;  /* 0x0000008000017945 */ /* 0x000fe20003800000 */
[----:B------:R-:W-:Y:S02]  /*14dd0*/  IMAD.MOV.U32 R13, RZ, RZ, R27 ;  /* 0x000000ffff0d7224 */ /* 0x000fe400078e001b */
[----:B------:R-:W-:Y:S02]  /*14de0*/  IMAD.MOV.U32 R12, RZ, RZ, RZ ;  /* 0x000000ffff0c7224 */ /* 0x000fe400078e00ff */
[----:B------:R-:W-:Y:S02]  /*14df0*/  IMAD.MOV.U32 R11, RZ, RZ, 0x181f ;  /* 0x0000181fff0b7424 */ /* 0x000fe400078e00ff */
[----:B------:R-:W-:-:S07]  /*14e00*/  IMAD.MOV.U32 R15, RZ, RZ, -0x1 ;  /* 0xffffffffff0f7424 */ /* 0x000fce00078e00ff */
[----:B------:R-:W-:Y:S05]  /*14e10*/  WARPSYNC.COLLECTIVE R15, `(.L_x_1192) ;  /* 0x000000000f087348 */ /* 0x000fea0003c00000 */
[----:B------:R0:W1:Y:S02]  /*14e20*/  SHFL.IDX P6, R14, R13, R12, R11 ;  /* 0x0000000c0d0e7389 */ /* 0x00006400000c000b */
[----:B01----:R-:W-:Y:S01]  /*14e30*/  ENDCOLLECTIVE ;  /* 0x000000000000791b */ /* 0x003fe20003800000 */
.L_x_1192:
[----:B------:R-:W-:Y:S05]  /*14e40*/  BSYNC B1 ;  /* 0x0000000000017941 */ /* 0x000fea0003800000 */
.L_x_1191:
[----:B------:R-:W-:Y:S02]  /*14e50*/  IMAD.MOV.U32 R13, RZ, RZ, R20 ;  /* 0x000000ffff0d7224 */ /* 0x000fe400078e0014 */
[----:B------:R-:W-:Y:S02]  /*14e60*/  IMAD.MOV.U32 R12, RZ, RZ, RZ ;  /* 0x000000ffff0c7224 */ /* 0x000fe400078e00ff */
[----:B------:R-:W-:Y:S02]  /*14e70*/  IMAD.MOV.U32 R11, RZ, RZ, 0x181f ;  /* 0x0000181fff0b7424 */ /* 0x000fe400078e00ff */
[----:B------:R-:W-:Y:S02]  /*14e80*/  IMAD.MOV.U32 R15, RZ, RZ, -0x1 ;  /* 0xffffffffff0f7424 */ /* 0x000fe400078e00ff */
[----:B------:R-:W-:Y:S02]  /*14e90*/  IMAD.MOV.U32 R3, RZ, RZ, R14 ;  /* 0x000000ffff037224 */ /* 0x000fe400078e000e */
[----:B------:R-:W-:-:S07]  /*14ea0*/  IMAD.SHL.U32 R4, R37, 0x2, RZ ;  /* 0x0000000225047824 */ /* 0x000fce00078e00ff */
[----:B------:R-:W-:Y:S05]  /*14eb0*/  WARPSYNC.COLLECTIVE R15, `(.L_x_1193) ;  /* 0x000000000f087348 */ /* 0x000fea0003c00000 */
[----:B------:R0:W1:Y:S02]  /*14ec0*/  SHFL.IDX P6, R14, R13, R12, R11 ;  /* 0x0000000c0d0e7389 */ /* 0x00006400000c000b */
[----:B01----:R-:W-:Y:S01]  /*14ed0*/  ENDCOLLECTIVE ;  /* 0x000000000000791b */ /* 0x003fe20003800000 */
.L_x_1193:
[----:B------:R-:W-:Y:S02]  /*14ee0*/  IMAD R21, R21, 0x2, R17 ;  /* 0x0000000215157824 */ /* 0x000fe400078e0211 */
[----:B------:R-:W-:Y:S02]  /*14ef0*/  IMAD.MOV.U32 R13, RZ, RZ, R27 ;  /* 0x000000ffff0d7224 */ /* 0x000fe400078e001b */
[----:B------:R-:W-:Y:S01]  /*14f00*/  IMAD.MOV.U32 R12, RZ, RZ, 0x1 ;  /* 0x00000001ff0c7424 */ /* 0x000fe200078e00ff */
[----:B------:R-:W-:-:S13]  /*14f10*/  IADD3 R2, P0, R14, R4, RZ ;  /* 0x000000040e027210 */ /* 0x000fda0007f1e0ff */
[----:B------:R-:W-:Y:S05]  /*14f20*/  WARPSYNC.COLLECTIVE R15, `(.L_x_1194) ;  /* 0x000000000f087348 */ /* 0x000fea0003c00000 */
[----:B------:R0:W1:Y:S02]  /*14f30*/  SHFL.IDX P6, R14, R13, R12, R11 ;  /* 0x0000000c0d0e7389 */ /* 0x00006400000c000b */
[----:B01----:R-:W-:Y:S01]  /*14f40*/  ENDCOLLECTIVE ;  /* 0x000000000000791b */ /* 0x003fe20003800000 */
.L_x_1194:
[----:B------:R-:W-:-:S05]  /*14f50*/  IMAD.X R3, RZ, RZ, R3, P0 ;  /* 0x000000ffff037224 */ /* 0x000fca00000e0603 */
        /* <DEDUP_REMOVED lines=12> */
.L_x_1195:
[----:B------:R-:W-:Y:S02]  /*15020*/  IMAD.MOV.U32 R13, RZ, RZ, R27 ;  /* 0x000000ffff0d7224 */ /* 0x000fe400078e001b */
[----:B------:R-:W-:Y:S01]  /*15030*/  IMAD.MOV.U32 R12, RZ, RZ, 0x2 ;  /* 0x00000002ff0c7424 */ /* 0x000fe200078e00ff */
[----:B------:R-:W-:-:S13]  /*15040*/  IADD3 R2, P0, R14, R4, RZ ;  /* 0x000000040e027210 */ /* 0x000fda0007f1e0ff */
[----:B------:R-:W-:Y:S05]  /*15050*/  WARPSYNC.COLLECTIVE R15, `(.L_x_1196) ;  /* 0x000000000f087348 */ /* 0x000fea0003c00000 */
[----:B------:R0:W1:Y:S02]  /*15060*/  SHFL.IDX P6, R14, R13, R12, R11 ;  /* 0x0000000c0d0e7389 */ /* 0x00006400000c000b */
[----:B01----:R-:W-:Y:S01]  /*15070*/  ENDCOLLECTIVE ;  /* 0x000000000000791b */ /* 0x003fe20003800000 */
.L_x_1196:
        /* <DEDUP_REMOVED lines=13> */
.L_x_1197:
[----:B------:R-:W-:Y:S02]  /*15150*/  IMAD.MOV.U32 R13, RZ, RZ, R27 ;  /* 0x000000ffff0d7224 */ /* 0x000fe400078e001b */
[----:B------:R-:W-:Y:S01]  /*15160*/  IMAD.MOV.U32 R12, RZ, RZ, 0x3 ;  /* 0x00000003ff0c7424 */ /* 0x000fe200078e00ff */
[----:B------:R-:W-:-:S13]  /*15170*/  IADD3 R2, P0, R14, R4, RZ ;  /* 0x000000040e027210 */ /* 0x000fda0007f1e0ff */
[----:B------:R-:W-:Y:S05]  /*15180*/  WARPSYNC.COLLECTIVE R15, `(.L_x_1198) ;  /* 0x000000000f087348 */ /* 0x000fea0003c00000 */
[----:B------:R0:W1:Y:S02]  /*15190*/  SHFL.IDX P6, R14, R13, R12, R11 ;  /* 0x0000000c0d0e7389 */ /* 0x00006400000c000b */
[----:B01----:R-:W-:Y:S01]  /*151a0*/  ENDCOLLECTIVE ;  /* 0x000000000000791b */ /* 0x003fe20003800000 */
.L_x_1198:
        /* <DEDUP_REMOVED lines=13> */
.L_x_1199:
[----:B------:R-:W-:Y:S05]  /*15280*/  BRA `(.L_x_1200) ;  /* 0xffffffd000787947 */ /* 0x000fea000383ffff */
.L_x_1128:
[----:B0-----:R0:W1:Y:S02]  /*15290*/  SYNCS.PHASECHK.TRANS64.TRYWAIT P0, [R7+URZ+0x30860], R2 ;  /* 0x03086002070075a7 */ /* 0x001064000800017f */
[----:B-1----:R-:W-:Y:S05]  /*152a0*/  @!P0 NANOSLEEP.SYNCS 0x989680 ;  /* 0x009896800000895d */ /* 0x002fea0003900000 */
[----:B------:R-:W1:Y:S02]  /*152b0*/  @!P0 SYNCS.PHASECHK.TRANS64 P0, [R7+URZ+0x30860], R2 ;  /* 0x03086002070085a7 */ /* 0x000e64000800007f */
[----:B-1----:R-:W-:Y:S05]  /*152c0*/  @!P0 BRA `(.L_x_1128) ;  /* 0xfffffffc00f08947 */ /* 0x002fea000383ffff */
[----:B------:R-:W-:Y:S05]  /*152d0*/  BRA `(.L_x_1201) ;  /* 0xffffffd000d87947 */ /* 0x000fea000383ffff */
.L_x_1129:
        /* <DEDUP_REMOVED lines=8> */
.L_x_1203:
[----:B------:R-:W-:Y:S05]  /*15360*/  BSYNC B1 ;  /* 0x0000000000017941 */ /* 0x000fea0003800000 */
.L_x_1202:
        /* <DEDUP_REMOVED lines=9> */
.L_x_1204:
[----:B------:R-:W-:Y:S02]  /*15400*/  IMAD.MOV.U32 R13, RZ, RZ, R19 ;  /* 0x000000ffff0d7224 */ /* 0x000fe400078e0013 */
[----:B------:R-:W-:Y:S01]  /*15410*/  IMAD.MOV.U32 R12, RZ, RZ, 0x1 ;  /* 0x00000001ff0c7424 */ /* 0x000fe200078e00ff */
[----:B------:R-:W-:-:S13]  /*15420*/  IADD3 R2, P0, R14, R4, RZ ;  /* 0x000000040e027210 */ /* 0x000fda0007f1e0ff */
[----:B------:R-:W-:Y:S05]  /*15430*/  WARPSYNC.COLLECTIVE R15, `(.L_x_1205) ;  /* 0x000000000f087348 */ /* 0x000fea0003c00000 */
[----:B------:R0:W1:Y:S02]  /*15440*/  SHFL.IDX P6, R14, R13, R12, R11 ;  /* 0x0000000c0d0e7389 */ /* 0x00006400000c000b */
[----:B01----:R-:W-:Y:S01]  /*15450*/  ENDCOLLECTIVE ;  /* 0x000000000000791b */ /* 0x003fe20003800000 */
.L_x_1205:
        /* <DEDUP_REMOVED lines=17> */
.L_x_1206:
[----:B------:R-:W-:Y:S02]  /*15570*/  IMAD.MOV.U32 R13, RZ, RZ, R19 ;  /* 0x000000ffff0d7224 */ /* 0x000fe400078e0013 */
[----:B------:R-:W-:Y:S01]  /*15580*/  IMAD.MOV.U32 R12, RZ, RZ, 0x2 ;  /* 0x00000002ff0c7424 */ /* 0x000fe200078e00ff */
[----:B------:R-:W-:-:S13]  /*15590*/  IADD3 R2, P0, R14, R4, RZ ;  /* 0x000000040e027210 */ /* 0x000fda0007f1e0ff */
[----:B------:R-:W-:Y:S05]  /*155a0*/  WARPSYNC.COLLECTIVE R15, `(.L_x_1207) ;  /* 0x000000000f087348 */ /* 0x000fea0003c00000 */
[----:B------:R0:W1:Y:S02]  /*155b0*/  SHFL.IDX P6, R14, R13, R12, R11 ;  /* 0x0000000c0d0e7389 */ /* 0x00006400000c000b */
[----:B01----:R-:W-:Y:S01]  /*155c0*/  ENDCOLLECTIVE ;  /* 0x000000000000791b */ /* 0x003fe20003800000 */
.L_x_1207:
        /* <DEDUP_REMOVED lines=17> */
.L_x_1208:
[----:B------:R-:W-:Y:S02]  /*156e0*/  IMAD.MOV.U32 R13, RZ, RZ, R19 ;  /* 0x000000ffff0d7224 */ /* 0x000fe400078e0013 */
[----:B------:R-:W-:Y:S01]  /*156f0*/  IMAD.MOV.U32 R12, RZ, RZ, 0x3 ;  /* 0x00000003ff0c7424 */ /* 0x000fe200078e00ff */
[----:B------:R-:W-:-:S13]  /*15700*/  IADD3 R2, P0, R14, R4, RZ ;  /* 0x000000040e027210 */ /* 0x000fda0007f1e0ff */
[----:B------:R-:W-:Y:S05]  /*15710*/  WARPSYNC.COLLECTIVE R15, `(.L_x_1209) ;  /* 0x000000000f087348 */ /* 0x000fea0003c00000 */
[----:B------:R0:W1:Y:S02]  /*15720*/  SHFL.IDX P6, R14, R13, R12, R11 ;  /* 0x0000000c0d0e7389 */ /* 0x00006400000c000b */
[----:B01----:R-:W-:Y:S01]  /*15730*/  ENDCOLLECTIVE ;  /* 0x000000000000791b */ /* 0x003fe20003800000 */
.L_x_1209:
        /* <DEDUP_REMOVED lines=12> */
.L_x_1210:
        /* <DEDUP_REMOVED lines=9> */
.L_x_1137:
[----:B0-----:R0:W1:Y:S02]  /*15890*/  SYNCS.PHASECHK.TRANS64.TRYWAIT P0, [R4+URZ+0x30860], R3 ;  /* 0x03086003040075a7 */ /* 0x001064000800017f */
[----:B-1----:R-:W-:Y:S05]  /*158a0*/  @!P0 NANOSLEEP.SYNCS 0x989680 ;  /* 0x009896800000895d */ /* 0x002fea0003900000 */
[----:B------:R-:W1:Y:S02]  /*158b0*/  @!P0 SYNCS.PHASECHK.TRANS64 P0, [R4+URZ+0x30860], R3 ;  /* 0x03086003040085a7 */ /* 0x000e64000800007f */
[----:B-1----:R-:W-:Y:S05]  /*158c0*/  @!P0 BRA `(.L_x_1137) ;  /* 0xfffffffc00f08947 */ /* 0x002fea000383ffff */
[----:B------:R-:W-:Y:S05]  /*158d0*/  BRA `(.L_x_1212) ;  /* 0xffffffd4005c7947 */ /* 0x000fea000383ffff */
.L_x_1138:
        /* <DEDUP_REMOVED lines=8> */
.L_x_1214:
[----:B------:R-:W-:Y:S05]  /*15960*/  BSYNC B0 ;  /* 0x0000000000007941 */ /* 0x000fea0003800000 */
.L_x_1213:
        /* <DEDUP_REMOVED lines=9> */
.L_x_1215:
[----:B------:R-:W-:Y:S02]  /*15a00*/  IMAD.MOV.U32 R13, RZ, RZ, R19 ;  /* 0x000000ffff0d7224 */ /* 0x000fe400078e0013 */
[----:B------:R-:W-:Y:S01]  /*15a10*/  IMAD.MOV.U32 R12, RZ, RZ, 0x1 ;  /* 0x00000001ff0c7424 */ /* 0x000fe200078e00ff */
[----:B------:R-:W-:-:S13]  /*15a20*/  IADD3 R2, P0, R14, R6, RZ ;  /* 0x000000060e027210 */ /* 0x000fda0007f1e0ff */
[----:B------:R-:W-:Y:S05]  /*15a30*/  WARPSYNC.COLLECTIVE R15, `(.L_x_1216) ;  /* 0x000000000f087348 */ /* 0x000fea0003c00000 */
[----:B------:R0:W1:Y:S02]  /*15a40*/  SHFL.IDX P6, R14, R13, R12, R11 ;  /* 0x0000000c0d0e7389 */ /* 0x00006400000c000b */
[----:B01----:R-:W-:Y:S01]  /*15a50*/  ENDCOLLECTIVE ;  /* 0x000000000000791b */ /* 0x003fe20003800000 */
.L_x_1216:
[----:B------:R-:W-:Y:S01]  /*15a60*/  IMAD.X R3, RZ, RZ, R0, P0 ;  /* 0x000000ffff037224 */ /* 0x000fe200000e0600 */
[----:B------:R-:W-:Y:S01]  /*15a70*/  ISETP.LT.OR P0, PT, R5, 0x1, P5 ;  /* 0x000000010500780c */ /* 0x000fe20002f01670 */
[----:B------:R-:W-:Y:S02]  /*15a80*/  IMAD R0, R8, 0x2, R17 ;  /* 0x0000000208007824 */ /* 0x000fe400078e0211 */
        /* <DEDUP_REMOVED lines=10> */
.L_x_1217:
[----:B------:R-:W-:Y:S01]  /*15b30*/  @!PT LDS RZ, [RZ] ;  /* 0x00000000fffff984 */ /* 0x000fe20000000800 */
[----:B------:R-:W-:Y:S01]  /*15b40*/  @!PT LDS RZ, [RZ] ;  /* 0x00000000fffff984 */ /* 0x000fe20000000800 */
[----:B------:R-:W-:Y:S01]  /*15b50*/  @!PT LDS RZ, [RZ] ;  /* 0x00000000fffff984 */ /* 0x000fe20000000800 */
[----:B------:R-:W-:Y:S01]  /*15b60*/  LDGSTS.E.BYPASS.LTC128B.128 [R0+0x2400], desc[UR36][R2.64+0x80], !P0 ;  /* 0x0240008002007fae */ /* 0x000fe2000c101d64 */
[----:B------:R-:W-:Y:S01]  /*15b70*/  ISETP.LT.OR P0, PT, R5, 0x1, P3 ;  /* 0x000000010500780c */ /* 0x000fe20001f01670 */
[----:B------:R-:W-:Y:S01]  /*15b80*/  IMAD.MOV.U32 R13, RZ, RZ, R19 ;  /* 0x000000ffff0d7224 */ /* 0x000fe200078e0013 */
[----:B------:R-:W-:-:S11]  /*15b90*/  MOV R12, 0x2 ;  /* 0x00000002000c7802 */ /* 0x000fd60000000f00 */
[----:B------:R-:W-:Y:S01]  /*15ba0*/  LDGSTS.E.BYPASS.LTC128B.128 [R0+0x4400], desc[UR36][R2.64+0x100], !P0 ;  /* 0x0440010002007fae */ /* 0x000fe2000c101d64 */
[----:B------:R-:W-:-:S13]  /*15bb0*/  ISETP.LT.OR P0, PT, R5, 0x1, P1 ;  /* 0x000000010500780c */ /* 0x000fda0000f01670 */
[----:B------:R0:W-:Y:S02]  /*15bc0*/  LDGSTS.E.BYPASS.LTC128B.128 [R0+0x6400], desc[UR36][R2.64+0x180], !P0 ;  /* 0x0640018002007fae */ /* 0x0001e4000c101d64 */
[----:B0-----:R-:W-:-:S13]  /*15bd0*/  IADD3 R2, P0, R14, R6, RZ ;  /* 0x000000060e027210 */ /* 0x001fda0007f1e0ff */
[----:B------:R-:W-:Y:S05]  /*15be0*/  WARPSYNC.COLLECTIVE R15, `(.L_x_1218) ;  /* 0x000000000f087348 */ /* 0x000fea0003c00000 */
[----:B------:R0:W1:Y:S02]  /*15bf0*/  SHFL.IDX P6, R14, R13, R12, R11 ;  /* 0x0000000c0d0e7389 */ /* 0x00006400000c000b */
[----:B01----:R-:W-:Y:S01]  /*15c00*/  ENDCOLLECTIVE ;  /* 0x000000000000791b */ /* 0x003fe20003800000 */
.L_x_1218:
        /* <DEDUP_REMOVED lines=12> */
.L_x_1219:
        /* <DEDUP_REMOVED lines=14> */
.L_x_1220:
        /* <DEDUP_REMOVED lines=12> */
.L_x_1221:
        /* <DEDUP_REMOVED lines=9> */
.L_x_1143:
[----:B------:R-:W-:Y:S01]  /*15f00*/  BSSY B0, `(.L_x_1223) ;  /* 0x0000008000007945 */ /* 0x000fe20003800000 */
[----:B------:R-:W-:Y:S02]  /*15f10*/  IMAD.MOV.U32 R13, RZ, RZ, R34 ;  /* 0x000000ffff0d7224 */ /* 0x000fe400078e0022 */
[----:B------:R-:W-:Y:S02]  /*15f20*/  IMAD.MOV.U32 R12, RZ, RZ, RZ ;  /* 0x000000ffff0c7224 */ /* 0x000fe400078e00ff */
[----:B------:R-:W-:Y:S02]  /*15f30*/  IMAD.MOV.U32 R11, RZ, RZ, 0x1f ;  /* 0x0000001fff0b7424 */ /* 0x000fe400078e00ff */
[----:B------:R-:W-:-:S07]  /*15f40*/  IMAD.MOV.U32 R15, RZ, RZ, -0x1 ;  /* 0xffffffffff0f7424 */ /* 0x000fce00078e00ff */
[----:B-----5:R-:W-:Y:S05]  /*15f50*/  WARPSYNC.COLLECTIVE R15, `(.L_x_1224) ;  /* 0x000000000f087348 */ /* 0x020fea0003c00000 */
[----:B------:R0:W1:Y:S02]  /*15f60*/  SHFL.IDX P6, R14, R13, R12, R11 ;  /* 0x0000000c0d0e7389 */ /* 0x00006400000c000b */
[----:B01---5:R-:W-:Y:S01]  /*15f70*/  ENDCOLLECTIVE ;  /* 0x000000000000791b */ /* 0x023fe20003800000 */
.L_x_1224:
[----:B------:R-:W-:Y:S05]  /*15f80*/  BSYNC B0 ;  /* 0x0000000000007941 */ /* 0x000fea0003800000 */
.L_x_1223:
[----:B------:R-:W-:Y:S05]  /*15f90*/  BRA `(.L_x_1225) ;  /* 0xffffffd400287947 */ /* 0x000fea000383ffff */
.L_x_1146:
[----:B-1----:R1:W2:Y:S02]  /*15fa0*/  SYNCS.PHASECHK.TRANS64.TRYWAIT P0, [R5+URZ+0x30820], R0 ;  /* 0x03082000050075a7 */ /* 0x0022a4000800017f */
[----:B--2---:R-:W-:Y:S05]  /*15fb0*/  @!P0 NANOSLEEP.SYNCS 0x989680 ;  /* 0x009896800000895d */ /* 0x004fea0003900000 */
[----:B------:R-:W2:Y:S02]  /*15fc0*/  @!P0 SYNCS.PHASECHK.TRANS64 P0, [R5+URZ+0x30820], R0 ;  /* 0x03082000050085a7 */ /* 0x000ea4000800007f */
[----:B--2---:R-:W-:Y:S05]  /*15fd0*/  @!P0 BRA `(.L_x_1146) ;  /* 0xfffffffc00f08947 */ /* 0x004fea000383ffff */
[----:B------:R-:W-:Y:S05]  /*15fe0*/  BRA `(.L_x_1226) ;  /* 0xffffffd400707947 */ /* 0x000fea000383ffff */
.L_x_1147:
[----:B------:R-:W2:Y:S01]  /*15ff0*/  S2R R2, SR_TID.X ;  /* 0x0000000000027919 */ /* 0x000ea20000002100 */
[----:B------:R-:W-:Y:S01]  /*16000*/  BSSY B0, `(.L_x_1227) ;  /* 0x000000a000007945 */ /* 0x000fe20003800000 */
[----:B------:R-:W-:Y:S02]  /*16010*/  IMAD.MOV.U32 R12, RZ, RZ, RZ ;  /* 0x000000ffff0c7224 */ /* 0x000fe400078e00ff */
[----:B------:R-:W-:Y:S02]  /*16020*/  IMAD.MOV.U32 R11, RZ, RZ, 0x1f ;  /* 0x0000001fff0b7424 */ /* 0x000fe400078e00ff */
[----:B------:R-:W-:Y:S01]  /*16030*/  IMAD.MOV.U32 R15, RZ, RZ, -0x1 ;  /* 0xffffffffff0f7424 */ /* 0x000fe200078e00ff */
[----:B--2---:R-:W-:-:S04]  /*16040*/  SHF.R.U32.HI R2, RZ, 0x5, R2 ;  /* 0x00000005ff027819 */ /* 0x004fc80000011602 */
[----:B------:R-:W-:-:S05]  /*16050*/  LOP3.LUT R2, R2, 0x3, RZ, 0xc0, !PT ;  /* 0x0000000302027812 */ /* 0x000fca00078ec0ff */
[----:B------:R-:W-:-:S07]  /*16060*/  IMAD.MOV.U32 R13, RZ, RZ, R2 ;  /* 0x000000ffff0d7224 */ /* 0x000fce00078e0002 */
[----:B01---5:R-:W-:Y:S05]  /*16070*/  WARPSYNC.COLLECTIVE R15, `(.L_x_1228) ;  /* 0x000000000f087348 */ /* 0x023fea0003c00000 */
[----:B------:R2:W3:Y:S02]  /*16080*/  SHFL.IDX P6, R14, R13, R12, R11 ;  /* 0x0000000c0d0e7389 */ /* 0x0004e400000c000b */
[----:B0123-5:R-:W-:Y:S01]  /*16090*/  ENDCOLLECTIVE ;  /* 0x000000000000791b */ /* 0x02ffe20003800000 */
.L_x_1228:
[----:B------:R-:W-:Y:S05]  /*160a0*/  BSYNC B0 ;  /* 0x0000000000007941 */ /* 0x000fea0003800000 */
.L_x_1227:
[----:B------:R-:W-:Y:S05]  /*160b0*/  BRA `(.L_x_1229) ;  /* 0xffffffd400587947 */ /* 0x000fea000383ffff */
.L_x_1150:
[----:B------:R-:W-:Y:S01]  /*160c0*/  BSSY B1, `(.L_x_1230) ;  /* 0x0000006000017945 */ /* 0x000fe20003800000 */
[----:B------:R-:W-:-:S07]  /*160d0*/  IMAD.MOV.U32 R15, RZ, RZ, -0x1 ;  /* 0xffffffffff0f7424 */ /* 0x000fce00078e00ff */
[----:B01---5:R-:W-:Y:S05]  /*160e0*/  WARPSYNC.COLLECTIVE R15, `(.L_x_1231) ;  /* 0x000000000f0c7348 */ /* 0x023fea0003c00000 */
[----:B------:R-:W-:Y:S02]  /*160f0*/  ELECT P6, UR62, PT ;  /* 0x00000000003e782f */ /* 0x000fe400038c0000 */
[----:B------:R-:W-:Y:S01]  /*16100*/  MOV R14, UR62 ;  /* 0x0000003e000e7c02 */ /* 0x000fe20008000f00 */
[----:B01---5:R-:W-:Y:S10]  /*16110*/  ENDCOLLECTIVE ;  /* 0x000000000000791b */ /* 0x023ff40003800000 */
.L_x_1231:
[----:B------:R-:W-:Y:S05]  /*16120*/  BSYNC B1 ;  /* 0x0000000000017941 */ /* 0x000fea0003800000 */
.L_x_1230:
[----:B------:R-:W-:Y:S05]  /*16130*/  BRA `(.L_x_1232) ;  /* 0xffffffd400507947 */ /* 0x000fea000383ffff */
.L_x_1152:
[----:B-1----:R1:W2:Y:S02]  /*16140*/  SYNCS.PHASECHK.TRANS64.TRYWAIT P1, [R3+URZ+0x30840], R2 ;  /* 0x03084002030075a7 */ /* 0x0022a4000802017f */
[----:B--2---:R-:W-:Y:S05]  /*16150*/  @!P1 NANOSLEEP.SYNCS 0x989680 ;  /* 0x009896800000995d */ /* 0x004fea0003900000 */
[----:B------:R-:W2:Y:S02]  /*16160*/  @!P1 SYNCS.PHASECHK.TRANS64 P1, [R3+URZ+0x30840], R2 ;  /* 0x03084002030095a7 */ /* 0x000ea4000802007f */
[----:B--2---:R-:W-:Y:S05]  /*16170*/  @!P1 BRA `(.L_x_1152) ;  /* 0xfffffffc00f09947 */ /* 0x004fea000383ffff */
[----:B------:R-:W-:Y:S05]  /*16180*/  BRA `(.L_x_1233) ;  /* 0xffffffd400787947 */ /* 0x000fea000383ffff */
.L_x_1154:
[----:B--2---:R2:W3:Y:S02]  /*16190*/  SYNCS.PHASECHK.TRANS64.TRYWAIT P1, [R23+URZ+0x30840], R0 ;  /* 0x03084000170075a7 */ /* 0x0044e4000802017f */
[----:B---3--:R-:W-:Y:S05]  /*161a0*/  @!P1 NANOSLEEP.SYNCS 0x989680 ;  /* 0x009896800000995d */ /* 0x008fea0003900000 */
[----:B------:R-:W3:Y:S02]  /*161b0*/  @!P1 SYNCS.PHASECHK.TRANS64 P1, [R23+URZ+0x30840], R0 ;  /* 0x03084000170095a7 */ /* 0x000ee4000802007f */
[----:B---3--:R-:W-:Y:S05]  /*161c0*/  @!P1 BRA `(.L_x_1154) ;  /* 0xfffffffc00f09947 */ /* 0x008fea000383ffff */
[----:B------:R-:W-:Y:S05]  /*161d0*/  BRA `(.L_x_1234) ;  /* 0xffffffd400847947 */ /* 0x000fea000383ffff */
.L_x_1156:
[----:B---3--:R3:W4:Y:S02]  /*161e0*/  SYNCS.PHASECHK.TRANS64.TRYWAIT P1, [R3+URZ+0x30860], R2 ;  /* 0x03086002030075a7 */ /* 0x008724000802017f */
[----:B----4-:R-:W-:Y:S05]  /*161f0*/  @!P1 NANOSLEEP.SYNCS 0x989680 ;  /* 0x009896800000995d */ /* 0x010fea0003900000 */
[----:B------:R-:W4:Y:S02]  /*16200*/  @!P1 SYNCS.PHASECHK.TRANS64 P1, [R3+URZ+0x30860], R2 ;  /* 0x03086002030095a7 */ /* 0x000f24000802007f */
[----:B----4-:R-:W-:Y:S05]  /*16210*/  @!P1 BRA `(.L_x_1156) ;  /* 0xfffffffc00f09947 */ /* 0x010fea000383ffff */
[----:B------:R-:W-:Y:S05]  /*16220*/  BRA `(.L_x_1235) ;  /* 0xffffffd400807947 */ /* 0x000fea000383ffff */
.L_x_1236:
        /* <DEDUP_REMOVED lines=13> */
.L_x_3296:


//--------------------- .text._ZN7cutlass13device_kernelIN5flash11enable_sm90INS1_16FlashAttnFwdSm90INS1_25CollectiveMainloopFwdSm90ILi2EN4cute5tupleIJNS5_1CILi1EEES8_S8_EEENS6_IJNS7_ILi128EEENS7_ILi64EEENS7_ILi256EEEEEELi256ENS_6half_tEfNS_4arch4Sm90ELb0ELb1ELb0ELb1ELb1ELb0ELb0ELb1ELb1ELb1ELb0ELb0EEENS1_21CollectiveEpilogueFwdINS6_IJSA_SC_SB_EEES9_SE_SG_Li256ELb1ELb1ELb0ELb0EEENS1_36VarlenDynamicPersistentTileSchedulerILi128ELi64ELi256ELi128ELb0ELb1ELb1ELb1ELb0ELb1EEEEEEEEEvNT_6ParamsE --------------------------
	.section	.text._ZN7cutlass13device_kernelIN5flash11enable_sm90INS1_16FlashAttnFwdSm90INS1_25CollectiveMainloopFwdSm90ILi2EN4cute5tupleIJNS5_1CILi1EEES8_S8_EEENS6_IJNS7_ILi128EEENS7_ILi64EEENS7_ILi256EEEEEELi256ENS_6half_tEfNS_4arch4Sm90ELb0ELb1ELb0ELb1ELb1ELb0ELb0ELb1ELb1ELb1ELb0ELb0EEENS1_21CollectiveEpilogueFwdINS6_IJSA_SC_SB_EEES9_SE_SG_Li256ELb1ELb1ELb0ELb0EEENS1_36VarlenDynamicPersistentTileSchedulerILi128ELi64ELi256ELi128ELb0ELb1ELb1ELb1ELb0ELb1EEEEEEEEEvNT_6ParamsE,"ax",@progbits
	.align	128
.text._ZN7cutlass13device_kernelIN5flash11enable_sm90INS1_16FlashAttnFwdSm90INS1_25CollectiveMainloopFwdSm90ILi2EN4cute5tupleIJNS5_1CILi1EEES8_S8_EEENS6_IJNS7_ILi128EEENS7_ILi64EEENS7_ILi256EEEEEELi256ENS_6half_tEfNS_4arch4Sm90ELb0ELb1ELb0ELb1ELb1ELb0ELb0ELb1ELb1ELb1ELb0ELb0EEENS1_21CollectiveEpilogueFwdINS6_IJSA_SC_SB_EEES9_SE_SG_Li256ELb1ELb1ELb0ELb0EEENS1_36VarlenDynamicPersistentTileSchedulerILi128ELi64ELi256ELi128ELb0ELb1ELb1ELb1ELb0ELb1EEEEEEEEEvNT_6ParamsE:
        .type           _ZN7cutlass13device_kernelIN5flash11enable_sm90INS1_16FlashAttnFwdSm90INS1_25CollectiveMainloopFwdSm90ILi2EN4cute5tupleIJNS5_1CILi1EEES8_S8_EEENS6_IJNS7_ILi128EEENS7_ILi64EEENS7_ILi256EEEEEELi256ENS_6half_tEfNS_4arch4Sm90ELb0ELb1ELb0ELb1ELb1ELb0ELb0ELb1ELb1ELb1ELb0ELb0EEENS1_21CollectiveEpilogueFwdINS6_IJSA_SC_SB_EEES9_SE_SG_Li256ELb1ELb1ELb0ELb0EEENS1_36VarlenDynamicPersistentTileSchedulerILi128ELi64ELi256ELi128ELb0ELb1ELb1ELb1ELb0ELb1EEEEEEEEEvNT_6ParamsE,@function
        .size           _ZN7cutlass13device_kernelIN5flash11enable_sm90INS1_16FlashAttnFwdSm90INS1_25CollectiveMainloopFwdSm90ILi2EN4cute5tupleIJNS5_1CILi1EEES8_S8_EEENS6_IJNS7_ILi128EEENS7_ILi64EEENS7_ILi256EEEEEELi256ENS_6half_tEfNS_4arch4Sm90ELb0ELb1ELb0ELb1ELb1ELb0ELb0ELb1ELb1ELb1ELb0ELb0EEENS1_21CollectiveEpilogueFwdINS6_IJSA_SC_SB_EEES9_SE_SG_Li256ELb1ELb1ELb0ELb0EEENS1_36VarlenDynamicPersistentTileSchedulerILi128ELi64ELi256ELi128ELb0ELb1ELb1ELb1ELb0ELb1EEEEEEEEEvNT_6ParamsE,(.L_x_3297 - _ZN7cutlass13device_kernelIN5flash11enable_sm90INS1_16FlashAttnFwdSm90INS1_25CollectiveMainloopFwdSm90ILi2EN4cute5tupleIJNS5_1CILi1EEES8_S8_EEENS6_IJNS7_ILi128EEENS7_ILi64EEENS7_ILi256EEEEEELi256ENS_6half_tEfNS_4arch4Sm90ELb0ELb1ELb0ELb1ELb1ELb0ELb0ELb1ELb1ELb1ELb0ELb0EEENS1_21CollectiveEpilogueFwdINS6_IJSA_SC_SB_EEES9_SE_SG_Li256ELb1ELb1ELb0ELb0EEENS1_36VarlenDynamicPersistentTileSchedulerILi128ELi64ELi256ELi128ELb0ELb1ELb1ELb1ELb0ELb1EEEEEEEEEvNT_6ParamsE)
        .other          _ZN7cutlass13device_kernelIN5flash11enable_sm90INS1_16FlashAttnFwdSm90INS1_25CollectiveMainloopFwdSm90ILi2EN4cute5tupleIJNS5_1CILi1EEES8_S8_EEENS6_IJNS7_ILi128EEENS7_ILi64EEENS7_ILi256EEEEEELi256ENS_6half_tEfNS_4arch4Sm90ELb0ELb1ELb0ELb1ELb1ELb0ELb0ELb1ELb1ELb1ELb0ELb0EEENS1_21CollectiveEpilogueFwdINS6_IJSA_SC_SB_EEES9_SE_SG_Li256ELb1ELb1ELb0ELb0EEENS1_36VarlenDynamicPersistentTileSchedulerILi128ELi64ELi256ELi128ELb0ELb1ELb1ELb1ELb0ELb1EEEEEEEEEvNT_6ParamsE,@"STO_CUDA_ENTRY STV_DEFAULT"
_ZN7cutlass13device_kernelIN5flash11enable_sm90INS1_16FlashAttnFwdSm90INS1_25CollectiveMainloopFwdSm90ILi2EN4cute5tupleIJNS5_1CILi1EEES8_S8_EEENS6_IJNS7_ILi128EEENS7_ILi64EEENS7_ILi256EEEEEELi256ENS_6half_tEfNS_4arch4Sm90ELb0ELb1ELb0ELb1ELb1ELb0ELb0ELb1ELb1ELb1ELb0ELb0EEENS1_21CollectiveEpilogueFwdINS6_IJSA_SC_SB_EEES9_SE_SG_Li256ELb1ELb1ELb0ELb0EEENS1_36VarlenDynamicPersistentTileSchedulerILi128ELi64ELi256ELi128ELb0ELb1ELb1ELb1ELb0ELb1EEEEEEEEEvNT_6ParamsE:
        /* <DEDUP_REMOVED lines=45> */
.L_x_1237:
        /* <DEDUP_REMOVED lines=22> */
.L_x_1238:
        /* <DEDUP_REMOVED lines=18> */
.L_x_1239:
        /* <DEDUP_REMOVED lines=22> */
.L_x_1240:
        /* <DEDUP_REMOVED lines=23> */
.L_x_1241:
        /* <DEDUP_REMOVED lines=10> */
.L_x_1243:
        /* <DEDUP_REMOVED lines=14> */
[----:B------:R-:W2:Y:S01]  /*09a0*/  LDL R2, [R1+0x20] ;  /* 0x0000200001027983 */ /* 0x000ea20000100800 */
[----:B------:R-:W-:Y:S01]  /*09b0*/  VIADD R219, R0, 0xffffff80 ;  /* 0xffffff8000db7836 */ /* 0x000fe20000000000 */
[----:B------:R-:W-:Y:S01]  /*09c0*/  R2UR UR6, R11 ;  /* 0x000000000b0672ca */ /* 0x000fe200000e0000 */
[----:B------:R-:W-:Y:S01]  /*09d0*/  UMOV UR38, URZ ;  /* 0x0000003f00267c82 */ /* 0x000fe20008000000 */
[----:B------:R-:W-:Y:S01]  /*09e0*/  R2UR UR5, R9 ;  /* 0x00000000090572ca */ /* 0x000fe200000e0000 */
[----:B------:R-:W-:Y:S01]  /*09f0*/  UMOV UR39, URZ ;  /* 0x0000003f00277c82 */ /* 0x000fe20008000000 */
[----:B------:R-:W-:Y:S02]  /*0a00*/  SHF.R.S32.HI R0, RZ, 0x1f, R219 ;  /* 0x0000001fff007819 */ /* 0x000fe400000114db */
[----:B------:R-:W-:Y:S02]  /*0a10*/  R2UR UR7, R10 ;  /* 0x000000000a0772ca */ /* 0x000fe400000e0000 */
[----:B0-----:R-:W-:-:S02]  /*0a20*/  LEA.HI R3, R0, R219, RZ, 0x4 ;  /* 0x000000db00037211 */ /* 0x001fc400078f20ff */
[CC--:B------:R-:W-:Y:S02]  /*0a30*/  LEA.HI R4, R0.reuse, R219.reuse, RZ, 0x5 ;  /* 0x000000db00047211 */ /* 0x0c0fe400078f28ff */
[----:B------:R-:W-:Y:S02]  /*0a40*/  SHF.R.S32.HI R6, RZ, 0x4, R3 ;  /* 0x00000004ff067819 */ /* 0x000fe40000011403 */
[----:B------:R-:W-:Y:S01]  /*0a50*/  LEA.HI R11, R0, R219, RZ, 0x2 ;  /* 0x000000db000b7211 */ /* 0x000fe200078f10ff */
[----:B------:R-:W-:Y:S01]  /*0a60*/  IMAD.SHL.U32 R5, R4, 0x20, RZ ;  /* 0x0000002004057824 */ /* 0x000fe200078e00ff */
[C---:B------:R-:W-:Y:S02]  /*0a70*/  LOP3.LUT R4, R3.reuse, 0x3fffff0, RZ, 0xc0, !PT ;  /* 0x03fffff003047812 */ /* 0x040fe400078ec0ff */
[----:B------:R-:W-:Y:S02]  /*0a80*/  LEA.HI R3, R3, R6, RZ, 0x1 ;  /* 0x0000000603037211 */ /* 0x000fe400078f08ff */
[----:B------:R-:W-:Y:S01]  /*0a90*/  LOP3.LUT R5, R5, 0xfffffc00, RZ, 0xc0, !PT ;  /* 0xfffffc0005057812 */ /* 0x000fe200078ec0ff */
[----:B------:R-:W-:Y:S01]  /*0aa0*/  IMAD.IADD R4, R219, 0x1, -R4 ;  /* 0x00000001db047824 */ /* 0x000fe200078e0a04 */
[----:B------:R-:W-:-:S03]  /*0ab0*/  LOP3.LUT R3, R3, 0x1ffffffe, RZ, 0xc0, !PT ;  /* 0x1ffffffe03037812 */ /* 0x000fc600078ec0ff */
[----:B------:R-:W-:Y:S02]  /*0ac0*/  IMAD R4, R4, 0x40, R5 ;  /* 0x0000004004047824 */ /* 0x000fe400078e0205 */
[----:B------:R-:W-:Y:S01]  /*0ad0*/  IMAD.IADD R3, R6, 0x1, -R3 ;  /* 0x0000000106037824 */ /* 0x000fe200078e0a03 */
[----:B------:R-:W-:-:S03]  /*0ae0*/  LOP3.LUT R6, R11, 0xfffffffc, RZ, 0xc0, !PT ;  /* 0xfffffffc0b067812 */ /* 0x000fc600078ec0ff */
[----:B------:R-:W-:Y:S02]  /*0af0*/  IMAD R213, R3, 0x8, R4 ;  /* 0x0000000803d57824 */ /* 0x000fe400078e0204 */
[----:B------:R-:W-:Y:S01]  /*0b00*/  IMAD.IADD R5, R219, 0x1, -R6 ;  /* 0x00000001db057824 */ /* 0x000fe200078e0a06 */
[----:B--2---:R-:W-:Y:S02]  /*0b10*/  R2UR UR4, R2 ;  /* 0x00000000020472ca */ /* 0x004fe400000e0000 */
[CC--:B------:R-:W-:Y:S02]  /*0b20*/  LEA.HI R2, R0.reuse, R219.reuse, RZ, 0x7 ;  /* 0x000000db00027211 */ /* 0x0c0fe400078f38ff */
[----:B------:R-:W-:Y:S02]  /*0b30*/  LEA.HI R0, R0, R219, RZ, 0x3 ;  /* 0x000000db00007211 */ /* 0x000fe400078f18ff */
[----:B------:R-:W-:Y:S02]  /*0b40*/  LOP3.LUT R210, R2, 0xffffff80, RZ, 0xc0, !PT ;  /* 0xffffff8002d27812 */ /* 0x000fe400078ec0ff */
[----:B------:R-:W-:-:S02]  /*0b50*/  SHF.R.S32.HI R211, RZ, 0x7, R2 ;  /* 0x00000007ffd37819 */ /* 0x000fc40000011402 */
[----:B------:R-:W-:Y:S01]  /*0b60*/  SHF.R.S32.HI R207, RZ, 0x3, R0 ;  /* 0x00000003ffcf7819 */ /* 0x000fe20000011400 */
[----:B------:R-:W-:Y:S01]  /*0b70*/  IMAD.IADD R210, R219, 0x1, -R210 ;  /* 0x00000001dbd27824 */ /* 0x000fe200078e0ad2 */
[----:B------:R-:W-:Y:S01]  /*0b80*/  LEA.HI R2, R2, R211, RZ, 0x1 ;  /* 0x000000d302027211 */ /* 0x000fe200078f08ff */
[----:B------:R-:W-:-:S03]  /*0b90*/  ULOP3.LUT UR8, UR4, 0x1, URZ, 0xfc, !UPT ;  /* 0x0000000104087892 */ /* 0x000fc6000f8efc3f */
[----:B------:R-:W-:Y:S01]  /*0ba0*/  SHF.R.S32.HI R7, RZ, 0x1f, R210 ;  /* 0x0000001fff077819 */ /* 0x000fe200000114d2 */
[----:B------:R-:W-:Y:S01]  /*0bb0*/  UMOV UR4, URZ ;  /* 0x0000003f00047c82 */ /* 0x000fe20008000000 */
[----:B------:R-:W-:Y:S01]  /*0bc0*/  LOP3.LUT R6, R2, 0x3fffffe, RZ, 0xc0, !PT ;  /* 0x03fffffe02067812 */ /* 0x000fe200078ec0ff */
[----:B------:R-:W-:Y:S01]  /*0bd0*/  IMAD.U32 R214, RZ, RZ, UR8 ;  /* 0x00000008ffd67e24 */ /* 0x000fe2000f8e00ff */
[-C--:B------:R-:W-:Y:S01]  /*0be0*/  LEA.HI R8, R7, R210.reuse, RZ, 0x2 ;  /* 0x000000d207087211 */ /* 0x080fe200078f10ff */
[----:B------:R-:W-:Y:S01]  /*0bf0*/  IMAD.U32 R209, RZ, RZ, UR4 ;  /* 0x00000004ffd17e24 */ /* 0x000fe2000f8e00ff */
[----:B------:R-:W-:Y:S01]  /*0c00*/  LOP3.LUT R2, R0, 0xfffffff8, RZ, 0xc0, !PT ;  /* 0xfffffff800027812 */ /* 0x000fe200078ec0ff */
[----:B------:R-:W-:Y:S01]  /*0c10*/  IMAD.IADD R6, R211, 0x1, -R6 ;  /* 0x00000001d3067824 */ /* 0x000fe200078e0a06 */
[--C-:B------:R-:W-:Y:S02]  /*0c20*/  SHF.R.S32.HI R9, RZ, 0x2, R8.reuse ;  /* 0x00000002ff097819 */ /* 0x100fe40000011408 */
[----:B------:R-:W-:Y:S01]  /*0c30*/  SHF.R.S32.HI R10, RZ, 0x1f, R8 ;  /* 0x0000001fff0a7819 */ /* 0x000fe20000011408 */
[----:B------:R-:W-:Y:S01]  /*0c40*/  IMAD.IADD R205, R219, 0x1, -R2 ;  /* 0x00000001dbcd7824 */ /* 0x000fe200078e0a02 */
[----:B------:R-:W-:-:S02]  /*0c50*/  LEA.HI R7, R7, R210, RZ, 0x5 ;  /* 0x000000d207077211 */ /* 0x000fc400078f28ff */
[----:B------:R-:W-:Y:S02]  /*0c60*/  LEA.HI R10, R10, R9, RZ, 0x3 ;  /* 0x000000090a0a7211 */ /* 0x000fe400078f18ff */
[----:B------:R-:W-:Y:S02]  /*0c70*/  SHF.R.S32.HI R7, RZ, 0x5, R7 ;  /* 0x00000005ff077819 */ /* 0x000fe40000011407 */
[----:B------:R-:W-:Y:S02]  /*0c80*/  LOP3.LUT R10, R10, 0xfffffff8, RZ, 0xc0, !PT ;  /* 0xfffffff80a0a7812 */ /* 0x000fe400078ec0ff */
[----:B------:R-:W-:Y:S02]  /*0c90*/  SHF.L.U32 R23, R205, 0x3, RZ ;  /* 0x00000003cd177819 */ /* 0x000fe400000006ff */
[----:B------:R-:W-:Y:S01]  /*0ca0*/  LOP3.LUT R19, R8, 0x7ffffffc, RZ, 0xc0, !PT ;  /* 0x7ffffffc08137812 */ /* 0x000fe200078ec0ff */
[----:B------:R-:W-:Y:S01]  /*0cb0*/  IMAD.IADD R10, R9, 0x1, -R10 ;  /* 0x00000001090a7824 */ /* 0x000fe200078e0a0a */
[----:B------:R-:W-:Y:S01]  /*0cc0*/  LEA.HI R9, R5, R5, RZ, 0x1 ;  /* 0x0000000505097211 */ /* 0x000fe200078f08ff */
[----:B------:R-:W-:Y:S01]  /*0cd0*/  VIADD R203, R23, 0x40 ;  /* 0x0000004017cb7836 */ /* 0x000fe20000000000 */
[----:B------:R-:W-:Y:S01]  /*0ce0*/  SHF.R.S32.HI R218, RZ, 0x1f, R23 ;  /* 0x0000001fffda7819 */ /* 0x000fe20000011417 */
[----:B------:R-:W-:Y:S01]  /*0cf0*/  IMAD R7, R7, 0x10, R10 ;  /* 0x0000001007077824 */ /* 0x000fe200078e020a */
[----:B------:R-:W-:Y:S01]  /*0d00*/  LOP3.LUT R10, R9, 0x1ffffffe, RZ, 0xc0, !PT ;  /* 0x1ffffffe090a7812 */ /* 0x000fe200078ec0ff */
[C---:B------:R-:W-:Y:S01]  /*0d10*/  VIADD R202, R23.reuse, 0x80 ;  /* 0x0000008017ca7836 */ /* 0x040fe20000000000 */
[----:B------:R-:W-:Y:S01]  /*0d20*/  SHF.R.S32.HI R217, RZ, 0x1f, R203 ;  /* 0x0000001fffd97819 */ /* 0x000fe200000114cb */
[----:B------:R-:W-:-:S02]  /*0d30*/  VIADD R204, R23, 0xc0 ;  /* 0x000000c017cc7836 */ /* 0x000fc40000000000 */
[----:B------:R-:W-:Y:S01]  /*0d40*/  IMAD.IADD R5, R5, 0x1, -R10 ;  /* 0x0000000105057824 */ /* 0x000fe200078e0a0a */
[----:B------:R-:W-:Y:S01]  /*0d50*/  SHF.R.S32.HI R216, RZ, 0x1f, R202 ;  /* 0x0000001fffd87819 */ /* 0x000fe200000114ca */
[----:B------:R-:W-:Y:S01]  /*0d60*/  IMAD R212, R6, 0x40, R7 ;  /* 0x0000004006d47824 */ /* 0x000fe200078e0207 */
[----:B------:R-:W-:Y:S01]  /*0d70*/  SHF.R.S32.HI R215, RZ, 0x1f, R204 ;  /* 0x0000001fffd77819 */ /* 0x000fe200000114cc */
[----:B------:R-:W-:Y:S02]  /*0d80*/  IMAD.IADD R19, R210, 0x1, -R19 ;  /* 0x00000001d2137824 */ /* 0x000fe400078e0a13 */
[----:B------:R-:W-:-:S07]  /*0d90*/  IMAD R200, R5, 0x8, R212 ;  /* 0x0000000805c87824 */ /* 0x000fce00078e02d4 */
.L_x_1351:
[----:B------:R-:W-:Y:S01]  /*0da0*/  ULDC.64 UR8, c[0x0][0xa28] ;  /* 0x00028a0000087ab9 */ /* 0x000fe20000000a00 */
[----:B------:R-:W-:Y:S01]  /*0db0*/  ULDC UR4, c[0x0][0x424] ;  /* 0x0001090000047ab9 */ /* 0x000fe20000000800 */
[----:B------:R-:W-:-:S04]  /*0dc0*/  UISETP.NE.U32.AND UP0, UPT, UR8, URZ, UPT ;  /* 0x0000003f0800728c */ /* 0x000fc8000bf05070 */
[----:B------:R-:W-:-:S03]  /*0dd0*/  UISETP.NE.AND.EX UP0, UPT, UR9, URZ, UPT, UP0 ;  /* 0x0000003f0900728c */ /* 0x000fc6000bf05300 */
[----:B------:R-:W-:Y:S02]  /*0de0*/  ULDC.64 UR8, c[0x0][0xa18] ;  /* 0x0002860000087ab9 */ /* 0x000fe40000000a00 */
[----:B------:R-:W-:Y:S01]  /*0df0*/  UISETP.NE.U32.AND UP1, UPT, UR8, URZ, UPT ;  /* 0x0000003f0800728c */ /* 0x000fe2000bf25070 */
[----:B------:R-:W-:-:S03]  /*0e00*/  PLOP3.LUT P0, PT, PT, PT, UP0, 0x80, 0x0 ;  /* 0x000000000000781c */ /* 0x000fc60003f0f008 */
[----:B------:R-:W-:-:S03]  /*0e10*/  UISETP.NE.AND.EX UP1, UPT, UR9, URZ, UPT, UP1 ;  /* 0x0000003f0900728c */ /* 0x000fc6000bf25310 */
[----:B------:R-:W-:Y:S02]  /*0e20*/  @UP0 ULDC.64 UR8, c[0x0][0xa28] ;  /* 0x00028a0000080ab9 */ /* 0x000fe40000000a00 */
[----:B------:R-:W-:Y:S01]  /*0e30*/  @UP0 UIMAD.WIDE UR8, UR6, 0x4, UR8 ;  /* 0x00000004060808a5 */ /* 0x000fe2000f8e0208 */
[----:B------:R-:W-:-:S05]  /*0e40*/  PLOP3.LUT P2, PT, PT, PT, UP1, 0x80, 0x0 ;  /* 0x000000000000781c */ /* 0x000fca0003f4f018 */
[----:B------:R-:W-:Y:S01]  /*0e50*/  @UP1 ULDC.64 UR10, c[0x0][0xa18] ;  /* 0x00028600000a1ab9 */ /* 0x000fe20000000a00 */
[----:B0-2-4-:R-:W-:Y:S02]  /*0e60*/  IMAD.U32 R2, RZ, RZ, UR8 ;  /* 0x00000008ff027e24 */ /* 0x015fe4000f8e00ff */
[----:B------:R-:W-:Y:S01]  /*0e70*/  IMAD.U32 R3, RZ, RZ, UR9 ;  /* 0x00000009ff037e24 */ /* 0x000fe2000f8e00ff */
[----:B------:R-:W-:-:S04]  /*0e80*/  @UP1 UIMAD.WIDE UR8, UR6, 0x4, UR10 ;  /* 0x00000004060818a5 */ /* 0x000fc8000f8e020a */
[----:B------:R-:W2:Y:S02]  /*0e90*/  @P0 LDG.E R2, desc[UR36][R2.64] ;  /* 0x0000002402020981 */ /* 0x000ea4000c1e1900 */
[----:B------:R-:W-:Y:S02]  /*0ea0*/  IMAD.U32 R4, RZ, RZ, UR8 ;  /* 0x00000008ff047e24 */ /* 0x000fe4000f8e00ff */
[----:B------:R-:W-:Y:S01]  /*0eb0*/  IMAD.U32 R5, RZ, RZ, UR9 ;  /* 0x00000009ff057e24 */ /* 0x000fe2000f8e00ff */
[----:B------:R-:W-:-:S04]  /*0ec0*/  ULDC.64 UR8, c[0x0][0x418] ;  /* 0x0001060000087ab9 */ /* 0x000fc80000000a00 */
[----:B---3--:R-:W3:Y:S01]  /*0ed0*/  @P2 LDG.E R4, desc[UR36][R4.64] ;  /* 0x0000002404042981 */ /* 0x008ee2000c1e1900 */
[----:B------:R-:W-:Y:S01]  /*0ee0*/  UISETP.NE.U32.AND UP0, UPT, UR8, URZ, UPT ;  /* 0x0000003f0800728c */ /* 0x000fe2000bf05070 */
[----:B------:R-:W-:Y:S01]  /*0ef0*/  IMAD.U32 R206, RZ, RZ, UR7 ;  /* 0x00000007ffce7e24 */ /* 0x000fe2000f8e00ff */
[----:B------:R-:W-:Y:S02]  /*0f00*/  UMOV UR42, URZ ;  /* 0x0000003f002a7c82 */ /* 0x000fe40008000000 */
[----:B------:R-:W-:-:S03]  /*0f10*/  UISETP.NE.AND.EX UP0, UPT, UR9, URZ, UPT, UP0 ;  /* 0x0000003f0900728c */ /* 0x000fc6000bf05300 */
[----:B------:R-:W-:Y:S01]  /*0f20*/  ULDC.64 UR8, c[0x0][0xa20] ;  /* 0x0002880000087ab9 */ /* 0x000fe20000000a00 */
[----:B------:R-:W-:Y:S01]  /*0f30*/  USEL UR4, UR4, 0x1, UP0 ;  /* 0x0000000104047887 */ /* 0x000fe20008000000 */
[----:B------:R-:W-:Y:S01]  /*0f40*/  ISETP.NE.U32.AND P1, PT, RZ, UR8, PT ;  /* 0x00000008ff007c0c */ /* 0x000fe2000bf25070 */
[----:B------:R-:W-:Y:S02]  /*0f50*/  ULDC UR8, c[0x0][0x2f0] ;  /* 0x0000bc0000087ab9 */ /* 0x000fe40000000800 */
[----:B------:R-:W-:Y:S01]  /*0f60*/  UIMAD UR4, UR4, UR8, URZ ;  /* 0x00000008040472a4 */ /* 0x000fe2000f8e023f */
[----:B------:R-:W-:Y:S02]  /*0f70*/  ISETP.NE.AND.EX P1, PT, RZ, UR9, PT, P1 ;  /* 0x00000009ff007c0c */ /* 0x000fe4000bf25310 */
[----:B--2---:R-:W-:Y:S02]  /*0f80*/  @P0 R2UR UR42, R2 ;  /* 0x00000000022a02ca */ /* 0x004fe400000e0000 */
[----:B---3--:R-:W-:Y:S01]  /*0f90*/  @P2 R2UR UR41, R4 ;  /* 0x00000000042922ca */ /* 0x008fe200000e0000 */
[----:B-1----:R-:W-:-:S14]  /*0fa0*/  @P2 BRA `(.L_x_1244) ;  /* 0x0000000000382947 */ /* 0x002fdc0003800000 */
[----:B------:R-:W-:Y:S01]  /*0fb0*/  ULDC.64 UR8, c[0x0][0xa00] ;  /* 0x0002800000087ab9 */ /* 0x000fe20000000a00 */
[----:B------:R-:W-:Y:S01]  /*0fc0*/  ULDC UR41, c[0x0][0x288] ;  /* 0x0000a20000297ab9 */ /* 0x000fe20000000800 */
[----:B------:R-:W-:-:S04]  /*0fd0*/  ISETP.NE.U32.AND P0, PT, RZ, UR8, PT ;  /* 0x00000008ff007c0c */ /* 0x000fc8000bf05070 */
[----:B------:R-:W-:-:S13]  /*0fe0*/  ISETP.NE.AND.EX P0, PT, RZ, UR9, PT, P0 ;  /* 0x00000009ff007c0c */ /* 0x000fda000bf05300 */
[----:B------:R-:W-:Y:S05]  /*0ff0*/  @!P0 BRA `(.L_x_1244) ;  /* 0x0000000000248947 */ /* 0x000fea0003800000 */
[----:B------:R-:W-:Y:S02]  /*1000*/  ULDC.64 UR8, c[0x0][0xa00] ;  /* 0x0002800000087ab9 */ /* 0x000fe40000000a00 */
[----:B------:R-:W-:-:S06]  /*1010*/  UIMAD.WIDE UR8, UR6, 0x4, UR8 ;  /* 0x00000004060878a5 */ /* 0x000fcc000f8e0208 */
[----:B------:R-:W-:Y:S02]  /*1020*/  IMAD.U32 R2, RZ, RZ, UR8 ;  /* 0x00000008ff027e24 */ /* 0x000fe4000f8e00ff */
[----:B------:R-:W-:-:S05]  /*1030*/  IMAD.U32 R3, RZ, RZ, UR9 ;  /* 0x00000009ff037e24 */ /* 0x000fca000f8e00ff */
[----:B------:R-:W2:Y:S04]  /*1040*/  LDG.E R4, desc[UR36][R2.64] ;  /* 0x0000002402047981 */ /* 0x000ea8000c1e1900 */
[----:B------:R-:W3:Y:S01]  /*1050*/  LDG.E R0, desc[UR36][R2.64+0x4] ;  /* 0x0000042402007981 */ /* 0x000ee2000c1e1900 */
[----:B--2---:R-:W-:Y:S02]  /*1060*/  R2UR UR41, R4 ;  /* 0x00000000042972ca */ /* 0x004fe400000e0000 */
[----:B---3--:R-:W-:-:S13]  /*1070*/  R2UR UR7, R0 ;  /* 0x00000000000772ca */ /* 0x008fda00000e0000 */
[----:B------:R-:W-:-:S12]  /*1080*/  UIADD3 UR41, -UR41, UR7, URZ ;  /* 0x0000000729297290 */ /* 0x000fd8000fffe13f */
.L_x_1244:
[----:B------:R-:W-:Y:S01]  /*1090*/  IMAD.U32 R208, RZ, RZ, UR6 ;  /* 0x00000006ffd07e24 */ /* 0x000fe2000f8e00ff */
[----:B------:R-:W-:Y:S06]  /*10a0*/  @!P1 BRA `(.L_x_1245) ;  /* 0x00000000001c9947 */ /* 0x000fec0003800000 */
[----:B------:R-:W-:Y:S02]  /*10b0*/  ULDC.64 UR8, c[0x0][0xa20] ;  /* 0x0002880000087ab9 */ /* 0x000fe40000000a00 */
[----:B------:R-:W-:-:S06]  /*10c0*/  UIMAD.WIDE UR6, UR6, 0x4, UR8 ;  /* 0x00000004060678a5 */ /* 0x000fcc000f8e0208 */
[----:B------:R-:W-:Y:S01]  /*10d0*/  IMAD.U32 R2, RZ, RZ, UR6 ;  /* 0x00000006ff027e24 */ /* 0x000fe2000f8e00ff */
[----:B------:R-:W-:-:S05]  /*10e0*/  MOV R3, UR7 ;  /* 0x0000000700037c02 */ /* 0x000fca0008000f00 */
[----:B------:R-:W2:Y:S02]  /*10f0*/  LDG.E R2, desc[UR36][R2.64] ;  /* 0x0000002402027981 */ /* 0x000ea4000c1e1900 */
[----:B--2---:R-:W-:Y:S01]  /*1100*/  R2UR UR4, R2 ;  /* 0x00000000020472ca */ /* 0x004fe200000e0000 */
[----:B------:R-:W-:-:S14]  /*1110*/  BRA `(.L_x_1246) ;  /* 0x0000000000347947 */ /* 0x000fdc0003800000 */
.L_x_1245:
[----:B------:R-:W-:Y:S02]  /*1120*/  ULDC.64 UR8, c[0x0][0xa08] ;  /* 0x0002820000087ab9 */ /* 0x000fe40000000a00 */
        /* <DEDUP_REMOVED lines=12> */
.L_x_1246:
[----:B------:R-:W-:Y:S01]  /*11f0*/  ULDC UR6, c[0x0][0x448] ;  /* 0x0001120000067ab9 */ /* 0x000fe20000000800 */
[----:B------:R-:W-:Y:S02]  /*1200*/  USHF.L.U32 UR60, UR5, 0x7, URZ ;  /* 0x00000007053c7899 */ /* 0x000fe4000800063f */
[----:B------:R-:W-:Y:S02]  /*1210*/  UISETP.NE.AND UP0, UPT, UR6, 0x1, UPT ;  /* 0x000000010600788c */ /* 0x000fe4000bf05270 */
[----:B------:R-:W-:Y:S02]  /*1220*/  UIADD3 UR42, -UR42, UR4, URZ ;  /* 0x000000042a2a7290 */ /* 0x000fe4000fffe13f */
[----:B------:R-:W-:Y:S02]  /*1230*/  UIADD3 UR8, UR60, 0x7f, URZ ;  /* 0x0000007f3c087890 */ /* 0x000fe4000fffe03f */
[----:B------:R-:W-:Y:S02]  /*1240*/  UP2UR UR4, UPR, URZ, 0x1 ;  /* 0x000000013f047883 */ /* 0x000fe40008000000 */
[----:B------:R-:W-:-:S03]  /*1250*/  UIADD3 UR9, UR42, 0x1, -UR41 ;  /* 0x000000012a097890 */ /* 0x000fc6000fffe829 */
[----:B------:R-:W-:Y:S01]  /*1260*/  @UP0 ULDC UR6, c[0x0][0x44c] ;  /* 0x0001130000060ab9 */ /* 0x000fe20000000800 */
[----:B------:R-:W-:Y:S01]  /*1270*/  IMAD.U32 R22, RZ, RZ, UR4 ;  /* 0x00000004ff167e24 */ /* 0x000fe2000f8e00ff */
[----:B------:R-:W-:Y:S01]  /*1280*/  UIMAD.WIDE.U32 UR6, UR8, UR6, URZ ;  /* 0x00000006080672a5 */ /* 0x000fe2000f8e003f */
[----:B------:R-:W-:Y:S01]  /*1290*/  @UP0 ULDC UR10, c[0x0][0x450] ;  /* 0x00011400000a0ab9 */ /* 0x000fe20000000800 */
[----:B------:R-:W-:Y:S02]  /*12a0*/  ULDC.64 UR4, c[0x0][0x9e0] ;  /* 0x0002780000047ab9 */ /* 0x000fe40000000a00 */
[----:B------:R-:W-:Y:S02]  /*12b0*/  @UP0 USHF.R.U32.HI UR8, URZ, UR10, UR7 ;  /* 0x0000000a3f080299 */ /* 0x000fe40008011607 */
[----:B------:R-:W-:Y:S02]  /*12c0*/  UISETP.GE.AND UP0, UPT, UR5, 0x1, UPT ;  /* 0x000000010500788c */ /* 0x000fe4000bf06270 */
[----:B------:R-:W-:-:S02]  /*12d0*/  UIADD3 UR8, UR9, UR8, URZ ;  /* 0x0000000809087290 */ /* 0x000fc4000fffe03f */
[----:B------:R-:W-:Y:S02]  /*12e0*/  UP2UR UR43, UPR, URZ, 0x1 ;  /* 0x000000013f2b7883 */ /* 0x000fe40008000000 */
[----:B------:R-:W-:Y:S01]  /*12f0*/  PLOP3.LUT P0, PT, PT, PT, UP0, 0x40, 0x0 ;  /* 0x000000000000781c */ /* 0x000fe20003f0e808 */
[----:B------:R-:W-:-:S06]  /*1300*/  UIADD3 UR4, UR8, UR4, URZ ;  /* 0x0000000408047290 */ /* 0x000fcc000fffe03f */
[----:B------:R-:W-:-:S06]  /*1310*/  IMAD.U32 R0, RZ, RZ, UR4 ;  /* 0x00000004ff007e24 */ /* 0x000fcc000f8e00ff */
[----:B------:R-:W-:Y:S05]  /*1320*/  @P0 BRA `(.L_x_1247) ;  /* 0x0000000000400947 */ /* 0x000fea0003800000 */
        /* <DEDUP_REMOVED lines=10> */
.L_x_1248:
[----:B------:R-:W-:-:S11]  /*13d0*/  UISETP.NE.AND UP0, UPT, UR5, 0x1, UPT ;  /* 0x000000010500788c */ /* 0x000fd6000bf05270 */
[----:B------:R-:W-:Y:S02]  /*13e0*/  @UP0 ULDC.64 UR8, c[0x0][0x9e8] ;  /* 0x00027a0000080ab9 */ /* 0x000fe40000000a00 */
[----:B------:R-:W-:-:S04]  /*13f0*/  UIMAD.WIDE.U32 UR6, UR4, UR8, URZ ;  /* 0x00000008040672a5 */ /* 0x000fc8000f8e003f */
[----:B------:R-:W-:-:S12]  /*1400*/  @UP0 USHF.R.U32.HI UR4, URZ, UR9, UR7 ;  /* 0x000000093f040299 */ /* 0x000fd80008011607 */
.L_x_1249:
[----:B------:R-:W-:-:S06]  /*1410*/  UIMAD UR4, UR4, UR5, UR5 ;  /* 0x00000005040472a4 */ /* 0x000fcc000f8e0205 */
[----:B------:R-:W-:-:S07]  /*1420*/  VIMNMX R0, R0, UR4, PT ;  /* 0x0000000400007c48 */ /* 0x000fce000bfe0100 */
.L_x_1247:
[----:B------:R-:W-:Y:S01]  /*1430*/  R2UR UR4, R22 ;  /* 0x00000000160472ca */ /* 0x000fe200000e0000 */
[----:B------:R-:W-:Y:S01]  /*1440*/  UMOV UR9, UR60 ;  /* 0x0000003c00097c82 */ /* 0x000fe20008000000 */
[----:B------:R-:W-:Y:S01]  /*1450*/  VIADD R0, R0, 0x3f ;  /* 0x0000003f00007836 */ /* 0x000fe20000000000 */
[----:B------:R-:W-:Y:S01]  /*1460*/  UIADD3 UR48, UR42, -UR41, URZ ;  /* 0x800000292a307290 */ /* 0x000fe2000fffe03f */
[----:B------:R-:W-:-:S03]  /*1470*/  ULDC UR10, c[0x0][0x9dc] ;  /* 0x00027700000a7ab9 */ /* 0x000fc60000000800 */
[----:B------:R-:W-:-:S04]  /*1480*/  SHF.R.S32.HI R3, RZ, 0x1f, R0 ;  /* 0x0000001fff037819 */ /* 0x000fc80000011400 */
[----:B------:R-:W-:Y:S02]  /*1490*/  LEA.HI R3, R3, R0, RZ, 0x6 ;  /* 0x0000000003037211 */ /* 0x000fe400078f30ff */
[----:B------:R-:W-:Y:S02]  /*14a0*/  UISETP.NE.AND UP0, UPT, UR4, URZ, UPT ;  /* 0x0000003f0400728c */ /* 0x000fe4000bf05270 */
[----:B------:R-:W-:Y:S01]  /*14b0*/  UIADD3 UR4, UR42, 0x3f, URZ ;  /* 0x0000003f2a047890 */ /* 0x000fe2000fffe03f */
[----:B------:R-:W-:-:S03]  /*14c0*/  SHF.R.S32.HI R3, RZ, 0x6, R3 ;  /* 0x00000006ff037819 */ /* 0x000fc60000011403 */
[----:B------:R-:W-:-:S04]  /*14d0*/  USHF.R.S32.HI UR8, URZ, 0x1f, UR4 ;  /* 0x0000001f3f087899 */ /* 0x000fc80008011404 */
[----:B------:R-:W-:Y:S01]  /*14e0*/  ULEA.HI UR8, UR8, UR4, URZ, 0x6 ;  /* 0x0000000408087291 */ /* 0x000fe2000f8f303f */
[----:B------:R-:W-:Y:S01]  /*14f0*/  @UP0 ULDC UR6, c[0x0][0x44c] ;  /* 0x0001130000060ab9 */ /* 0x000fe20000000800 */
[----:B------:R-:W-:Y:S01]  /*1500*/  @UP0 ULDC UR11, c[0x0][0x450] ;  /* 0x00011400000b0ab9 */ /* 0x000fe20000000800 */
[----:B------:R-:W-:Y:S02]  /*1510*/  UIMAD.WIDE.U32 UR6, UR60, UR6, URZ ;  /* 0x000000063c0672a5 */ /* 0x000fe4000f8e003f */
[----:B------:R-:W-:Y:S02]  /*1520*/  USHF.R.S32.HI UR8, URZ, 0x6, UR8 ;  /* 0x000000063f087899 */ /* 0x000fe40008011408 */
[----:B------:R-:W-:Y:S02]  /*1530*/  @UP0 USHF.R.U32.HI UR9, URZ, UR11, UR7 ;  /* 0x0000000b3f090299 */ /* 0x000fe40008011607 */
[----:B------:R-:W-:Y:S02]  /*1540*/  UISETP.GE.AND UP0, UPT, UR5, 0x1, UPT ;  /* 0x000000010500788c */ /* 0x000fe4000bf06270 */
[----:B------:R-:W-:Y:S01]  /*1550*/  UIADD3 UR4, UR48, UR9, URZ ;  /* 0x0000000930047290 */ /* 0x000fe2000fffe03f */
[----:B------:R-:W-:-:S03]  /*1560*/  VIMNMX R62, R3, UR8, PT ;  /* 0x00000008033e7c48 */ /* 0x000fc6000bfe0100 */
[----:B------:R-:W-:Y:S01]  /*1570*/  PLOP3.LUT P0, PT, PT, PT, UP0, 0x40, 0x0 ;  /* 0x000000000000781c */ /* 0x000fe20003f0e808 */
[----:B------:R-:W-:-:S12]  /*1580*/  UIADD3 UR9, UR4, -UR10, URZ ;  /* 0x8000000a04097290 */ /* 0x000fd8000fffe03f */
        /* <DEDUP_REMOVED lines=11> */
.L_x_1251:
[----:B------:R-:W-:-:S11]  /*1640*/  UISETP.NE.AND UP0, UPT, UR5, 0x1, UPT ;  /* 0x000000010500788c */ /* 0x000fd6000bf05270 */
[----:B------:R-:W-:Y:S02]  /*1650*/  @UP0 ULDC.64 UR10, c[0x0][0x9e8] ;  /* 0x00027a00000a0ab9 */ /* 0x000fe40000000a00 */
[----:B------:R-:W-:-:S04]  /*1660*/  UIMAD.WIDE.U32 UR6, UR4, UR10, URZ ;  /* 0x0000000a040672a5 */ /* 0x000fc8000f8e003f */
[----:B------:R-:W-:-:S12]  /*1670*/  @UP0 USHF.R.U32.HI UR4, URZ, UR11, UR7 ;  /* 0x0000000b3f040299 */ /* 0x000fd80008011607 */
.L_x_1252:
[----:B------:R-:W-:-:S04]  /*1680*/  UIMAD UR4, UR4, UR5, URZ ;  /* 0x00000005040472a4 */ /* 0x000fc8000f8e023f */
[----:B------:R-:W-:-:S04]  /*1690*/  UISETP.LT.AND UP0, UPT, UR9, UR4, UPT ;  /* 0x000000040900728c */ /* 0x000fc8000bf01270 */
[----:B------:R-:W-:-:S12]  /*16a0*/  USEL UR9, UR9, UR4, !UP0 ;  /* 0x0000000409097287 */ /* 0x000fd8000c000000 */
.L_x_1250:
        /* <DEDUP_REMOVED lines=33> */
[----:B------:R-:W-:Y:S01]  /*18c0*/  CS2R R104, SRZ ;  /* 0x0000000000687805 */ /* 0x000fe2000001ff00 */
[----:B------:R-:W-:Y:S01]  /*18d0*/  IMAD.MOV.U32 R166, RZ, RZ, RZ ;  /* 0x000000ffffa67224 */ /* 0x000fe200078e00ff */
        /* <DEDUP_REMOVED lines=36> */
[----:B------:R-:W-:Y:S01]  /*1b20*/  IMAD.MOV.U32 R8, RZ, RZ, RZ ;  /* 0x000000ffff087224 */ /* 0x000fe200078e00ff */
        /* <DEDUP_REMOVED lines=35> */
.L_x_1254:
        /* <DEDUP_REMOVED lines=11> */
.L_x_1446:
[----:B------:R-:W-:Y:S05]  /*1e10*/  @!P0 BRA `(.L_x_1256) ;  /* 0x0000000000048947 */ /* 0x000fea0003800000 */
[----:B------:R-:W-:Y:S01]  /*1e20*/  BPT.TRAP 0x1 ;  /* 0x000000040000795c */ /* 0x000fe20000300000 */
.L_x_1256:
[----:B0-----:R-:W-:Y:S02]  /*1e30*/  IMAD.U32 R3, RZ, RZ, UR39 ;  /* 0x00000027ff037e24 */ /* 0x001fe4000f8e00ff */
[----:B------:R-:W-:-:S03]  /*1e40*/  IMAD.U32 R0, RZ, RZ, UR38 ;  /* 0x00000026ff007e24 */ /* 0x000fc6000f8e00ff */
[----:B------:R-:W-:Y:S02]  /*1e50*/  LEA R3, R3, UR40, 0x3 ;  /* 0x0000002803037c11 */ /* 0x000fe4000f8e18ff */
[----:B------:R-:W-:-:S04]  /*1e60*/  SHF.L.U32 R0, R0, 0x1f, RZ ;  /* 0x0000001f00007819 */ /* 0x000fc800000006ff */
[----:B------:R0:W1:Y:S01]  /*1e70*/  SYNCS.PHASECHK.TRANS64.TRYWAIT P1, [R3+URZ+0x30830], R0 ;  /* 0x03083000030075a7 */ /* 0x000062000802017f */
[----:B------:R-:W-:Y:S05]  /*1e80*/  @!P0 BRA `(.L_x_1257) ;  /* 0x0000000000048947 */ /* 0x000fea0003800000 */
[----:B------:R-:W-:Y:S01]  /*1e90*/  BPT.TRAP 0x1 ;  /* 0x000000040000795c */ /* 0x000fe20000300000 */
.L_x_1257:
[----:B-1----:R-:W-:Y:S05]  /*1ea0*/  @P1 BRA `(.L_x_1258) ;  /* 0x0000000000081947 */ /* 0x002fea0003800000 */
[----:B------:R-:W1:Y:S02]  /*1eb0*/  SYNCS.PHASECHK.TRANS64.TRYWAIT P1, [R3+URZ+0x30830], R0 ;  /* 0x03083000030075a7 */ /* 0x000e64000802017f */
[----:B-1----:R-:W-:Y:S05]  /*1ec0*/  @!P1 BRA `(.L_x_1259) ;  /* 0x0000013400a09947 */ /* 0x002fea0003800000 */
.L_x_1258:
        /* <DEDUP_REMOVED lines=101> */
[----:B------:R-:W-:Y:S01]  /*2520*/  MOV R6, UR8 ;  /* 0x0000000800067c02 */ /* 0x000fe20008000f00 */
        /* <DEDUP_REMOVED lines=41> */
.L_x_1260:
[----:B------:R-:W-:Y:S01]  /*27c0*/  R2UR UR4, R22 ;  /* 0x00000000160472ca */ /* 0x000fe200000e0000 */
[----:B------:R-:W2:Y:S01]  /*27d0*/  S2UR UR6, SR_CgaCtaId ;  /* 0x00000000000679c3 */ /* 0x000ea20000008800 */
[----:B01----:R-:W-:Y:S01]  /*27e0*/  VIADD R0, R200, UR60 ;  /* 0x0000003cc8007c36 */ /* 0x003fe20008000000 */
[----:B------:R-:W-:Y:S01]  /*27f0*/  UISETP.NE.AND UP0, UPT, UR43, URZ, UPT ;  /* 0x0000003f2b00728c */ /* 0x000fe2000bf05270 */
[----:B------:R-:W-:Y:S01]  /*2800*/  IMAD.U32 R18, RZ, RZ, UR41 ;  /* 0x00000029ff127e24 */ /* 0x000fe2000f8e00ff */
[----:B------:R-:W-:Y:S01]  /*2810*/  ULDC UR7, c[0x0][0x9e0] ;  /* 0x0002780000077ab9 */ /* 0x000fe20000000800 */
[----:B------:R-:W-:-:S07]  /*2820*/  IMAD.MOV.U32 R2, RZ, RZ, R0 ;  /* 0x000000ffff027224 */ /* 0x000fce00078e0000 */
[----:B------:R-:W-:Y:S01]  /*2830*/  UISETP.NE.AND UP1, UPT, UR4, URZ, UPT ;  /* 0x0000003f0400728c */ /* 0x000fe2000bf25270 */
[----:B------:R-:W-:-:S05]  /*2840*/  R2UR UR4, R3 ;  /* 0x00000000030472ca */ /* 0x000fca00000e0000 */
[----:B------:R-:W-:Y:S02]  /*2850*/  PLOP3.LUT P1, PT, PT, PT, UP1, 0x80, 0x0 ;  /* 0x000000000000781c */ /* 0x000fe40003f2f018 */
[----:B------:R-:W-:-:S03]  /*2860*/  PLOP3.LUT P2, PT, PT, PT, UP1, 0x80, 0x0 ;  /* 0x000000000000781c */ /* 0x000fc60003f4f018 */
[----:B------:R-:W-:-:S03]  /*2870*/  @UP1 ULDC UR5, c[0x0][0x44c] ;  /* 0x0001130000051ab9 */ /* 0x000fc60000000800 */
[----:B------:R-:W-:-:S04]  /*2880*/  UIADD3 UR4, UR4, 0x30840, URZ ;  /* 0x0003084004047890 */ /* 0x000fc8000fffe03f */
[----:B--2---:R-:W-:Y:S01]  /*2890*/  UPRMT UR4, UR6, 0x654, UR4 ;  /* 0x0000065406047896 */ /* 0x004fe20008000004 */
[----:B------:R-:W-:Y:S01]  /*28a0*/  @P1 IMAD.HI.U32 R3, R0, UR5, RZ ;  /* 0x0000000500031c27 */ /* 0x000fe2000f8e00ff */
[----:B------:R-:W-:Y:S01]  /*28b0*/  @UP1 ULDC UR5, c[0x0][0x450] ;  /* 0x0001140000051ab9 */ /* 0x000fe20000000800 */
[----:B------:R-:W-:Y:S01]  /*28c0*/  PLOP3.LUT P1, PT, PT, PT, UP0, 0x40, 0x0 ;  /* 0x000000000000781c */ /* 0x000fe20003f2e808 */
[----:B------:R-:W-:Y:S02]  /*28d0*/  ULDC UR6, c[0x0][0x9dc] ;  /* 0x0002770000067ab9 */ /* 0x000fe40000000800 */
[----:B------:R-:W-:Y:S01]  /*28e0*/  @P2 SHF.R.U32.HI R2, RZ, UR5, R3 ;  /* 0x00000005ff022c19 */ /* 0x000fe20008011603 */
[----:B------:R-:W-:Y:S02]  /*28f0*/  IMAD.MOV.U32 R3, RZ, RZ, -0x40 ;  /* 0xffffffc0ff037424 */ /* 0x000fe400078e00ff */
[----:B------:R-:W-:Y:S01]  /*2900*/  SYNCS.ARRIVE.TRANS64.RED.A1T0 RZ, [UR4], RZ ;  /* 0x000000ffffff79a7 */ /* 0x000fe20008100404 */
[----:B------:R-:W-:Y:S01]  /*2910*/  ULOP3.LUT UR4, URZ, UR6, URZ, 0x33, !UPT ;  /* 0x000000063f047292 */ /* 0x000fe2000f8e333f */
[----:B------:R-:W0:Y:S01]  /*2920*/  SHFL.IDX PT, R4, R2, RZ, 0x1c1f ;  /* 0x001c1fff02047589 */ /* 0x000e2200000e0000 */
[----:B------:R-:W-:-:S04]  /*2930*/  IMAD R20, R62, R3, 0x40 ;  /* 0x000000403e147424 */ /* 0x000fc800078e0203 */
[----:B------:R-:W-:-:S04]  /*2940*/  VIADD R0, R20, 0x1 ;  /* 0x0000000114007836 */ /* 0x000fc80000000000 */
[----:B------:R-:W-:Y:S02]  /*2950*/  IMAD R3, R19, -0x2, R0 ;  /* 0xfffffffe13037824 */ /* 0x000fe400078e0200 */
[----:B------:R-:W-:-:S03]  /*2960*/  VIADD R0, R20, UR42 ;  /* 0x0000002a14007c36 */ /* 0x000fc60008000000 */
[----:B------:R-:W-:Y:S01]  /*2970*/  IADD3 R3, -R18, UR42, R3 ;  /* 0x0000002a12037c10 */ /* 0x000fe2000fffe103 */
[----:B------:R-:W-:Y:S01]  /*2980*/  IMAD R21, R19, -0x2, R0 ;  /* 0xfffffffe13157824 */ /* 0x000fe200078e0200 */
[----:B------:R-:W-:-:S03]  /*2990*/  LEA R18, R62, 0xffffffc0, 0x6 ;  /* 0xffffffc03e127811 */ /* 0x000fc600078e30ff */
[C---:B------:R-:W-:Y:S02]  /*29a0*/  VIADD R56, R3.reuse, UR7 ;  /* 0x0000000703387c36 */ /* 0x040fe40008000000 */
[----:B------:R-:W-:-:S03]  /*29b0*/  VIADD R57, R3, UR4 ;  /* 0x0000000403397c36 */ /* 0x000fc60008000000 */
[----:B0-----:R-:W-:Y:S01]  /*29c0*/  VIADDMNMX R0, R4, R56, R21, PT ;  /* 0x0000003804007246 */ /* 0x001fe20003800115 */
[----:B------:R-:W-:Y:S01]  /*29d0*/  IMAD.IADD R3, R57, 0x1, R4 ;  /* 0x0000000139037824 */ /* 0x000fe200078e0204 */
[----:B------:R-:W-:Y:S06]  /*29e0*/  @P1 BRA `(.L_x_1261) ;  /* 0x0000000000641947 */ /* 0x000fec0003800000 */
[----:B------:R-:W-:Y:S01]  /*29f0*/  IMAD.U32 R5, RZ, RZ, UR41 ;  /* 0x00000029ff057e24 */ /* 0x000fe2000f8e00ff */
[----:B------:R-:W-:Y:S04]  /*2a00*/  BSSY B0, `(.L_x_1262) ;  /* 0x0000013000007945 */ /* 0x000fe80003800000 */
[----:B------:R-:W-:-:S04]  /*2a10*/  IADD3 R5, -R5, UR42, R4 ;  /* 0x0000002a05057c10 */ /* 0x000fc8000fffe104 */
        /* <DEDUP_REMOVED lines=11> */
.L_x_1263:
[----:B------:R-:W-:Y:S02]  /*2ad0*/  ULDC UR4, c[0x0][0x9e4] ;  /* 0x0002790000047ab9 */ /* 0x000fe40000000800 */
[----:B------:R-:W-:-:S05]  /*2ae0*/  IMAD.U32 R59, RZ, RZ, UR4 ;  /* 0x00000004ff3b7e24 */ /* 0x000fca000f8e00ff */
[----:B------:R-:W-:-:S13]  /*2af0*/  ISETP.NE.AND P1, PT, R59, 0x1, PT ;  /* 0x000000013b00780c */ /* 0x000fda0003f25270 */
[----:B------:R-:W0:Y:S02]  /*2b00*/  @P1 LDC.64 R60, c[0x0][0x9e8] ;  /* 0x00027a00ff3c1b82 */ /* 0x000e240000000a00 */
[----:B0-----:R-:W-:-:S05]  /*2b10*/  @P1 IMAD.HI.U32 R4, R5, R60, RZ ;  /* 0x0000003c05041227 */ /* 0x001fca00078e00ff */
[----:B------:R-:W-:-:S07]  /*2b20*/  @P1 SHF.R.U32.HI R5, RZ, R61, R4 ;  /* 0x0000003dff051219 */ /* 0x000fce0000011604 */
.L_x_1264:
[----:B------:R-:W-:Y:S05]  /*2b30*/  BSYNC B0 ;  /* 0x0000000000007941 */ /* 0x000fea0003800000 */
.L_x_1262:
[----:B------:R-:W-:-:S04]  /*2b40*/  IMAD R4, R5, R59, -R18 ;  /* 0x0000003b05047224 */ /* 0x000fc800078e0a12 */
[----:B------:R-:W-:-:S05]  /*2b50*/  IMAD R4, R19, -0x2, R4 ;  /* 0xfffffffe13047824 */ /* 0x000fca00078e0204 */
[----:B------:R-:W-:Y:S02]  /*2b60*/  VIADDMNMX R0, R4, R59, R0, PT ;  /* 0x0000003b04007246 */ /* 0x000fe40003800100 */
[----:B------:R-:W-:-:S07]  /*2b70*/  VIMNMX R3, R3, R4, !PT ;  /* 0x0000000403037248 */ /* 0x000fce0007fe0100 */
.L_x_1261:
        /* <DEDUP_REMOVED lines=15> */
[C---:B------:R-:W-:Y:S02]  /*2c70*/  ISETP.GT.AND P4, PT, R3.reuse, 0x9, !P6 ;  /* 0x000000090300780c */ /* 0x040fe40007784270 */
        /* <DEDUP_REMOVED lines=28> */
[C---:B------:R-:W-:Y:S02]  /*2e40*/  ISETP.GT.AND P3, PT, R3.reuse, 0x28, !P4 ;  /* 0x000000280300780c */ /* 0x040fe40006764270 */
        /* <DEDUP_REMOVED lines=50> */
.L_x_1267:
[----:B------:R-:W-:Y:S02]  /*3170*/  ULDC UR4, c[0x0][0x9e4] ;  /* 0x0002790000047ab9 */ /* 0x000fe40000000800 */
[----:B------:R-:W-:-:S04]  /*3180*/  MOV R21, UR4 ;  /* 0x0000000400157c02 */ /* 0x000fc80008000f00 */
[----:B------:R-:W-:-:S13]  /*3190*/  ISETP.NE.AND P6, PT, R21, 0x1, PT ;  /* 0x000000011500780c */ /* 0x000fda0003fc5270 */
[----:B------:R-:W0:Y:S02]  /*31a0*/  @P6 LDC.64 R56, c[0x0][0x9e8] ;  /* 0x00027a00ff386b82 */ /* 0x000e240000000a00 */
[----:B0-----:R-:W-:-:S05]  /*31b0*/  @P6 IMAD.HI.U32 R2, R5, R56, RZ ;  /* 0x0000003805026227 */ /* 0x001fca00078e00ff */
[----:B------:R-:W-:-:S07]  /*31c0*/  @P6 SHF.R.U32.HI R5, RZ, R57, R2 ;  /* 0x00000039ff056219 */ /* 0x000fce0000011602 */
.L_x_1268:
[----:B------:R-:W-:Y:S05]  /*31d0*/  BSYNC B0 ;  /* 0x0000000000007941 */ /* 0x000fea0003800000 */
.L_x_1266:
[----:B------:R-:W-:-:S04]  /*31e0*/  IMAD R2, R5, R21, -R18 ;  /* 0x0000001505027224 */ /* 0x000fc800078e0a12 */
[----:B------:R-:W-:-:S05]  /*31f0*/  IMAD R2, R19, -0x2, R2 ;  /* 0xfffffffe13027824 */ /* 0x000fca00078e0202 */
[----:B------:R-:W-:Y:S02]  /*3200*/  VIADDMNMX R0, R2, R21, R0, PT ;  /* 0x0000001502007246 */ /* 0x000fe40003800100 */
[----:B------:R-:W-:-:S07]  /*3210*/  VIMNMX R3, R3, R2, !PT ;  /* 0x0000000203037248 */ /* 0x000fce0007fe0100 */
.L_x_1265:
[----:B------:R-:W-:Y:S01]  /*3220*/  ISETP.GT.AND P1, PT, R3, 0x1, !P1 ;  /* 0x000000010300780c */ /* 0x000fe20004f24270 */
[----:B------:R-:W-:Y:S01]  /*3230*/  ULDC UR10, c[0x0][0x988] ;  /* 0x00026200000a7ab9 */ /* 0x000fe20000000800 */
[----:B------:R-:W-:Y:S01]  /*3240*/  FMNMX.FTZ R2, R25, R59, !PT ;  /* 0x0000003b19027209 */ /* 0x000fe20007810000 */
[----:B------:R-:W-:Y:S01]  /*3250*/  UISETP.NE.AND UP0, UPT, UR43, URZ, UPT ;  /* 0x0000003f2b00728c */ /* 0x000fe2000bf05270 */
[----:B------:R-:W-:Y:S01]  /*3260*/  ISETP.LT.OR P1, PT, R0, 0x2, P1 ;  /* 0x000000020000780c */ /* 0x000fe20000f21670 */
[----:B------:R-:W-:Y:S01]  /*3270*/  UMOV UR11, UR60 ;  /* 0x0000003c000b7c82 */ /* 0x000fe20008000000 */
[----:B------:R-:W-:Y:S01]  /*3280*/  FMNMX.FTZ R2, R61, R2, !PT ;  /* 0x000000023d027209 */ /* 0x000fe20007810000 */
[----:B------:R-:W-:Y:S01]  /*3290*/  VIADD R220, R62, 0xfffffffe ;  /* 0xfffffffe3edc7836 */ /* 0x000fe20000000000 */
[----:B------:R-:W-:Y:S02]  /*32a0*/  FSEL R27, R27, -INF , !P1 ;  /* 0xff8000001b1b7808 */ /* 0x000fe40004800000 */
[----:B------:R-:W-:-:S02]  /*32b0*/  ISETP.NE.AND P1, PT, R58, RZ, PT ;  /* 0x000000ff3a00720c */ /* 0x000fc40003f25270 */
[----:B------:R-:W-:Y:S02]  /*32c0*/  FMNMX.FTZ R2, R29, R2, !PT ;  /* 0x000000021d027209 */ /* 0x000fe40007810000 */
[----:B------:R-:W-:Y:S02]  /*32d0*/  ISETP.GT.AND P1, PT, R3, 0x9, !P1 ;  /* 0x000000090300780c */ /* 0x000fe40004f24270 */
[----:B------:R-:W-:Y:S02]  /*32e0*/  FMNMX.FTZ R2, R63, R2, !PT ;  /* 0x000000023f027209 */ /* 0x000fe40007810000 */
[----:B------:R-:W-:Y:S02]  /*32f0*/  ISETP.LT.OR P1, PT, R0, 0xa, P1 ;  /* 0x0000000a0000780c */ /* 0x000fe40000f21670 */
[----:B------:R-:W-:Y:S02]  /*3300*/  FMNMX.FTZ R2, R33, R2, !PT ;  /* 0x0000000221027209 */ /* 0x000fe40007810000 */
[----:B------:R-:W-:-:S02]  /*3310*/  FSEL R31, R31, -INF , !P1 ;  /* 0xff8000001f1f7808 */ /* 0x000fc40004800000 */
[----:B------:R-:W-:Y:S02]  /*3320*/  ISETP.NE.AND P1, PT, R60, RZ, PT ;  /* 0x000000ff3c00720c */ /* 0x000fe40003f25270 */
[----:B------:R-:W-:Y:S02]  /*3330*/  FMNMX.FTZ R2, R65, R2, !PT ;  /* 0x0000000241027209 */ /* 0x000fe40007810000 */
[----:B------:R-:W-:Y:S02]  /*3340*/  ISETP.GT.AND P1, PT, R3, 0x10, !P1 ;  /* 0x000000100300780c */ /* 0x000fe40004f24270 */
        /* <DEDUP_REMOVED lines=92> */
[--C-:B------:R-:W-:Y:S01]  /*3910*/  FFMA.FTZ R37, R45, UR10, -R18.reuse ;  /* 0x0000000a2d257c23 */ /* 0x100fe20008010812 */
[----:B------:R-:W-:Y:S01]  /*3920*/  FMNMX.FTZ R0, R54, R3, !PT ;  /* 0x0000000336007209 */ /* 0x000fe20007810000 */
[----:B------:R-:W-:Y:S01]  /*3930*/  FFMA.FTZ R40, R71, UR10, -R18 ;  /* 0x0000000a47287c23 */ /* 0x000fe20008010812 */
[----:B------:R-:W-:Y:S01]  /*3940*/  R2UR UR4, R22 ;  /* 0x00000000160472ca */ /* 0x000fe200000e0000 */
[----:B------:R1:W-:Y:S01]  /*3950*/  MUFU.EX2 R198, R2 ;  /* 0x0000000200c67308 */ /* 0x0003e20000000800 */
[----:B------:R-:W-:-:S02]  /*3960*/  FMNMX.FTZ R0, R55, R0, !PT ;  /* 0x0000000037007209 */ /* 0x000fc40007810000 */
[----:B0-----:R-:W-:-:S03]  /*3970*/  F2FP.F16.F32.PACK_AB R196, R20, R5 ;  /* 0x0000000514c4723e */ /* 0x001fc600000000ff */
[----:B------:R-:W1:Y:S02]  /*3980*/  SHFL.BFLY PT, R3, R0, 0x2, 0x1f ;  /* 0x0c401f0000037f89 */ /* 0x000e6400000e0000 */
[----:B------:R-:W-:Y:S04]  /*3990*/  MUFU.EX2 R24, R24 ;  /* 0x0000001800187308 */ /* 0x000fe80000000800 */
[----:B------:R-:W-:-:S04]  /*39a0*/  UISETP.NE.AND UP1, UPT, UR4, URZ, UPT ;  /* 0x0000003f0400728c */ /* 0x000fc8000bf25270 */
[----:B------:R-:W0:Y:S07]  /*39b0*/  MUFU.EX2 R25, R25 ;  /* 0x0000001900197308 */ /* 0x000e2e0000000800 */
[----:B------:R-:W-:Y:S01]  /*39c0*/  @UP1 ULDC UR4, c[0x0][0x44c] ;  /* 0x0001130000041ab9 */ /* 0x000fe20000000800 */
[----:B------:R-:W-:Y:S01]  /*39d0*/  MUFU.EX2 R28, R28 ;  /* 0x0000001c001c7308 */ /* 0x000fe20000000800 */
[----:B------:R-:W-:Y:S01]  /*39e0*/  UIMAD.WIDE.U32 UR4, UR60, UR4, URZ ;  /* 0x000000043c0472a5 */ /* 0x000fe2000f8e003f */
[----:B------:R-:W-:-:S03]  /*39f0*/  @UP1 ULDC UR14, c[0x0][0x450] ;  /* 0x00011400000e1ab9 */ /* 0x000fc60000000800 */
[----:B------:R-:W-:Y:S01]  /*3a00*/  @UP1 USHF.R.U32.HI UR11, URZ, UR14, UR5 ;  /* 0x0000000e3f0b1299 */ /* 0x000fe20008011605 */
[----:B-1----:R-:W-:Y:S01]  /*3a10*/  FMNMX.FTZ R2, R0, R3, !PT ;  /* 0x0000000300027209 */ /* 0x002fe20007810000 */
[--C-:B------:R-:W-:Y:S01]  /*3a20*/  FFMA.FTZ R0, R41, UR10, -R18.reuse ;  /* 0x0000000a29007c23 */ /* 0x100fe20008010812 */
[----:B------:R-:W-:Y:S01]  /*3a30*/  FFMA.FTZ R41, R49, UR10, -R18 ;  /* 0x0000000a31297c23 */ /* 0x000fe20008010812 */
[----:B------:R-:W-:Y:S01]  /*3a40*/  FADD.FTZ R49, R5, R20 ;  /* 0x0000001405317221 */ /* 0x000fe20000010000 */
[----:B------:R-:W1:Y:S01]  /*3a50*/  MUFU.EX2 R29, R29 ;  /* 0x0000001d001d7308 */ /* 0x000e620000000800 */
[----:B------:R-:W2:Y:S01]  /*3a60*/  SHFL.BFLY PT, R3, R2, 0x1, 0x1f ;  /* 0x0c201f0002037f89 */ /* 0x000ea200000e0000 */
[----:B------:R-:W-:Y:S01]  /*3a70*/  UIADD3 UR48, UR48, UR11, URZ ;  /* 0x0000000b30307290 */ /* 0x000fe2000fffe03f */
[----:B0-----:R-:W-:-:S03]  /*3a80*/  F2FP.F16.F32.PACK_AB R192, R25, R24 ;  /* 0x0000001819c0723e */ /* 0x001fc600000000ff */
[----:B------:R-:W-:Y:S02]  /*3a90*/  UIADD3 UR7, UR48, UR7, URZ ;  /* 0x0000000730077290 */ /* 0x000fe4000fffe03f */
[----:B------:R0:W-:Y:S08]  /*3aa0*/  MUFU.EX2 R33, R0 ;  /* 0x0000000000217308 */ /* 0x0001f00000000800 */
[----:B------:R-:W3:Y:S01]  /*3ab0*/  MUFU.EX2 R32, R32 ;  /* 0x0000002000207308 */ /* 0x000ee20000000800 */
[----:B-1----:R-:W-:-:S07]  /*3ac0*/  F2FP.F16.F32.PACK_AB R194, R29, R28 ;  /* 0x0000001c1dc2723e */ /* 0x002fce00000000ff */
[----:B------:R-:W-:Y:S01]  /*3ad0*/  MUFU.EX2 R36, R36 ;  /* 0x0000002400247308 */ /* 0x000fe20000000800 */
[----:B--2---:R-:W-:Y:S01]  /*3ae0*/  FMNMX.FTZ R3, R2, R3, !PT ;  /* 0x0000000302037209 */ /* 0x004fe20007810000 */
[--C-:B------:R-:W-:Y:S01]  /*3af0*/  FFMA.FTZ R2, R73, UR10, -R18.reuse ;  /* 0x0000000a49027c23 */ /* 0x100fe20008010812 */
[----:B------:R-:W-:Y:S02]  /*3b00*/  FFMA.FTZ R18, R53, UR10, -R18 ;  /* 0x0000000a35127c23 */ /* 0x000fe40008010812 */
        /* <DEDUP_REMOVED lines=95> */
.L_x_1270:
[----:B------:R-:W-:Y:S02]  /*4100*/  ULDC UR11, c[0x0][0x9e4] ;  /* 0x00027900000b7ab9 */ /* 0x000fe40000000800 */
[----:B------:R-:W-:-:S11]  /*4110*/  UISETP.NE.AND UP0, UPT, UR11, 0x1, UPT ;  /* 0x000000010b00788c */ /* 0x000fd6000bf05270 */
[----:B------:R-:W-:Y:S02]  /*4120*/  @UP0 ULDC.64 UR4, c[0x0][0x9e8] ;  /* 0x00027a0000040ab9 */ /* 0x000fe40000000a00 */
[----:B------:R-:W-:-:S04]  /*4130*/  UIMAD.WIDE.U32 UR14, UR18, UR4, URZ ;  /* 0x00000004120e72a5 */ /* 0x000fc8000f8e003f */
[----:B------:R-:W-:-:S12]  /*4140*/  @UP0 USHF.R.U32.HI UR18, URZ, UR5, UR15 ;  /* 0x000000053f120299 */ /* 0x000fd8000801160f */
.L_x_1271:
[----:B------:R-:W-:-:S04]  /*4150*/  UIMAD UR11, UR18, UR11, UR11 ;  /* 0x0000000b120b72a4 */ /* 0x000fc8000f8e020b */
[----:B------:R-:W-:-:S04]  /*4160*/  UISETP.LT.AND UP0, UPT, UR7, UR11, UPT ;  /* 0x0000000b0700728c */ /* 0x000fc8000bf01270 */
[----:B------:R-:W-:-:S12]  /*4170*/  USEL UR7, UR7, UR11, UP0 ;  /* 0x0000000b07077287 */ /* 0x000fd80008000000 */
.L_x_1269:
        /* <DEDUP_REMOVED lines=75> */
[----:B------:R-:W-:Y:S01]  /*4630*/  UMOV UR7, UR38 ;  /* 0x0000002600077c82 */ /* 0x000fe20008000000 */
[----:B------:R-:W-:Y:S01]  /*4640*/  IMAD.MOV.U32 R21, RZ, RZ, R4 ;  /* 0x000000ffff157224 */ /* 0x000fe200078e0004 */
[----:B------:R-:W-:Y:S01]  /*4650*/  UMOV UR4, UR39 ;  /* 0x0000002700047c82 */ /* 0x000fe20008000000 */
[----:B------:R-:W-:Y:S01]  /*4660*/  IMAD.MOV.U32 R2, RZ, RZ, 0x3f800000 ;  /* 0x3f800000ff027424 */ /* 0x000fe200078e00ff */
[----:B------:R-:W-:Y:S01]  /*4670*/  ULDC UR55, c[0x0][0x9e4] ;  /* 0x0002790000377ab9 */ /* 0x000fe20000000800 */
[----:B------:R-:W-:Y:S01]  /*4680*/  IMAD.MOV.U32 R151, RZ, RZ, RZ ;  /* 0x000000ffff977224 */ /* 0x000fe200078e00ff */
[----:B------:R-:W-:Y:S01]  /*4690*/  ULDC UR59, c[0x0][0x9dc] ;  /* 0x00027700003b7ab9 */ /* 0x000fe20000000800 */
[----:B------:R-:W-:-:S05]  /*46a0*/  ULDC UR58, c[0x0][0x988] ;  /* 0x00026200003a7ab9 */ /* 0x000fca0000000800 */
.L_x_1291:
[----:B------:R-:W-:-:S04]  /*46b0*/  UISETP.NE.AND UP0, UPT, UR4, 0x1, UPT ;  /* 0x000000010400788c */ /* 0x000fc8000bf05270 */
[----:B------:R-:W-:-:S04]  /*46c0*/  USEL UR38, URZ, 0x1, UP0 ;  /* 0x000000013f267887 */ /* 0x000fc80008000000 */
[----:B------:R-:W-:Y:S01]  /*46d0*/  ULOP3.LUT UR38, UR7, UR38, URZ, 0x3c, !UPT ;  /* 0x0000002607267292 */ /* 0x000fe2000f8e3c3f */
[----:B------:R-:W-:Y:S11]  /*46e0*/  @!P0 BRA `(.L_x_1273) ;  /* 0x0000000000048947 */ /* 0x000ff60003800000 */
[----:B------:R-:W-:Y:S01]  /*46f0*/  BPT.TRAP 0x1 ;  /* 0x000000040000795c */ /* 0x000fe20000300000 */
.L_x_1273:
        /* <DEDUP_REMOVED lines=9> */
.L_x_1274:
[----:B-1----:R-:W-:Y:S05]  /*4790*/  @P1 BRA `(.L_x_1275) ;  /* 0x0000000000081947 */ /* 0x002fea0003800000 */
[----:B------:R-:W1:Y:S02]  /*47a0*/  SYNCS.PHASECHK.TRANS64.TRYWAIT P1, [UR6+0x30830], R3 ;  /* 0x03083003ff0075a7 */ /* 0x000e640008020146 */
[----:B-1----:R-:W-:Y:S05]  /*47b0*/  @!P1 BRA `(.L_x_1276) ;  /* 0x0000010c00789947 */ /* 0x002fea0003800000 */
.L_x_1275:
        /* <DEDUP_REMOVED lines=227> */
.L_x_1277:
[----:B------:R-:W-:Y:S01]  /*55f0*/  ULEA UR5, UR4, UR40, 0x3 ;  /* 0x0000002804057291 */ /* 0x000fe2000f8e183f */
[----:B------:R-:W-:-:S05]  /*5600*/  IMAD.U32 R0, RZ, RZ, UR7 ;  /* 0x00000007ff007e24 */ /* 0x000fca000f8e00ff */
[----:B------:R-:W-:-:S04]  /*5610*/  SHF.L.U32 R0, R0, 0x1f, RZ ;  /* 0x0000001f00007819 */ /* 0x000fc800000006ff */
[----:B------:R2:W3:Y:S01]  /*5620*/  SYNCS.PHASECHK.TRANS64.TRYWAIT P1, [UR5+0x30850], R0 ;  /* 0x03085000ff0075a7 */ /* 0x0004e20008020145 */
[----:B------:R-:W-:Y:S05]  /*5630*/  @!P0 BRA `(.L_x_1278) ;  /* 0x0000000000048947 */ /* 0x000fea0003800000 */
[----:B------:R-:W-:Y:S01]  /*5640*/  BPT.TRAP 0x1 ;  /* 0x000000040000795c */ /* 0x000fe20000300000 */
.L_x_1278:
[----:B---3--:R-:W-:Y:S05]  /*5650*/  @P1 BRA `(.L_x_1279) ;  /* 0x0000000000081947 */ /* 0x008fea0003800000 */
[----:B------:R-:W3:Y:S02]  /*5660*/  SYNCS.PHASECHK.TRANS64.TRYWAIT P1, [UR5+0x30850], R0 ;  /* 0x03085000ff0075a7 */ /* 0x000ee40008020145 */
[----:B---3--:R-:W-:Y:S05]  /*5670*/  @!P1 BRA `(.L_x_1280) ;  /* 0x000000fc00e09947 */ /* 0x008fea0003800000 */
.L_x_1279:
        /* <DEDUP_REMOVED lines=30> */
.L_x_1281:
[----:B------:R-:W-:Y:S01]  /*5860*/  R2UR UR4, R22 ;  /* 0x00000000160472ca */ /* 0x000fe200000e0000 */
[----:B------:R-:W3:Y:S01]  /*5870*/  S2UR UR7, SR_CgaCtaId ;  /* 0x00000000000779c3 */ /* 0x000ee20000008800 */
[----:B------:R-:W-:Y:S01]  /*5880*/  VIADD R187, R200, UR60 ;  /* 0x0000003cc8bb7c36 */ /* 0x000fe20008000000 */
[----:B------:R-:W-:Y:S01]  /*5890*/  UIADD3 UR6, UR6, 0x30840, URZ ;  /* 0x0003084006067890 */ /* 0x000fe2000fffe03f */
[----:B-1----:R-:W-:Y:S01]  /*58a0*/  IMAD.SHL.U32 R4, R220, 0x40, RZ ;  /* 0x00000040dc047824 */ /* 0x002fe200078e00ff */
[----:B------:R-:W-:Y:S01]  /*58b0*/  UISETP.NE.AND UP0, UPT, UR43, URZ, UPT ;  /* 0x0000003f2b00728c */ /* 0x000fe2000bf05270 */
[----:B0-----:R-:W-:-:S07]  /*58c0*/  IMAD.U32 R3, RZ, RZ, UR41 ;  /* 0x00000029ff037e24 */ /* 0x001fce000f8e00ff */
[----:B------:R-:W-:-:S06]  /*58d0*/  UISETP.NE.AND UP1, UPT, UR4, URZ, UPT ;  /* 0x0000003f0400728c */ /* 0x000fcc000bf25270 */
[----:B------:R-:W-:Y:S02]  /*58e0*/  PLOP3.LUT P1, PT, PT, PT, UP1, 0x80, 0x0 ;  /* 0x000000000000781c */ /* 0x000fe40003f2f018 */
[----:B------:R-:W-:-:S03]  /*58f0*/  PLOP3.LUT P2, PT, PT, PT, UP1, 0x80, 0x0 ;  /* 0x000000000000781c */ /* 0x000fc60003f4f018 */
[----:B------:R-:W-:Y:S01]  /*5900*/  @UP1 ULDC UR4, c[0x0][0x44c] ;  /* 0x0001130000041ab9 */ /* 0x000fe20000000800 */
[----:B---3--:R-:W-:-:S03]  /*5910*/  UPRMT UR6, UR7, 0x654, UR6 ;  /* 0x0000065407067896 */ /* 0x008fc60008000006 */
[----:B------:R-:W-:-:S04]  /*5920*/  ULDC UR7, c[0x0][0x9e0] ;  /* 0x0002780000077ab9 */ /* 0x000fc80000000800 */
[----:B--2---:R-:W-:Y:S01]  /*5930*/  @P1 IMAD.HI.U32 R0, R187, UR4, RZ ;  /* 0x00000004bb001c27 */ /* 0x004fe2000f8e00ff */
[----:B------:R-:W-:Y:S01]  /*5940*/  @UP1 ULDC UR4, c[0x0][0x450] ;  /* 0x0001140000041ab9 */ /* 0x000fe20000000800 */
[----:B------:R-:W-:Y:S01]  /*5950*/  PLOP3.LUT P1, PT, PT, PT, UP0, 0x40, 0x0 ;  /* 0x000000000000781c */ /* 0x000fe20003f2e808 */
[----:B------:R-:W-:Y:S01]  /*5960*/  SYNCS.ARRIVE.TRANS64.RED.A1T0 RZ, [UR6], RZ ;  /* 0x000000ffffff79a7 */ /* 0x000fe20008100406 */
[----:B------:R-:W-:Y:S01]  /*5970*/  UMOV UR6, UR59 ;  /* 0x0000003b00067c82 */ /* 0x000fe20008000000 */
[----:B------:R-:W-:Y:S01]  /*5980*/  @P2 SHF.R.U32.HI R187, RZ, UR4, R0 ;  /* 0x00000004ffbb2c19 */ /* 0x000fe20008011600 */
[----:B------:R-:W-:Y:S01]  /*5990*/  ULOP3.LUT UR4, URZ, UR6, URZ, 0x33, !UPT ;  /* 0x000000063f047292 */ /* 0x000fe2000f8e333f */
[----:B------:R-:W-:-:S03]  /*59a0*/  IADD3 R0, -R4, 0x1, RZ ;  /* 0x0000000104007810 */ /* 0x000fc60007ffe1ff */
[----:B------:R-:W0:Y:S02]  /*59b0*/  SHFL.IDX PT, R189, R187, RZ, 0x1c1f ;  /* 0x001c1fffbbbd7589 */ /* 0x000e2400000e0000 */
[----:B------:R-:W-:-:S05]  /*59c0*/  IMAD R0, R19, -0x2, R0 ;  /* 0xfffffffe13007824 */ /* 0x000fca00078e0200 */
[----:B------:R-:W-:-:S05]  /*59d0*/  IADD3 R184, -R3, UR42, R0 ;  /* 0x0000002a03b87c10 */ /* 0x000fca000fffe100 */
[C---:B------:R-:W-:Y:S02]  /*59e0*/  VIADD R0, R184.reuse, UR7 ;  /* 0x00000007b8007c36 */ /* 0x040fe40008000000 */
[----:B------:R-:W-:Y:S02]  /*59f0*/  VIADD R184, R184, UR4 ;  /* 0x00000004b8b87c36 */ /* 0x000fe40008000000 */
[--C-:B0-----:R-:W-:Y:S02]  /*5a00*/  IMAD.IADD R186, R0, 0x1, R189.reuse ;  /* 0x0000000100ba7824 */ /* 0x101fe400078e02bd */
[----:B------:R-:W-:Y:S01]  /*5a10*/  IMAD.IADD R185, R184, 0x1, R189 ;  /* 0x00000001b8b97824 */ /* 0x000fe200078e02bd */
[----:B------:R-:W-:Y:S06]  /*5a20*/  @P1 BRA `(.L_x_1282) ;  /* 0x00000000005c1947 */ /* 0x000fec0003800000 */
[----:B------:R-:W-:Y:S01]  /*5a30*/  MOV R2, UR41 ;  /* 0x0000002900027c02 */ /* 0x000fe20008000f00 */
[----:B------:R-:W-:Y:S03]  /*5a40*/  BSSY B0, `(.L_x_1283) ;  /* 0x0000011000007945 */ /* 0x000fe60003800000 */
[----:B------:R-:W-:-:S04]  /*5a50*/  IADD3 R189, -R2, UR42, R189 ;  /* 0x0000002a02bd7c10 */ /* 0x000fc8000fffe1bd */
        /* <DEDUP_REMOVED lines=10> */
.L_x_1284:
[----:B------:R-:W-:-:S05]  /*5b00*/  IMAD.U32 R191, RZ, RZ, UR55 ;  /* 0x00000037ffbf7e24 */ /* 0x000fca000f8e00ff */
[----:B------:R-:W-:-:S13]  /*5b10*/  ISETP.NE.AND P1, PT, R191, 0x1, PT ;  /* 0x00000001bf00780c */ /* 0x000fda0003f25270 */
[----:B------:R-:W0:Y:S02]  /*5b20*/  @P1 LDC.64 R2, c[0x0][0x9e8] ;  /* 0x00027a00ff021b82 */ /* 0x000e240000000a00 */
[----:B0-----:R-:W-:-:S05]  /*5b30*/  @P1 IMAD.HI.U32 R2, R189, R2, RZ ;  /* 0x00000002bd021227 */ /* 0x001fca00078e00ff */
[----:B------:R-:W-:-:S07]  /*5b40*/  @P1 SHF.R.U32.HI R189, RZ, R3, R2 ;  /* 0x00000003ffbd1219 */ /* 0x000fce0000011602 */
.L_x_1285:
[----:B------:R-:W-:Y:S05]  /*5b50*/  BSYNC B0 ;  /* 0x0000000000007941 */ /* 0x000fea0003800000 */
.L_x_1283:
[----:B------:R-:W-:-:S04]  /*5b60*/  IMAD R2, R189, R191, -R4 ;  /* 0x000000bfbd027224 */ /* 0x000fc800078e0a04 */
[----:B------:R-:W-:-:S05]  /*5b70*/  IMAD R2, R19, -0x2, R2 ;  /* 0xfffffffe13027824 */ /* 0x000fca00078e0202 */
[----:B------:R-:W-:Y:S02]  /*5b80*/  VIADDMNMX R186, R2, R191, R186, PT ;  /* 0x000000bf02ba7246 */ /* 0x000fe400038001ba */
[----:B------:R-:W-:-:S07]  /*5b90*/  VIMNMX R185, R185, R2, !PT ;  /* 0x00000002b9b97248 */ /* 0x000fce0007fe0100 */
.L_x_1282:
        /* <DEDUP_REMOVED lines=55> */
[----:B------:R-:W-:Y:S01]  /*5f10*/  IMAD.U32 R2, RZ, RZ, UR41 ;  /* 0x00000029ff027e24 */ /* 0x000fe2000f8e00ff */
[----:B------:R-:W-:Y:S04]  /*5f20*/  BSSY B0, `(.L_x_1287) ;  /* 0x0000011000007945 */ /* 0x000fe80003800000 */
        /* <DEDUP_REMOVED lines=11> */
.L_x_1288:
[----:B------:R-:W-:-:S05]  /*5fe0*/  IMAD.U32 R186, RZ, RZ, UR55 ;  /* 0x00000037ffba7e24 */ /* 0x000fca000f8e00ff */
[----:B------:R-:W-:-:S13]  /*5ff0*/  ISETP.NE.AND P2, PT, R186, 0x1, PT ;  /* 0x00000001ba00780c */ /* 0x000fda0003f45270 */
[----:B------:R-:W0:Y:S02]  /*6000*/  @P2 LDC.64 R2, c[0x0][0x9e8] ;  /* 0x00027a00ff022b82 */ /* 0x000e240000000a00 */
[----:B0-----:R-:W-:-:S05]  /*6010*/  @P2 IMAD.HI.U32 R2, R185, R2, RZ ;  /* 0x00000002b9022227 */ /* 0x001fca00078e00ff */
[----:B------:R-:W-:-:S07]  /*6020*/  @P2 SHF.R.U32.HI R185, RZ, R3, R2 ;  /* 0x00000003ffb92219 */ /* 0x000fce0000011602 */
.L_x_1289:
[----:B------:R-:W-:Y:S05]  /*6030*/  BSYNC B0 ;  /* 0x0000000000007941 */ /* 0x000fea0003800000 */
.L_x_1287:
[----:B------:R-:W-:-:S04]  /*6040*/  IMAD R4, R185, R186, -R4 ;  /* 0x000000bab9047224 */ /* 0x000fc800078e0a04 */
[----:B------:R-:W-:-:S05]  /*6050*/  IMAD R3, R19, -0x2, R4 ;  /* 0xfffffffe13037824 */ /* 0x000fca00078e0204 */
[----:B------:R-:W-:Y:S02]  /*6060*/  VIADDMNMX R0, R3, R186, R0, PT ;  /* 0x000000ba03007246 */ /* 0x000fe40003800100 */
[----:B------:R-:W-:-:S07]  /*6070*/  VIMNMX R184, R184, R3, !PT ;  /* 0x00000003b8b87248 */ /* 0x000fce0007fe0100 */
.L_x_1286:
        /* <DEDUP_REMOVED lines=84> */
[----:B------:R-:W-:Y:S01]  /*65c0*/  FSEL R154, R4, RZ, P3 ;  /* 0x000000ff049a7208 */ /* 0x000fe20001800000 */
[--C-:B------:R-:W-:Y:S01]  /*65d0*/  FFMA.FTZ R192, R160, UR10, -R2.reuse ;  /* 0x0000000aa0c07c23 */ /* 0x100fe20008010802 */
[----:B------:R-:W-:Y:S01]  /*65e0*/  FMNMX.FTZ R3, R171, R152, !PT ;  /* 0x00000098ab037209 */ /* 0x000fe20007810000 */
[--C-:B------:R-:W-:Y:S01]  /*65f0*/  FFMA.FTZ R194, R164, UR10, -R2.reuse ;  /* 0x0000000aa4c27c23 */ /* 0x100fe20008010802 */
[--C-:B------:R-:W-:Y:S01]  /*6600*/  FFMA.FTZ R165, R165, UR10, -R2.reuse ;  /* 0x0000000aa5a57c23 */ /* 0x100fe20008010802 */
[----:B------:R-:W-:Y:S01]  /*6610*/  FADD.FTZ R154, -R154, R21 ;  /* 0x000000159a9a7221 */ /* 0x000fe20000010100 */
[----:B------:R-:W-:Y:S01]  /*6620*/  FMNMX.FTZ R152, R174, R3, !PT ;  /* 0x00000003ae987209 */ /* 0x000fe20007810000 */
[--C-:B------:R-:W-:Y:S01]  /*6630*/  FFMA.FTZ R188, R168, UR10, -R2.reuse ;  /* 0x0000000aa8bc7c23 */ /* 0x100fe20008010802 */
[--C-:B------:R-:W-:Y:S01]  /*6640*/  FFMA.FTZ R190, R172, UR10, -R2.reuse ;  /* 0x0000000aacbe7c23 */ /* 0x100fe20008010802 */
[--C-:B------:R-:W-:Y:S01]  /*6650*/  FFMA.FTZ R157, R173, UR10, -R2.reuse ;  /* 0x0000000aad9d7c23 */ /* 0x100fe20008010802 */
[----:B------:R-:W-:Y:S01]  /*6660*/  FMNMX.FTZ R3, R175, R152, !PT ;  /* 0x00000098af037209 */ /* 0x000fe20007810000 */
[--C-:B------:R-:W-:Y:S01]  /*6670*/  FFMA.FTZ R184, R176, UR10, -R2.reuse ;  /* 0x0000000ab0b87c23 */ /* 0x100fe20008010802 */
[--C-:B------:R-:W-:Y:S01]  /*6680*/  FFMA.FTZ R153, R177, UR10, -R2.reuse ;  /* 0x0000000ab1997c23 */ /* 0x100fe20008010802 */
[----:B------:R-:W-:Y:S01]  /*6690*/  FFMA.FTZ R186, R180, UR10, -R2 ;  /* 0x0000000ab4ba7c23 */ /* 0x000fe20008010802 */
[----:B------:R-:W-:Y:S01]  /*66a0*/  FMNMX.FTZ R152, R178, R3, !PT ;  /* 0x00000003b2987209 */ /* 0x000fe20007810000 */
[----:B------:R-:W-:Y:S03]  /*66b0*/  MUFU.EX2 R187, R187 ;  /* 0x000000bb00bb7308 */ /* 0x000fe60000000800 */
[----:B------:R-:W-:-:S02]  /*66c0*/  FMNMX.FTZ R3, R179, R152, !PT ;  /* 0x00000098b3037209 */ /* 0x000fc40007810000 */
[----:B------:R-:W-:Y:S01]  /*66d0*/  FSEL R152, R183, -INF , !P1 ;  /* 0xff800000b7987808 */ /* 0x000fe20004800000 */
[--C-:B------:R-:W-:Y:S01]  /*66e0*/  FFMA.FTZ R183, R161, UR10, -R2.reuse ;  /* 0x0000000aa1b77c23 */ /* 0x100fe20008010802 */
[----:B------:R-:W-:Y:S01]  /*66f0*/  FMNMX.FTZ R3, R182, R3, !PT ;  /* 0x00000003b6037209 */ /* 0x000fe20007810000 */
[--C-:B------:R-:W-:Y:S01]  /*6700*/  FFMA.FTZ R161, R169, UR10, -R2.reuse ;  /* 0x0000000aa9a17c23 */ /* 0x100fe20008010802 */
[----:B------:R-:W-:Y:S01]  /*6710*/  FFMA.FTZ R2, R181, UR10, -R2 ;  /* 0x0000000ab5027c23 */ /* 0x000fe20008010802 */
[----:B------:R-:W-:Y:S01]  /*6720*/  MUFU.EX2 R196, R196 ;  /* 0x000000c400c47308 */ /* 0x000fe20000000800 */
[----:B------:R-:W-:-:S05]  /*6730*/  FMNMX.FTZ R3, R152, R3, !PT ;  /* 0x0000000398037209 */ /* 0x000fca0007810000 */
[----:B------:R-:W0:Y:S02]  /*6740*/  SHFL.BFLY PT, R0, R3, 0x2, 0x1f ;  /* 0x0c401f0003007f89 */ /* 0x000e2400000e0000 */
[----:B------:R1:W-:Y:S08]  /*6750*/  MUFU.EX2 R21, R2 ;  /* 0x0000000200157308 */ /* 0x0003f00000000800 */
        /* <DEDUP_REMOVED lines=9> */
[----:B------:R-:W-:-:S03]  /*67f0*/  FMUL.FTZ R0, R154, UR10 ;  /* 0x0000000a9a007c20 */ /* 0x000fc60008410000 */
[C---:B------:R-:W-:Y:S01]  /*6800*/  FSETP.NEU.FTZ.AND P1, PT, R3.reuse, -INF , PT ;  /* 0xff8000000300780b */ /* 0x040fe20003f3d000 */
[----:B------:R-:W-:Y:S02]  /*6810*/  FMUL.FTZ R156, R3, UR10 ;  /* 0x0000000a039c7c20 */ /* 0x000fe40008410000 */
[----:B------:R-:W-:Y:S03]  /*6820*/  MUFU.EX2 R188, R188 ;  /* 0x000000bc00bc7308 */ /* 0x000fe60000000800 */
[----:B------:R-:W-:-:S05]  /*6830*/  FSEL R154, R156, RZ, P1 ;  /* 0x000000ff9c9a7208 */ /* 0x000fca0000800000 */
[----:B------:R-:W0:Y:S01]  /*6840*/  MUFU.EX2 R0, R0 ;  /* 0x0000000000007308 */ /* 0x000e220000000800 */
[--C-:B------:R-:W-:Y:S01]  /*6850*/  FFMA.FTZ R156, R155, UR10, -R154.reuse ;  /* 0x0000000a9b9c7c23 */ /* 0x100fe2000801089a */
[----:B------:R-:W-:Y:S01]  /*6860*/  FSEL R155, R3, RZ, P1 ;  /* 0x000000ff039b7208 */ /* 0x000fe20000800000 */
[--C-:B------:R-:W-:Y:S01]  /*6870*/  FFMA.FTZ R197, R185, UR10, -R154.reuse ;  /* 0x0000000ab9c57c23 */ /* 0x100fe2000801089a */
[--C-:B------:R-:W-:Y:S01]  /*6880*/  FFMA.FTZ R199, R158, UR10, -R154.reuse ;  /* 0x0000000a9ec77c23 */ /* 0x100fe2000801089a */
[--C-:B------:R-:W-:Y:S01]  /*6890*/  FFMA.FTZ R158, R159, UR10, -R154.reuse ;  /* 0x0000000a9f9e7c23 */ /* 0x100fe2000801089a */
[----:B------:R-:W-:Y:S01]  /*68a0*/  FFMA.FTZ R193, R162, UR10, -R154 ;  /* 0x0000000aa2c17c23 */ /* 0x000fe2000801089a */
[----:B------:R-:W-:Y:S01]  /*68b0*/  FADD.FTZ R155, -R155, R20 ;  /* 0x000000149b9b7221 */ /* 0x000fe20000010100 */
[----:B------:R-:W-:Y:S01]  /*68c0*/  MUFU.EX2 R156, R156 ;  /* 0x0000009c009c7308 */ /* 0x000fe20000000800 */
[--C-:B------:R-:W-:Y:S01]  /*68d0*/  FFMA.FTZ R160, R163, UR10, -R154.reuse ;  /* 0x0000000aa3a07c23 */ /* 0x100fe2000801089a */
[--C-:B------:R-:W-:Y:S01]  /*68e0*/  FFMA.FTZ R195, R166, UR10, -R154.reuse ;  /* 0x0000000aa6c37c23 */ /* 0x100fe2000801089a */
[----:B-1----:R-:W-:Y:S01]  /*68f0*/  FMUL.FTZ R2, R155, UR10 ;  /* 0x0000000a9b027c20 */ /* 0x002fe20008410000 */
[--C-:B------:R-:W-:Y:S01]  /*6900*/  FFMA.FTZ R20, R167, UR10, -R154.reuse ;  /* 0x0000000aa7147c23 */ /* 0x100fe2000801089a */
[--C-:B------:R-:W-:Y:S01]  /*6910*/  FFMA.FTZ R155, R170, UR10, -R154.reuse ;  /* 0x0000000aaa9b7c23 */ /* 0x100fe2000801089a */
[--C-:B------:R-:W-:Y:S01]  /*6920*/  FFMA.FTZ R162, R171, UR10, -R154.reuse ;  /* 0x0000000aaba27c23 */ /* 0x100fe2000801089a */
[--C-:B------:R-:W-:Y:S01]  /*6930*/  FFMA.FTZ R191, R174, UR10, -R154.reuse ;  /* 0x0000000aaebf7c23 */ /* 0x100fe2000801089a */
[----:B------:R-:W-:Y:S01]  /*6940*/  MUFU.EX2 R197, R197 ;  /* 0x000000c500c57308 */ /* 0x000fe20000000800 */
[----:B0-----:R-:W-:Y:S01]  /*6950*/  FFMA.FTZ R159, R0, R18, R187 ;  /* 0x00000012009f7223 */ /* 0x001fe200000100bb */
[--C-:B------:R-:W-:Y:S01]  /*6960*/  FFMA.FTZ R164, R175, UR10, -R154.reuse ;  /* 0x0000000aafa47c23 */ /* 0x100fe2000801089a */
[--C-:B------:R-:W-:Y:S01]  /*6970*/  FFMA.FTZ R185, R178, UR10, -R154.reuse ;  /* 0x0000000ab2b97c23 */ /* 0x100fe2000801089a */
[----:B------:R-:W-:Y:S01]  /*6980*/  FFMA.FTZ R152, R152, UR10, -R154 ;  /* 0x0000000a98987c23 */ /* 0x000fe2000801089a */
[----:B------:R-:W-:-:S03]  /*6990*/  FADD.FTZ R159, R196, R159 ;  /* 0x0000009fc49f7221 */ /* 0x000fc60000010000 */
[----:B------:R-:W0:Y:S01]  /*69a0*/  MUFU.EX2 R2, R2 ;  /* 0x0000000200027308 */ /* 0x000e220000000800 */
[----:B------:R-:W-:-:S04]  /*69b0*/  FADD.FTZ R166, R198, R159 ;  /* 0x0000009fc6a67221 */ /* 0x000fc80000010000 */
[----:B------:R-:W-:-:S03]  /*69c0*/  FADD.FTZ R159, R189, R166 ;  /* 0x000000a6bd9f7221 */ /* 0x000fc60000010000 */
[----:B------:R-:W1:Y:S01]  /*69d0*/  MUFU.EX2 R199, R199 ;  /* 0x000000c700c77308 */ /* 0x000e620000000800 */
[----:B------:R-:W-:-:S04]  /*69e0*/  FADD.FTZ R166, R192, R159 ;  /* 0x0000009fc0a67221 */ /* 0x000fc80000010000 */
[----:B------:R-:W-:Y:S01]  /*69f0*/  FADD.FTZ R159, R183, R166 ;  /* 0x000000a6b79f7221 */ /* 0x000fe20000010000 */
[--C-:B------:R-:W-:Y:S02]  /*6a00*/  FFMA.FTZ R166, R179, UR10, -R154.reuse ;  /* 0x0000000ab3a67c23 */ /* 0x100fe4000801089a */
[----:B------:R-:W2:Y:S01]  /*6a10*/  MUFU.EX2 R158, R158 ;  /* 0x0000009e009e7308 */ /* 0x000ea20000000800 */
[----:B0-----:R-:W-:Y:S01]  /*6a20*/  FFMA.FTZ R5, R2, R5, R197 ;  /* 0x0000000502057223 */ /* 0x001fe200000100c5 */
[----:B------:R-:W-:Y:S01]  /*6a30*/  FADD.FTZ R168, R194, R159 ;  /* 0x0000009fc2a87221 */ /* 0x000fe20000010000 */
[----:B------:R-:W-:Y:S02]  /*6a40*/  FFMA.FTZ R159, R182, UR10, -R154 ;  /* 0x0000000ab69f7c23 */ /* 0x000fe4000801089a */
[----:B------:R-:W-:Y:S01]  /*6a50*/  FADD.FTZ R18, R156, R5 ;  /* 0x000000059c127221 */ /* 0x000fe20000010000 */
[----:B------:R-:W-:Y:S02]  /*6a60*/  FADD.FTZ R163, R165, R168 ;  /* 0x000000a8a5a37221 */ /* 0x000fe40000010000 */
[----:B------:R-:W0:Y:S01]  /*6a70*/  MUFU.EX2 R193, R193 ;  /* 0x000000c100c17308 */ /* 0x000e220000000800 */
[----:B-1----:R-:W-:Y:S01]  /*6a80*/  FADD.FTZ R5, R199, R18 ;  /* 0x00000012c7057221 */ /* 0x002fe20000010000 */
[----:B------:R-:W-:-:S06]  /*6a90*/  FADD.FTZ R168, R188, R163 ;  /* 0x000000a3bca87221 */ /* 0x000fcc0000010000 */
        /* <DEDUP_REMOVED lines=35> */
[----:B------:R-:W-:Y:S01]  /*6cd0*/  FADD.FTZ R18, R21, R154 ;  /* 0x0000009a15127221 */ /* 0x000fe20000010000 */
[----:B--2---:R-:W-:Y:S01]  /*6ce0*/  FADD.FTZ R5, R152, R5 ;  /* 0x0000000598057221 */ /* 0x004fe20000010000 */
[----:B------:R-:W-:Y:S06]  /*6cf0*/  @!P0 BRA `(.L_x_1290) ;  /* 0x0000000000048947 */ /* 0x000fec0003800000 */
[----:B------:R-:W-:Y:S01]  /*6d00*/  BPT.TRAP 0x1 ;  /* 0x000000040000795c */ /* 0x000fe20000300000 */
.L_x_1290:
[----:B------:R-:W0:Y:S01]  /*6d10*/  S2UR UR4, SR_CgaCtaId ;  /* 0x00000000000479c3 */ /* 0x000e220000008800 */
[----:B------:R-:W-:Y:S01]  /*6d20*/  UIADD3 UR5, UR5, 0x30860, URZ ;  /* 0x0003086005057890 */ /* 0x000fe2000fffe03f */
[----:B------:R-:W-:Y:S01]  /*6d30*/  ISETP.GT.AND P1, PT, R220, UR54, PT ;  /* 0x00000036dc007c0c */ /* 0x000fe2000bf24270 */
[----:B------:R-:W-:Y:S01]  /*6d40*/  UMOV UR7, UR38 ;  /* 0x0000002600077c82 */ /* 0x000fe20008000000 */
[----:B------:R-:W-:Y:S01]  /*6d50*/  F2FP.F16.F32.PACK_AB R196, R196, R187 ;  /* 0x000000bbc4c4723e */ /* 0x000fe200000000ff */
[----:B------:R-:W-:Y:S01]  /*6d60*/  VIADD R220, R220, 0xffffffff ;  /* 0xffffffffdcdc7836 */ /* 0x000fe20000000000 */
[----:B------:R-:W-:Y:S02]  /*6d70*/  F2FP.F16.F32.PACK_AB R198, R189, R198 ;  /* 0x000000c6bdc6723e */ /* 0x000fe400000000ff */
        /* <DEDUP_REMOVED lines=20> */
.L_x_1272:
[----:B------:R-:W-:Y:S01]  /*6ec0*/  R2UR UR4, R22 ;  /* 0x00000000160472ca */ /* 0x000fe200000e0000 */
[----:B------:R-:W-:Y:S02]  /*6ed0*/  UISETP.NE.AND UP0, UPT, UR43, URZ, UPT ;  /* 0x0000003f2b00728c */ /* 0x000fe4000bf05270 */
[----:B------:R-:W-:Y:S02]  /*6ee0*/  UIADD3 UR11, UR60, 0x7f, URZ ;  /* 0x0000007f3c0b7890 */ /* 0x000fe4000fffe03f */
[----:B------:R-:W-:Y:S02]  /*6ef0*/  UIADD3 UR7, UR42, 0x1, -UR41 ;  /* 0x000000012a077890 */ /* 0x000fe4000fffe829 */
[----:B------:R-:W-:-:S06]  /*6f00*/  PLOP3.LUT P1, PT, PT, PT, UP0, 0x40, 0x0 ;  /* 0x000000000000781c */ /* 0x000fcc0003f2e808 */
[----:B------:R-:W-:-:S11]  /*6f10*/  UISETP.NE.AND UP1, UPT, UR4, URZ, UPT ;  /* 0x0000003f0400728c */ /* 0x000fd6000bf25270 */
[----:B------:R-:W-:Y:S01]  /*6f20*/  @UP1 ULDC UR4, c[0x0][0x44c] ;  /* 0x0001130000041ab9 */ /* 0x000fe20000000800 */
[----:B------:R-:W-:Y:S01]  /*6f30*/  @UP1 ULDC UR14, c[0x0][0x450] ;  /* 0x00011400000e1ab9 */ /* 0x000fe20000000800 */
[----:B------:R-:W-:-:S04]  /*6f40*/  UIMAD.WIDE.U32 UR4, UR11, UR4, URZ ;  /* 0x000000040b0472a5 */ /* 0x000fc8000f8e003f */
[----:B------:R-:W-:-:S04]  /*6f50*/  @UP1 USHF.R.U32.HI UR11, URZ, UR14, UR5 ;  /* 0x0000000e3f0b1299 */ /* 0x000fc80008011605 */
[----:B------:R-:W-:-:S04]  /*6f60*/  UIADD3 UR15, UR7, UR11, URZ ;  /* 0x0000000b070f7290 */ /* 0x000fc8000fffe03f */
[----:B------:R-:W-:Y:S01]  /*6f70*/  UIADD3 UR11, UR15, -UR6, URZ ;  /* 0x800000060f0b7290 */ /* 0x000fe2000fffe03f */
[----:B------:R-:W-:Y:S11]  /*6f80*/  @P1 BRA `(.L_x_1292) ;  /* 0x00000000004c1947 */ /* 0x000ff60003800000 */
[----:B------:R-:W-:-:S06]  /*6f90*/  UISETP.GT.AND UP0, UPT, UR15, -0x1, UPT ;  /* 0xffffffff0f00788c */ /* 0x000fcc000bf04270 */
[----:B------:R-:W-:-:S13]  /*6fa0*/  PLOP3.LUT P1, PT, PT, PT, UP0, 0x80, 0x0 ;  /* 0x000000000000781c */ /* 0x000fda0003f2f008 */
[----:B------:R-:W-:Y:S05]  /*6fb0*/  @P1 BRA `(.L_x_1293) ;  /* 0x0000000000201947 */ /* 0x000fea0003800000 */
[----:B------:R-:W-:Y:S01]  /*6fc0*/  ULDC UR14, c[0x0][0x9e4] ;  /* 0x00027900000e7ab9 */ /* 0x000fe20000000800 */
[----:B------:R-:W-:Y:S02]  /*6fd0*/  ULOP3.LUT UR15, URZ, UR15, URZ, 0x33, !UPT ;  /* 0x0000000f3f0f7292 */ /* 0x000fe4000f8e333f */
[----:B------:R-:W-:-:S11]  /*6fe0*/  UISETP.NE.AND UP0, UPT, UR14, 0x1, UPT ;  /* 0x000000010e00788c */ /* 0x000fd6000bf05270 */
[----:B------:R-:W-:Y:S02]  /*6ff0*/  @UP0 ULDC.64 UR4, c[0x0][0x9e8] ;  /* 0x00027a0000040ab9 */ /* 0x000fe40000000a00 */
[----:B------:R-:W-:-:S04]  /*7000*/  UIMAD.WIDE.U32 UR6, UR15, UR4, URZ ;  /* 0x000000040f0672a5 */ /* 0x000fc8000f8e003f */
[----:B------:R-:W-:-:S04]  /*7010*/  @UP0 USHF.R.U32.HI UR15, URZ, UR5, UR7 ;  /* 0x000000053f0f0299 */ /* 0x000fc80008011607 */
[----:B------:R-:W-:Y:S01]  /*7020*/  ULOP3.LUT UR15, URZ, UR15, URZ, 0x33, !UPT ;  /* 0x0000000f3f0f7292 */ /* 0x000fe2000f8e333f */
[----:B------:R-:W-:Y:S11]  /*7030*/  BRA `(.L_x_1294) ;  /* 0x0000000000147947 */ /* 0x000ff60003800000 */
.L_x_1293:
[----:B------:R-:W-:Y:S02]  /*7040*/  ULDC UR14, c[0x0][0x9e4] ;  /* 0x00027900000e7ab9 */ /* 0x000fe40000000800 */
[----:B------:R-:W-:-:S11]  /*7050*/  UISETP.NE.AND UP0, UPT, UR14, 0x1, UPT ;  /* 0x000000010e00788c */ /* 0x000fd6000bf05270 */
[----:B------:R-:W-:Y:S02]  /*7060*/  @UP0 ULDC.64 UR4, c[0x0][0x9e8] ;  /* 0x00027a0000040ab9 */ /* 0x000fe40000000a00 */
[----:B------:R-:W-:-:S04]  /*7070*/  UIMAD.WIDE.U32 UR6, UR15, UR4, URZ ;  /* 0x000000040f0672a5 */ /* 0x000fc8000f8e003f */
[----:B------:R-:W-:-:S12]  /*7080*/  @UP0 USHF.R.U32.HI UR15, URZ, UR5, UR7 ;  /* 0x000000053f0f0299 */ /* 0x000fd80008011607 */
.L_x_1294:
[----:B------:R-:W-:-:S04]  /*7090*/  UIMAD UR14, UR15, UR14, URZ ;  /* 0x0000000e0f0e72a4 */ /* 0x000fc8000f8e023f */
[----:B------:R-:W-:-:S04]  /*70a0*/  UISETP.LT.AND UP0, UPT, UR11, UR14, UPT ;  /* 0x0000000e0b00728c */ /* 0x000fc8000bf01270 */
[----:B------:R-:W-:-:S12]  /*70b0*/  USEL UR11, UR11, UR14, !UP0 ;  /* 0x0000000e0b0b7287 */ /* 0x000fd8000c000000 */
.L_x_1292:
[----:B------:R-:W-:Y:S01]  /*70c0*/  UIADD3 UR11, UR11, 0x3f, URZ ;  /* 0x0000003f0b0b7890 */ /* 0x000fe2000fffe03f */
[----:B------:R-:W-:-:S03]  /*70d0*/  R2UR UR5, R201 ;  /* 0x00000000c90572ca */ /* 0x000fc600000e0000 */
[----:B------:R-:W-:-:S04]  /*70e0*/  USHF.R.S32.HI UR4, URZ, 0x1f, UR11 ;  /* 0x0000001f3f047899 */ /* 0x000fc8000801140b */
[----:B------:R-:W-:-:S04]  /*70f0*/  ULEA.HI UR4, UR4, UR11, URZ, 0x6 ;  /* 0x0000000b04047291 */ /* 0x000fc8000f8f303f */
[----:B------:R-:W-:-:S04]  /*7100*/  USHF.R.S32.HI UR4, URZ, 0x6, UR4 ;  /* 0x000000063f047899 */ /* 0x000fc80008011404 */
[----:B------:R-:W-:-:S04]  /*7110*/  UISETP.LT.AND UP0, UPT, UR5, UR4, UPT ;  /* 0x000000040500728c */ /* 0x000fc8000bf01270 */
[----:B------:R-:W-:-:S06]  /*7120*/  USEL UR54, UR5, UR4, !UP0 ;  /* 0x0000000405367287 */ /* 0x000fcc000c000000 */
[----:B------:R-:W-:-:S13]  /*7130*/  ISETP.GE.AND P1, PT, R220, UR54, PT ;  /* 0x00000036dc007c0c */ /* 0x000fda000bf26270 */
[----:B------:R-:W-:Y:S05]  /*7140*/  @!P1 BRA `(.L_x_1295) ;  /* 0x0000001c00489947 */ /* 0x000fea0003800000 */
[----:B------:R-:W-:Y:S01]  /*7150*/  IMAD.MOV.U32 R20, RZ, RZ, R3 ;  /* 0x000000ffff147224 */ /* 0x000fe200078e0003 */
[----:B------:R-:W-:Y:S01]  /*7160*/  UMOV UR7, UR38 ;  /* 0x0000002600077c82 */ /* 0x000fe20008000000 */
[----:B------:R-:W-:Y:S01]  /*7170*/  IMAD.MOV.U32 R21, RZ, RZ, R4 ;  /* 0x000000ffff157224 */ /* 0x000fe200078e0004 */
[----:B------:R-:W-:Y:S01]  /*7180*/  UMOV UR4, UR39 ;  /* 0x0000002700047c82 */ /* 0x000fe20008000000 */
[----:B------:R-:W-:-:S05]  /*7190*/  ULDC UR55, c[0x0][0x988] ;  /* 0x0002620000377ab9 */ /* 0x000fca0000000800 */
.L_x_1306:
[----:B------:R-:W-:-:S04]  /*71a0*/  UISETP.NE.AND UP0, UPT, UR4, 0x1, UPT ;  /* 0x000000010400788c */ /* 0x000fc8000bf05270 */
[----:B------:R-:W-:-:S04]  /*71b0*/  USEL UR38, URZ, 0x1, UP0 ;  /* 0x000000013f267887 */ /* 0x000fc80008000000 */
[----:B------:R-:W-:Y:S01]  /*71c0*/  ULOP3.LUT UR38, UR7, UR38, URZ, 0x3c, !UPT ;  /* 0x0000002607267292 */ /* 0x000fe2000f8e3c3f */
[----:B------:R-:W-:Y:S11]  /*71d0*/  @!P0 BRA `(.L_x_1296) ;  /* 0x0000000000048947 */ /* 0x000ff60003800000 */
[----:B------:R-:W-:Y:S01]  /*71e0*/  BPT.TRAP 0x1 ;  /* 0x000000040000795c */ /* 0x000fe20000300000 */
.L_x_1296:
        /* <DEDUP_REMOVED lines=9> */
.L_x_1297:
[----:B-1----:R-:W-:Y:S05]  /*7280*/  @P1 BRA `(.L_x_1298) ;  /* 0x0000000000081947 */ /* 0x002fea0003800000 */
[----:B------:R-:W1:Y:S02]  /*7290*/  SYNCS.PHASECHK.TRANS64.TRYWAIT P1, [UR6+0x30830], R3 ;  /* 0x03083003ff0075a7 */ /* 0x000e640008020146 */
[----:B-1----:R-:W-:Y:S05]  /*72a0*/  @!P1 BRA `(.L_x_1299) ;  /* 0x000000e000ec9947 */ /* 0x002fea0003800000 */
.L_x_1298:
        /* <DEDUP_REMOVED lines=227> */
.L_x_1300:
[----:B------:R-:W-:Y:S01]  /*80e0*/  ULEA UR5, UR4, UR40, 0x3 ;  /* 0x0000002804057291 */ /* 0x000fe2000f8e183f */
[----:B------:R-:W-:-:S05]  /*80f0*/  IMAD.U32 R0, RZ, RZ, UR7 ;  /* 0x00000007ff007e24 */ /* 0x000fca000f8e00ff */
[----:B------:R-:W-:-:S04]  /*8100*/  SHF.L.U32 R0, R0, 0x1f, RZ ;  /* 0x0000001f00007819 */ /* 0x000fc800000006ff */
[----:B------:R2:W3:Y:S01]  /*8110*/  SYNCS.PHASECHK.TRANS64.TRYWAIT P1, [UR5+0x30850], R0 ;  /* 0x03085000ff0075a7 */ /* 0x0004e20008020145 */
[----:B------:R-:W-:Y:S05]  /*8120*/  @!P0 BRA `(.L_x_1301) ;  /* 0x0000000000048947 */ /* 0x000fea0003800000 */
[----:B------:R-:W-:Y:S01]  /*8130*/  BPT.TRAP 0x1 ;  /* 0x000000040000795c */ /* 0x000fe20000300000 */
.L_x_1301:
[----:B---3--:R-:W-:Y:S05]  /*8140*/  @P1 BRA `(.L_x_1302) ;  /* 0x0000000000081947 */ /* 0x008fea0003800000 */
[----:B------:R-:W3:Y:S02]  /*8150*/  SYNCS.PHASECHK.TRANS64.TRYWAIT P1, [UR5+0x30850], R0 ;  /* 0x03085000ff0075a7 */ /* 0x000ee40008020145 */
[----:B---3--:R-:W-:Y:S05]  /*8160*/  @!P1 BRA `(.L_x_1303) ;  /* 0x000000d400549947 */ /* 0x008fea0003800000 */
.L_x_1302:
        /* <DEDUP_REMOVED lines=30> */
.L_x_1304:
        /* <DEDUP_REMOVED lines=68> */
[----:B------:R-:W-:Y:S03]  /*8790*/  MUFU.EX2 R2, R2 ;  /* 0x0000000200027308 */ /* 0x000fe60000000800 */
[--C-:B------:R-:W-:Y:S01]  /*87a0*/  FFMA.FTZ R197, R154, UR10, -R20.reuse ;  /* 0x0000000a9ac57c23 */ /* 0x100fe20008010814 */
[--C-:B------:R-:W-:Y:S01]  /*87b0*/  FFMA.FTZ R152, R155, UR10, -R20.reuse ;  /* 0x0000000a9b987c23 */ /* 0x100fe20008010814 */
[--C-:B------:R-:W-:Y:S01]  /*87c0*/  FFMA.FTZ R199, R158, UR10, -R20.reuse ;  /* 0x0000000a9ec77c23 */ /* 0x100fe20008010814 */
[--C-:B------:R-:W-:Y:S01]  /*87d0*/  FFMA.FTZ R154, R159, UR10, -R20.reuse ;  /* 0x0000000a9f9a7c23 */ /* 0x100fe20008010814 */
[--C-:B------:R-:W-:Y:S01]  /*87e0*/  FFMA.FTZ R193, R162, UR10, -R20.reuse ;  /* 0x0000000aa2c17c23 */ /* 0x100fe20008010814 */
[----:B------:R-:W0:Y:S01]  /*87f0*/  MUFU.EX2 R21, R21 ;  /* 0x0000001500157308 */ /* 0x000e220000000800 */
[--C-:B------:R-:W-:Y:S01]  /*8800*/  FFMA.FTZ R156, R163, UR10, -R20.reuse ;  /* 0x0000000aa39c7c23 */ /* 0x100fe20008010814 */
[--C-:B------:R-:W-:Y:S01]  /*8810*/  FFMA.FTZ R195, R166, UR10, -R20.reuse ;  /* 0x0000000aa6c37c23 */ /* 0x100fe20008010814 */
[--C-:B------:R-:W-:Y:S01]  /*8820*/  FFMA.FTZ R158, R167, UR10, -R20.reuse ;  /* 0x0000000aa79e7c23 */ /* 0x100fe20008010814 */
[--C-:B------:R-:W-:Y:S01]  /*8830*/  FFMA.FTZ R189, R170, UR10, -R20.reuse ;  /* 0x0000000aaabd7c23 */ /* 0x100fe20008010814 */
[--C-:B------:R-:W-:Y:S01]  /*8840*/  FFMA.FTZ R160, R171, UR10, -R20.reuse ;  /* 0x0000000aaba07c23 */ /* 0x100fe20008010814 */
[--C-:B------:R-:W-:Y:S01]  /*8850*/  FFMA.FTZ R191, R174, UR10, -R20.reuse ;  /* 0x0000000aaebf7c23 */ /* 0x100fe20008010814 */
[----:B------:R-:W-:Y:S01]  /*8860*/  FFMA.FTZ R162, R175, UR10, -R20 ;  /* 0x0000000aafa27c23 */ /* 0x000fe20008010814 */
[----:B------:R-:W1:Y:S08]  /*8870*/  MUFU.EX2 R197, R197 ;  /* 0x000000c500c57308 */ /* 0x000e700000000800 */
[----:B------:R-:W2:Y:S01]  /*8880*/  MUFU.EX2 R196, R196 ;  /* 0x000000c400c47308 */ /* 0x000ea20000000800 */
[----:B0-----:R-:W-:-:S07]  /*8890*/  FFMA.FTZ R155, R0, R18, R21 ;  /* 0x00000012009b7223 */ /* 0x001fce0000010015 */
[----:B------:R-:W0:Y:S01]  /*88a0*/  MUFU.EX2 R152, R152 ;  /* 0x0000009800987308 */ /* 0x000e220000000800 */
[----:B-1----:R-:W-:-:S07]  /*88b0*/  FFMA.FTZ R5, R2, R5, R197 ;  /* 0x0000000502057223 */ /* 0x002fce00000100c5 */
[----:B------:R-:W1:Y:S01]  /*88c0*/  MUFU.EX2 R198, R198 ;  /* 0x000000c600c67308 */ /* 0x000e620000000800 */
[----:B--2---:R-:W-:-:S07]  /*88d0*/  FADD.FTZ R155, R196, R155 ;  /* 0x0000009bc49b7221 */ /* 0x004fce0000010000 */
[----:B------:R-:W2:Y:S01]  /*88e0*/  MUFU.EX2 R199, R199 ;  /* 0x000000c700c77308 */ /* 0x000ea20000000800 */
[----:B0-----:R-:W-:-:S07]  /*88f0*/  FADD.FTZ R18, R152, R5 ;  /* 0x0000000598127221 */ /* 0x001fce0000010000 */
[----:B------:R-:W0:Y:S01]  /*8900*/  MUFU.EX2 R187, R187 ;  /* 0x000000bb00bb7308 */ /* 0x000e220000000800 */
[----:B-1----:R-:W-:Y:S01]  /*8910*/  FADD.FTZ R164, R198, R155 ;  /* 0x0000009bc6a47221 */ /* 0x002fe20000010000 */
[----:B------:R-:W-:-:S06]  /*8920*/  FFMA.FTZ R155, R178, UR10, -R20 ;  /* 0x0000000ab29b7c23 */ /* 0x000fcc0008010814 */
        /* <DEDUP_REMOVED lines=16> */
[----:B0-----:R-:W-:Y:S01]  /*8a30*/  FADD.FTZ R166, R194, R159 ;  /* 0x0000009fc2a67221 */ /* 0x001fe20000010000 */
[--C-:B------:R-:W-:Y:S01]  /*8a40*/  FFMA.FTZ R159, R182, UR10, -R20.reuse ;  /* 0x0000000ab69f7c23 */ /* 0x100fe20008010814 */
[----:B------:R-:W-:-:S05]  /*8a50*/  FFMA.FTZ R20, R183, UR10, -R20 ;  /* 0x0000000ab7147c23 */ /* 0x000fca0008010814 */
        /* <DEDUP_REMOVED lines=34> */
[----:B0-----:R-:W-:-:S03]  /*8c80*/  FADD.FTZ R18, R169, R166 ;  /* 0x000000a6a9127221 */ /* 0x001fc60000010000 */
[----:B-1----:R-:W-:Y:S01]  /*8c90*/  FADD.FTZ R5, R20, R5 ;  /* 0x0000000514057221 */ /* 0x002fe20000010000 */
[----:B------:R-:W-:Y:S06]  /*8ca0*/  @!P0 BRA `(.L_x_1305) ;  /* 0x0000000000048947 */ /* 0x000fec0003800000 */
[----:B------:R-:W-:Y:S01]  /*8cb0*/  BPT.TRAP 0x1 ;  /* 0x000000040000795c */ /* 0x000fe20000300000 */
.L_x_1305:
[----:B------:R-:W0:Y:S01]  /*8cc0*/  S2UR UR4, SR_CgaCtaId ;  /* 0x00000000000479c3 */ /* 0x000e220000008800 */
[----:B------:R-:W-:Y:S01]  /*8cd0*/  UIADD3 UR5, UR5, 0x30860, URZ ;  /* 0x0003086005057890 */ /* 0x000fe2000fffe03f */
[C---:B------:R-:W-:Y:S01]  /*8ce0*/  ISETP.GT.AND P1, PT, R220.reuse, UR54, PT ;  /* 0x00000036dc007c0c */ /* 0x040fe2000bf24270 */
[----:B------:R-:W-:Y:S01]  /*8cf0*/  UMOV UR7, UR38 ;  /* 0x0000002600077c82 */ /* 0x000fe20008000000 */
[----:B------:R-:W-:Y:S01]  /*8d00*/  F2FP.F16.F32.PACK_AB R198, R187, R198 ;  /* 0x000000c6bbc6723e */ /* 0x000fe200000000ff */
[----:B------:R-:W-:Y:S01]  /*8d10*/  VIADD R220, R220, 0xffffffff ;  /* 0xffffffffdcdc7836 */ /* 0x000fe20000000000 */
[----:B------:R-:W-:Y:S02]  /*8d20*/  F2FP.F16.F32.PACK_AB R196, R196, R21 ;  /* 0x00000015c4c4723e */ /* 0x000fe400000000ff */
[----:B------:R-:W-:Y:S02]  /*8d30*/  F2FP.F16.F32.PACK_AB R192, R185, R192 ;  /* 0x000000c0b9c0723e */ /* 0x000fe400000000ff */
        /* <DEDUP_REMOVED lines=16> */
[----:B------:R-:W-:Y:S02]  /*8e40*/  F2FP.F16.F32.PACK_AB R186, R169, R186 ;  /* 0x000000baa9ba723e */ /* 0x000fe400000000ff */
[----:B------:R-:W-:Y:S01]  /*8e50*/  MOV R21, R4 ;  /* 0x0000000400157202 */ /* 0x000fe20000000f00 */
[----:B------:R-:W-:Y:S06]  /*8e60*/  @P1 BRA `(.L_x_1306) ;  /* 0xffffffe000cc1947 */ /* 0x000fec000383ffff */
.L_x_1295:
        /* <DEDUP_REMOVED lines=11> */
.L_x_1326:
        /* <DEDUP_REMOVED lines=8> */
.L_x_1308:
[----:B------:R-:W-:Y:S01]  /*8fa0*/  ULEA UR5, UR39, UR40, 0x3 ;  /* 0x0000002827057291 */ /* 0x000fe2000f8e183f */
[----:B------:R-:W-:-:S05]  /*8fb0*/  IMAD.U32 R3, RZ, RZ, UR38 ;  /* 0x00000026ff037e24 */ /* 0x000fca000f8e00ff */
[----:B------:R-:W-:-:S04]  /*8fc0*/  SHF.L.U32 R3, R3, 0x1f, RZ ;  /* 0x0000001f03037819 */ /* 0x000fc800000006ff */
[----:B------:R0:W1:Y:S01]  /*8fd0*/  SYNCS.PHASECHK.TRANS64.TRYWAIT P1, [UR5+0x30830], R3 ;  /* 0x03083003ff0075a7 */ /* 0x0000620008020145 */
[----:B------:R-:W-:Y:S05]  /*8fe0*/  @!P0 BRA `(.L_x_1309) ;  /* 0x0000000000048947 */ /* 0x000fea0003800000 */
[----:B------:R-:W-:Y:S01]  /*8ff0*/  BPT.TRAP 0x1 ;  /* 0x000000040000795c */ /* 0x000fe20000300000 */
.L_x_1309:
[----:B-1----:R-:W-:Y:S05]  /*9000*/  @P1 BRA `(.L_x_1310) ;  /* 0x0000000000081947 */ /* 0x002fea0003800000 */
[----:B------:R-:W1:Y:S02]  /*9010*/  SYNCS.PHASECHK.TRANS64.TRYWAIT P1, [UR5+0x30830], R3 ;  /* 0x03083003ff0075a7 */ /* 0x000e640008020145 */
[----:B-1----:R-:W-:Y:S05]  /*9020*/  @!P1 BRA `(.L_x_1311) ;  /* 0x000000c400bc9947 */ /* 0x002fea0003800000 */
.L_x_1310:
        /* <DEDUP_REMOVED lines=227> */
.L_x_1312:
[----:B------:R-:W-:Y:S01]  /*9e60*/  ULEA UR5, UR4, UR40, 0x3 ;  /* 0x0000002804057291 */ /* 0x000fe2000f8e183f */
[----:B------:R-:W-:-:S05]  /*9e70*/  IMAD.U32 R0, RZ, RZ, UR6 ;  /* 0x00000006ff007e24 */ /* 0x000fca000f8e00ff */
[----:B------:R-:W-:-:S04]  /*9e80*/  SHF.L.U32 R0, R0, 0x1f, RZ ;  /* 0x0000001f00007819 */ /* 0x000fc800000006ff */
[----:B------:R2:W3:Y:S01]  /*9e90*/  SYNCS.PHASECHK.TRANS64.TRYWAIT P1, [UR5+0x30850], R0 ;  /* 0x03085000ff0075a7 */ /* 0x0004e20008020145 */
[----:B------:R-:W-:Y:S05]  /*9ea0*/  @!P0 BRA `(.L_x_1313) ;  /* 0x0000000000048947 */ /* 0x000fea0003800000 */
[----:B------:R-:W-:Y:S01]  /*9eb0*/  BPT.TRAP 0x1 ;  /* 0x000000040000795c */ /* 0x000fe20000300000 */
.L_x_1313:
[----:B---3--:R-:W-:Y:S05]  /*9ec0*/  @P1 BRA `(.L_x_1314) ;  /* 0x0000000000081947 */ /* 0x008fea0003800000 */
[----:B------:R-:W3:Y:S02]  /*9ed0*/  SYNCS.PHASECHK.TRANS64.TRYWAIT P1, [UR5+0x30850], R0 ;  /* 0x03085000ff0075a7 */ /* 0x000ee40008020145 */
[----:B---3--:R-:W-:Y:S05]  /*9ee0*/  @!P1 BRA `(.L_x_1315) ;  /* 0x000000b800249947 */ /* 0x008fea0003800000 */
.L_x_1314:
        /* <DEDUP_REMOVED lines=30> */
.L_x_1316:
[----:B------:R-:W-:Y:S01]  /*a0d0*/  R2UR UR4, R22 ;  /* 0x00000000160472ca */ /* 0x000fe200000e0000 */
[----:B------:R-:W3:Y:S01]  /*a0e0*/  S2UR UR10, SR_CgaCtaId ;  /* 0x00000000000a79c3 */ /* 0x000ee20000008800 */
[----:B------:R-:W-:Y:S01]  /*a0f0*/  VIADD R188, R200, UR60 ;  /* 0x0000003cc8bc7c36 */ /* 0x000fe20008000000 */
[----:B------:R-:W-:Y:S01]  /*a100*/  UISETP.NE.AND UP0, UPT, UR43, URZ, UPT ;  /* 0x0000003f2b00728c */ /* 0x000fe2000bf05270 */
[----:B-1----:R-:W-:Y:S02]  /*a110*/  IMAD.SHL.U32 R4, R220, 0x40, RZ ;  /* 0x00000040dc047824 */ /* 0x002fe400078e00ff */
[----:B0-----:R-:W-:-:S07]  /*a120*/  IMAD.U32 R3, RZ, RZ, UR41 ;  /* 0x00000029ff037e24 */ /* 0x001fce000f8e00ff */
[----:B------:R-:W-:Y:S02]  /*a130*/  UISETP.NE.AND UP1, UPT, UR4, URZ, UPT ;  /* 0x0000003f0400728c */ /* 0x000fe4000bf25270 */
[----:B------:R-:W-:-:S04]  /*a140*/  ULEA UR4, UR7, UR40, 0x3 ;  /* 0x0000002807047291 */ /* 0x000fc8000f8e183f */
[----:B------:R-:W-:Y:S01]  /*a150*/  PLOP3.LUT P1, PT, PT, PT, UP1, 0x80, 0x0 ;  /* 0x000000000000781c */ /* 0x000fe20003f2f018 */
[----:B------:R-:W-:Y:S01]  /*a160*/  UIADD3 UR4, UR4, 0x30840, URZ ;  /* 0x0003084004047890 */ /* 0x000fe2000fffe03f */
[----:B------:R-:W-:-:S03]  /*a170*/  PLOP3.LUT P2, PT, PT, PT, UP1, 0x80, 0x0 ;  /* 0x000000000000781c */ /* 0x000fc60003f4f018 */
[----:B------:R-:W-:Y:S01]  /*a180*/  @UP1 ULDC UR6, c[0x0][0x44c] ;  /* 0x0001130000061ab9 */ /* 0x000fe20000000800 */
[----:B---3--:R-:W-:-:S07]  /*a190*/  UPRMT UR4, UR10, 0x654, UR4 ;  /* 0x000006540a047896 */ /* 0x008fce0008000004 */
[----:B--2---:R-:W-:Y:S01]  /*a1a0*/  @P1 IMAD.HI.U32 R0, R188, UR6, RZ ;  /* 0x00000006bc001c27 */ /* 0x004fe2000f8e00ff */
[----:B------:R-:W-:Y:S01]  /*a1b0*/  @UP1 ULDC UR6, c[0x0][0x450] ;  /* 0x0001140000061ab9 */ /* 0x000fe20000000800 */
[----:B------:R-:W-:Y:S01]  /*a1c0*/  PLOP3.LUT P1, PT, PT, PT, UP0, 0x40, 0x0 ;  /* 0x000000000000781c */ /* 0x000fe20003f2e808 */
[----:B------:R-:W-:Y:S01]  /*a1d0*/  SYNCS.ARRIVE.TRANS64.RED.A1T0 RZ, [UR4], RZ ;  /* 0x000000ffffff79a7 */ /* 0x000fe20008100404 */
[----:B------:R-:W-:Y:S01]  /*a1e0*/  ULOP3.LUT UR4, URZ, UR55, URZ, 0x33, !UPT ;  /* 0x000000373f047292 */ /* 0x000fe2000f8e333f */
[----:B------:R-:W-:Y:S02]  /*a1f0*/  @P2 SHF.R.U32.HI R188, RZ, UR6, R0 ;  /* 0x00000006ffbc2c19 */ /* 0x000fe40008011600 */
        /* <DEDUP_REMOVED lines=22> */
.L_x_1319:
[----:B------:R-:W-:-:S05]  /*a360*/  IMAD.U32 R189, RZ, RZ, UR54 ;  /* 0x00000036ffbd7e24 */ /* 0x000fca000f8e00ff */
[----:B------:R-:W-:-:S13]  /*a370*/  ISETP.NE.AND P1, PT, R189, 0x1, PT ;  /* 0x00000001bd00780c */ /* 0x000fda0003f25270 */
[----:B------:R-:W0:Y:S02]  /*a380*/  @P1 LDC.64 R2, c[0x0][0x9e8] ;  /* 0x00027a00ff021b82 */ /* 0x000e240000000a00 */
[----:B0-----:R-:W-:-:S05]  /*a390*/  @P1 IMAD.HI.U32 R2, R185, R2, RZ ;  /* 0x00000002b9021227 */ /* 0x001fca00078e00ff */
[----:B------:R-:W-:-:S07]  /*a3a0*/  @P1 SHF.R.U32.HI R185, RZ, R3, R2 ;  /* 0x00000003ffb91219 */ /* 0x000fce0000011602 */
.L_x_1320:
[----:B------:R-:W-:Y:S05]  /*a3b0*/  BSYNC B0 ;  /* 0x0000000000007941 */ /* 0x000fea0003800000 */
.L_x_1318:
[----:B------:R-:W-:-:S04]  /*a3c0*/  IMAD R2, R185, R189, -R4 ;  /* 0x000000bdb9027224 */ /* 0x000fc800078e0a04 */
[----:B------:R-:W-:-:S05]  /*a3d0*/  IMAD R2, R19, -0x2, R2 ;  /* 0xfffffffe13027824 */ /* 0x000fca00078e0202 */
[----:B------:R-:W-:Y:S02]  /*a3e0*/  VIADDMNMX R187, R2, R189, R187, PT ;  /* 0x000000bd02bb7246 */ /* 0x000fe400038001bb */
[----:B------:R-:W-:-:S07]  /*a3f0*/  VIMNMX R186, R186, R2, !PT ;  /* 0x00000002baba7248 */ /* 0x000fce0007fe0100 */
.L_x_1317:
        /* <DEDUP_REMOVED lines=68> */
.L_x_1323:
[----:B------:R-:W-:-:S05]  /*a840*/  IMAD.U32 R152, RZ, RZ, UR54 ;  /* 0x00000036ff987e24 */ /* 0x000fca000f8e00ff */
[----:B------:R-:W-:-:S13]  /*a850*/  ISETP.NE.AND P2, PT, R152, 0x1, PT ;  /* 0x000000019800780c */ /* 0x000fda0003f45270 */
[----:B------:R-:W0:Y:S02]  /*a860*/  @P2 LDC.64 R2, c[0x0][0x9e8] ;  /* 0x00027a00ff022b82 */ /* 0x000e240000000a00 */
[----:B0-----:R-:W-:-:S05]  /*a870*/  @P2 IMAD.HI.U32 R2, R187, R2, RZ ;  /* 0x00000002bb022227 */ /* 0x001fca00078e00ff */
[----:B------:R-:W-:-:S07]  /*a880*/  @P2 SHF.R.U32.HI R187, RZ, R3, R2 ;  /* 0x00000003ffbb2219 */ /* 0x000fce0000011602 */
.L_x_1324:
[----:B------:R-:W-:Y:S05]  /*a890*/  BSYNC B0 ;  /* 0x0000000000007941 */ /* 0x000fea0003800000 */
.L_x_1322:
[----:B------:R-:W-:-:S04]  /*a8a0*/  IMAD R4, R187, R152, -R4 ;  /* 0x00000098bb047224 */ /* 0x000fc800078e0a04 */
[----:B------:R-:W-:-:S05]  /*a8b0*/  IMAD R3, R19, -0x2, R4 ;  /* 0xfffffffe13037824 */ /* 0x000fca00078e0204 */
[----:B------:R-:W-:Y:S02]  /*a8c0*/  VIADDMNMX R0, R3, R152, R0, PT ;  /* 0x0000009803007246 */ /* 0x000fe40003800100 */
[----:B------:R-:W-:-:S07]  /*a8d0*/  VIMNMX R184, R184, R3, !PT ;  /* 0x00000003b8b87248 */ /* 0x000fce0007fe0100 */
.L_x_1321:
        /* <DEDUP_REMOVED lines=201> */
.L_x_1325:
        /* <DEDUP_REMOVED lines=11> */
[----:B------:R-:W-:Y:S01]  /*b620*/  ISETP.GT.AND P1, PT, R220, UR4, PT ;  /* 0x00000004dc007c0c */ /* 0x000fe2000bf24270 */
        /* <DEDUP_REMOVED lines=16> */
.L_x_1307:
        /* <DEDUP_REMOVED lines=131> */
.L_x_1327:
[----:B------:R-:W-:Y:S01]  /*bf60*/  ULEA UR5, UR39, UR40, 0x3 ;  /* 0x0000002827057291 */ /* 0x000fe2000f8e183f */
[----:B------:R-:W-:-:S05]  /*bf70*/  IMAD.U32 R0, RZ, RZ, UR38 ;  /* 0x00000026ff007e24 */ /* 0x000fca000f8e00ff */
[----:B------:R-:W-:-:S04]  /*bf80*/  SHF.L.U32 R0, R0, 0x1f, RZ ;  /* 0x0000001f00007819 */ /* 0x000fc800000006ff */
[----:B------:R0:W1:Y:S01]  /*bf90*/  SYNCS.PHASECHK.TRANS64.TRYWAIT P1, [UR5+0x30850], R0 ;  /* 0x03085000ff0075a7 */ /* 0x0000620008020145 */
[----:B------:R-:W-:Y:S05]  /*bfa0*/  @!P0 BRA `(.L_x_1328) ;  /* 0x0000000000048947 */ /* 0x000fea0003800000 */
[----:B------:R-:W-:Y:S01]  /*bfb0*/  BPT.TRAP 0x1 ;  /* 0x000000040000795c */ /* 0x000fe20000300000 */
.L_x_1328:
[----:B-1----:R-:W-:Y:S05]  /*bfc0*/  @P1 BRA `(.L_x_1329) ;  /* 0x0000000000081947 */ /* 0x002fea0003800000 */
[----:B------:R-:W1:Y:S02]  /*bfd0*/  SYNCS.PHASECHK.TRANS64.TRYWAIT P1, [UR5+0x30850], R0 ;  /* 0x03085000ff0075a7 */ /* 0x000e640008020145 */
[----:B-1----:R-:W-:Y:S05]  /*bfe0*/  @!P1 BRA `(.L_x_1330) ;  /* 0x0000009400fc9947 */ /* 0x002fea0003800000 */
.L_x_1329:
        /* <DEDUP_REMOVED lines=21> */
[----:B------:R-:W-:-:S02]  /*c140*/  IMAD.U32 R7, RZ, RZ, UR10 ;  /* 0x0000000aff077e24 */ /* 0x000fc4000f8e00ff */
[----:B------:R-:W-:Y:S02]  /*c150*/  IMAD.MOV.U32 R0, RZ, RZ, -0x800000 ;  /* 0xff800000ff007424 */ /* 0x000fe400078e00ff */
        /* <DEDUP_REMOVED lines=33> */
.L_x_1331:
        /* <DEDUP_REMOVED lines=141> */
.L_x_1253:
[----:B------:R-:W0:Y:S01]  /*cc40*/  S2R R5, SR_CgaCtaId ;  /* 0x0000000000057919 */ /* 0x000e220000008800 */
[----:B------:R-:W-:Y:S01]  /*cc50*/  MOV R22, 0x400 ;  /* 0x0000040000167802 */ /* 0x000fe20000000f00 */
[----:B------:R-:W-:Y:S01]  /*cc60*/  BSSY B0, `(.L_x_1332) ;  /* 0x00002dd000007945 */ /* 0x000fe20003800000 */
[----:B------:R-:W-:Y:S02]  /*cc70*/  BAR.SYNC.DEFER_BLOCKING 0x5, 0x180 ;  /* 0x0146000000007b1d */ /* 0x000fe40000010000 */
[----:B0-----:R-:W-:-:S05]  /*cc80*/  LEA R22, R5, R22, 0x18 ;  /* 0x0000001605167211 */ /* 0x001fca00078ec0ff */
[----:B------:R-:W0:Y:S02]  /*cc90*/  LDS.128 R4, [R22+0x308d0] ;  /* 0x0308d00016047984 */ /* 0x000e240000000c00 */
[----:B0-----:R-:W-:Y:S02]  /*cca0*/  R2UR UR5, R5 ;  /* 0x00000000050572ca */ /* 0x001fe400000e0000 */
[----:B------:R-:W-:Y:S02]  /*ccb0*/  R2UR UR7, R6 ;  /* 0x00000000060772ca */ /* 0x000fe400000e0000 */
[----:B------:R-:W-:Y:S01]  /*ccc0*/  R2UR UR6, R7 ;  /* 0x00000000070672ca */ /* 0x000fe200000e0000 */
[----:B------:R-:W-:Y:S06]  /*ccd0*/  BAR.ARV 0x4, 0x180 ;  /* 0x0106000000007b1d */ /* 0x000fec0000002000 */
[----:B------:R-:W-:Y:S08]  /*cce0*/  @P0 BRA `(.L_x_1333) ;  /* 0x0000001c00dc0947 */ /* 0x000ff00003800000 */
[----:B------:R-:W0:Y:S01]  /*ccf0*/  S2R R7, SR_SWINHI ;  /* 0x0000000000077919 */ /* 0x000e220000002f00 */
[----:B------:R-:W-:Y:S01]  /*cd00*/  F2FP.F16.F32.PACK_AB R24, R25, R24 ;  /* 0x000000181918723e */ /* 0x000fe200000000ff */
[----:B------:R-:W-:Y:S01]  /*cd10*/  ULDC.64 UR8, c[0x0][0xc00] ;  /* 0x0003000000087ab9 */ /* 0x000fe20000000a00 */
[----:B------:R-:W-:Y:S01]  /*cd20*/  F2FP.F16.F32.PACK_AB R25, R161, R26 ;  /* 0x0000001aa119723e */ /* 0x000fe200000000ff */
[----:B------:R-:W-:Y:S01]  /*cd30*/  UISETP.NE.U32.AND UP0, UPT, UR8, URZ, UPT ;  /* 0x0000003f0800728c */ /* 0x000fe2000bf05070 */
[----:B------:R-:W-:Y:S02]  /*cd40*/  F2FP.F16.F32.PACK_AB R26, R29, R28 ;  /* 0x0000001c1d1a723e */ /* 0x000fe400000000ff */
[----:B------:R-:W-:Y:S01]  /*cd50*/  F2FP.F16.F32.PACK_AB R27, R8, R27 ;  /* 0x0000001b081b723e */ /* 0x000fe200000000ff */
[----:B------:R-:W-:Y:S01]  /*cd60*/  UISETP.NE.AND.EX UP0, UPT, UR9, URZ, UPT, UP0 ;  /* 0x0000003f0900728c */ /* 0x000fe2000bf05300 */
[----:B------:R-:W-:Y:S02]  /*cd70*/  F2FP.F16.F32.PACK_AB R32, R33, R32 ;  /* 0x000000202120723e */ /* 0x000fe400000000ff */
[----:B------:R-:W-:Y:S01]  /*cd80*/  F2FP.F16.F32.PACK_AB R33, R160, R34 ;  /* 0x00000022a021723e */ /* 0x000fe200000000ff */
[----:B------:R-:W-:Y:S01]  /*cd90*/  ULDC.64 UR8, c[0x0][0xc00] ;  /* 0x0003000000087ab9 */ /* 0x000fe20000000a00 */
        /* <DEDUP_REMOVED lines=10> */
[----:B------:R-:W-:Y:S02]  /*ce40*/  MOV R4, R22 ;  /* 0x0000001600047202 */ /* 0x000fe40000000f00 */
[----:B0-----:R-:W-:Y:S02]  /*ce50*/  MOV R5, R7 ;  /* 0x0000000700057202 */ /* 0x001fe40000000f00 */
[----:B------:R-:W-:-:S02]  /*ce60*/  F2FP.F16.F32.PACK_AB R51, R155, R51 ;  /* 0x000000339b33723e */ /* 0x000fc400000000ff */
[----:B------:R-:W-:Y:S01]  /*ce70*/  F2FP.F16.F32.PACK_AB R57, R154, R58 ;  /* 0x0000003a9a39723e */ /* 0x000fe200000000ff */
[----:B------:R-:W-:Y:S01]  /*ce80*/  IMAD.WIDE R102, R213, 0x2, R4 ;  /* 0x00000002d5667825 */ /* 0x000fe200078e0204 */
[----:B------:R-:W-:Y:S02]  /*ce90*/  F2FP.F16.F32.PACK_AB R64, R65, R64 ;  /* 0x000000404140723e */ /* 0x000fe400000000ff */
[----:B------:R-:W-:Y:S02]  /*cea0*/  F2FP.F16.F32.PACK_AB R58, R61, R60 ;  /* 0x0000003c3d3a723e */ /* 0x000fe400000000ff */
[C---:B------:R-:W-:Y:S02]  /*ceb0*/  IADD3 R169, P1, R102.reuse, 0x20, RZ ;  /* 0x0000002066a97810 */ /* 0x040fe40007f3e0ff */
        /* <DEDUP_REMOVED lines=9> */
[C---:B------:R-:W-:Y:S01]  /*cf50*/  LOP3.LUT R7, R102.reuse, 0x380, RZ, 0xc0, !PT ;  /* 0x0000038066077812 */ /* 0x040fe200078ec0ff */
[----:B------:R-:W-:Y:S01]  /*cf60*/  IMAD.X R31, RZ, RZ, R103, P5 ;  /* 0x000000ffff1f7224 */ /* 0x000fe200028e0667 */
[----:B------:R-:W-:-:S02]  /*cf70*/  IADD3 R167, P1, R102, 0xc060, RZ ;  /* 0x0000c06066a77810 */ /* 0x000fc40007f3e0ff */
[----:B------:R-:W-:Y:S02]  /*cf80*/  LOP3.LUT R10, R169, 0x380, RZ, 0xc0, !PT ;  /* 0x00000380a90a7812 */ /* 0x000fe400078ec0ff */
[C---:B------:R-:W-:Y:S01]  /*cf90*/  IADD3 R177, P6, R102.reuse, 0x4020, RZ ;  /* 0x0000402066b17810 */ /* 0x040fe20007fde0ff */
[--C-:B------:R-:W-:Y:S01]  /*cfa0*/  IMAD.X R9, RZ, RZ, R103.reuse, P1 ;  /* 0x000000ffff097224 */ /* 0x100fe200008e0667 */
[----:B------:R-:W-:Y:S02]  /*cfb0*/  IADD3 R181, P2, R102, 0x4060, RZ ;  /* 0x0000406066b57810 */ /* 0x000fe40007f5e0ff */
[----:B------:R-:W-:Y:S01]  /*cfc0*/  LOP3.LUT R12, R171, 0x380, RZ, 0xc0, !PT ;  /* 0x00000380ab0c7812 */ /* 0x000fe200078ec0ff */
[--C-:B------:R-:W-:Y:S01]  /*cfd0*/  IMAD.X R21, RZ, RZ, R103.reuse, P6 ;  /* 0x000000ffff157224 */ /* 0x100fe200030e0667 */
[----:B------:R-:W-:Y:S01]  /*cfe0*/  LOP3.LUT R14, R173, 0x380, RZ, 0xc0, !PT ;  /* 0x00000380ad0e7812 */ /* 0x000fe200078ec0ff */
[----:B------:R-:W-:Y:S01]  /*cff0*/  IMAD.X R39, RZ, RZ, R103, P2 ;  /* 0x000000ffff277224 */ /* 0x000fe200010e0667 */
[----:B------:R-:W-:-:S02]  /*d000*/  LOP3.LUT R16, R175, 0x380, RZ, 0xc0, !PT ;  /* 0x00000380af107812 */ /* 0x000fc400078ec0ff */
[----:B------:R-:W-:Y:S02]  /*d010*/  IADD3 R6, P5, R102, 0xc020, RZ ;  /* 0x0000c02066067810 */ /* 0x000fe40007fbe0ff */
[----:B------:R-:W-:Y:S02]  /*d020*/  SHF.R.U64 R7, R7, 0x3, RZ ;  /* 0x0000000307077819 */ /* 0x000fe400000012ff */
[----:B------:R-:W-:Y:S01]  /*d030*/  SHF.R.U64 R10, R10, 0x3, RZ ;  /* 0x000000030a0a7819 */ /* 0x000fe200000012ff */
[----:B------:R-:W-:Y:S01]  /*d040*/  IMAD.X R99, RZ, RZ, R103, P5 ;  /* 0x000000ffff637224 */ /* 0x000fe200028e0667 */
[----:B------:R-:W-:Y:S02]  /*d050*/  LOP3.LUT R161, R167, 0x380, RZ, 0xc0, !PT ;  /* 0x00000380a7a17812 */ /* 0x000fe400078ec0ff */
[----:B------:R-:W-:Y:S02]  /*d060*/  IADD3 R54, P0, R102, 0x8020, RZ ;  /* 0x0000802066367810 */ /* 0x000fe40007f1e0ff */
[----:B------:R-:W-:-:S02]  /*d070*/  SHF.R.U64 R12, R12, 0x3, RZ ;  /* 0x000000030c0c7819 */ /* 0x000fc400000012ff */
[----:B------:R-:W-:Y:S01]  /*d080*/  LOP3.LUT R20, R177, 0x380, RZ, 0xc0, !PT ;  /* 0x00000380b1147812 */ /* 0x000fe200078ec0ff */
[--C-:B------:R-:W-:Y:S01]  /*d090*/  IMAD.X R55, RZ, RZ, R103.reuse, P0 ;  /* 0x000000ffff377224 */ /* 0x100fe200000e0667 */
[----:B------:R-:W-:Y:S02]  /*d0a0*/  IADD3 R62, P4, R102, 0x8040, RZ ;  /* 0x00008040663e7810 */ /* 0x000fe40007f9e0ff */
[----:B------:R-:W-:Y:S02]  /*d0b0*/  IADD3.X R17, RZ, R103, RZ, P3, !PT ;  /* 0x00000067ff117210 */ /* 0x000fe40001ffe4ff */
[----:B------:R-:W-:Y:S01]  /*d0c0*/  SHF.R.U64 R14, R14, 0x3, RZ ;  /* 0x000000030e0e7819 */ /* 0x000fe200000012ff */
[----:B------:R-:W-:Y:S01]  /*d0d0*/  IMAD.X R63, RZ, RZ, R103, P4 ;  /* 0x000000ffff3f7224 */ /* 0x000fe200020e0667 */
[----:B------:R-:W-:Y:S02]  /*d0e0*/  LOP3.LUT R30, R179, 0x380, RZ, 0xc0, !PT ;  /* 0x00000380b31e7812 */ /* 0x000fe400078ec0ff */
[----:B------:R-:W-:-:S02]  /*d0f0*/  IADD3 R70, P3, R102, 0x8060, RZ ;  /* 0x0000806066467810 */ /* 0x000fc40007f7e0ff */
[C---:B------:R-:W-:Y:S02]  /*d100*/  IADD3 R94, P6, R102.reuse, 0xc000, RZ ;  /* 0x0000c000665e7810 */ /* 0x040fe40007fde0ff */
[----:B------:R-:W-:Y:S01]  /*d110*/  IADD3 R168, P2, R102, 0xc040, RZ ;  /* 0x0000c04066a87810 */ /* 0x000fe20007f5e0ff */
[--C-:B------:R-:W-:Y:S01]  /*d120*/  IMAD.X R71, RZ, RZ, R103.reuse, P3 ;  /* 0x000000ffff477224 */ /* 0x100fe200018e0667 */
[----:B------:R-:W-:Y:S01]  /*d130*/  SHF.R.U64 R16, R16, 0x3, RZ ;  /* 0x0000000310107819 */ /* 0x000fe200000012ff */
[--C-:B------:R-:W-:Y:S01]  /*d140*/  IMAD.X R95, RZ, RZ, R103.reuse, P6 ;  /* 0x000000ffff5f7224 */ /* 0x100fe200030e0667 */
[----:B------:R-:W-:Y:S02]  /*d150*/  LOP3.LUT R38, R181, 0x380, RZ, 0xc0, !PT ;  /* 0x00000380b5267812 */ /* 0x000fe400078ec0ff */
[----:B------:R-:W-:Y:S01]  /*d160*/  LOP3.LUT R102, R7, R102, RZ, 0x3c, !PT ;  /* 0x0000006607667212 */ /* 0x000fe200078e3cff */
[----:B------:R-:W-:Y:S01]  /*d170*/  IMAD.X R7, RZ, RZ, R103, P2 ;  /* 0x000000ffff077224 */ /* 0x000fe200010e0667 */
[----:B------:R-:W-:-:S02]  /*d180*/  LOP3.LUT R10, R10, R169, RZ, 0x3c, !PT ;  /* 0x000000a90a0a7212 */ /* 0x000fc400078e3cff */
[----:B------:R-:W-:Y:S02]  /*d190*/  LOP3.LUT R46, R183, 0x380, RZ, 0xc0, !PT ;  /* 0x00000380b72e7812 */ /* 0x000fe400078ec0ff */
[----:B------:R-:W-:Y:S02]  /*d1a0*/  LOP3.LUT R98, R6, 0x380, RZ, 0xc0, !PT ;  /* 0x0000038006627812 */ /* 0x000fe400078ec0ff */
[----:B------:R-:W-:Y:S02]  /*d1b0*/  SHF.R.U64 R28, R161, 0x3, RZ ;  /* 0x00000003a11c7819 */ /* 0x000fe400000012ff */
[----:B------:R-:W-:Y:S02]  /*d1c0*/  LOP3.LUT R12, R12, R171, RZ, 0x3c, !PT ;  /* 0x000000ab0c0c7212 */ /* 0x000fe400078e3cff */
[----:B------:R-:W-:Y:S02]  /*d1d0*/  SHF.R.U64 R20, R20, 0x3, RZ ;  /* 0x0000000314147819 */ /* 0x000fe400000012ff */
[----:B------:R-:W-:-:S02]  /*d1e0*/  LOP3.LUT R169, R54, 0x380, RZ, 0xc0, !PT ;  /* 0x0000038036a97812 */ /* 0x000fc400078ec0ff */
[----:B------:R-:W-:Y:S02]  /*d1f0*/  LOP3.LUT R14, R14, R173, RZ, 0x3c, !PT ;  /* 0x000000ad0e0e7212 */ /* 0x000fe400078e3cff */
[----:B------:R-:W-:Y:S02]  /*d200*/  SHF.R.U64 R30, R30, 0x3, RZ ;  /* 0x000000031e1e7819 */ /* 0x000fe400000012ff */
[----:B------:R-:W-:Y:S02]  /*d210*/  LOP3.LUT R171, R62, 0x380, RZ, 0xc0, !PT ;  /* 0x000003803eab7812 */ /* 0x000fe400078ec0ff */
[----:B------:R-:W-:Y:S02]  /*d220*/  LOP3.LUT R16, R16, R175, RZ, 0x3c, !PT ;  /* 0x000000af10107212 */ /* 0x000fe400078e3cff */
[----:B------:R-:W-:Y:S02]  /*d230*/  SHF.R.U64 R38, R38, 0x3, RZ ;  /* 0x0000000326267819 */ /* 0x000fe400000012ff */
[----:B------:R-:W-:-:S02]  /*d240*/  LOP3.LUT R173, R70, 0x380, RZ, 0xc0, !PT ;  /* 0x0000038046ad7812 */ /* 0x000fc400078ec0ff */
[----:B------:R-:W-:Y:S02]  /*d250*/  SHF.R.U64 R46, R46, 0x3, RZ ;  /* 0x000000032e2e7819 */ /* 0x000fe400000012ff */
[----:B------:R-:W-:Y:S02]  /*d260*/  LOP3.LUT R175, R94, 0x380, RZ, 0xc0, !PT ;  /* 0x000003805eaf7812 */ /* 0x000fe400078ec0ff */
[----:B------:R-:W-:Y:S01]  /*d270*/  MOV R102, R102 ;  /* 0x0000006600667202 */ /* 0x000fe20000000f00 */
[----:B------:R-:W-:Y:S01]  /*d280*/  BAR.SYNC.DEFER_BLOCKING 0x1, 0x100 ;  /* 0x0044000000007b1d */ /* 0x000fe20000010000 */
[----:B------:R-:W-:Y:S02]  /*d290*/  SHF.R.U64 R29, R98, 0x3, RZ ;  /* 0x00000003621d7819 */ /* 0x000fe400000012ff */
[----:B------:R-:W-:Y:S02]  /*d2a0*/  LOP3.LUT R8, R28, R167, RZ, 0x3c, !PT ;  /* 0x000000a71c087212 */ /* 0x000fe400078e3cff */
[----:B------:R-:W-:-:S02]  /*d2b0*/  LOP3.LUT R20, R20, R177, RZ, 0x3c, !PT ;  /* 0x000000b114147212 */ /* 0x000fc400078e3cff */
[----:B------:R-:W-:Y:S02]  /*d2c0*/  SHF.R.U64 R169, R169, 0x3, RZ ;  /* 0x00000003a9a97819 */ /* 0x000fe400000012ff */
[----:B------:R-:W-:Y:S02]  /*d2d0*/  MOV R28, R10 ;  /* 0x0000000a001c7202 */ /* 0x000fe40000000f00 */
[----:B------:R-:W-:Y:S02]  /*d2e0*/  LOP3.LUT R30, R30, R179, RZ, 0x3c, !PT ;  /* 0x000000b31e1e7212 */ /* 0x000fe400078e3cff */
[----:B------:R-:W-:Y:S02]  /*d2f0*/  SHF.R.U64 R171, R171, 0x3, RZ ;  /* 0x00000003abab7819 */ /* 0x000fe400000012ff */
[----:B------:R-:W-:Y:S02]  /*d300*/  LOP3.LUT R103, R168, 0x380, RZ, 0xc0, !PT ;  /* 0x00000380a8677812 */ /* 0x000fe400078ec0ff */
[----:B------:R-:W-:-:S02]  /*d310*/  MOV R12, R12 ;  /* 0x0000000c000c7202 */ /* 0x000fc40000000f00 */
[----:B------:R-:W-:Y:S02]  /*d320*/  LOP3.LUT R38, R38, R181, RZ, 0x3c, !PT ;  /* 0x000000b526267212 */ /* 0x000fe400078e3cff */
[----:B------:R-:W-:Y:S02]  /*d330*/  SHF.R.U64 R173, R173, 0x3, RZ ;  /* 0x00000003adad7819 */ /* 0x000fe400000012ff */
[----:B------:R-:W-:Y:S01]  /*d340*/  MOV R14, R14 ;  /* 0x0000000e000e7202 */ /* 0x000fe20000000f00 */
[----:B------:R-:W-:Y:S01]  /*d350*/  STSM.16.M88.4 [R102], R24 ;  /* 0x0000001866007844 */ /* 0x000fe20000000200 */
[----:B------:R-:W-:Y:S02]  /*d360*/  LOP3.LUT R46, R46, R183, RZ, 0x3c, !PT ;  /* 0x000000b72e2e7212 */ /* 0x000fe400078e3cff */
[----:B------:R-:W-:Y:S01]  /*d370*/  SHF.R.U64 R175, R175, 0x3, RZ ;  /* 0x00000003afaf7819 */ /* 0x000fe200000012ff */
[----:B------:R-:W-:Y:S01]  /*d380*/  STSM.16.M88.4 [R28], R32 ;  /* 0x000000201c007844 */ /* 0x000fe20000000200 */
[----:B------:R-:W-:-:S02]  /*d390*/  LOP3.LUT R98, R29, R6, RZ, 0x3c, !PT ;  /* 0x000000061d627212 */ /* 0x000fc400078e3cff */
[----:B------:R-:W-:Y:S01]  /*d3a0*/  MOV R16, R16 ;  /* 0x0000001000107202 */ /* 0x000fe20000000f00 */
[----:B------:R0:W-:Y:S01]  /*d3b0*/  STSM.16.M88.4 [R12], R40 ;  /* 0x000000280c007844 */ /* 0x0001e20000000200 */
[----:B------:R-:W-:Y:S02]  /*d3c0*/  F2FP.F16.F32.PACK_AB R59, R153, R59 ;  /* 0x0000003b993b723e */ /* 0x000fe400000000ff */
[----:B------:R-:W-:Y:S01]  /*d3d0*/  F2FP.F16.F32.PACK_AB R65, R152, R66 ;  /* 0x000000429841723e */ /* 0x000fe200000000ff */
[----:B------:R-:W-:Y:S01]  /*d3e0*/  STSM.16.M88.4 [R14], R48 ;  /* 0x000000300e007844 */ /* 0x000fe20000000200 */
[----:B------:R-:W-:Y:S02]  /*d3f0*/  F2FP.F16.F32.PACK_AB R72, R73, R72 ;  /* 0x000000484948723e */ /* 0x000fe400000000ff */
[----:B------:R-:W-:Y:S01]  /*d400*/  LOP3.LUT R54, R169, R54, RZ, 0x3c, !PT ;  /* 0x00000036a9367212 */ /* 0x000fe200078e3cff */
[----:B------:R-:W-:Y:S01]  /*d410*/  STSM.16.M88.4 [R16], R56 ;  /* 0x0000003810007844 */ /* 0x000fe20000000200 */
[----:B------:R-:W-:-:S02]  /*d420*/  MOV R20, R20 ;  /* 0x0000001400147202 */ /* 0x000fc40000000f00 */
[----:B------:R-:W-:Y:S02]  /*d430*/  F2FP.F16.F32.PACK_AB R66, R69, R68 ;  /* 0x000000444542723e */ /* 0x000fe400000000ff */
[----:B------:R-:W-:Y:S02]  /*d440*/  F2FP.F16.F32.PACK_AB R67, R18, R67 ;  /* 0x000000431243723e */ /* 0x000fe400000000ff */
[----:B------:R-:W-:Y:S02]  /*d450*/  F2FP.F16.F32.PACK_AB R73, R3, R74 ;  /* 0x0000004a0349723e */ /* 0x000fe400000000ff */
[----:B------:R-:W-:Y:S01]  /*d460*/  F2FP.F16.F32.PACK_AB R80, R81, R80 ;  /* 0x000000505150723e */ /* 0x000fe200000000ff */
[----:B------:R-:W-:Y:S01]  /*d470*/  STSM.16.M88.4 [R20], R64 ;  /* 0x0000004014007844 */ /* 0x000fe20000000200 */
[----:B------:R-:W-:Y:S02]  /*d480*/  LOP3.LUT R62, R171, R62, RZ, 0x3c, !PT ;  /* 0x0000003eab3e7212 */ /* 0x000fe400078e3cff */
        /* <DEDUP_REMOVED lines=9> */
[----:B------:R-:W-:Y:S01]  /*d520*/  R2UR UR4, R208 ;  /* 0x00000000d00472ca */ /* 0x000fe200000e0000 */
[----:B------:R-:W-:Y:S01]  /*d530*/  ULDC UR10, c[0x0][0xa88] ;  /* 0x0002a200000a7ab9 */ /* 0x000fe20000000800 */
[----:B------:R-:W-:Y:S01]  /*d540*/  SHF.R.U64 R103, R103, 0x3, RZ ;  /* 0x0000000367677819 */ /* 0x000fe200000012ff */
[----:B------:R-:W1:Y:S01]  /*d550*/  LDC R18, c[0x0][0xbe8] ;  /* 0x0002fa00ff127b82 */ /* 0x000e620000000800 */
[----:B------:R-:W-:Y:S02]  /*d560*/  MOV R30, R30 ;  /* 0x0000001e001e7202 */ /* 0x000fe40000000f00 */
[----:B------:R-:W-:-:S02]  /*d570*/  F2FP.F16.F32.PACK_AB R74, R77, R76 ;  /* 0x0000004c4d4a723e */ /* 0x000fc400000000ff */
[----:B------:R-:W-:Y:S02]  /*d580*/  F2FP.F16.F32.PACK_AB R81, R83, R82 ;  /* 0x000000525351723e */ /* 0x000fe400000000ff */
[----:B------:R-:W-:Y:S01]  /*d590*/  LOP3.LUT R70, R173, R70, RZ, 0x3c, !PT ;  /* 0x00000046ad467212 */ /* 0x000fe200078e3cff */
[----:B------:R-:W-:Y:S01]  /*d5a0*/  STSM.16.M88.4 [R30], R72 ;  /* 0x000000481e007844 */ /* 0x000fe20000000200 */
[----:B------:R-:W-:Y:S01]  /*d5b0*/  MOV R38, R38 ;  /* 0x0000002600267202 */ /* 0x000fe20000000f00 */
[----:B------:R-:W-:Y:S01]  /*d5c0*/  UIMAD.WIDE UR8, UR4, 0x4, UR8 ;  /* 0x00000004040878a5 */ /* 0x000fe2000f8e0208 */
[----:B------:R-:W-:Y:S02]  /*d5d0*/  F2FP.F16.F32.PACK_AB R82, R85, R84 ;  /* 0x000000545552723e */ /* 0x000fe400000000ff */
[----:B------:R-:W-:Y:S02]  /*d5e0*/  F2FP.F16.F32.PACK_AB R83, R87, R86 ;  /* 0x000000565753723e */ /* 0x000fe400000000ff */
[----:B------:R-:W-:-:S02]  /*d5f0*/  LOP3.LUT R94, R175, R94, RZ, 0x3c, !PT ;  /* 0x0000005eaf5e7212 */ /* 0x000fc400078e3cff */
[----:B------:R-:W-:Y:S01]  /*d600*/  MOV R46, R46 ;  /* 0x0000002e002e7202 */ /* 0x000fe20000000f00 */
[----:B------:R-:W-:Y:S01]  /*d610*/  STSM.16.M88.4 [R38], R80 ;  /* 0x0000005026007844 */ /* 0x000fe20000000200 */
[----:B------:R-:W-:Y:S02]  /*d620*/  MOV R11, R98 ;  /* 0x00000062000b7202 */ /* 0x000fe40000000f00 */
[----:B------:R-:W-:Y:S02]  /*d630*/  F2FP.F16.F32.PACK_AB R76, R89, R88 ;  /* 0x00000058594c723e */ /* 0x000fe400000000ff */
[----:B------:R-:W-:Y:S02]  /*d640*/  F2FP.F16.F32.PACK_AB R77, R91, R90 ;  /* 0x0000005a5b4d723e */ /* 0x000fe400000000ff */
[----:B------:R-:W-:Y:S02]  /*d650*/  F2FP.F16.F32.PACK_AB R78, R93, R92 ;  /* 0x0000005c5d4e723e */ /* 0x000fe400000000ff */
[----:B------:R-:W-:-:S02]  /*d660*/  MOV R54, R54 ;  /* 0x0000003600367202 */ /* 0x000fc40000000f00 */
[----:B------:R-:W-:Y:S01]  /*d670*/  F2FP.F16.F32.PACK_AB R97, R164, R163 ;  /* 0x000000a3a461723e */ /* 0x000fe200000000ff */
[----:B------:R-:W-:Y:S01]  /*d680*/  STSM.16.M88.4 [R46], R76 ;  /* 0x0000004c2e007844 */ /* 0x000fe20000000200 */
[----:B------:R-:W-:Y:S02]  /*d690*/  F2FP.F16.F32.PACK_AB R98, R101, R100 ;  /* 0x000000646562723e */ /* 0x000fe400000000ff */
[----:B------:R-:W-:Y:S02]  /*d6a0*/  F2FP.F16.F32.PACK_AB R99, R166, R165 ;  /* 0x000000a5a663723e */ /* 0x000fe400000000ff */
[----:B------:R-:W-:Y:S02]  /*d6b0*/  F2FP.F16.F32.PACK_AB R105, R107, R106 ;  /* 0x0000006a6b69723e */ /* 0x000fe400000000ff */
[----:B------:R-:W-:Y:S01]  /*d6c0*/  LOP3.LUT R6, R103, R168, RZ, 0x3c, !PT ;  /* 0x000000a867067212 */ /* 0x000fe200078e3cff */
[----:B------:R-:W-:Y:S01]  /*d6d0*/  STSM.16.M88.4 [R54], R96 ;  /* 0x0000006036007844 */ /* 0x000fe20000000200 */
[----:B------:R-:W-:-:S02]  /*d6e0*/  MOV R62, R62 ;  /* 0x0000003e003e7202 */ /* 0x000fc40000000f00 */
[----:B------:R-:W-:Y:S02]  /*d6f0*/  F2FP.F16.F32.PACK_AB R106, R109, R108 ;  /* 0x0000006c6d6a723e */ /* 0x000fe400000000ff */
[----:B------:R-:W-:Y:S02]  /*d700*/  F2FP.F16.F32.PACK_AB R107, R111, R110 ;  /* 0x0000006e6f6b723e */ /* 0x000fe400000000ff */
[----:B------:R-:W-:Y:S02]  /*d710*/  F2FP.F16.F32.PACK_AB R113, R115, R114 ;  /* 0x000000727371723e */ /* 0x000fe400000000ff */
[----:B------:R-:W-:Y:S01]  /*d720*/  MOV R70, R70 ;  /* 0x0000004600467202 */ /* 0x000fe20000000f00 */
[----:B------:R-:W-:Y:S01]  /*d730*/  STSM.16.M88.4 [R62], R104 ;  /* 0x000000683e007844 */ /* 0x000fe20000000200 */
[----:B------:R-:W-:Y:S02]  /*d740*/  F2FP.F16.F32.PACK_AB R114, R117, R116 ;  /* 0x000000747572723e */ /* 0x000fe400000000ff */
[----:B------:R-:W-:-:S02]  /*d750*/  F2FP.F16.F32.PACK_AB R115, R119, R118 ;  /* 0x000000767773723e */ /* 0x000fc400000000ff */
[----:B------:R-:W-:Y:S02]  /*d760*/  F2FP.F16.F32.PACK_AB R121, R123, R122 ;  /* 0x0000007a7b79723e */ /* 0x000fe400000000ff */
[----:B------:R-:W-:Y:S01]  /*d770*/  MOV R94, R94 ;  /* 0x0000005e005e7202 */ /* 0x000fe20000000f00 */
[----:B------:R-:W-:Y:S01]  /*d780*/  STSM.16.M88.4 [R70], R112 ;  /* 0x0000007046007844 */ /* 0x000fe20000000200 */
[----:B------:R-:W-:Y:S02]  /*d790*/  F2FP.F16.F32.PACK_AB R122, R125, R124 ;  /* 0x0000007c7d7a723e */ /* 0x000fe400000000ff */
[----:B------:R-:W-:Y:S02]  /*d7a0*/  F2FP.F16.F32.PACK_AB R123, R127, R126 ;  /* 0x0000007e7f7b723e */ /* 0x000fe400000000ff */
[----:B------:R-:W-:Y:S02]  /*d7b0*/  F2FP.F16.F32.PACK_AB R129, R131, R130 ;  /* 0x000000828381723e */ /* 0x000fe400000000ff */
[----:B------:R-:W-:Y:S01]  /*d7c0*/  F2FP.F16.F32.PACK_AB R130, R133, R132 ;  /* 0x000000848582723e */ /* 0x000fe200000000ff */
[----:B------:R-:W-:Y:S01]  /*d7d0*/  STSM.16.M88.4 [R94], R120 ;  /* 0x000000785e007844 */ /* 0x000fe20000000200 */
[----:B------:R-:W-:-:S02]  /*d7e0*/  F2FP.F16.F32.PACK_AB R131, R135, R134 ;  /* 0x000000868783723e */ /* 0x000fc400000000ff */
[----:B------:R-:W-:Y:S02]  /*d7f0*/  F2FP.F16.F32.PACK_AB R137, R139, R138 ;  /* 0x0000008a8b89723e */ /* 0x000fe400000000ff */
[----:B------:R-:W-:Y:S01]  /*d800*/  MOV R10, R6 ;  /* 0x00000006000a7202 */ /* 0x000fe20000000f00 */
[----:B------:R-:W-:Y:S01]  /*d810*/  STSM.16.M88.4 [R11], R128 ;  /* 0x000000800b007844 */ /* 0x000fe20000000200 */
[----:B------:R-:W-:Y:S01]  /*d820*/  F2FP.F16.F32.PACK_AB R138, R141, R140 ;  /* 0x0000008c8d8a723e */ /* 0x000fe200000000ff */
[----:B------:R-:W-:Y:S01]  /*d830*/  IMAD.U32 R6, RZ, RZ, UR8 ;  /* 0x00000008ff067e24 */ /* 0x000fe2000f8e00ff */
[----:B------:R-:W-:Y:S01]  /*d840*/  F2FP.F16.F32.PACK_AB R139, R143, R142 ;  /* 0x0000008e8f8b723e */ /* 0x000fe200000000ff */
[----:B------:R-:W-:Y:S01]  /*d850*/  IMAD.U32 R7, RZ, RZ, UR9 ;  /* 0x00000009ff077e24 */ /* 0x000fe2000f8e00ff */
[----:B------:R-:W-:Y:S01]  /*d860*/  F2FP.F16.F32.PACK_AB R145, R147, R146 ;  /* 0x000000929391723e */ /* 0x000fe200000000ff */
[----:B------:R-:W-:Y:S01]  /*d870*/  ULDC.64 UR8, c[0x0][0xc08] ;  /* 0x0003020000087ab9 */ /* 0x000fe20000000a00 */
[----:B------:R-:W-:Y:S01]  /*d880*/  MOV R8, R8 ;  /* 0x0000000800087202 */ /* 0x000fe20000000f00 */
[----:B------:R2:W-:Y:S01]  /*d890*/  STSM.16.M88.4 [R10], R136 ;  /* 0x000000880a007844 */ /* 0x0005e20000000200 */
[----:B------:R-:W-:-:S02]  /*d8a0*/  F2FP.F16.F32.PACK_AB R146, R149, R148 ;  /* 0x000000949592723e */ /* 0x000fc400000000ff */
[----:B------:R-:W-:Y:S02]  /*d8b0*/  F2FP.F16.F32.PACK_AB R147, R151, R150 ;  /* 0x000000969793723e */ /* 0x000fe400000000ff */
[----:B------:R-:W-:-:S03]  /*d8c0*/  PLOP3.LUT P0, PT, PT, PT, UP0, 0x80, 0x0 ;  /* 0x000000000000781c */ /* 0x000fc60003f0f008 */
[----:B------:R3:W-:Y:S01]  /*d8d0*/  STSM.16.M88.4 [R8], R144 ;  /* 0x0000009008007844 */ /* 0x0007e20000000200 */
[----:B------:R-:W-:Y:S09]  /*d8e0*/  BAR.SYNC.DEFER_BLOCKING 0x1, 0x100 ;  /* 0x0044000000007b1d */ /* 0x000ff20000010000 */
[----:B------:R-:W4:Y:S01]  /*d8f0*/  @P0 LDG.E R3, desc[UR36][R6.64] ;  /* 0x0000002406030981 */ /* 0x000f22000c1e1900 */
[----:B------:R-:W-:Y:S01]  /*d900*/  UISETP.NE.U32.AND UP1, UPT, UR8, URZ, UPT ;  /* 0x0000003f0800728c */ /* 0x000fe2000bf25070 */
[----:B-1----:R-:W-:-:S03]  /*d910*/  ISETP.NE.AND P1, PT, R18, 0x1, PT ;  /* 0x000000011200780c */ /* 0x002fc60003f25270 */
[----:B------:R-:W-:-:S06]  /*d920*/  UISETP.NE.AND.EX UP1, UPT, UR9, URZ, UPT, UP1 ;  /* 0x0000003f0900728c */ /* 0x000fcc000bf25310 */
[----:B------:R-:W-:-:S04]  /*d930*/  PLOP3.LUT P2, PT, PT, PT, UP1, 0x80, 0x0 ;  /* 0x000000000000781c */ /* 0x000fc80003f4f018 */
[----:B------:R-:W1:Y:S01]  /*d940*/  @P1 LDC R9, c[0x0][0xbec] ;  /* 0x0002fb00ff091b82 */ /* 0x000e620000000800 */
[----:B------:R-:W-:Y:S02]  /*d950*/  @UP1 ULDC.64 UR8, c[0x0][0xc08] ;  /* 0x0003020000081ab9 */ /* 0x000fe40000000a00 */
[----:B------:R-:W-:-:S03]  /*d960*/  @UP1 UIMAD.WIDE UR8, UR4, 0x4, UR8 ;  /* 0x00000004040818a5 */ /* 0x000fc6000f8e0208 */
[----:B------:R-:W-:Y:S02]  /*d970*/  UMOV UR4, URZ ;  /* 0x0000003f00047c82 */ /* 0x000fe40008000000 */
[----:B0-----:R-:W0:Y:S01]  /*d980*/  @P1 LDC R12, c[0x0][0xbf0] ;  /* 0x0002fc00ff0c1b82 */ /* 0x001e220000000800 */
[----:B--2---:R-:W-:Y:S02]  /*d990*/  IMAD.U32 R10, RZ, RZ, UR8 ;  /* 0x00000008ff0a7e24 */ /* 0x004fe4000f8e00ff */
[----:B------:R-:W-:Y:S01]  /*d9a0*/  IMAD.U32 R11, RZ, RZ, UR9 ;  /* 0x00000009ff0b7e24 */ /* 0x000fe2000f8e00ff */
[----:B----4-:R-:W-:Y:S01]  /*d9b0*/  @P0 R2UR UR4, R3 ;  /* 0x00000000030402ca */ /* 0x010fe200000e0000 */
[----:B------:R-:W-:-:S06]  /*d9c0*/  IMAD.U32 R3, RZ, RZ, UR10 ;  /* 0x0000000aff037e24 */ /* 0x000fcc000f8e00ff */
[----:B------:R3:W5:Y:S01]  /*d9d0*/  @P2 LDG.E R3, desc[UR36][R10.64] ;  /* 0x000000240a032981 */ /* 0x000762000c1e1900 */
[----:B01----:R-:W-:Y:S07]  /*d9e0*/  @P2 BRA `(.L_x_1334) ;  /* 0x0000000000102947 */ /* 0x003fee0003800000 */
[----:B------:R-:W-:Y:S05]  /*d9f0*/  @!P0 BRA `(.L_x_1334) ;  /* 0x00000000000c8947 */ /* 0x000fea0003800000 */
[----:B---3--:R-:W2:Y:S04]  /*da00*/  LDG.E R8, desc[UR36][R6.64] ;  /* 0x0000002406087981 */ /* 0x008ea8000c1e1900 */
[----:B-----5:R-:W2:Y:S02]  /*da10*/  LDG.E R3, desc[UR36][R6.64+0x4] ;  /* 0x0000042406037981 */ /* 0x020ea4000c1e1900 */
[----:B--2---:R-:W-:-:S07]  /*da20*/  IADD3 R3, -R8, R3, RZ ;  /* 0x0000000308037210 */ /* 0x004fce0007ffe1ff */
.L_x_1334:
[----:B------:R-:W-:Y:S01]  /*da30*/  R2UR UR19, R206 ;  /* 0x00000000ce1372ca */ /* 0x000fe200000e0000 */
[----:B------:R-:W-:Y:S01]  /*da40*/  USHF.R.S32.HI UR9, URZ, 0x1f, UR4 ;  /* 0x0000001f3f097899 */ /* 0x000fe20008011404 */
[----:B------:R-:W-:Y:S01]  /*da50*/  R2UR UR13, R208 ;  /* 0x00000000d00d72ca */ /* 0x000fe200000e0000 */
[----:B------:R-:W-:Y:S01]  /*da60*/  ULDC.64 UR14, c[0x0][0xb90] ;  /* 0x0002e400000e7ab9 */ /* 0x000fe20000000a00 */
[----:B------:R-:W-:Y:S01]  /*da70*/  UMOV UR8, UR4 ;  /* 0x0000000400087c82 */ /* 0x000fe20008000000 */
[----:B---3--:R-:W-:Y:S02]  /*da80*/  VIADD R8, R200, UR60 ;  /* 0x0000003cc8087c36 */ /* 0x008fe40008000000 */
[----:B------:R-:W-:Y:S02]  /*da90*/  VIADD R26, R212, UR60 ;  /* 0x0000003cd41a7c36 */ /* 0x000fe40008000000 */
[----:B------:R-:W-:-:S04]  /*daa0*/  @P1 IMAD.HI.U32 R7, R8, R9, RZ ;  /* 0x0000000908071227 */ /* 0x000fc800078e00ff */
[----:B------:R-:W-:Y:S01]  /*dab0*/  USHF.R.S32.HI UR16, URZ, 0x1f, UR19 ;  /* 0x0000001f3f107899 */ /* 0x000fe20008011413 */
[----:B------:R-:W-:Y:S01]  /*dac0*/  IMAD.MOV.U32 R6, RZ, RZ, R8 ;  /* 0x000000ffff067224 */ /* 0x000fe200078e0008 */
[----:B------:R-:W-:Y:S01]  /*dad0*/  UIMAD.WIDE.U32 UR10, UR19, UR14, UR8 ;  /* 0x0000000e130a72a5 */ /* 0x000fe2000f8e0008 */
[----:B------:R-:W-:Y:S01]  /*dae0*/  @P1 SHF.R.U32.HI R6, RZ, R12, R7 ;  /* 0x0000000cff061219 */ /* 0x000fe20000011607 */
[----:B------:R-:W-:Y:S01]  /*daf0*/  USHF.R.S32.HI UR8, URZ, 0x1f, UR13 ;  /* 0x0000001f3f087899 */ /* 0x000fe2000801140d */
[----:B------:R-:W-:Y:S01]  /*db00*/  IMAD R7, R207, 0x40, R23 ;  /* 0x00000040cf077824 */ /* 0x000fe200078e0217 */
[----:B------:R-:W-:Y:S01]  /*db10*/  UIMAD UR12, UR16, UR14, URZ ;  /* 0x0000000e100c72a4 */ /* 0x000fe2000f8e023f */
[----:B-----5:R-:W-:Y:S01]  /*db20*/  IMAD R79, R3, R18, RZ ;  /* 0x00000012034f7224 */ /* 0x020fe200078e02ff */
[----:B------:R-:W-:Y:S01]  /*db30*/  USEL UR18, UR8, URZ, !UP0 ;  /* 0x0000003f08127287 */ /* 0x000fe2000c000000 */
[----:B------:R-:W-:Y:S01]  /*db40*/  IMAD.MOV R9, RZ, RZ, -R6 ;  /* 0x000000ffff097224 */ /* 0x000fe200078e0a06 */
[----:B------:R-:W-:Y:S01]  /*db50*/  UIMAD UR12, UR19, UR15, UR12 ;  /* 0x0000000f130c72a4 */ /* 0x000fe2000f8e020c */
[----:B------:R-:W-:Y:S01]  /*db60*/  IMAD.WIDE R4, R7, 0x2, R4 ;  /* 0x0000000207047825 */ /* 0x000fe200078e0204 */
[----:B------:R-:W-:Y:S01]  /*db70*/  USEL UR17, UR13, URZ, !UP0 ;  /* 0x0000003f0d117287 */ /* 0x000fe2000c000000 */
[----:B------:R-:W-:Y:S01]  /*db80*/  SHF.R.S32.HI R7, RZ, 0x1f, R6 ;  /* 0x0000001fff077819 */ /* 0x000fe20000011406 */
[----:B------:R-:W-:Y:S01]  /*db90*/  ULDC.64 UR14, c[0x0][0xb98] ;  /* 0x0002e600000e7ab9 */ /* 0x000fe20000000a00 */
[----:B------:R-:W-:Y:S01]  /*dba0*/  UIADD3 UR11, UR11, UR12, URZ ;  /* 0x0000000c0b0b7290 */ /* 0x000fe2000fffe03f */
[----:B------:R-:W-:Y:S01]  /*dbb0*/  IMAD R9, R18, R9, R8 ;  /* 0x0000000912097224 */ /* 0x000fe200078e0208 */
[----:B------:R-:W-:Y:S01]  /*dbc0*/  UIMAD UR8, UR18, UR14, URZ ;  /* 0x0000000e120872a4 */ /* 0x000fe2000f8e023f */
[C---:B------:R-:W-:Y:S01]  /*dbd0*/  IADD3 R11, P5, R4.reuse, 0x1000, RZ ;  /* 0x00001000040b7810 */ /* 0x040fe20007fbe0ff */
[----:B------:R-:W-:Y:S01]  /*dbe0*/  UIMAD.WIDE.U32 UR10, UR17, UR14, UR10 ;  /* 0x0000000e110a72a5 */ /* 0x000fe2000f8e000a */
[C---:B------:R-:W-:Y:S01]  /*dbf0*/  IADD3 R53, P3, R4.reuse, 0x4000, RZ ;  /* 0x0000400004357810 */ /* 0x040fe20007f7e0ff */
[----:B------:R-:W-:Y:S01]  /*dc00*/  UIMAD UR8, UR17, UR15, UR8 ;  /* 0x0000000f110872a4 */ /* 0x000fe2000f8e0208 */
[----:B------:R-:W-:Y:S01]  /*dc10*/  SHF.R.S32.HI R8, RZ, 0x1f, R9 ;  /* 0x0000001fff087819 */ /* 0x000fe20000011409 */
[----:B------:R-:W-:Y:S01]  /*dc20*/  ULDC.64 UR12, c[0x0][0xaa0] ;  /* 0x0002a800000c7ab9 */ /* 0x000fe20000000a00 */
[----:B------:R-:W-:-:S02]  /*dc30*/  IADD3 R29, P2, R4, 0x5000, RZ ;  /* 0x00005000041d7810 */ /* 0x000fc40007f5e0ff */
[----:B------:R-:W-:Y:S01]  /*dc40*/  IADD3 R6, P0, R6, UR10, RZ ;  /* 0x0000000a06067c10 */ /* 0x000fe2000ff1e0ff */
[----:B------:R-:W-:Y:S01]  /*dc50*/  IMAD.U32 R10, RZ, RZ, UR8 ;  /* 0x00000008ff0a7e24 */ /* 0x000fe2000f8e00ff */
[----:B------:R-:W-:Y:S02]  /*dc60*/  LOP3.LUT R52, R53, 0x380, RZ, 0xc0, !PT ;  /* 0x0000038035347812 */ /* 0x000fe400078ec0ff */
[----:B------:R-:W-:Y:S02]  /*dc70*/  LOP3.LUT R28, R29, 0x380, RZ, 0xc0, !PT ;  /* 0x000003801d1c7812 */ /* 0x000fe400078ec0ff */
[----:B------:R-:W-:Y:S01]  /*dc80*/  IADD3.X R7, R7, UR11, R10, P0, !PT ;  /* 0x0000000b07077c10 */ /* 0x000fe200087fe40a */
[----:B------:R-:W-:Y:S01]  /*dc90*/  ULDC.64 UR10, c[0x0][0xb88] ;  /* 0x0002e200000a7ab9 */ /* 0x000fe20000000a00 */
[----:B------:R-:W-:Y:S01]  /*dca0*/  SHF.R.U64 R52, R52, 0x3, RZ ;  /* 0x0000000334347819 */ /* 0x000fe200000012ff */
[----:B------:R-:W-:Y:S01]  /*dcb0*/  IMAD R10, R8, UR10, RZ ;  /* 0x0000000a080a7c24 */ /* 0x000fe2000f8e02ff */
[----:B------:R-:W-:Y:S01]  /*dcc0*/  LOP3.LUT R8, R11, 0x380, RZ, 0xc0, !PT ;  /* 0x000003800b087812 */ /* 0x000fe200078ec0ff */
[----:B------:R-:W-:Y:S01]  /*dcd0*/  IMAD.WIDE.U32 R6, R9, UR10, R6 ;  /* 0x0000000a09067c25 */ /* 0x000fe2000f8e0006 */
[----:B------:R-:W-:-:S02]  /*dce0*/  SHF.R.U64 R28, R28, 0x3, RZ ;  /* 0x000000031c1c7819 */ /* 0x000fc400000012ff */
[----:B------:R-:W-:Y:S01]  /*dcf0*/  SHF.R.U64 R8, R8, 0x3, RZ ;  /* 0x0000000308087819 */ /* 0x000fe200000012ff */
[----:B------:R-:W-:Y:S01]  /*dd00*/  IMAD R15, R9, UR11, R10 ;  /* 0x0000000b090f7c24 */ /* 0x000fe2000f8e020a */
[----:B------:R-:W-:Y:S01]  /*dd10*/  ULDC.64 UR10, c[0x0][0xb50] ;  /* 0x0002d400000a7ab9 */ /* 0x000fe20000000a00 */
[----:B------:R-:W-:Y:S01]  /*dd20*/  LOP3.LUT R52, R52, R53, RZ, 0x3c, !PT ;  /* 0x0000003534347212 */ /* 0x000fe200078e3cff */
[----:B------:R-:W-:Y:S01]  /*dd30*/  IMAD.X R53, RZ, RZ, R5, P3 ;  /* 0x000000ffff357224 */ /* 0x000fe200018e0605 */
[----:B------:R-:W-:Y:S01]  /*dd40*/  LEA R14, P0, R6, UR10, 0x2 ;  /* 0x0000000a060e7c11 */ /* 0x000fe2000f8010ff */
[----:B------:R-:W-:Y:S01]  /*dd50*/  IMAD.IADD R7, R7, 0x1, R15 ;  /* 0x0000000107077824 */ /* 0x000fe200078e020f */
[----:B------:R-:W-:Y:S01]  /*dd60*/  LOP3.LUT R8, R8, R11, RZ, 0x3c, !PT ;  /* 0x0000000b08087212 */ /* 0x000fe200078e3cff */
[----:B------:R-:W-:Y:S01]  /*dd70*/  IMAD.X R9, RZ, RZ, R5, P5 ;  /* 0x000000ffff097224 */ /* 0x000fe200028e0605 */
[----:B------:R-:W-:Y:S01]  /*dd80*/  IADD3 R41, P3, R4, 0xa000, RZ ;  /* 0x0000a00004297810 */ /* 0x000fe20007f7e0ff */
[----:B------:R-:W-:Y:S01]  /*dd90*/  SHFL.IDX PT, R16, R14, RZ, 0x1c1f ;  /* 0x001c1fff0e107589 */ /* 0x000fe200000e0000 */
[----:B------:R-:W-:-:S02]  /*dda0*/  LEA.HI.X R11, R6, UR11, R7, 0x2, P0 ;  /* 0x0000000b060b7c11 */ /* 0x000fc400080f1407 */
[----:B------:R-:W-:Y:S01]  /*ddb0*/  IADD3 R25, P0, R4, 0x3000, RZ ;  /* 0x0000300004197810 */ /* 0x000fe20007f1e0ff */
[----:B------:R-:W-:Y:S01]  /*ddc0*/  SHFL.IDX PT, R20, R14, 0x1, 0x1c1f ;  /* 0x003c1f000e147f89 */ /* 0x000fe200000e0000 */
[----:B------:R-:W-:Y:S01]  /*ddd0*/  LOP3.LUT R28, R28, R29, RZ, 0x3c, !PT ;  /* 0x0000001d1c1c7212 */ /* 0x000fe200078e3cff */
[----:B------:R-:W-:Y:S01]  /*dde0*/  IMAD.X R29, RZ, RZ, R5, P2 ;  /* 0x000000ffff1d7224 */ /* 0x000fe200010e0605 */
[----:B------:R-:W-:Y:S01]  /*ddf0*/  LOP3.LUT R24, R25, 0x380, RZ, 0xc0, !PT ;  /* 0x0000038019187812 */ /* 0x000fe200078ec0ff */
[----:B------:R-:W0:Y:S01]  /*de00*/  SHFL.IDX PT, R17, R11, RZ, 0x1c1f ;  /* 0x001c1fff0b117589 */ /* 0x000e2200000e0000 */
[----:B------:R-:W-:Y:S02]  /*de10*/  LOP3.LUT R40, R41, 0x380, RZ, 0xc0, !PT ;  /* 0x0000038029287812 */ /* 0x000fe400078ec0ff */
[----:B------:R-:W-:Y:S01]  /*de20*/  SHF.R.U64 R24, R24, 0x3, RZ ;  /* 0x0000000318187819 */ /* 0x000fe200000012ff */
[----:B------:R-:W1:Y:S01]  /*de30*/  SHFL.IDX PT, R21, R11, 0x1, 0x1c1f ;  /* 0x003c1f000b157f89 */ /* 0x000e6200000e0000 */
[----:B------:R-:W-:-:S02]  /*de40*/  IADD3 R45, P2, R4, 0xb000, RZ ;  /* 0x0000b000042d7810 */ /* 0x000fc40007f5e0ff */
[----:B------:R-:W-:Y:S01]  /*de50*/  LOP3.LUT R24, R24, R25, RZ, 0x3c, !PT ;  /* 0x0000001918187212 */ /* 0x000fe200078e3cff */
[----:B------:R-:W-:Y:S01]  /*de60*/  IMAD.X R25, RZ, RZ, R5, P0 ;  /* 0x000000ffff197224 */ /* 0x000fe200000e0605 */
[----:B------:R-:W-:Y:S02]  /*de70*/  IADD3 R57, P0, R4, 0x9000, RZ ;  /* 0x0000900004397810 */ /* 0x000fe40007f1e0ff */
[----:B------:R-:W-:Y:S02]  /*de80*/  SHF.R.U64 R40, R40, 0x3, RZ ;  /* 0x0000000328287819 */ /* 0x000fe400000012ff */
[----:B------:R-:W-:Y:S02]  /*de90*/  LOP3.LUT R56, R57, 0x380, RZ, 0xc0, !PT ;  /* 0x0000038039387812 */ /* 0x000fe400078ec0ff */
[----:B------:R-:W-:Y:S02]  /*dea0*/  LOP3.LUT R44, R45, 0x380, RZ, 0xc0, !PT ;  /* 0x000003802d2c7812 */ /* 0x000fe400078ec0ff */
[----:B------:R-:W-:-:S02]  /*deb0*/  SHF.R.U64 R56, R56, 0x3, RZ ;  /* 0x0000000338387819 */ /* 0x000fc400000012ff */
[----:B------:R-:W-:Y:S01]  /*dec0*/  LOP3.LUT R40, R40, R41, RZ, 0x3c, !PT ;  /* 0x0000002928287212 */ /* 0x000fe200078e3cff */
[--C-:B------:R-:W-:Y:S01]  /*ded0*/  IMAD.X R41, RZ, RZ, R5.reuse, P3 ;  /* 0x000000ffff297224 */ /* 0x100fe200018e0605 */
[----:B------:R-:W-:Y:S01]  /*dee0*/  LOP3.LUT R56, R56, R57, RZ, 0x3c, !PT ;  /* 0x0000003938387212 */ /* 0x000fe200078e3cff */
[----:B------:R-:W-:Y:S01]  /*def0*/  IMAD.X R57, RZ, RZ, R5, P0 ;  /* 0x000000ffff397224 */ /* 0x000fe200000e0605 */
[----:B------:R-:W-:Y:S02]  /*df00*/  SHF.R.U64 R44, R44, 0x3, RZ ;  /* 0x000000032c2c7819 */ /* 0x000fe400000012ff */
[----:B------:R-:W-:Y:S02]  /*df10*/  LOP3.LUT P0, RZ, R210, 0x3, RZ, 0xc0, !PT ;  /* 0x00000003d2ff7812 */ /* 0x000fe4000780c0ff */
[----:B------:R-:W-:Y:S02]  /*df20*/  IADD3 R10, P3, R4, 0xf000, RZ ;  /* 0x0000f000040a7810 */ /* 0x000fe40007f7e0ff */
[----:B------:R-:W-:-:S02]  /*df30*/  IADD3 R6, R26, 0x8, RZ ;  /* 0x000000081a067810 */ /* 0x000fc40007ffe0ff */
[----:B------:R-:W-:Y:S01]  /*df40*/  LOP3.LUT R44, R44, R45, RZ, 0x3c, !PT ;  /* 0x0000002d2c2c7212 */ /* 0x000fe200078e3cff */
[--C-:B------:R-:W-:Y:S01]  /*df50*/  IMAD.X R45, RZ, RZ, R5.reuse, P2 ;  /* 0x000000ffff2d7224 */ /* 0x100fe200010e0605 */
[-C--:B------:R-:W-:Y:S02]  /*df60*/  ISETP.GE.OR P2, PT, R26, R79.reuse, P0 ;  /* 0x0000004f1a00720c */ /* 0x080fe40000746670 */
[----:B------:R-:W-:Y:S01]  /*df70*/  IADD3 R13, P4, R4, 0x2000, RZ ;  /* 0x00002000040d7810 */ /* 0x000fe20007f9e0ff */
[----:B------:R-:W-:Y:S01]  /*df80*/  UIMAD UR10, UR9, UR12, URZ ;  /* 0x0000000c090a72a4 */ /* 0x000fe2000f8e023f */
[----:B------:R-:W-:Y:S01]  /*df90*/  LOP3.LUT R3, R10, 0x380, RZ, 0xc0, !PT ;  /* 0x000003800a037812 */ /* 0x000fe200078ec0ff */
[----:B------:R-:W-:Y:S01]  /*dfa0*/  IMAD.X R49, RZ, RZ, R5, P3 ;  /* 0x000000ffff317224 */ /* 0x000fe200018e0605 */
[----:B------:R-:W-:Y:S02]  /*dfb0*/  ISETP.GE.OR P0, PT, R6, R79, P0 ;  /* 0x0000004f0600720c */ /* 0x000fe40000706670 */
[----:B------:R-:W-:-:S02]  /*dfc0*/  SHF.R.U64 R3, R3, 0x3, RZ ;  /* 0x0000000303037819 */ /* 0x000fc400000012ff */
[----:B------:R-:W-:Y:S02]  /*dfd0*/  LOP3.LUT R12, R13, 0x380, RZ, 0xc0, !PT ;  /* 0x000003800d0c7812 */ /* 0x000fe400078ec0ff */
[----:B------:R-:W-:Y:S01]  /*dfe0*/  LOP3.LUT R48, R3, R10, RZ, 0x3c, !PT ;  /* 0x0000000a03307212 */ /* 0x000fe200078e3cff */
[----:B0-----:R0:W-:Y:S01]  /*dff0*/  @!P2 ST.E desc[UR36][R16.64], R0 ;  /* 0x000000001000a985 */ /* 0x0011e2000c101924 */
[----:B------:R-:W2:Y:S01]  /*e000*/  @P1 LDC R3, c[0x0][0xbec] ;  /* 0x0002fb00ff031b82 */ /* 0x000ea20000000800 */
[----:B------:R-:W-:Y:S02]  /*e010*/  SHF.R.U64 R12, R12, 0x3, RZ ;  /* 0x000000030c0c7819 */ /* 0x000fe400000012ff */
[----:B------:R-:W-:Y:S02]  /*e020*/  IADD3 R33, P6, R4, 0x6000, RZ ;  /* 0x0000600004217810 */ /* 0x000fe40007fde0ff */
[----:B-1----:R1:W-:Y:S01]  /*e030*/  @!P0 ST.E desc[UR36][R20.64], R2 ;  /* 0x0000000214008985 */ /* 0x0023e2000c101924 */
[----:B------:R-:W-:Y:S01]  /*e040*/  LOP3.LUT R12, R12, R13, RZ, 0x3c, !PT ;  /* 0x0000000d0c0c7212 */ /* 0x000fe200078e3cff */
[----:B------:R-:W-:Y:S01]  /*e050*/  IMAD.X R13, RZ, RZ, R5, P4 ;  /* 0x000000ffff0d7224 */ /* 0x000fe200020e0605 */
[C---:B------:R-:W-:Y:S01]  /*e060*/  IADD3 R37, P5, R4.reuse, 0x7000, RZ ;  /* 0x0000700004257810 */ /* 0x040fe20007fbe0ff */
[----:B------:R-:W-:Y:S01]  /*e070*/  UIMAD.WIDE.U32 UR8, UR4, UR12, URZ ;  /* 0x0000000c040872a5 */ /* 0x000fe2000f8e003f */
[----:B------:R-:W-:Y:S01]  /*e080*/  IADD3 R65, P4, R4, 0x8000, RZ ;  /* 0x0000800004417810 */ /* 0x000fe20007f9e0ff */
[----:B------:R-:W-:Y:S01]  /*e090*/  UIMAD UR10, UR4, UR13, UR10 ;  /* 0x0000000d040a72a4 */ /* 0x000fe2000f8e020a */
[----:B------:R-:W-:Y:S01]  /*e0a0*/  LOP3.LUT R32, R33, 0x380, RZ, 0xc0, !PT ;  /* 0x0000038021207812 */ /* 0x000fe200078ec0ff */
[----:B0-----:R-:W-:Y:S01]  /*e0b0*/  IMAD R0, R205, 0x20, R207 ;  /* 0x00000020cd007824 */ /* 0x001fe200078e02cf */
[----:B------:R-:W-:Y:S01]  /*e0c0*/  LOP3.LUT R36, R37, 0x380, RZ, 0xc0, !PT ;  /* 0x0000038025247812 */ /* 0x000fe200078ec0ff */
[----:B------:R-:W-:Y:S01]  /*e0d0*/  ULDC.64 UR12, c[0x0][0xae8] ;  /* 0x0002ba00000c7ab9 */ /* 0x000fe20000000a00 */
[----:B------:R-:W-:Y:S01]  /*e0e0*/  LOP3.LUT R64, R65, 0x380, RZ, 0xc0, !PT ;  /* 0x0000038041407812 */ /* 0x000fe200078ec0ff */
[----:B-1----:R-:W0:Y:S01]  /*e0f0*/  @P1 LDC R21, c[0x0][0xbf0] ;  /* 0x0002fc00ff151b82 */ /* 0x002e220000000800 */
[----:B------:R-:W-:Y:S01]  /*e100*/  SHF.R.U64 R32, R32, 0x3, RZ ;  /* 0x0000000320207819 */ /* 0x000fe200000012ff */
[----:B------:R-:W-:Y:S01]  /*e110*/  UIADD3 UR9, UR9, UR10, URZ ;  /* 0x0000000a09097290 */ /* 0x000fe2000fffe03f */
[----:B------:R-:W-:Y:S01]  /*e120*/  SHF.R.U64 R36, R36, 0x3, RZ ;  /* 0x0000000324247819 */ /* 0x000fe200000012ff */
[----:B------:R-:W-:Y:S01]  /*e130*/  UIMAD UR4, UR16, UR12, URZ ;  /* 0x0000000c100472a4 */ /* 0x000fe2000f8e023f */
[----:B------:R-:W-:Y:S01]  /*e140*/  SHF.R.U64 R64, R64, 0x3, RZ ;  /* 0x0000000340407819 */ /* 0x000fe200000012ff */
[----:B------:R-:W-:Y:S01]  /*e150*/  VIADD R16, R0, UR60 ;  /* 0x0000003c00107c36 */ /* 0x000fe20008000000 */
[----:B------:R-:W-:Y:S01]  /*e160*/  LOP3.LUT R32, R32, R33, RZ, 0x3c, !PT ;  /* 0x0000002120207212 */ /* 0x000fe200078e3cff */
[--C-:B------:R-:W-:Y:S01]  /*e170*/  IMAD.X R33, RZ, RZ, R5.reuse, P6 ;  /* 0x000000ffff217224 */ /* 0x100fe200030e0605 */
[----:B------:R-:W-:Y:S01]  /*e180*/  LOP3.LUT R36, R36, R37, RZ, 0x3c, !PT ;  /* 0x0000002524247212 */ /* 0x000fe200078e3cff */
[--C-:B------:R-:W-:Y:S01]  /*e190*/  IMAD.X R37, RZ, RZ, R5.reuse, P5 ;  /* 0x000000ffff257224 */ /* 0x100fe200028e0605 */
[----:B------:R-:W-:Y:S01]  /*e1a0*/  LOP3.LUT R64, R64, R65, RZ, 0x3c, !PT ;  /* 0x0000004140407212 */ /* 0x000fe200078e3cff */
[----:B------:R-:W-:Y:S01]  /*e1b0*/  IMAD.X R65, RZ, RZ, R5, P4 ;  /* 0x000000ffff417224 */ /* 0x000fe200020e0605 */
[----:B------:R-:W-:Y:S01]  /*e1c0*/  UIMAD UR4, UR19, UR13, UR4 ;  /* 0x0000000d130472a4 */ /* 0x000fe2000f8e0204 */
[C---:B------:R-:W-:Y:S01]  /*e1d0*/  IADD3 R73, P6, R4.reuse, 0xc000, RZ ;  /* 0x0000c00004497810 */ /* 0x040fe20007fde0ff */
[----:B------:R-:W-:Y:S01]  /*e1e0*/  UIMAD.WIDE.U32 UR8, UR19, UR12, UR8 ;  /* 0x0000000c130872a5 */ /* 0x000fe2000f8e0008 */
[C---:B------:R-:W-:Y:S01]  /*e1f0*/  IADD3 R69, P5, R4.reuse, 0xd000, RZ ;  /* 0x0000d00004457810 */ /* 0x040fe20007fbe0ff */
[----:B------:R-:W-:Y:S01]  /*e200*/  ULDC.64 UR10, c[0x0][0xaf0] ;  /* 0x0002bc00000a7ab9 */ /* 0x000fe20000000a00 */
[----:B------:R-:W-:Y:S01]  /*e210*/  IADD3 R61, P4, R4, 0xe000, RZ ;  /* 0x0000e000043d7810 */ /* 0x000fe20007f9e0ff */
[----:B--2---:R-:W-:Y:S01]  /*e220*/  @P1 IMAD.HI.U32 R0, R16, R3, RZ ;  /* 0x0000000310001227 */ /* 0x004fe200078e00ff */
[----:B------:R-:W-:Y:S01]  /*e230*/  UIADD3 UR9, UR9, UR4, URZ ;  /* 0x0000000409097290 */ /* 0x000fe2000fffe03f */
[----:B------:R-:W-:Y:S01]  /*e240*/  LOP3.LUT R72, R73, 0x380, RZ, 0xc0, !PT ;  /* 0x0000038049487812 */ /* 0x000fe200078ec0ff */
[----:B------:R-:W-:Y:S01]  /*e250*/  UIMAD UR4, UR18, UR10, URZ ;  /* 0x0000000a120472a4 */ /* 0x000fe2000f8e023f */
[----:B------:R-:W-:Y:S01]  /*e260*/  LOP3.LUT R68, R69, 0x380, RZ, 0xc0, !PT ;  /* 0x0000038045447812 */ /* 0x000fe200078ec0ff */
[----:B------:R-:W-:Y:S01]  /*e270*/  IMAD.MOV.U32 R17, RZ, RZ, R16 ;  /* 0x000000ffff117224 */ /* 0x000fe200078e0010 */
[----:B------:R-:W-:-:S02]  /*e280*/  LOP3.LUT R60, R61, 0x380, RZ, 0xc0, !PT ;  /* 0x000003803d3c7812 */ /* 0x000fc400078ec0ff */
[----:B------:R-:W-:Y:S01]  /*e290*/  LOP3.LUT R7, R4, 0x380, RZ, 0xc0, !PT ;  /* 0x0000038004077812 */ /* 0x000fe200078ec0ff */
[----:B------:R-:W-:Y:S01]  /*e2a0*/  UIMAD UR4, UR17, UR11, UR4 ;  /* 0x0000000b110472a4 */ /* 0x000fe2000f8e0204 */
[----:B0-----:R-:W-:Y:S01]  /*e2b0*/  @P1 SHF.R.U32.HI R17, RZ, R21, R0 ;  /* 0x00000015ff111219 */ /* 0x001fe20000011600 */
[----:B------:R-:W-:Y:S01]  /*e2c0*/  UIMAD.WIDE.U32 UR8, UR17, UR10, UR8 ;  /* 0x0000000a110872a5 */ /* 0x000fe2000f8e0008 */
[----:B------:R-:W-:Y:S01]  /*e2d0*/  SHF.R.U64 R72, R72, 0x3, RZ ;  /* 0x0000000348487819 */ /* 0x000fe200000012ff */
[----:B------:R-:W5:Y:S01]  /*e2e0*/  LD.E.128 R8, desc[UR36][R8.64] ;  /* 0x0000002408087980 */ /* 0x000f62000c101d00 */
[----:B------:R-:W-:Y:S02]  /*e2f0*/  SHF.R.U64 R68, R68, 0x3, RZ ;  /* 0x0000000344447819 */ /* 0x000fe400000012ff */
[----:B------:R-:W-:Y:S01]  /*e300*/  SHF.R.U64 R60, R60, 0x3, RZ ;  /* 0x000000033c3c7819 */ /* 0x000fe200000012ff */
[----:B------:R-:W5:Y:S01]  /*e310*/  LD.E.128 R12, desc[UR36][R12.64] ;  /* 0x000000240c0c7980 */ /* 0x000f62000c101d00 */
[----:B------:R-:W-:Y:S01]  /*e320*/  SHF.R.U64 R7, R7, 0x3, RZ ;  /* 0x0000000307077819 */ /* 0x000fe200000012ff */
[----:B------:R-:W-:Y:S01]  /*e330*/  UIADD3 UR4, UR9, UR4, URZ ;  /* 0x0000000409047290 */ /* 0x000fe2000fffe03f */
[--C-:B------:R-:W-:Y:S01]  /*e340*/  SHF.R.S32.HI R0, RZ, 0x1f, R17.reuse ;  /* 0x0000001fff007819 */ /* 0x100fe20000011411 */
[----:B------:R-:W-:Y:S01]  /*e350*/  IMAD.MOV R21, RZ, RZ, -R17 ;  /* 0x000000ffff157224 */ /* 0x000fe200078e0a11 */
[----:B------:R-:W-:Y:S01]  /*e360*/  LOP3.LUT R72, R72, R73, RZ, 0x3c, !PT ;  /* 0x0000004948487212 */ /* 0x000fe200078e3cff */
[--C-:B------:R-:W-:Y:S01]  /*e370*/  IMAD.X R73, RZ, RZ, R5.reuse, P6 ;  /* 0x000000ffff497224 */ /* 0x100fe200030e0605 */
[----:B------:R-:W-:Y:S01]  /*e380*/  LOP3.LUT R68, R68, R69, RZ, 0x3c, !PT ;  /* 0x0000004544447212 */ /* 0x000fe200078e3cff */
[--C-:B------:R-:W-:Y:S01]  /*e390*/  IMAD.X R69, RZ, RZ, R5.reuse, P5 ;  /* 0x000000ffff457224 */ /* 0x100fe200028e0605 */
[----:B------:R-:W-:Y:S01]  /*e3a0*/  LOP3.LUT R60, R60, R61, RZ, 0x3c, !PT ;  /* 0x0000003d3c3c7212 */ /* 0x000fe200078e3cff */
[----:B------:R-:W-:Y:S01]  /*e3b0*/  IMAD.X R61, RZ, RZ, R5, P4 ;  /* 0x000000ffff3d7224 */ /* 0x000fe200020e0605 */
[----:B------:R-:W-:Y:S01]  /*e3c0*/  LOP3.LUT R4, R7, R4, RZ, 0x3c, !PT ;  /* 0x0000000407047212 */ /* 0x000fe200078e3cff */
[----:B------:R-:W-:Y:S01]  /*e3d0*/  ULDC.64 UR10, c[0x0][0xae0] ;  /* 0x0002b800000a7ab9 */ /* 0x000fe20000000a00 */
[----:B------:R-:W-:Y:S01]  /*e3e0*/  IMAD R21, R18, R21, R16 ;  /* 0x0000001512157224 */ /* 0x000fe200078e0210 */
[----:B------:R-:W5:Y:S01]  /*e3f0*/  LD.E.128 R24, desc[UR36][R24.64] ;  /* 0x0000002418187980 */ /* 0x000f62000c101d00 */
[----:B------:R-:W-:-:S02]  /*e400*/  IMAD R0, R0, UR10, RZ ;  /* 0x0000000a00007c24 */ /* 0x000fc4000f8e02ff */
[----:B------:R-:W-:Y:S01]  /*e410*/  IMAD.U32 R3, RZ, RZ, UR9 ;  /* 0x00000009ff037e24 */ /* 0x000fe2000f8e00ff */
[----:B------:R-:W5:Y:S01]  /*e420*/  LD.E.128 R4, desc[UR36][R4.64] ;  /* 0x0000002404047980 */ /* 0x000f62000c101d00 */
[----:B------:R-:W-:Y:S01]  /*e430*/  IMAD.U32 R2, RZ, RZ, UR8 ;  /* 0x00000008ff027e24 */ /* 0x000fe2000f8e00ff */
[----:B------:R-:W-:Y:S01]  /*e440*/  ULDC.64 UR8, c[0x0][0xad8] ;  /* 0x0002b60000087ab9 */ /* 0x000fe20000000a00 */
[----:B------:R-:W-:Y:S01]  /*e450*/  IMAD.U32 R3, RZ, RZ, UR4 ;  /* 0x00000004ff037e24 */ /* 0x000fe2000f8e00ff */
[----:B------:R-:W5:Y:S01]  /*e460*/  LD.E.128 R52, desc[UR36][R52.64] ;  /* 0x0000002434347980 */ /* 0x000f62000c101d00 */
[C---:B------:R-:W-:Y:S01]  /*e470*/  IMAD R77, R17.reuse, UR11, R0 ;  /* 0x0000000b114d7c24 */ /* 0x040fe2000f8e0200 */
[----:B------:R-:W-:Y:S02]  /*e480*/  SHF.R.S32.HI R0, RZ, 0x1f, R21 ;  /* 0x0000001fff007819 */ /* 0x000fe40000011415 */
[----:B------:R-:W5:Y:S01]  /*e490*/  LD.E.128 R28, desc[UR36][R28.64] ;  /* 0x000000241c1c7980 */ /* 0x000f62000c101d00 */
[----:B------:R-:W-:-:S03]  /*e4a0*/  IMAD.WIDE.U32 R2, R17, UR10, R2 ;  /* 0x0000000a11027c25 */ /* 0x000fc6000f8e0002 */
        /* <DEDUP_REMOVED lines=24> */
[----:B------:R-:W-:Y:S01]  /*e630*/  LEA R18, P3, R2, UR8, 0x1 ;  /* 0x0000000802127c11 */ /* 0x000fe2000f8608ff */
[----:B------:R-:W-:Y:S01]  /*e640*/  IMAD.IADD R3, R3, 0x1, R17 ;  /* 0x0000000103037824 */ /* 0x000fe200078e0211 */
[----:B------:R-:W-:-:S02]  /*e650*/  IADD3 R22, R22, 0x30820, RZ ;  /* 0x0003082016167810 */ /* 0x000fc40007ffe0ff */
[-C--:B------:R-:W-:Y:S01]  /*e660*/  ISETP.GE.AND P1, PT, R0, R79.reuse, PT ;  /* 0x0000004f0000720c */ /* 0x080fe20003f26270 */
[----:B------:R-:W-:Y:S01]  /*e670*/  VIADD R0, R80, 0x40 ;  /* 0x0000004050007836 */ /* 0x000fe20000000000 */
[----:B------:R-:W-:Y:S02]  /*e680*/  LEA.HI.X R78, R2, UR9, R3, 0x1, P3 ;  /* 0x00000009024e7c11 */ /* 0x000fe400098f0c03 */
[----:B------:R-:W-:Y:S01]  /*e690*/  PRMT R22, RZ, 0x654, R22 ;  /* 0x00000654ff167816 */ /* 0x000fe20000000016 */
[----:B0-----:R0:W1:Y:S01]  /*e6a0*/  SHFL.IDX PT, R76, R18, RZ, 0x181f ;  /* 0x00181fff124c7589 */ /* 0x00106200000e0000 */
        /* <DEDUP_REMOVED lines=22> */
.L_x_1336:
[----:B------:R-:W-:Y:S05]  /*e810*/  BSYNC B1 ;  /* 0x0000000000017941 */ /* 0x000fea0003800000 */
.L_x_1335:
        /* <DEDUP_REMOVED lines=21> */
.L_x_1338:
[----:B------:R-:W-:Y:S05]  /*e970*/  BSYNC B1 ;  /* 0x0000000000017941 */ /* 0x000fea0003800000 */
.L_x_1337:
        /* <DEDUP_REMOVED lines=21> */
.L_x_1340:
[----:B------:R-:W-:Y:S05]  /*ead0*/  BSYNC B1 ;  /* 0x0000000000017941 */ /* 0x000fea0003800000 */
.L_x_1339:
        /* <DEDUP_REMOVED lines=20> */
[----:B----4-:R-:W-:-:S04]  /*ec20*/  LEA R2, P0, R204, R18, 0x1 ;  /* 0x00000012cc027211 */ /* 0x010fc800078008ff */
[----:B------:R-:W-:-:S05]  /*ec30*/  LEA.HI.X R3, R204, R78, R215, 0x1, P0 ;  /* 0x0000004ecc037211 */ /* 0x000fca00000f0cd7 */
[----:B------:R0:W-:Y:S01]  /*ec40*/  ST.E.128 desc[UR36][R2.64], R48 ;  /* 0x0000003002007985 */ /* 0x0001e2000c101d24 */
[----:B------:R-:W-:Y:S05]  /*ec50*/  BRA `(.L_x_1341) ;  /* 0x0000000c00747947 */ /* 0x000fea0003800000 */
.L_x_1333:
        /* <DEDUP_REMOVED lines=26> */
[----:B------:R-:W-:-:S10]  /*ee00*/  ISETP.GE.AND P1, PT, R219, 0x80, PT ;  /* 0x00000080db00780c */ /* 0x000fd40003f26270 */
[----:B------:R-:W0:Y:S01]  /*ee10*/  @P0 LDC R9, c[0x0][0xbec] ;  /* 0x0002fb00ff090b82 */ /* 0x000e220000000800 */
[----:B--2---:R-:W-:Y:S01]  /*ee20*/  @P2 R2UR UR4, R6 ;  /* 0x00000000060422ca */ /* 0x004fe200000e0000 */
[----:B01----:R-:W-:-:S14]  /*ee30*/  @P3 BRA `(.L_x_1342) ;  /* 0x0000000000103947 */ /* 0x003fdc0003800000 */
[----:B------:R-:W-:Y:S05]  /*ee40*/  @!P2 BRA `(.L_x_1342) ;  /* 0x00000000000ca947 */ /* 0x000fea0003800000 */
[----:B------:R-:W2:Y:S04]  /*ee50*/  LDG.E R5, desc[UR36][R2.64] ;  /* 0x0000002402057981 */ /* 0x000ea8000c1e1900 */
[----:B-----5:R-:W2:Y:S02]  /*ee60*/  LDG.E R0, desc[UR36][R2.64+0x4] ;  /* 0x0000042402007981 */ /* 0x020ea4000c1e1900 */
[----:B--2---:R-:W-:-:S07]  /*ee70*/  IMAD.IADD R0, R0, 0x1, -R5 ;  /* 0x0000000100007824 */ /* 0x004fce00078e0a05 */
.L_x_1342:
[----:B------:R-:W-:Y:S01]  /*ee80*/  R2UR UR9, R208 ;  /* 0x00000000d00972ca */ /* 0x000fe200000e0000 */
[----:B------:R-:W-:Y:S01]  /*ee90*/  USHF.R.S32.HI UR11, URZ, 0x1f, UR4 ;  /* 0x0000001f3f0b7899 */ /* 0x000fe20008011404 */
[----:B------:R-:W-:Y:S11]  /*eea0*/  BSSY B1, `(.L_x_1343) ;  /* 0x000002f000017945 */ /* 0x000ff60003800000 */
[----:B------:R-:W-:-:S02]  /*eeb0*/  USHF.R.S32.HI UR8, URZ, 0x1f, UR9 ;  /* 0x0000001f3f087899 */ /* 0x000fc40008011409 */
[----:B------:R-:W-:Y:S02]  /*eec0*/  USEL UR13, UR9, URZ, !UP0 ;  /* 0x0000003f090d7287 */ /* 0x000fe4000c000000 */
[----:B------:R-:W-:Y:S01]  /*eed0*/  USEL UR14, UR8, URZ, !UP0 ;  /* 0x0000003f080e7287 */ /* 0x000fe2000c000000 */
[----:B------:R-:W-:Y:S11]  /*eee0*/  @P1 BRA `(.L_x_1344) ;  /* 0x0000000000a81947 */ /* 0x000ff60003800000 */
[----:B------:R-:W0:Y:S01]  /*eef0*/  S2R R4, SR_TID.X ;  /* 0x0000000000047919 */ /* 0x000e220000002100 */
[----:B------:R-:W1:Y:S01]  /*ef00*/  LDC R7, c[0x0][0xbe8] ;  /* 0x0002fa00ff077b82 */ /* 0x000e620000000800 */
[----:B------:R-:W-:Y:S02]  /*ef10*/  IMAD.U32 R3, RZ, RZ, UR60 ;  /* 0x0000003cff037e24 */ /* 0x000fe4000f8e00ff */
[----:B-1---5:R-:W-:-:S03]  /*ef20*/  IMAD R2, R0, R7, RZ ;  /* 0x0000000700027224 */ /* 0x022fc600078e02ff */
[----:B0-----:R-:W-:-:S04]  /*ef30*/  IADD3 R4, R3, -0x80, R4 ;  /* 0xffffff8003047810 */ /* 0x001fc80007ffe004 */
        /* <DEDUP_REMOVED lines=32> */
[----:B------:R-:W-:-:S03]  /*f140*/  LEA R4, P1, R2, UR8, 0x2 ;  /* 0x0000000802047c11 */ /* 0x000fc6000f8210ff */
[----:B------:R-:W-:-:S05]  /*f150*/  IMAD.IADD R3, R3, 0x1, R7 ;  /* 0x0000000103037824 */ /* 0x000fca00078e0207 */
[----:B------:R-:W-:Y:S01]  /*f160*/  LEA.HI.X R5, R2, UR9, R3, 0x2, P1 ;  /* 0x0000000902057c11 */ /* 0x000fe200088f1403 */
[----:B------:R-:W-:-:S05]  /*f170*/  IMAD.MOV.U32 R3, RZ, RZ, -0x800000 ;  /* 0xff800000ff037424 */ /* 0x000fca00078e00ff */
[----:B------:R0:W-:Y:S02]  /*f180*/  STG.E desc[UR36][R4.64], R3 ;  /* 0x0000000304007986 */ /* 0x0001e4000c101924 */
.L_x_1344:
[----:B------:R-:W-:Y:S05]  /*f190*/  BSYNC B1 ;  /* 0x0000000000017941 */ /* 0x000fea0003800000 */
.L_x_1343:
[----:B0-----:R-:W0:Y:S01]  /*f1a0*/  @P0 LDC R3, c[0x0][0xbf0] ;  /* 0x0002fc00ff030b82 */ /* 0x001e220000000800 */
[----:B------:R-:W-:Y:S01]  /*f1b0*/  ULDC.64 UR16, c[0x0][0xaa0] ;  /* 0x0002a80000107ab9 */ /* 0x000fe20000000a00 */
[----:B------:R-:W-:Y:S01]  /*f1c0*/  R2UR UR15, R206 ;  /* 0x00000000ce0f72ca */ /* 0x000fe200000e0000 */
[----:B------:R-:W-:Y:S01]  /*f1d0*/  UIMAD UR10, UR11, UR16, URZ ;  /* 0x000000100b0a72a4 */ /* 0x000fe2000f8e023f */
[----:B------:R-:W-:Y:S01]  /*f1e0*/  IMAD R2, R205, 0x20, R207 ;  /* 0x00000020cd027824 */ /* 0x000fe200078e02cf */
[----:B------:R-:W-:Y:S01]  /*f1f0*/  UIMAD.WIDE.U32 UR8, UR4, UR16, URZ ;  /* 0x00000010040872a5 */ /* 0x000fe2000f8e003f */
[----:B------:R-:W-:Y:S01]  /*f200*/  BSSY B1, `(.L_x_1345) ;  /* 0x0000040000017945 */ /* 0x000fe20003800000 */
[----:B------:R-:W-:Y:S02]  /*f210*/  UIMAD UR10, UR4, UR17, UR10 ;  /* 0x00000011040a72a4 */ /* 0x000fe4000f8e020a */
[----:B------:R-:W-:Y:S01]  /*f220*/  IADD3 R6, R2, UR60, RZ ;  /* 0x0000003c02067c10 */ /* 0x000fe2000fffe0ff */
[----:B------:R-:W-:Y:S01]  /*f230*/  ULDC.64 UR16, c[0x0][0xae8] ;  /* 0x0002ba0000107ab9 */ /* 0x000fe20000000a00 */
[----:B------:R-:W-:-:S02]  /*f240*/  UIADD3 UR9, UR9, UR10, URZ ;  /* 0x0000000a09097290 */ /* 0x000fc4000fffe03f */
[----:B------:R-:W-:Y:S01]  /*f250*/  UIMAD UR4, UR12, UR16, URZ ;  /* 0x000000100c0472a4 */ /* 0x000fe2000f8e023f */
[----:B------:R-:W-:Y:S01]  /*f260*/  @P0 IMAD.HI.U32 R2, R6, R9, RZ ;  /* 0x0000000906020227 */ /* 0x000fe200078e00ff */
[----:B------:R-:W-:Y:S02]  /*f270*/  UIMAD.WIDE.U32 UR8, UR15, UR16, UR8 ;  /* 0x000000100f0872a5 */ /* 0x000fe4000f8e0008 */
[----:B------:R-:W-:Y:S01]  /*f280*/  UIMAD UR4, UR15, UR17, UR4 ;  /* 0x000000110f0472a4 */ /* 0x000fe2000f8e0204 */
[----:B------:R-:W-:Y:S01]  /*f290*/  IMAD.MOV.U32 R5, RZ, RZ, R6 ;  /* 0x000000ffff057224 */ /* 0x000fe200078e0006 */
[----:B------:R-:W-:Y:S02]  /*f2a0*/  ULDC.64 UR10, c[0x0][0xaf0] ;  /* 0x0002bc00000a7ab9 */ /* 0x000fe40000000a00 */
[----:B------:R-:W-:Y:S02]  /*f2b0*/  UIADD3 UR9, UR9, UR4, URZ ;  /* 0x0000000409097290 */ /* 0x000fe4000fffe03f */
[----:B------:R-:W-:Y:S01]  /*f2c0*/  UIMAD UR4, UR14, UR10, URZ ;  /* 0x0000000a0e0472a4 */ /* 0x000fe2000f8e023f */
[----:B0-----:R-:W-:Y:S01]  /*f2d0*/  @P0 SHF.R.U32.HI R5, RZ, R3, R2 ;  /* 0x00000003ff050219 */ /* 0x001fe20000011602 */
[----:B------:R-:W-:-:S02]  /*f2e0*/  UIMAD.WIDE.U32 UR8, UR13, UR10, UR8 ;  /* 0x0000000a0d0872a5 */ /* 0x000fc4000f8e0008 */
[----:B------:R-:W-:Y:S01]  /*f2f0*/  UIMAD UR4, UR13, UR11, UR4 ;  /* 0x0000000b0d0472a4 */ /* 0x000fe2000f8e0204 */
[--C-:B------:R-:W-:Y:S01]  /*f300*/  SHF.R.S32.HI R2, RZ, 0x1f, R5.reuse ;  /* 0x0000001fff027819 */ /* 0x100fe20000011405 */
[----:B------:R-:W-:Y:S01]  /*f310*/  IMAD.MOV R7, RZ, RZ, -R5 ;  /* 0x000000ffff077224 */ /* 0x000fe200078e0a05 */
[----:B------:R-:W-:Y:S01]  /*f320*/  ULDC.64 UR10, c[0x0][0xae0] ;  /* 0x0002b800000a7ab9 */ /* 0x000fe20000000a00 */
[----:B------:R-:W-:Y:S02]  /*f330*/  UIADD3 UR4, UR9, UR4, URZ ;  /* 0x0000000409047290 */ /* 0x000fe4000fffe03f */
[----:B------:R-:W-:Y:S02]  /*f340*/  IMAD.U32 R3, RZ, RZ, UR9 ;  /* 0x00000009ff037e24 */ /* 0x000fe4000f8e00ff */
[----:B------:R-:W-:Y:S02]  /*f350*/  IMAD R4, R2, UR10, RZ ;  /* 0x0000000a02047c24 */ /* 0x000fe4000f8e02ff */
[----:B------:R-:W-:-:S02]  /*f360*/  IMAD R7, R11, R7, R6 ;  /* 0x000000070b077224 */ /* 0x000fc400078e0206 */
        /* <DEDUP_REMOVED lines=8> */
[----:B------:R-:W-:Y:S02]  /*f3f0*/  VIADD R6, R207, UR60 ;  /* 0x0000003ccf067c36 */ /* 0x000fe40008000000 */
        /* <DEDUP_REMOVED lines=32> */
.L_x_1346:
[----:B------:R-:W-:Y:S05]  /*f600*/  BSYNC B1 ;  /* 0x0000000000017941 */ /* 0x000fea0003800000 */
.L_x_1345:
        /* <DEDUP_REMOVED lines=21> */
.L_x_1348:
[----:B------:R-:W-:Y:S05]  /*f760*/  BSYNC B1 ;  /* 0x0000000000017941 */ /* 0x000fea0003800000 */
.L_x_1347:
        /* <DEDUP_REMOVED lines=21> */
.L_x_1350:
[----:B------:R-:W-:Y:S05]  /*f8c0*/  BSYNC B1 ;  /* 0x0000000000017941 */ /* 0x000fea0003800000 */
.L_x_1349:
        /* <DEDUP_REMOVED lines=22> */
.L_x_1341:
[----:B------:R-:W-:Y:S05]  /*fa30*/  BSYNC B0 ;  /* 0x0000000000007941 */ /* 0x000fea0003800000 */
.L_x_1332:
[----:B------:R-:W-:Y:S02]  /*fa40*/  ULDC UR4, c[0x0][0xc3c] ;  /* 0x00030f0000047ab9 */ /* 0x000fe40000000800 */
[----:B------:R-:W-:-:S06]  /*fa50*/  UISETP.GE.AND UP0, UPT, UR6, UR4, UPT ;  /* 0x000000040600728c */ /* 0x000fcc000bf06270 */
[----:B------:R-:W-:-:S13]  /*fa60*/  PLOP3.LUT P0, PT, PT, PT, UP0, 0x80, 0x0 ;  /* 0x000000000000781c */ /* 0x000fda0003f0f008 */
[----:B------:R-:W-:Y:S05]  /*fa70*/  @!P0 BRA `(.L_x_1351) ;  /* 0xffffff1000c88947 */ /* 0x000fea000383ffff */
[----:B------:R-:W-:Y:S05]  /*fa80*/  EXIT ;  /* 0x000000000000794d */ /* 0x000fea0003800000 */
.L_x_1242:
[----:B------:R-:W-:-:S08]  /*fa90*/  NOP ;  /* 0x0000000000007918 */ /* 0x000fd00000000000 */
[----:B0-----:R-:W0:-:S00]  /*faa0*/  USETMAXREG.DEALLOC.CTAPOOL 0x28 ;  /* 0x00000028000079c8 */ /* 0x001e0000080e0500 */
        /* <DEDUP_REMOVED lines=14> */
.L_x_1352:
[----:B------:R-:W-:Y:S01]  /*fb90*/  LOP3.LUT R5, R0, 0x1f, RZ, 0xc0, !PT ;  /* 0x0000001f00057812 */ /* 0x000fe200078ec0ff */
[----:B------:R-:W-:Y:S01]  /*fba0*/  ULDC UR4, c[0x0][0xc3c] ;  /* 0x00030f0000047ab9 */ /* 0x000fe20000000800 */
[----:B------:R-:W0:Y:S01]  /*fbb0*/  S2UR UR6, SR_CTAID.X ;  /* 0x00000000000679c3 */ /* 0x000e220000002500 */
[----:B------:R-:W-:Y:S01]  /*fbc0*/  ULDC UR5, c[0x0][0xc38] ;  /* 0x00030e0000057ab9 */ /* 0x000fe20000000800 */
[----:B------:R-:W-:-:S04]  /*fbd0*/  ISETP.NE.AND P0, PT, R5, 0x1f, PT ;  /* 0x0000001f0500780c */ /* 0x000fc80003f05270 */
[----:B------:R-:W-:-:S13]  /*fbe0*/  ISETP.GE.OR P1, PT, R5, UR4, !P0 ;  /* 0x0000000405007c0c */ /* 0x000fda000c726670 */
[----:B------:R-:W1:Y:S02]  /*fbf0*/  @!P1 LDC.64 R2, c[0x0][0xc80] ;  /* 0x00032000ff029b82 */ /* 0x000e640000000a00 */
[----:B-1----:R-:W-:-:S05]  /*fc00*/  @!P1 IMAD.WIDE.U32 R2, R5, 0x4, R2 ;  /* 0x0000000405029825 */ /* 0x002fca00078e0002 */
        /* <DEDUP_REMOVED lines=8> */
[----:B--2---:R-:W1:Y:S02]  /*fc90*/  SHFL.UP PT, R6, R4, 0x1, RZ ;  /* 0x0420000004067989 */ /* 0x004e6400000e00ff */
[----:B-1----:R-:W-:-:S05]  /*fca0*/  SEL R7, R6, RZ, P1 ;  /* 0x000000ff06077207 */ /* 0x002fca0000800000 */
[----:B------:R-:W-:-:S05]  /*fcb0*/  IMAD.IADD R7, R4, 0x1, R7 ;  /* 0x0000000104077824 */ /* 0x000fca00078e0207 */
[----:B------:R-:W1:Y:S02]  /*fcc0*/  SHFL.UP PT, R6, R7, 0x2, RZ ;  /* 0x0440000007067989 */ /* 0x000e6400000e00ff */
        /* <DEDUP_REMOVED lines=16> */
[----:B------:R-:W-:Y:S01]  /*fdd0*/  IMAD.MOV.U32 R6, RZ, RZ, R3 ;  /* 0x000000ffff067224 */ /* 0x000fe200078e0003 */
[----:B------:R-:W-:Y:S01]  /*fde0*/  UMOV UR4, URZ ;  /* 0x0000003f00047c82 */ /* 0x000fe20008000000 */
[----:B------:R-:W-:-:S05]  /*fdf0*/  ULDC UR5, c[0x0][0xc38] ;  /* 0x00030e0000057ab9 */ /* 0x000fca0000000800 */
.L_x_1358:
        /* <DEDUP_REMOVED lines=12> */
.L_x_1357:
[----:B------:R-:W-:Y:S05]  /*fec0*/  BSYNC B0 ;  /* 0x0000000000007941 */ /* 0x000fea0003800000 */
.L_x_1356:
        /* <DEDUP_REMOVED lines=16> */
[----:B0-----:R-:W-:-:S04]  /*ffd0*/  IMAD R3, R3, UR5, RZ ;  /* 0x0000000503037c24 */ /* 0x001fc8000f8e02ff */
[----:B------:R-:W-:-:S05]  /*ffe0*/  IMAD.IADD R6, R3, 0x1, R6 ;  /* 0x0000000103067824 */ /* 0x000fca00078e0206 */
[----:B------:R-:W-:-:S13]  /*fff0*/  ISETP.GT.AND P6, PT, R6, UR6, PT ;  /* 0x0000000606007c0c */ /* 0x000fda000bfc4270 */
[----:B------:R-:W-:Y:S05]  /*10000*/  @!P6 BRA `(.L_x_1358) ;  /* 0xfffffffc007ce947 */ /* 0x000fea000383ffff */
.L_x_1354:
[----:B------:R-:W-:-:S04]  /*10010*/  IMAD.IADD R13, R6, 0x1, -R3 ;  /* 0x00000001060d7824 */ /* 0x000fc800078e0a03 */
[----:B------:R-:W-:-:S05]  /*10020*/  IMAD R2, R8, UR5, R13 ;  /* 0x0000000508027c24 */ /* 0x000fca000f8e020d */
[----:B------:R-:W-:Y:S02]  /*10030*/  ISETP.GT.AND P0, PT, R2, UR6, PT ;  /* 0x0000000602007c0c */ /* 0x000fe4000bf04270 */
[----:B------:R-:W0:Y:S11]  /*10040*/  LDC.64 R2, c[0x0][0xc90] ;  /* 0x00032400ff027b82 */ /* 0x000e360000000a00 */
[----:B------:R-:W-:-:S04]  /*10050*/  VOTE.ANY R9, PT, !P0 ;  /* 0x0000000000097806 */ /* 0x000fc800040e0100 */
[----:B------:R-:W1:Y:S02]  /*10060*/  POPC R15, R9 ;  /* 0x00000009000f7309 */ /* 0x000e640000000000 */
[----:B-1----:R-:W-:-:S04]  /*10070*/  VIADD R19, R15, UR4 ;  /* 0x000000040f137c36 */ /* 0x002fc80008000000 */
[----:B0-----:R-:W-:-:S05]  /*10080*/  IMAD.WIDE R2, R19, 0x4, R2 ;  /* 0x0000000413027825 */ /* 0x001fca00078e0202 */
[----:B------:R-:W2:Y:S01]  /*10090*/  LDG.E R7, desc[UR36][R2.64] ;  /* 0x0000002402077981 */ /* 0x000ea2000c1e1900 */
[----:B------:R-:W-:-:S03]  /*100a0*/  ISETP.NE.AND P0, PT, R9, RZ, PT ;  /* 0x000000ff0900720c */ /* 0x000fc60003f05270 */
[----:B------:R-:W2:Y:S02]  /*100b0*/  SHFL.IDX PT, R4, R4, R15, 0x1f ;  /* 0x00001f0f04047589 */ /* 0x000ea400000e0000 */
[----:B--2---:R-:W-:-:S05]  /*100c0*/  IMAD R6, R4, R7, RZ ;  /* 0x0000000704067224 */ /* 0x004fca00078e02ff */
[----:B------:R-:W-:-:S04]  /*100d0*/  IABS R12, R6 ;  /* 0x00000006000c7213 */ /* 0x000fc80000000000 */
[----:B------:R-:W0:Y:S08]  /*100e0*/  I2F.RP R10, R12 ;  /* 0x0000000c000a7306 */ /* 0x000e300000209400 */
[----:B0-----:R-:W0:Y:S02]  /*100f0*/  MUFU.RCP R10, R10 ;  /* 0x0000000a000a7308 */ /* 0x001e240000001000 */
[----:B0-----:R-:W-:-:S06]  /*10100*/  VIADD R11, R10, 0xffffffe ;  /* 0x0ffffffe0a0b7836 */ /* 0x001fcc0000000000 */
[----:B------:R0:W1:Y:S01]  /*10110*/  F2I.FTZ.U32.TRUNC.NTZ R3, R11 ;  /* 0x0000000b00037305 */ /* 0x000062000021f000 */
[----:B------:R-:W-:Y:S05]  /*10120*/  @!P0 BRA `(.L_x_1359) ;  /* 0x0000000000088947 */ /* 0x000fea0003800000 */
[----:B------:R-:W-:-:S05]  /*10130*/  VIADD R9, R15, 0xffffffff ;  /* 0xffffffff0f097836 */ /* 0x000fca0000000000 */
[----:B------:R2:W3:Y:S02]  /*10140*/  SHFL.IDX PT, R16, R8, R9, 0x1f ;  /* 0x00001f0908107589 */ /* 0x0004e400000e0000 */
.L_x_1359:
[----:B---3--:R-:W-:Y:S01]  /*10150*/  IMAD R16, R16, UR5, R13 ;  /* 0x0000000510107c24 */ /* 0x008fe2000f8e020d */
[----:B------:R-:W-:Y:S01]  /*10160*/  IABS R2, R6 ;  /* 0x0000000600027213 */ /* 0x000fe20000000000 */
[----:B01----:R-:W-:-:S03]  /*10170*/  IMAD.MOV R11, RZ, RZ, -R3 ;  /* 0x000000ffff0b7224 */ /* 0x003fc600078e0a03 */
[----:B--2---:R-:W-:Y:S01]  /*10180*/  IADD3 R9, -R16, UR6, RZ ;  /* 0x0000000610097c10 */ /* 0x004fe2000fffe1ff */
[----:B------:R-:W-:Y:S01]  /*10190*/  IMAD R11, R11, R12, RZ ;  /* 0x0000000c0b0b7224 */ /* 0x000fe200078e02ff */
[----:B------:R-:W-:Y:S01]  /*101a0*/  IADD3 R10, RZ, -R2, RZ ;  /* 0x80000002ff0a7210 */ /* 0x000fe20007ffe0ff */
[----:B------:R-:W-:Y:S01]  /*101b0*/  IMAD.MOV.U32 R2, RZ, RZ, RZ ;  /* 0x000000ffff027224 */ /* 0x000fe200078e00ff */
        /* <DEDUP_REMOVED lines=16> */
[----:B------:R-:W-:Y:S02]  /*102c0*/  IMAD R13, R7, R2, RZ ;  /* 0x00000002070d7224 */ /* 0x000fe400078e02ff */
[----:B------:R-:W-:Y:S02]  /*102d0*/  IMAD.MOV R2, RZ, RZ, -R2 ;  /* 0x000000ffff027224 */ /* 0x000fe400078e0a02 */
[----:B------:R-:W-:Y:S02]  /*102e0*/  IMAD.MOV R8, RZ, RZ, -R13 ;  /* 0x000000ffff087224 */ /* 0x000fe400078e0a0d */
[----:B------:R-:W-:Y:S02]  /*102f0*/  IMAD R6, R6, R2, R9 ;  /* 0x0000000206067224 */ /* 0x000fe400078e0209 */
[----:B------:R-:W-:Y:S01]  /*10300*/  IMAD.MOV.U32 R2, RZ, RZ, RZ ;  /* 0x000000ffff027224 */ /* 0x000fe200078e00ff */
[----:B------:R-:W-:Y:S02]  /*10310*/  VIADDMNMX R15, R8, UR5, R7, PT ;  /* 0x00000005080f7c46 */ /* 0x000fe4000b800107 */
[----:B------:R-:W-:-:S02]  /*10320*/  IABS R11, R6 ;  /* 0x00000006000b7213 */ /* 0x000fc40000000000 */
[----:B------:R-:W-:Y:S01]  /*10330*/  IABS R8, R15 ;  /* 0x0000000f00087213 */ /* 0x000fe20000000000 */
[----:B------:R-:W-:-:S03]  /*10340*/  IMAD.MOV R18, RZ, RZ, -R15 ;  /* 0x000000ffff127224 */ /* 0x000fc600078e0a0f */
[----:B------:R-:W0:Y:S08]  /*10350*/  I2F.RP R7, R8 ;  /* 0x0000000800077306 */ /* 0x000e300000209400 */
[----:B0-----:R-:W0:Y:S02]  /*10360*/  MUFU.RCP R7, R7 ;  /* 0x0000000700077308 */ /* 0x001e240000001000 */
[----:B0-----:R-:W-:-:S06]  /*10370*/  VIADD R3, R7, 0xffffffe ;  /* 0x0ffffffe07037836 */ /* 0x001fcc0000000000 */
[----:B------:R-:W0:Y:S02]  /*10380*/  F2I.FTZ.U32.TRUNC.NTZ R3, R3 ;  /* 0x0000000300037305 */ /* 0x000e24000021f000 */
[----:B0-----:R-:W-:-:S04]  /*10390*/  IMAD.MOV R10, RZ, RZ, -R3 ;  /* 0x000000ffff0a7224 */ /* 0x001fc800078e0a03 */
[----:B------:R-:W-:Y:S01]  /*103a0*/  IMAD.MOV.U32 R9, RZ, RZ, R10 ;  /* 0x000000ffff097224 */ /* 0x000fe200078e000a */
[----:B------:R-:W-:-:S03]  /*103b0*/  IABS R10, R15 ;  /* 0x0000000f000a7213 */ /* 0x000fc60000000000 */
[----:B------:R-:W-:-:S04]  /*103c0*/  IMAD R9, R9, R8, RZ ;  /* 0x0000000809097224 */ /* 0x000fc800078e02ff */
[----:B------:R-:W-:-:S04]  /*103d0*/  IMAD.HI.U32 R2, R3, R9, R2 ;  /* 0x0000000903027227 */ /* 0x000fc800078e0002 */
[----:B------:R-:W-:Y:S02]  /*103e0*/  IMAD.MOV R3, RZ, RZ, -R10 ;  /* 0x000000ffff037224 */ /* 0x000fe400078e0a0a */
        /* <DEDUP_REMOVED lines=8> */
[----:B------:R-:W-:Y:S01]  /*10470*/  ISETP.GE.AND P2, PT, R3, RZ, PT ;  /* 0x000000ff0300720c */ /* 0x000fe20003f46270 */
[----:B------:R-:W-:-:S06]  /*10480*/  IMAD.IADD R3, R6, 0x1, R13 ;  /* 0x0000000106037824 */ /* 0x000fcc00078e020d */
[----:B------:R-:W-:-:S06]  /*10490*/  @P0 IADD3 R2, R2, 0x1, RZ ;  /* 0x0000000102020810 */ /* 0x000fcc0007ffe0ff */
[----:B------:R-:W-:Y:S01]  /*104a0*/  @!P2 IMAD.MOV R2, RZ, RZ, -R2 ;  /* 0x000000ffff02a224 */ /* 0x000fe200078e0a02 */
[----:B------:R-:W-:-:S04]  /*104b0*/  @!P1 LOP3.LUT R2, RZ, R15, RZ, 0x33, !PT ;  /* 0x0000000fff029212 */ /* 0x000fc800078e33ff */
[----:B------:R-:W-:Y:S01]  /*104c0*/  LOP3.LUT R17, RZ, R2, RZ, 0x33, !PT ;  /* 0x00000002ff117212 */ /* 0x000fe200078e33ff */
[----:B------:R-:W-:-:S04]  /*104d0*/  IMAD R18, R2, R18, R3 ;  /* 0x0000001202127224 */ /* 0x000fc800078e0203 */
[----:B------:R-:W-:Y:S01]  /*104e0*/  IMAD.IADD R17, R4, 0x1, R17 ;  /* 0x0000000104117824 */ /* 0x000fe200078e0211 */
[----:B------:R-:W-:Y:S06]  /*104f0*/  BRA `(.L_x_1360) ;  /* 0x0000000000147947 */ /* 0x000fec0003800000 */
.L_x_1355:
[----:B------:R-:W-:Y:S01]  /*10500*/  ULDC UR4, c[0x0][0xc3c] ;  /* 0x00030f0000047ab9 */ /* 0x000fe20000000800 */
[----:B------:R-:W-:Y:S02]  /*10510*/  IMAD.MOV.U32 R17, RZ, RZ, RZ ;  /* 0x000000ffff117224 */ /* 0x000fe400078e00ff */
[----:B------:R-:W-:Y:S02]  /*10520*/  IMAD.U32 R16, RZ, RZ, UR6 ;  /* 0x00000006ff107e24 */ /* 0x000fe4000f8e00ff */
[----:B------:R-:W-:Y:S02]  /*10530*/  IMAD.MOV.U32 R18, RZ, RZ, RZ ;  /* 0x000000ffff127224 */ /* 0x000fe400078e00ff */
[----:B------:R-:W-:-:S07]  /*10540*/  IMAD.U32 R19, RZ, RZ, UR4 ;  /* 0x00000004ff137e24 */ /* 0x000fce000f8e00ff */
.L_x_1360:
[----:B------:R-:W-:-:S13]  /*10550*/  ISETP.NE.AND P0, PT, R5, RZ, PT ;  /* 0x000000ff0500720c */ /* 0x000fda0003f05270 */
[----:B------:R-:W0:Y:S01]  /*10560*/  @!P0 S2R R3, SR_CgaCtaId ;  /* 0x0000000000038919 */ /* 0x000e220000008800 */
[----:B------:R-:W-:-:S04]  /*10570*/  @!P0 MOV R2, 0x400 ;  /* 0x0000040000028802 */ /* 0x000fc80000000f00 */
[----:B0-----:R-:W-:-:S05]  /*10580*/  @!P0 LEA R2, R3, R2, 0x18 ;  /* 0x0000000203028211 */ /* 0x001fca00078ec0ff */
[----:B------:R1:W-:Y:S01]  /*10590*/  @!P0 STS.128 [R2+0x308d0], R16 ;  /* 0x0308d01002008388 */ /* 0x0003e20000000c00 */
[----:B------:R-:W-:Y:S06]  /*105a0*/  BAR.ARV 0x5, 0x180 ;  /* 0x0146000000007b1d */ /* 0x000fec0000002000 */
.L_x_1353:
[----:B------:R2:W-:Y:S01]  /*105b0*/  STL [R1+0x1c], RZ ;  /* 0x00001cff01007387 */ /* 0x0005e20000100800 */
[----:B------:R-:W-:Y:S01]  /*105c0*/  ULDC UR4, c[0x0][0xc3c] ;  /* 0x00030f0000047ab9 */ /* 0x000fe20000000800 */
[----:B------:R-:W-:Y:S01]  /*105d0*/  IMAD.MOV.U32 R28, RZ, RZ, 0x1 ;  /* 0x00000001ff1c7424 */ /* 0x000fe200078e00ff */
[----:B0-----:R-:W-:Y:S01]  /*105e0*/  ISETP.GE.AND P0, PT, R19, UR4, PT ;  /* 0x0000000413007c0c */ /* 0x001fe2000bf06270 */
[----:B------:R-:W-:-:S12]  /*105f0*/  IMAD.MOV.U32 R25, RZ, RZ, RZ ;  /* 0x000000ffff197224 */ /* 0x000fd800078e00ff */
[----:B--2---:R-:W-:Y:S05]  /*10600*/  @P0 BRA `(.L_x_1361) ;  /* 0x0000004800c80947 */ /* 0x004fea0003800000 */
[----:B-1----:R-:W2:Y:S01]  /*10610*/  LDL R2, [R1+0x20] ;  /* 0x0000200001027983 */ /* 0x002ea20000100800 */
[----:B------:R-:W0:Y:S01]  /*10620*/  S2UR UR5, SR_CgaCtaId ;  /* 0x00000000000579c3 */ /* 0x000e220000008800 */
[----:B------:R-:W-:Y:S01]  /*10630*/  IMAD.SHL.U32 R34, R0, 0x8, RZ ;  /* 0x0000000800227824 */ /* 0x000fe200078e00ff */
[----:B------:R-:W-:Y:S01]  /*10640*/  BSSY B8, `(.L_x_1361) ;  /* 0x00004ae000087945 */ /* 0x000fe20003800000 */
[----:B------:R1:W-:Y:S01]  /*10650*/  STL [R1+0x1c], RZ ;  /* 0x00001cff01007387 */ /* 0x0003e20000100800 */
[----:B------:R-:W-:Y:S01]  /*10660*/  IMAD.MOV.U32 R28, RZ, RZ, 0x1 ;  /* 0x00000001ff1c7424 */ /* 0x000fe200078e00ff */
[----:B------:R-:W-:Y:S01]  /*10670*/  ULDC UR39, c[0x0][0xc] ;  /* 0x0000030000277ab9 */ /* 0x000fe20000000800 */
[----:B------:R-:W-:Y:S01]  /*10680*/  LOP3.LUT R3, R34, 0x1f8, RZ, 0xc0, !PT ;  /* 0x000001f822037812 */ /* 0x000fe200078ec0ff */
[----:B------:R-:W-:-:S03]  /*10690*/  IMAD.MOV.U32 R25, RZ, RZ, RZ ;  /* 0x000000ffff197224 */ /* 0x000fc600078e00ff */
[----:B------:R-:W-:-:S04]  /*106a0*/  LOP3.LUT R3, R3, 0x38, R0, 0x78, !PT ;  /* 0x0000003803037812 */ /* 0x000fc800078e7800 */
[----:B------:R-:W-:Y:S02]  /*106b0*/  LOP3.LUT R32, R3, 0x200, R34, 0xf8, !PT ;  /* 0x0000020003207812 */ /* 0x000fe400078ef822 */
[----:B------:R-:W-:-:S04]  /*106c0*/  LOP3.LUT R34, R34, 0x38, RZ, 0xc0, !PT ;  /* 0x0000003822227812 */ /* 0x000fc800078ec0ff */
[C---:B------:R-:W-:Y:S02]  /*106d0*/  LOP3.LUT R37, R34.reuse, 0x80, RZ, 0xfc, !PT ;  /* 0x0000008022257812 */ /* 0x040fe400078efcff */
[----:B------:R-:W-:Y:S02]  /*106e0*/  LOP3.LUT R36, R34, 0xc0, RZ, 0xfc, !PT ;  /* 0x000000c022247812 */ /* 0x000fe400078efcff */
[----:B--2---:R-:W-:Y:S02]  /*106f0*/  R2UR UR4, R2 ;  /* 0x00000000020472ca */ /* 0x004fe400000e0000 */
[C---:B------:R-:W-:Y:S01]  /*10700*/  LOP3.LUT R2, R0.reuse, 0x7f, RZ, 0xc0, !PT ;  /* 0x0000007f00027812 */ /* 0x040fe200078ec0ff */
[----:B------:R-:W-:-:S03]  /*10710*/  IMAD.SHL.U32 R0, R0, 0x10, RZ ;  /* 0x0000001000007824 */ /* 0x000fc600078e00ff */
[----:B------:R-:W-:-:S04]  /*10720*/  SHF.R.U32.HI R2, RZ, 0x3, R2 ;  /* 0x00000003ff027819 */ /* 0x000fc80000011602 */
[----:B------:R-:W-:Y:S02]  /*10730*/  LOP3.LUT R2, R2, 0x70, R0, 0xf8, !PT ;  /* 0x0000007002027812 */ /* 0x000fe400078ef800 */
[----:B------:R-:W-:Y:S01]  /*10740*/  LOP3.LUT R0, R34, 0x40, RZ, 0xfc, !PT ;  /* 0x0000004022007812 */ /* 0x000fe200078efcff */
[----:B------:R-:W-:-:S03]  /*10750*/  ULOP3.LUT UR38, UR4, 0x2, URZ, 0xfc, !UPT ;  /* 0x0000000204267892 */ /* 0x000fc6000f8efc3f */
[----:B------:R-:W-:Y:S02]  /*10760*/  UMOV UR4, 0x400 ;  /* 0x0000040000047882 */ /* 0x000fe40000000000 */
[----:B0-----:R-:W-:-:S06]  /*10770*/  ULEA UR4, UR5, UR4, 0x18 ;  /* 0x0000000405047291 */ /* 0x001fcc000f8ec03f */
[----:B------:R-:W-:-:S04]  /*10780*/  IMAD.U32 R22, RZ, RZ, UR4 ;  /* 0x00000004ff167e24 */ /* 0x000fc8000f8e00ff */
[----:B-1----:R-:W-:-:S07]  /*10790*/  IMAD R33, R32, 0x2, R22 ;  /* 0x0000000220217824 */ /* 0x002fce00078e0216 */
.L_x_1432:
[----:B------:R-:W-:Y:S05]  /*107a0*/  YIELD ;  /* 0x0000000000007946 */ /* 0x000fea0003800000 */
[----:B------:R-:W-:Y:S01]  /*107b0*/  ULDC.64 UR4, c[0x0][0xa28] ;  /* 0x00028a0000047ab9 */ /* 0x000fe20000000a00 */
[----:B------:R-:W-:Y:S02]  /*107c0*/  MOV R24, RZ ;  /* 0x000000ff00187202 */ /* 0x000fe40000000f00 */
[----:B------:R-:W-:-:S04]  /*107d0*/  ISETP.NE.U32.AND P0, PT, RZ, UR4, PT ;  /* 0x00000004ff007c0c */ /* 0x000fc8000bf05070 */
[----:B------:R-:W-:Y:S01]  /*107e0*/  ISETP.NE.AND.EX P0, PT, RZ, UR5, PT, P0 ;  /* 0x00000005ff007c0c */ /* 0x000fe2000bf05300 */
[----:B------:R-:W-:-:S12]  /*107f0*/  ULDC.64 UR4, c[0x0][0xa18] ;  /* 0x0002860000047ab9 */ /* 0x000fd80000000a00 */
[----:B0-----:R-:W0:Y:S02]  /*10800*/  @P0 LDC.64 R2, c[0x0][0xa28] ;  /* 0x00028a00ff020b82 */ /* 0x001e240000000a00 */
[----:B0-----:R-:W-:-:S05]  /*10810*/  @P0 IMAD.WIDE R2, R19, 0x4, R2 ;  /* 0x0000000413020825 */ /* 0x001fca00078e0202 */
[----:B------:R0:W2:Y:S01]  /*10820*/  @P0 LDG.E R24, desc[UR36][R2.64] ;  /* 0x0000002402180981 */ /* 0x0000a2000c1e1900 */
[----:B------:R-:W-:Y:S01]  /*10830*/  ISETP.NE.U32.AND P0, PT, RZ, UR4, PT ;  /* 0x00000004ff007c0c */ /* 0x000fe2000bf05070 */
[----:B------:R-:W-:Y:S01]  /*10840*/  IMAD.MOV.U32 R35, RZ, RZ, RZ ;  /* 0x000000ffff237224 */ /* 0x000fe200078e00ff */
[----:B------:R-:W-:Y:S02]  /*10850*/  LOP3.LUT R23, R23, 0xfffffeff, RZ, 0xc0, !PT ;  /* 0xfffffeff17177812 */ /* 0x000fe400078ec0ff */
[----:B------:R-:W-:Y:S01]  /*10860*/  ISETP.NE.AND.EX P1, PT, RZ, UR5, PT, P0 ;  /* 0x00000005ff007c0c */ /* 0x000fe2000bf25300 */
[----:B------:R-:W-:Y:S02]  /*10870*/  ULDC.64 UR4, c[0x0][0xa00] ;  /* 0x0002800000047ab9 */ /* 0x000fe40000000a00 */
[----:B------:R-:W-:Y:S01]  /*10880*/  ISETP.NE.U32.AND P0, PT, RZ, UR4, PT ;  /* 0x00000004ff007c0c */ /* 0x000fe2000bf05070 */
[----:B0-----:R-:W0:Y:S03]  /*10890*/  LDC.64 R2, c[0x0][0xa00] ;  /* 0x00028000ff027b82 */ /* 0x001e260000000a00 */
[----:B------:R-:W-:Y:S01]  /*108a0*/  ISETP.NE.AND.EX P2, PT, RZ, UR5, PT, P0 ;  /* 0x00000005ff007c0c */ /* 0x000fe2000bf45300 */
[----:B------:R-:W-:-:S05]  /*108b0*/  ULDC.64 UR4, c[0x0][0x418] ;  /* 0x0001060000047ab9 */ /* 0x000fca0000000a00 */
[----:B-1----:R-:W1:Y:S07]  /*108c0*/  @P1 LDC.64 R4, c[0x0][0xa18] ;  /* 0x00028600ff041b82 */ /* 0x002e6e0000000a00 */
[----:B------:R-:W-:Y:S01]  /*108d0*/  @P2 LOP3.LUT R23, R23, 0x100, RZ, 0xfc, !PT ;  /* 0x0000010017172812 */ /* 0x000fe200078efcff */
[----:B0-----:R-:W-:-:S05]  /*108e0*/  IMAD.WIDE R2, R19, 0x4, R2 ;  /* 0x0000000413027825 */ /* 0x001fca00078e0202 */
[----:B------:R0:W5:Y:S01]  /*108f0*/  @P2 LDG.E R35, desc[UR36][R2.64] ;  /* 0x0000002402232981 */ /* 0x000162000c1e1900 */
[----:B-1----:R-:W-:-:S05]  /*10900*/  @P1 IMAD.WIDE R4, R19, 0x4, R4 ;  /* 0x0000000413041825 */ /* 0x002fca00078e0204 */
[----:B------:R0:W5:Y:S01]  /*10910*/  @P1 LDG.E R29, desc[UR36][R4.64] ;  /* 0x00000024041d1981 */ /* 0x000162000c1e1900 */
[----:B------:R-:W-:-:S03]  /*10920*/  UISETP.NE.U32.AND UP0, UPT, UR4, URZ, UPT ;  /* 0x0000003f0400728c */ /* 0x000fc6000bf05070 */
[----:B------:R-:W-:Y:S01]  /*10930*/  ULDC UR4, c[0x0][0x424] ;  /* 0x0001090000047ab9 */ /* 0x000fe20000000800 */
[----:B------:R-:W-:-:S03]  /*10940*/  UISETP.NE.AND.EX UP0, UPT, UR5, URZ, UPT, UP0 ;  /* 0x0000003f0500728c */ /* 0x000fc6000bf05300 */
[----:B------:R-:W-:Y:S01]  /*10950*/  ULDC UR5, c[0x0][0x2f0] ;  /* 0x0000bc0000057ab9 */ /* 0x000fe20000000800 */
[----:B------:R-:W-:-:S04]  /*10960*/  USEL UR4, UR4, 0x1, UP0 ;  /* 0x0000000104047887 */ /* 0x000fc80008000000 */
[----:B------:R-:W-:-:S06]  /*10970*/  UIMAD UR4, UR4, UR5, URZ ;  /* 0x00000005040472a4 */ /* 0x000fcc000f8e023f */
[----:B------:R-:W-:Y:S01]  /*10980*/  IMAD.U32 R0, RZ, RZ, UR4 ;  /* 0x00000004ff007e24 */ /* 0x000fe2000f8e00ff */
[----:B--2---:R0:W-:Y:S01]  /*10990*/  STL [R1+0x4], R24 ;  /* 0x0000041801007387 */ /* 0x0041e20000100800 */
[----:B---3--:R-:W-:Y:S05]  /*109a0*/  @P1 BRA `(.L_x_1362) ;  /* 0x0000000000181947 */ /* 0x008fea0003800000 */
[----:B------:R-:W-:Y:S02]  /*109b0*/  ULDC UR4, c[0x0][0x288] ;  /* 0x0000a20000047ab9 */ /* 0x000fe40000000800 */
[----:B-----5:R-:W-:Y:S01]  /*109c0*/  IMAD.U32 R29, RZ, RZ, UR4 ;  /* 0x00000004ff1d7e24 */ /* 0x020fe2000f8e00ff */
[----:B------:R-:W-:Y:S06]  /*109d0*/  @!P2 BRA `(.L_x_1362) ;  /* 0x00000000000ca947 */ /* 0x000fec0003800000 */
[----:B0-----:R-:W2:Y:S04]  /*109e0*/  LDG.E R4, desc[UR36][R2.64] ;  /* 0x0000002402047981 */ /* 0x001ea8000c1e1900 */
[----:B------:R-:W2:Y:S02]  /*109f0*/  LDG.E R29, desc[UR36][R2.64+0x4] ;  /* 0x00000424021d7981 */ /* 0x000ea4000c1e1900 */
[----:B--2---:R-:W-:-:S07]  /*10a00*/  IMAD.IADD R29, R29, 0x1, -R4 ;  /* 0x000000011d1d7824 */ /* 0x004fce00078e0a04 */
.L_x_1362:
[----:B------:R-:W-:Y:S02]  /*10a10*/  ULDC.64 UR4, c[0x0][0xa20] ;  /* 0x0002880000047ab9 */ /* 0x000fe40000000a00 */
[----:B------:R-:W-:-:S04]  /*10a20*/  ISETP.NE.U32.AND P0, PT, RZ, UR4, PT ;  /* 0x00000004ff007c0c */ /* 0x000fc8000bf05070 */
[----:B------:R-:W-:-:S13]  /*10a30*/  ISETP.NE.AND.EX P0, PT, RZ, UR5, PT, P0 ;  /* 0x00000005ff007c0c */ /* 0x000fda000bf05300 */
[----:B------:R-:W-:Y:S05]  /*10a40*/  @!P0 BRA `(.L_x_1363) ;  /* 0x0000000000108947 */ /* 0x000fea0003800000 */
[----:B0-----:R-:W0:Y:S02]  /*10a50*/  LDC.64 R2, c[0x0][0xa20] ;  /* 0x00028800ff027b82 */ /* 0x001e240000000a00 */
[----:B0-----:R-:W-:-:S05]  /*10a60*/  IMAD.WIDE R2, R19, 0x4, R2 ;  /* 0x0000000413027825 */ /* 0x001fca00078e0202 */
[----:B------:R0:W5:Y:S01]  /*10a70*/  LDG.E R0, desc[UR36][R2.64] ;  /* 0x0000002402007981 */ /* 0x000162000c1e1900 */
[----:B------:R-:W-:Y:S05]  /*10a80*/  BRA `(.L_x_1364) ;  /* 0x0000000000247947 */ /* 0x000fea0003800000 */
.L_x_1363:
[----:B------:R-:W-:Y:S02]  /*10a90*/  ULDC.64 UR4, c[0x0][0xa08] ;  /* 0x0002820000047ab9 */ /* 0x000fe40000000a00 */
[----:B------:R-:W-:-:S04]  /*10aa0*/  ISETP.NE.U32.AND P0, PT, RZ, UR4, PT ;  /* 0x00000004ff007c0c */ /* 0x000fc8000bf05070 */
[----:B------:R-:W-:-:S13]  /*10ab0*/  ISETP.NE.AND.EX P0, PT, RZ, UR5, PT, P0 ;  /* 0x00000005ff007c0c */ /* 0x000fda000bf05300 */
[----:B------:R-:W-:Y:S05]  /*10ac0*/  @!P0 BRA `(.L_x_1364) ;  /* 0x0000000000148947 */ /* 0x000fea0003800000 */
[----:B0-----:R-:W0:Y:S02]  /*10ad0*/  LDC.64 R2, c[0x0][0xa08] ;  /* 0x00028200ff027b82 */ /* 0x001e240000000a00 */
[----:B0-----:R-:W-:-:S05]  /*10ae0*/  IMAD.WIDE R2, R19, 0x4, R2 ;  /* 0x0000000413027825 */ /* 0x001fca00078e0202 */
[----:B------:R-:W2:Y:S04]  /*10af0*/  LDG.E R0, desc[UR36][R2.64] ;  /* 0x0000002402007981 */ /* 0x000ea8000c1e1900 */
[----:B------:R-:W2:Y:S02]  /*10b00*/  LDG.E R5, desc[UR36][R2.64+0x4] ;  /* 0x0000042402057981 */ /* 0x000ea4000c1e1900 */
[----:B--2---:R-:W-:-:S07]  /*10b10*/  IMAD.IADD R0, R5, 0x1, -R0 ;  /* 0x0000000105007824 */ /* 0x004fce00078e0a00 */
.L_x_1364:
[----:B0-----:R-:W0:Y:S01]  /*10b20*/  LDC R2, c[0x0][0x448] ;  /* 0x00011200ff027b82 */ /* 0x001e220000000800 */
[----:B-----5:R-:W-:Y:S01]  /*10b30*/  IMAD.IADD R26, R0, 0x1, -R24 ;  /* 0x00000001001a7824 */ /* 0x020fe200078e0a18 */
[----:B------:R-:W-:Y:S01]  /*10b40*/  LOP3.LUT R23, R23, 0xffffff7f, RZ, 0xc0, !PT ;  /* 0xffffff7f17177812 */ /* 0x000fe200078ec0ff */
[----:B------:R-:W-:-:S03]  /*10b50*/  IMAD.SHL.U32 R27, R17, 0x80, RZ ;  /* 0x00000080111b7824 */ /* 0x000fc600078e00ff */
[----:B------:R1:W-:Y:S01]  /*10b60*/  STL [R1], R26 ;  /* 0x0000001a01007387 */ /* 0x0003e20000100800 */
[----:B------:R-:W-:Y:S01]  /*10b70*/  VIADD R4, R27, 0x7f ;  /* 0x0000007f1b047836 */ /* 0x000fe20000000000 */
[----:B0-----:R-:W-:Y:S02]  /*10b80*/  ISETP.NE.AND P2, PT, R2, 0x1, PT ;  /* 0x000000010200780c */ /* 0x001fe40003f45270 */
[----:B------:R-:W0:Y:S11]  /*10b90*/  LDC.64 R2, c[0x0][0x9e0] ;  /* 0x00027800ff027b82 */ /* 0x000e360000000a00 */
[----:B------:R-:W2:Y:S01]  /*10ba0*/  @P2 LDC R5, c[0x0][0x44c] ;  /* 0x00011300ff052b82 */ /* 0x000ea20000000800 */
[----:B------:R-:W-:-:S07]  /*10bb0*/  @P2 LOP3.LUT R23, R23, 0x80, RZ, 0xfc, !PT ;  /* 0x0000008017172812 */ /* 0x000fce00078efcff */
[----:B------:R-:W3:Y:S01]  /*10bc0*/  @P2 LDC R6, c[0x0][0x450] ;  /* 0x00011400ff062b82 */ /* 0x000ee20000000800 */
[----:B0-----:R-:W-:Y:S01]  /*10bd0*/  ISETP.GE.AND P1, PT, R3, 0x1, PT ;  /* 0x000000010300780c */ /* 0x001fe20003f26270 */
[----:B--2---:R-:W-:-:S05]  /*10be0*/  @P2 IMAD.HI.U32 R5, R4, R5, RZ ;  /* 0x0000000504052227 */ /* 0x004fca00078e00ff */
[----:B---3--:R-:W-:Y:S02]  /*10bf0*/  @P2 SHF.R.U32.HI R4, RZ, R6, R5 ;  /* 0x00000006ff042219 */ /* 0x008fe40000011605 */
[----:B------:R-:W-:-:S05]  /*10c00*/  IADD3 R5, R26, 0x1, -R29 ;  /* 0x000000011a057810 */ /* 0x000fca0007ffe81d */
[----:B------:R-:W-:-:S04]  /*10c10*/  IMAD.IADD R7, R5, 0x1, R4 ;  /* 0x0000000105077824 */ /* 0x000fc800078e0204 */
[----:B------:R-:W-:Y:S01]  /*10c20*/  IMAD.IADD R2, R7, 0x1, R2 ;  /* 0x0000000107027824 */ /* 0x000fe200078e0202 */
[----:B-1----:R-:W-:Y:S06]  /*10c30*/  @!P1 BRA `(.L_x_1365) ;  /* 0x0000000000489947 */ /* 0x002fec0003800000 */
[C---:B------:R-:W-:Y:S01]  /*10c40*/  ISETP.GT.AND P0, PT, R7.reuse, RZ, PT ;  /* 0x000000ff0700720c */ /* 0x040fe20003f04270 */
[----:B------:R-:W-:Y:S01]  /*10c50*/  BSSY B0, `(.L_x_1366) ;  /* 0x000000e000007945 */ /* 0x000fe20003800000 */
[----:B------:R-:W-:-:S11]  /*10c60*/  VIADD R0, R7, 0xffffffff ;  /* 0xffffffff07007836 */ /* 0x000fd60000000000 */
[----:B------:R-:W-:Y:S05]  /*10c70*/  @P0 BRA `(.L_x_1367) ;  /* 0x00000000001c0947 */ /* 0x000fea0003800000 */
[----:B------:R-:W-:Y:S01]  /*10c80*/  ISETP.NE.AND P0, PT, R3, 0x1, PT ;  /* 0x000000010300780c */ /* 0x000fe20003f05270 */
[----:B------:R-:W-:-:S12]  /*10c90*/  IMAD.MOV R7, RZ, RZ, -R7 ;  /* 0x000000ffff077224 */ /* 0x000fd800078e0a07 */
[----:B------:R-:W0:Y:S02]  /*10ca0*/  @P0 LDC.64 R4, c[0x0][0x9e8] ;  /* 0x00027a00ff040b82 */ /* 0x000e240000000a00 */
[----:B0-----:R-:W-:-:S05]  /*10cb0*/  @P0 IMAD.HI.U32 R4, R7, R4, RZ ;  /* 0x0000000407040227 */ /* 0x001fca00078e00ff */
[----:B------:R-:W-:-:S04]  /*10cc0*/  @P0 SHF.R.U32.HI R7, RZ, R5, R4 ;  /* 0x00000005ff070219 */ /* 0x000fc80000011604 */
[----:B------:R-:W-:Y:S01]  /*10cd0*/  LOP3.LUT R0, RZ, R7, RZ, 0x33, !PT ;  /* 0x00000007ff007212 */ /* 0x000fe200078e33ff */
[----:B------:R-:W-:Y:S06]  /*10ce0*/  BRA `(.L_x_1368) ;  /* 0x0000000000107947 */ /* 0x000fec0003800000 */
.L_x_1367:
[----:B------:R-:W-:-:S13]  /*10cf0*/  ISETP.NE.AND P0, PT, R3, 0x1, PT ;  /* 0x000000010300780c */ /* 0x000fda0003f05270 */
[----:B------:R-:W0:Y:S02]  /*10d00*/  @P0 LDC.64 R4, c[0x0][0x9e8] ;  /* 0x00027a00ff040b82 */ /* 0x000e240000000a00 */
[----:B0-----:R-:W-:-:S05]  /*10d10*/  @P0 IMAD.HI.U32 R4, R0, R4, RZ ;  /* 0x0000000400040227 */ /* 0x001fca00078e00ff */
[----:B------:R-:W-:-:S07]  /*10d20*/  @P0 SHF.R.U32.HI R0, RZ, R5, R4 ;  /* 0x00000005ff000219 */ /* 0x000fce0000011604 */
.L_x_1368:
[----:B------:R-:W-:Y:S05]  /*10d30*/  BSYNC B0 ;  /* 0x0000000000007941 */ /* 0x000fea0003800000 */
.L_x_1366:
[----:B------:R-:W-:-:S05]  /*10d40*/  IMAD R5, R0, R3, R3 ;  /* 0x0000000300057224 */ /* 0x000fca00078e0203 */
[----:B------:R-:W-:-:S07]  /*10d50*/  VIMNMX R2, R2, R5, PT ;  /* 0x0000000502027248 */ /* 0x000fce0003fe0100 */
.L_x_1365:
[----:B------:R-:W0:Y:S01]  /*10d60*/  @P2 LDC R4, c[0x0][0x44c] ;  /* 0x00011300ff042b82 */ /* 0x000e220000000800 */
[----:B------:R-:W-:Y:S01]  /*10d70*/  VIADD R2, R2, 0x3f ;  /* 0x0000003f02027836 */ /* 0x000fe20000000000 */
[----:B------:R-:W-:Y:S01]  /*10d80*/  ULDC UR4, c[0x0][0x9dc] ;  /* 0x0002770000047ab9 */ /* 0x000fe20000000800 */
[----:B------:R-:W-:-:S05]  /*10d90*/  IMAD.MOV.U32 R0, RZ, RZ, R27 ;  /* 0x000000ffff007224 */ /* 0x000fca00078e001b */
[----:B------:R-:W1:Y:S01]  /*10da0*/  @P2 LDC R5, c[0x0][0x450] ;  /* 0x00011400ff052b82 */ /* 0x000e620000000800 */
[----:B0-----:R-:W-:-:S05]  /*10db0*/  @P2 IMAD.HI.U32 R4, R27, R4, RZ ;  /* 0x000000041b042227 */ /* 0x001fca00078e00ff */
[----:B-1----:R-:W-:Y:S02]  /*10dc0*/  @P2 SHF.R.U32.HI R0, RZ, R5, R4 ;  /* 0x00000005ff002219 */ /* 0x002fe40000011604 */
[----:B------:R-:W-:-:S04]  /*10dd0*/  SHF.R.S32.HI R5, RZ, 0x1f, R2 ;  /* 0x0000001fff057819 */ /* 0x000fc80000011402 */
[----:B------:R-:W-:Y:S01]  /*10de0*/  LEA.HI R4, R5, R2, RZ, 0x6 ;  /* 0x0000000205047211 */ /* 0x000fe200078f30ff */
[----:B------:R-:W-:-:S03]  /*10df0*/  VIADD R2, R26, 0x3f ;  /* 0x0000003f1a027836 */ /* 0x000fc60000000000 */
[----:B------:R-:W-:Y:S02]  /*10e00*/  SHF.R.S32.HI R4, RZ, 0x6, R4 ;  /* 0x00000006ff047819 */ /* 0x000fe40000011404 */
[----:B------:R-:W-:-:S04]  /*10e10*/  SHF.R.S32.HI R5, RZ, 0x1f, R2 ;  /* 0x0000001fff057819 */ /* 0x000fc80000011402 */
[----:B------:R-:W-:Y:S02]  /*10e20*/  LEA.HI R5, R5, R2, RZ, 0x6 ;  /* 0x0000000205057211 */ /* 0x000fe400078f30ff */
[----:B------:R-:W-:Y:S02]  /*10e30*/  IADD3 R2, R0, R26, -R29 ;  /* 0x0000001a00027210 */ /* 0x000fe40007ffe81d */
[----:B------:R-:W-:-:S03]  /*10e40*/  SHF.R.S32.HI R5, RZ, 0x6, R5 ;  /* 0x00000006ff057819 */ /* 0x000fc60000011405 */
[----:B------:R-:W-:Y:S01]  /*10e50*/  VIADD R0, R2, -UR4 ;  /* 0x8000000402007c36 */ /* 0x000fe20008000000 */
[----:B------:R-:W-:-:S05]  /*10e60*/  VIMNMX R30, R5, R4, PT ;  /* 0x00000004051e7248 */ /* 0x000fca0003fe0100 */
[----:B------:R0:W-:Y:S01]  /*10e70*/  STL [R1+0x18], R30 ;  /* 0x0000181e01007387 */ /* 0x0001e20000100800 */
[----:B------:R-:W-:Y:S05]  /*10e80*/  @!P1 BRA `(.L_x_1369) ;  /* 0x0000000000449947 */ /* 0x000fea0003800000 */
[----:B------:R-:W-:Y:S01]  /*10e90*/  ISETP.GT.AND P0, PT, R2, -0x1, PT ;  /* 0xffffffff0200780c */ /* 0x000fe20003f04270 */
[----:B------:R-:W-:-:S12]  /*10ea0*/  BSSY B0, `(.L_x_1370) ;  /* 0x000000d000007945 */ /* 0x000fd80003800000 */
[----:B------:R-:W-:Y:S05]  /*10eb0*/  @P0 BRA `(.L_x_1371) ;  /* 0x00000000001c0947 */ /* 0x000fea0003800000 */
[----:B------:R-:W-:Y:S02]  /*10ec0*/  ISETP.NE.AND P0, PT, R3, 0x1, PT ;  /* 0x000000010300780c */ /* 0x000fe40003f05270 */
[----:B------:R-:W-:-:S11]  /*10ed0*/  LOP3.LUT R7, RZ, R2, RZ, 0x33, !PT ;  /* 0x00000002ff077212 */ /* 0x000fd600078e33ff */
[----:B------:R-:W1:Y:S02]  /*10ee0*/  @P0 LDC.64 R4, c[0x0][0x9e8] ;  /* 0x00027a00ff040b82 */ /* 0x000e640000000a00 */
[----:B-1----:R-:W-:-:S05]  /*10ef0*/  @P0 IMAD.HI.U32 R4, R7, R4, RZ ;  /* 0x0000000407040227 */ /* 0x002fca00078e00ff */
[----:B------:R-:W-:-:S04]  /*10f00*/  @P0 SHF.R.U32.HI R7, RZ, R5, R4 ;  /* 0x00000005ff070219 */ /* 0x000fc80000011604 */
[----:B------:R-:W-:Y:S01]  /*10f10*/  LOP3.LUT R2, RZ, R7, RZ, 0x33, !PT ;  /* 0x00000007ff027212 */ /* 0x000fe200078e33ff */
[----:B------:R-:W-:Y:S06]  /*10f20*/  BRA `(.L_x_1372) ;  /* 0x0000000000107947 */ /* 0x000fec0003800000 */
.L_x_1371:
[----:B------:R-:W-:-:S13]  /*10f30*/  ISETP.NE.AND P0, PT, R3, 0x1, PT ;  /* 0x000000010300780c */ /* 0x000fda0003f05270 */
[----:B------:R-:W1:Y:S02]  /*10f40*/  @P0 LDC.64 R4, c[0x0][0x9e8] ;  /* 0x00027a00ff040b82 */ /* 0x000e640000000a00 */
[----:B-1----:R-:W-:-:S05]  /*10f50*/  @P0 IMAD.HI.U32 R4, R2, R4, RZ ;  /* 0x0000000402040227 */ /* 0x002fca00078e00ff */
[----:B------:R-:W-:-:S07]  /*10f60*/  @P0 SHF.R.U32.HI R2, RZ, R5, R4 ;  /* 0x00000005ff020219 */ /* 0x000fce0000011604 */
.L_x_1372:
[----:B------:R-:W-:Y:S05]  /*10f70*/  BSYNC B0 ;  /* 0x0000000000007941 */ /* 0x000fea0003800000 */
.L_x_1370:
[----:B------:R-:W-:-:S05]  /*10f80*/  IMAD R3, R2, R3, RZ ;  /* 0x0000000302037224 */ /* 0x000fca00078e02ff */
[----:B------:R-:W-:-:S07]  /*10f90*/  VIMNMX R0, R0, R3, !PT ;  /* 0x0000000300007248 */ /* 0x000fce0007fe0100 */
.L_x_1369:
[----:B------:R-:W-:Y:S01]  /*10fa0*/  SHF.R.S32.HI R3, RZ, 0x1f, R0 ;  /* 0x0000001fff037819 */ /* 0x000fe20000011400 */
[----:B------:R-:W-:Y:S03]  /*10fb0*/  BSSY B7, `(.L_x_1373) ;  /* 0x0000355000077945 */ /* 0x000fe60003800000 */
[----:B------:R-:W-:-:S04]  /*10fc0*/  LEA.HI R3, R3, R0, RZ, 0x6 ;  /* 0x0000000003037211 */ /* 0x000fc800078f30ff */
[----:B------:R-:W-:-:S04]  /*10fd0*/  SHF.R.S32.HI R3, RZ, 0x6, R3 ;  /* 0x00000006ff037819 */ /* 0x000fc80000011403 */
[----:B------:R-:W-:-:S04]  /*10fe0*/  VIMNMX R2, RZ, R3, !PT ;  /* 0x00000003ff027248 */ /* 0x000fc80007fe0100 */
[----:B------:R-:W-:Y:S01]  /*10ff0*/  ISETP.GT.AND P0, PT, R30, R2, PT ;  /* 0x000000021e00720c */ /* 0x000fe20003f04270 */
[----:B------:R1:W-:-:S12]  /*11000*/  STL [R1+0x8], R2 ;  /* 0x0000080201007387 */ /* 0x0003d80000100800 */
[----:B-1----:R-:W-:Y:S05]  /*11010*/  @P0 BRA `(.L_x_1374) ;  /* 0x0000000000440947 */ /* 0x002fea0003800000 */
[----:B------:R-:W1:Y:S02]  /*11020*/  S2R R2, SR_TID.X ;  /* 0x0000000000027919 */ /* 0x000e640000002100 */
        /* <DEDUP_REMOVED lines=10> */
[----:B------:R-:W1:Y:S02]  /*110d0*/  S2R R4, SR_LTMASK ;  /* 0x0000000000047919 */ /* 0x000e640000003900 */
[----:B-1----:R-:W-:-:S04]  /*110e0*/  LOP3.LUT R4, R4, UR4, RZ, 0xc0, !PT ;  /* 0x0000000404047c12 */ /* 0x002fc8000f8ec0ff */
[----:B------:R-:W1:Y:S01]  /*110f0*/  POPC R7, R4 ;  /* 0x0000000400077309 */ /* 0x000e620000000000 */
[----:B--2---:R-:W1:Y:S02]  /*11100*/  SHFL.IDX PT, R0, R3, R0, 0x1f ;  /* 0x00001f0003007589 */ /* 0x004e6400000e0000 */
[----:B-1----:R-:W-:Y:S01]  /*11110*/  IADD3 R16, R0, UR39, R7 ;  /* 0x0000002700107c10 */ /* 0x002fe2000fffe007 */
[----:B------:R-:W-:Y:S06]  /*11120*/  BRA `(.L_x_1375) ;  /* 0x0000003000f47947 */ /* 0x000fec0003800000 */
.L_x_1374:
        /* <DEDUP_REMOVED lines=8> */
[----:B------:R-:W-:Y:S02]  /*111b0*/  IMAD.U32 R4, RZ, RZ, UR6 ;  /* 0x00000006ff047e24 */ /* 0x000fe4000f8e00ff */
[----:B------:R-:W1:Y:S01]  /*111c0*/  LDC.64 R2, c[0x4][R2] ;  /* 0x0100000002027b82 */ /* 0x000e620000000a00 */
        /* <DEDUP_REMOVED lines=9> */
[----:B01----:R-:W-:Y:S05]  /*11260*/  CALL.ABS.NOINC R2 ;  /* 0x0000000002007343 */ /* 0x003fea0003c00000 */
.L_x_1377:
[----:B------:R-:W-:Y:S05]  /*11270*/  BSYNC B6 ;  /* 0x0000000000067941 */ /* 0x000fea0003800000 */
.L_x_1376:
        /* <DEDUP_REMOVED lines=10> */
[----:B------:R-:W-:Y:S01]  /*11320*/  MOV R8, 0x70 ;  /* 0x0000007000087802 */ /* 0x000fe20000000f00 */
[----:B------:R-:W-:Y:S02]  /*11330*/  IMAD.U32 R5, RZ, RZ, UR7 ;  /* 0x00000007ff057e24 */ /* 0x000fe4000f8e00ff */
[----:B------:R-:W-:Y:S02]  /*11340*/  IMAD.U32 R6, RZ, RZ, UR8 ;  /* 0x00000008ff067e24 */ /* 0x000fe4000f8e00ff */
[----:B------:R-:W-:-:S02]  /*11350*/  IMAD.U32 R7, RZ, RZ, UR9 ;  /* 0x00000009ff077e24 */ /* 0x000fc4000f8e00ff */
[----:B------:R-:W-:Y:S02]  /*11360*/  IMAD.U32 R10, RZ, RZ, UR4 ;  /* 0x00000004ff0a7e24 */ /* 0x000fe4000f8e00ff */
[----:B------:R-:W-:Y:S02]  /*11370*/  IMAD.U32 R11, RZ, RZ, UR5 ;  /* 0x00000005ff0b7e24 */ /* 0x000fe4000f8e00ff */
[----:B------:R-:W-:Y:S02]  /*11380*/  IMAD.MOV.U32 R12, RZ, RZ, 0x1 ;  /* 0x00000001ff0c7424 */ /* 0x000fe400078e00ff */
[----:B-1----:R-:W-:-:S07]  /*11390*/  IMAD.MOV.U32 R13, RZ, RZ, RZ ;  /* 0x000000ffff0d7224 */ /* 0x002fce00078e00ff */
[----:B------:R-:W-:-:S07]  /*113a0*/  LEPC R20, `(.L_x_1380) ;  /* 0x000000001014794e */ /* 0x000fce0000000000 */
[----:B0-2---:R-:W-:Y:S05]  /*113b0*/  CALL.ABS.NOINC R2 ;  /* 0x0000000002007343 */ /* 0x005fea0003c00000 */
.L_x_1380:
[----:B------:R0:W1:Y:S01]  /*113c0*/  LDC.64 R2, c[0x4][R17] ;  /* 0x0100000011027b82 */ /* 0x0000620000000a00 */
[----:B------:R-:W-:Y:S01]  /*113d0*/  ULDC.64 UR6, c[0x4][0xa8] ;  /* 0x01002a0000067ab9 */ /* 0x000fe20000000a00 */
[----:B------:R-:W-:Y:S01]  /*113e0*/  ULDC.64 UR8, c[0x4][0xb0] ;  /* 0x01002c0000087ab9 */ /* 0x000fe20000000a00 */
[----:B------:R-:W-:Y:S01]  /*113f0*/  ULDC.64 UR4, c[0x4][0x40] ;  /* 0x0100100000047ab9 */ /* 0x000fe20000000a00 */
[----:B------:R-:W-:Y:S02]  /*11400*/  IMAD.U32 R4, RZ, RZ, UR6 ;  /* 0x00000006ff047e24 */ /* 0x000fe4000f8e00ff */
[----:B------:R-:W-:Y:S02]  /*11410*/  IMAD.U32 R5, RZ, RZ, UR7 ;  /* 0x00000007ff057e24 */ /* 0x000fe4000f8e00ff */
[----:B------:R-:W-:Y:S02]  /*11420*/  IMAD.U32 R6, RZ, RZ, UR8 ;  /* 0x00000008ff067e24 */ /* 0x000fe4000f8e00ff */
[----:B------:R-:W-:-:S02]  /*11430*/  IMAD.U32 R7, RZ, RZ, UR9 ;  /* 0x00000009ff077e24 */ /* 0x000fc4000f8e00ff */
[----:B------:R-:W-:Y:S02]  /*11440*/  IMAD.U32 R10, RZ, RZ, UR4 ;  /* 0x00000004ff0a7e24 */ /* 0x000fe4000f8e00ff */
[----:B------:R-:W-:Y:S02]  /*11450*/  IMAD.U32 R11, RZ, RZ, UR5 ;  /* 0x00000005ff0b7e24 */ /* 0x000fe4000f8e00ff */
[----:B------:R-:W-:Y:S02]  /*11460*/  IMAD.MOV.U32 R8, RZ, RZ, 0x70 ;  /* 0x00000070ff087424 */ /* 0x000fe400078e00ff */
[----:B------:R-:W-:Y:S02]  /*11470*/  IMAD.MOV.U32 R12, RZ, RZ, 0x1 ;  /* 0x00000001ff0c7424 */ /* 0x000fe400078e00ff */
[----:B0-----:R-:W-:-:S07]  /*11480*/  IMAD.MOV.U32 R13, RZ, RZ, RZ ;  /* 0x000000ffff0d7224 */ /* 0x001fce00078e00ff */
[----:B------:R-:W-:-:S07]  /*11490*/  LEPC R20, `(.L_x_1379) ;  /* 0x000000001014794e */ /* 0x000fce0000000000 */
[----:B-1----:R-:W-:Y:S05]  /*114a0*/  CALL.ABS.NOINC R2 ;  /* 0x0000000002007343 */ /* 0x002fea0003c00000 */
.L_x_1379:
[----:B------:R-:W-:Y:S05]  /*114b0*/  BSYNC B6 ;  /* 0x0000000000067941 */ /* 0x000fea0003800000 */
.L_x_1378:
[----:B------:R-:W-:Y:S01]  /*114c0*/  ULDC.64 UR4, c[0x0][0x9f8] ;  /* 0x00027e0000047ab9 */ /* 0x000fe20000000a00 */
[----:B------:R-:W-:Y:S01]  /*114d0*/  IMAD.MOV.U32 R31, RZ, RZ, R19 ;  /* 0x000000ffff1f7224 */ /* 0x000fe200078e0013 */
[----:B------:R-:W-:Y:S01]  /*114e0*/  ISETP.NE.U32.AND P0, PT, RZ, UR4, PT ;  /* 0x00000004ff007c0c */ /* 0x000fe2000bf05070 */
[----:B------:R-:W-:Y:S01]  /*114f0*/  ULDC UR4, c[0x0][0x2f4] ;  /* 0x0000bd0000047ab9 */ /* 0x000fe20000000800 */
[----:B------:R-:W1:Y:S02]  /*11500*/  LDC R10, c[0x0][0x430] ;  /* 0x00010c00ff0a7b82 */ /* 0x000e640000000800 */
[----:B------:R-:W-:-:S13]  /*11510*/  ISETP.NE.AND.EX P0, PT, RZ, UR5, PT, P0 ;  /* 0x00000005ff007c0c */ /* 0x000fda000bf05300 */
[----:B------:R-:W2:Y:S01]  /*11520*/  @P0 LDC.64 R2, c[0x0][0x9f8] ;  /* 0x00027e00ff020b82 */ /* 0x000ea20000000a00 */
[----:B------:R-:W-:Y:S02]  /*11530*/  LOP3.LUT R17, R34, 0x40, RZ, 0xfc, !PT ;  /* 0x0000004022117812 */ /* 0x000fe400078efcff */
[----:B------:R-:W-:Y:S02]  /*11540*/  LOP3.LUT R23, R23, 0xffffffef, RZ, 0xc0, !PT ;  /* 0xffffffef17177812 */ /* 0x000fe400078ec0ff */
[----:B------:R-:W-:Y:S01]  /*11550*/  ISETP.GE.AND P2, PT, R17, UR4, PT ;  /* 0x0000000411007c0c */ /* 0x000fe2000bf46270 */
[----:B--2---:R-:W-:-:S05]  /*11560*/  @P0 IMAD.WIDE R2, R19, 0x4, R2 ;  /* 0x0000000413020825 */ /* 0x004fca00078e0202 */
[----:B------:R2:W5:Y:S01]  /*11570*/  @P0 LDG.E R31, desc[UR36][R2.64] ;  /* 0x00000024021f0981 */ /* 0x000562000c1e1900 */
[----:B------:R-:W-:Y:S01]  /*11580*/  ISETP.GE.AND P0, PT, R34, UR4, PT ;  /* 0x0000000422007c0c */ /* 0x000fe2000bf06270 */
[----:B------:R-:W-:Y:S01]  /*11590*/  UMOV UR5, 0xffffffff ;  /* 0xffffffff00057882 */ /* 0x000fe20000000000 */
[----:B------:R-:W-:Y:S01]  /*115a0*/  ISETP.GE.AND P1, PT, R37, UR4, PT ;  /* 0x0000000425007c0c */ /* 0x000fe2000bf26270 */
[----:B------:R-:W-:-:S10]  /*115b0*/  VIADD R7, R30, 0xffffffff ;  /* 0xffffffff1e077836 */ /* 0x000fd40000000000 */
[----:B------:R-:W-:Y:S02]  /*115c0*/  @P0 LOP3.LUT R23, R23, 0x10, RZ, 0xfc, !PT ;  /* 0x0000001017170812 */ /* 0x000fe400078efcff */
[----:B------:R-:W-:Y:S02]  /*115d0*/  ISETP.GE.AND P0, PT, R36, UR4, PT ;  /* 0x0000000424007c0c */ /* 0x000fe4000bf06270 */
[----:B------:R-:W-:-:S04]  /*115e0*/  LOP3.LUT R23, R23, 0xfffffff7, RZ, 0xc0, !PT ;  /* 0xfffffff717177812 */ /* 0x000fc800078ec0ff */
[----:B------:R-:W-:-:S04]  /*115f0*/  @P2 LOP3.LUT R23, R23, 0x8, RZ, 0xfc, !PT ;  /* 0x0000000817172812 */ /* 0x000fc800078efcff */
[----:B------:R-:W-:-:S04]  /*11600*/  LOP3.LUT R23, R23, 0xfffffffb, RZ, 0xc0, !PT ;  /* 0xfffffffb17177812 */ /* 0x000fc800078ec0ff */
[----:B------:R-:W-:-:S04]  /*11610*/  @P1 LOP3.LUT R23, R23, 0x4, RZ, 0xfc, !PT ;  /* 0x0000000417171812 */ /* 0x000fc800078efcff */
[----:B------:R-:W-:-:S04]  /*11620*/  LOP3.LUT R23, R23, 0xfffffffd, RZ, 0xc0, !PT ;  /* 0xfffffffd17177812 */ /* 0x000fc800078ec0ff */
[----:B------:R-:W-:Y:S01]  /*11630*/  @P0 LOP3.LUT R23, R23, 0x2, RZ, 0xfc, !PT ;  /* 0x0000000217170812 */ /* 0x000fe200078efcff */
[----:B-12---:R-:W-:Y:S06]  /*11640*/  BRA.DIV UR5, `(.L_x_1381) ;  /* 0x00000042057c7947 */ /* 0x006fec000b800000 */
.L_x_1449:
[----:B------:R-:W1:Y:S01]  /*11650*/  S2R R0, SR_TID.X ;  /* 0x0000000000007919 */ /* 0x000e620000002100 */
[----:B------:R-:W-:Y:S02]  /*11660*/  ISETP.NE.AND P1, PT, R10, 0x1, PT ;  /* 0x000000010a00780c */ /* 0x000fe40003f25270 */
[----:B-----5:R-:W-:Y:S01]  /*11670*/  SHF.R.S32.HI R11, RZ, 0x1f, R31 ;  /* 0x0000001fff0b7819 */ /* 0x020fe2000001141f */
[----:B------:R-:W2:Y:S01]  /*11680*/  S2R R9, SR_TID.X ;  /* 0x0000000000097919 */ /* 0x000ea20000002100 */
[----:B------:R-:W-:-:S03]  /*11690*/  LOP3.LUT R23, R23, 0xffffffbf, RZ, 0xc0, !PT ;  /* 0xffffffbf17177812 */ /* 0x000fc600078ec0ff */
[----:B------:R3:W-:Y:S06]  /*116a0*/  STL [R1+0xc], R11 ;  /* 0x00000c0b01007387 */ /* 0x0007ec0000100800 */
[----:B------:R-:W4:Y:S01]  /*116b0*/  @P1 LDC R5, c[0x0][0x434] ;  /* 0x00010d00ff051b82 */ /* 0x000f220000000800 */
[----:B------:R-:W-:Y:S02]  /*116c0*/  @P1 LOP3.LUT R23, R23, 0x40, RZ, 0xfc, !PT ;  /* 0x0000004017171812 */ /* 0x000fe400078efcff */
[----:B-1----:R-:W-:Y:S01]  /*116d0*/  LOP3.LUT R0, R0, 0x7f, RZ, 0xc0, !PT ;  /* 0x0000007f00007812 */ /* 0x002fe200078ec0ff */
[----:B--2---:R-:W-:-:S03]  /*116e0*/  IMAD.SHL.U32 R9, R9, 0x10, RZ ;  /* 0x0000001009097824 */ /* 0x004fc600078e00ff */
[----:B------:R-:W-:-:S04]  /*116f0*/  SHF.R.U32.HI R0, RZ, 0x3, R0 ;  /* 0x00000003ff007819 */ /* 0x000fc80000011600 */
[----:B------:R-:W-:Y:S02]  /*11700*/  LOP3.LUT R9, R0, 0x70, R9, 0xf8, !PT ;  /* 0x0000007000097812 */ /* 0x000fe400078ef809 */
[----:B------:R-:W1:Y:S03]  /*11710*/  @P1 LDC R0, c[0x0][0x438] ;  /* 0x00010e00ff001b82 */ /* 0x000e660000000800 */
[----:B------:R-:W-:-:S05]  /*11720*/  IMAD R6, R7, 0x40, R9 ;  /* 0x0000004007067824 */ /* 0x000fca00078e0209 */
[C---:B------:R-:W-:Y:S02]  /*11730*/  ISETP.GE.AND P0, PT, R6.reuse, R26, PT ;  /* 0x0000001a0600720c */ /* 0x040fe40003f06270 */
[----:B------:R-:W-:Y:S02]  /*11740*/  IADD3 R6, R6, R24, RZ ;  /* 0x0000001806067210 */ /* 0x000fe40007ffe0ff */
[----:B------:R-:W-:-:S03]  /*11750*/  ISETP.GT.U32.OR P0, PT, R9, 0x3f, P0 ;  /* 0x0000003f0900780c */ /* 0x000fc60000704470 */
[----:B----4-:R-:W-:-:S04]  /*11760*/  @P1 IMAD.HI.U32 R5, R6, R5, RZ ;  /* 0x0000000506051227 */ /* 0x010fc800078e00ff */
[----:B------:R-:W-:Y:S01]  /*11770*/  IMAD.MOV.U32 R8, RZ, RZ, R6 ;  /* 0x000000ffff087224 */ /* 0x000fe200078e0006 */
[----:B-1----:R-:W-:-:S05]  /*11780*/  @P1 SHF.R.U32.HI R8, RZ, R0, R5 ;  /* 0x00000000ff081219 */ /* 0x002fca0000011605 */
[----:B------:R-:W1:Y:S01]  /*11790*/  @!P0 LDC.64 R2, c[0x0][0x428] ;  /* 0x00010a00ff028b82 */ /* 0x000e620000000a00 */
[--C-:B------:R-:W-:Y:S01]  /*117a0*/  @!P0 SHF.R.S32.HI R5, RZ, 0x1f, R8.reuse ;  /* 0x0000001fff058819 */ /* 0x100fe20000011408 */
[----:B------:R-:W-:Y:S02]  /*117b0*/  @!P0 IMAD.MOV.U32 R4, RZ, RZ, R8 ;  /* 0x000000ffff048224 */ /* 0x000fe400078e0008 */
[-C--:B-1----:R-:W-:Y:S02]  /*117c0*/  @!P0 IMAD R0, R11, R2.reuse, RZ ;  /* 0x000000020b008224 */ /* 0x082fe400078e02ff */
[----:B------:R-:W-:-:S04]  /*117d0*/  @!P0 IMAD.WIDE.U32 R4, R31, R2, R4 ;  /* 0x000000021f048225 */ /* 0x000fc800078e0004 */
[----:B------:R-:W-:Y:S02]  /*117e0*/  @!P0 IMAD R0, R31, R3, R0 ;  /* 0x000000031f008224 */ /* 0x000fe400078e0200 */
[----:B------:R-:W1:Y:S02]  /*117f0*/  @!P0 LDC.64 R2, c[0x0][0x418] ;  /* 0x00010600ff028b82 */ /* 0x000e640000000a00 */
[----:B------:R-:W-:Y:S02]  /*11800*/  @!P0 IMAD.IADD R0, R5, 0x1, R0 ;  /* 0x0000000105008824 */ /* 0x000fe400078e0200 */
[----:B------:R-:W-:Y:S01]  /*11810*/  IMAD.MOV R5, RZ, RZ, -R8 ;  /* 0x000000ffff057224 */ /* 0x000fe200078e0a08 */
[----:B-1----:R-:W-:-:S04]  /*11820*/  @!P0 LEA R2, P1, R4, R2, 0x2 ;  /* 0x0000000204028211 */ /* 0x002fc800078210ff */
[----:B------:R-:W-:Y:S01]  /*11830*/  @!P0 LEA.HI.X R3, R4, R3, R0, 0x2, P1 ;  /* 0x0000000304038211 */ /* 0x000fe200008f1400 */
[----:B------:R-:W-:Y:S02]  /*11840*/  IMAD R4, R10, R5, R6 ;  /* 0x000000050a047224 */ /* 0x000fe400078e0206 */
[----:B------:R-:W-:Y:S02]  /*11850*/  IMAD.U32 R5, RZ, RZ, UR38 ;  /* 0x00000026ff057e24 */ /* 0x000fe4000f8e00ff */
[----:B------:R-:W-:-:S03]  /*11860*/  IMAD.MOV.U32 R0, RZ, RZ, RZ ;  /* 0x000000ffff007224 */ /* 0x000fc600078e00ff */
[----:B------:R-:W-:-:S03]  /*11870*/  ISETP.NE.AND P2, PT, R5, 0x3, PT ;  /* 0x000000030500780c */ /* 0x000fc60003f45270 */
[----:B------:R3:W5:Y:S01]  /*11880*/  @!P0 LDG.E R0, desc[UR36][R2.64] ;  /* 0x0000002402008981 */ /* 0x000762000c1e1900 */
[----:B------:R-:W-:Y:S01]  /*11890*/  ISETP.GT.U32.AND P0, PT, R9, 0x3f, PT ;  /* 0x0000003f0900780c */ /* 0x000fe20003f04070 */
[----:B------:R-:W-:Y:S01]  /*118a0*/  IMAD.MOV.U32 R26, RZ, RZ, R7 ;  /* 0x000000ffff1a7224 */ /* 0x000fe200078e0007 */
[----:B------:R-:W-:Y:S02]  /*118b0*/  LOP3.LUT R23, R23, 0xffffffdf, RZ, 0xc0, !PT ;  /* 0xffffffdf17177812 */ /* 0x000fe400078ec0ff */
[----:B0-----:R-:W-:-:S05]  /*118c0*/  SHF.R.S32.HI R30, RZ, 0x1f, R18 ;  /* 0x0000001fff1e7819 */ /* 0x001fca0000011412 */
[----:B------:R-:W-:-:S04]  /*118d0*/  @P2 LOP3.LUT R23, R23, 0x20, RZ, 0xfc, !PT ;  /* 0x0000002017172812 */ /* 0x000fc800078efcff */
[----:B------:R-:W-:-:S04]  /*118e0*/  LOP3.LUT R23, R23, 0xfffffffe, RZ, 0xc0, !PT ;  /* 0xfffffffe17177812 */ /* 0x000fc800078ec0ff */
[----:B------:R-:W-:Y:S01]  /*118f0*/  @P0 LOP3.LUT R23, R23, 0x1, RZ, 0xfc, !PT ;  /* 0x0000000117170812 */ /* 0x000fe200078efcff */
[----:B---3--:R-:W-:Y:S06]  /*11900*/  @!P2 BRA `(.L_x_1382) ;  /* 0x000000000004a947 */ /* 0x008fec0003800000 */
[----:B------:R-:W-:Y:S01]  /*11910*/  BPT.TRAP 0x1 ;  /* 0x000000040000795c */ /* 0x000fe20000300000 */
.L_x_1382:
        /* <DEDUP_REMOVED lines=20> */
[----:B------:R-:W-:Y:S01]  /*11a60*/  LEA.HI.X R24, R2, UR5, R6, 0x1, P0 ;  /* 0x0000000502187c11 */ /* 0x000fe200080f0c06 */
[----:B------:R-:W-:Y:S01]  /*11a70*/  IMAD R6, R25, 0x8, R22 ;  /* 0x0000000819067824 */ /* 0x000fe200078e0216 */
[----:B------:R-:W-:-:S04]  /*11a80*/  SHF.L.U32 R2, R28, 0x1f, RZ ;  /* 0x0000001f1c027819 */ /* 0x000fc800000006ff */
[----:B------:R-:W0:Y:S02]  /*11a90*/  SYNCS.PHASECHK.TRANS64.TRYWAIT P0, [R6+URZ+0x30840], R2 ;  /* 0x03084002060075a7 */ /* 0x000e24000800017f */
[----:B0-----:R-:W-:Y:S05]  /*11aa0*/  @!P0 BRA `(.L_x_1384) ;  /* 0x0000003c00988947 */ /* 0x001fea0003800000 */
.L_x_1450:
[----:B------:R-:W-:Y:S05]  /*11ab0*/  BSYNC B0 ;  /* 0x0000000000007941 */ /* 0x000fea0003800000 */
.L_x_1383:
[----:B------:R-:W2:Y:S01]  /*11ac0*/  LDL R10, [R1] ;  /* 0x00000000010a7983 */ /* 0x000ea20000100800 */
[----:B------:R-:W-:Y:S01]  /*11ad0*/  ULDC.64 UR4, c[0x0][0x300] ;  /* 0x0000c00000047ab9 */ /* 0x000fe20000000a00 */
[----:B------:R-:W-:Y:S01]  /*11ae0*/  LOP3.LUT P5, RZ, R23, 0x10, RZ, 0xc0, !PT ;  /* 0x0000001017ff7812 */ /* 0x000fe200078ac0ff */
[----:B------:R-:W-:Y:S01]  /*11af0*/  IMAD R5, R5, UR4, RZ ;  /* 0x0000000405057c24 */ /* 0x000fe2000f8e02ff */
[----:B------:R-:W1:Y:S01]  /*11b00*/  S2R R9, SR_TID.X ;  /* 0x0000000000097919 */ /* 0x000e620000002100 */
[C---:B0-----:R-:W-:Y:S01]  /*11b10*/  IMAD.WIDE.U32 R2, R4.reuse, UR4, RZ ;  /* 0x0000000404027c25 */ /* 0x041fe2000f8e00ff */
[C---:B------:R-:W-:Y:S02]  /*11b20*/  LOP3.LUT P4, RZ, R23.reuse, 0x8, RZ, 0xc0, !PT ;  /* 0x0000000817ff7812 */ /* 0x040fe4000788c0ff */
[C---:B------:R-:W-:Y:S01]  /*11b30*/  LOP3.LUT P3, RZ, R23.reuse, 0x4, RZ, 0xc0, !PT ;  /* 0x0000000417ff7812 */ /* 0x040fe2000786c0ff */
[----:B------:R-:W-:Y:S01]  /*11b40*/  IMAD R5, R4, UR5, R5 ;  /* 0x0000000504057c24 */ /* 0x000fe2000f8e0205 */
[----:B------:R-:W-:Y:S01]  /*11b50*/  ULDC.64 UR4, c[0x0][0x310] ;  /* 0x0000c40000047ab9 */ /* 0x000fe20000000a00 */
[----:B------:R-:W-:Y:S01]  /*11b60*/  LOP3.LUT P2, RZ, R23, 0x2, RZ, 0xc0, !PT ;  /* 0x0000000217ff7812 */ /* 0x000fe2000784c0ff */
[----:B------:R-:W-:-:S02]  /*11b70*/  IMAD R8, R8, UR4, RZ ;  /* 0x0000000408087c24 */ /* 0x000fc4000f8e02ff */
        /* <DEDUP_REMOVED lines=11> */
[----:B------:R-:W-:Y:S01]  /*11c30*/  UMOV UR4, 0xffffffff ;  /* 0xffffffff00047882 */ /* 0x000fe20000000000 */
[----:B-1----:R-:W-:-:S03]  /*11c40*/  LOP3.LUT R9, R9, 0x7f, RZ, 0xc0, !PT ;  /* 0x0000007f09097812 */ /* 0x002fc600078ec0ff */
[----:B------:R-:W-:Y:S02]  /*11c50*/  LEA.HI.X R0, R2, UR5, R0, 0x1, P0 ;  /* 0x0000000502007c11 */ /* 0x000fe400080f0c00 */
[----:B------:R-:W-:Y:S01]  /*11c60*/  SHF.R.U32.HI R9, RZ, 0x3, R9 ;  /* 0x00000003ff097819 */ /* 0x000fe20000011609 */
[----:B--2---:R-:W-:Y:S01]  /*11c70*/  IMAD R5, R7, -0x40, R10 ;  /* 0xffffffc007057824 */ /* 0x004fe200078e020a */
[----:B------:R-:W-:-:S03]  /*11c80*/  LEA R7, R25, R32, 0xe ;  /* 0x0000002019077211 */ /* 0x000fc600078e70ff */
[----:B------:R-:W-:-:S05]  /*11c90*/  IMAD.IADD R5, R5, 0x1, -R9 ;  /* 0x0000000105057824 */ /* 0x000fca00078e0a09 */
[----:B------:R-:W-:Y:S01]  /*11ca0*/  ISETP.GE.AND P0, PT, R5, 0x1, PT ;  /* 0x000000010500780c */ /* 0x000fe20003f06270 */
[----:B------:R-:W-:-:S12]  /*11cb0*/  BRA.DIV UR4, `(.L_x_1385) ;  /* 0x0000003e04287947 */ /* 0x000fd8000b800000 */
[----:B------:R-:W0:Y:S01]  /*11cc0*/  SHFL.IDX PT, R3, R4, RZ, 0x181f ;  /* 0x00181fff04037589 */ /* 0x000e2200000e0000 */
[----:B------:R-:W-:-:S03]  /*11cd0*/  @P0 IMAD R9, R7, 0x2, R22 ;  /* 0x0000000207090824 */ /* 0x000fc600078e0216 */
[----:B------:R-:W1:Y:S04]  /*11ce0*/  SHFL.IDX PT, R2, R0, RZ, 0x181f ;  /* 0x00181fff00027589 */ /* 0x000e6800000e0000 */
        /* <DEDUP_REMOVED lines=25> */
[----:B------:R0:W1:Y:S04]  /*11e80*/  SHFL.IDX PT, R8, R0, 0x3, 0x181f ;  /* 0x00781f0000087f89 */ /* 0x00006800000e0000 */
[----:B------:R-:W-:Y:S04]  /*11e90*/  @P0 LDGSTS.E.BYPASS.LTC128B.128 [R9+0x21400], desc[UR36][R2.64], !P5 ;  /* 0x2140000002090fae */ /* 0x000fe8000e901d64 */
[----:B------:R-:W-:Y:S04]  /*11ea0*/  @P0 LDGSTS.E.BYPASS.LTC128B.128 [R9+0x23400], desc[UR36][R2.64+0x80], !P4 ;  /* 0x2340008002090fae */ /* 0x000fe8000e101d64 */
[----:B------:R-:W-:Y:S04]  /*11eb0*/  @P0 LDGSTS.E.BYPASS.LTC128B.128 [R9+0x25400], desc[UR36][R2.64+0x100], !P3 ;  /* 0x2540010002090fae */ /* 0x000fe8000d901d64 */
[----:B------:R2:W-:Y:S04]  /*11ec0*/  @P0 LDGSTS.E.BYPASS.LTC128B.128 [R9+0x27400], desc[UR36][R2.64+0x180], !P2 ;  /* 0x2740018002090fae */ /* 0x0005e8000d101d64 */
[----:B-12---:R0:W2:Y:S02]  /*11ed0*/  SHFL.IDX PT, R2, R4, 0x3, 0x181f ;  /* 0x00781f0004027f89 */ /* 0x0060a400000e0000 */
.L_x_1460:
[----:B------:R-:W-:-:S13]  /*11ee0*/  ISETP.GE.AND P0, PT, R5, 0x31, PT ;  /* 0x000000310500780c */ /* 0x000fda0003f06270 */
[----:B--2---:R-:W-:Y:S01]  /*11ef0*/  @P0 LEA R2, P1, R34, R2, 0x1 ;  /* 0x0000000222020211 */ /* 0x004fe200078208ff */
[----:B------:R-:W-:-:S04]  /*11f00*/  @P0 IMAD R7, R7, 0x2, R22 ;  /* 0x0000000207070824 */ /* 0x000fc800078e0216 */
        /* <DEDUP_REMOVED lines=10> */
.L_x_1386:
        /* <DEDUP_REMOVED lines=10> */
.L_x_1387:
[----:B------:R2:W-:Y:S02]  /*12050*/  SYNCS.ARRIVE.TRANS64.A1T0 RZ, [R6+URZ+0x30830], RZ ;  /* 0x030830ff06ff79a7 */ /* 0x0005e4000810003f */
[----:B------:R-:W-:Y:S05]  /*12060*/  WARPSYNC.ALL ;  /* 0x0000000000007948 */ /* 0x000fea0003800000 */
[----:B------:R-:W-:Y:S01]  /*12070*/  ULDC.64 UR4, c[0x0][0x298] ;  /* 0x0000a60000047ab9 */ /* 0x000fe20000000a00 */
[----:B-1----:R-:W-:Y:S01]  /*12080*/  VIADD R2, R22, 0x10400 ;  /* 0x0001040016027836 */ /* 0x002fe20000000000 */
[----:B0-----:R-:W-:Y:S01]  /*12090*/  SHF.R.S32.HI R0, RZ, 0x1f, R35 ;  /* 0x0000001fff007819 */ /* 0x001fe20000011423 */
[----:B------:R-:W-:Y:S01]  /*120a0*/  IMAD.WIDE.U32 R4, R35, UR4, RZ ;  /* 0x0000000423047c25 */ /* 0x000fe2000f8e00ff */
[----:B------:R-:W-:Y:S01]  /*120b0*/  BSSY B6, `(.L_x_1388) ;  /* 0x0000018000067945 */ /* 0x000fe20003800000 */
[----:B------:R-:W-:Y:S01]  /*120c0*/  BAR.SYNC.DEFER_BLOCKING 0x8, 0x180 ;  /* 0x0206000000007b1d */ /* 0x000fe20000010000 */
[----:B------:R-:W-:Y:S01]  /*120d0*/  LOP3.LUT P0, RZ, R2, 0x3ff, RZ, 0xc0, !PT ;  /* 0x000003ff02ff7812 */ /* 0x000fe2000780c0ff */
[----:B------:R-:W-:-:S04]  /*120e0*/  IMAD R0, R0, UR4, RZ ;  /* 0x0000000400007c24 */ /* 0x000fc8000f8e02ff */
[----:B------:R-:W-:Y:S01]  /*120f0*/  IMAD R0, R35, UR5, R0 ;  /* 0x0000000523007c24 */ /* 0x000fe2000f8e0200 */
[----:B------:R0:W-:Y:S03]  /*12100*/  STL.64 [R1+0x10], R4 ;  /* 0x0000100401007387 */ /* 0x0001e60000100a00 */
[----:B------:R-:W-:-:S04]  /*12110*/  IMAD.IADD R35, R5, 0x1, R0 ;  /* 0x0000000105237824 */ /* 0x000fc800078e0200 */
[----:B------:R-:W-:Y:S05]  /*12120*/  @!P0 BRA `(.L_x_1389) ;  /* 0x0000000000408947 */ /* 0x000fea0003800000 */
[----:B------:R-:W-:Y:S01]  /*12130*/  MOV R2, 0x0 ;  /* 0x0000000000027802 */ /* 0x000fe20000000f00 */
[----:B------:R-:W-:Y:S01]  /*12140*/  ULDC.64 UR6, c[0x4][0xa8] ;  /* 0x01002a0000067ab9 */ /* 0x000fe20000000a00 */
[----:B------:R-:W-:Y:S01]  /*12150*/  ULDC.64 UR8, c[0x4][0xb0] ;  /* 0x01002c0000087ab9 */ /* 0x000fe20000000a00 */
[----:B------:R-:W-:Y:S01]  /*12160*/  ULDC.64 UR4, c[0x4][0x20] ;  /* 0x0100080000047ab9 */ /* 0x000fe20000000a00 */
[----:B0-----:R-:W-:Y:S01]  /*12170*/  IMAD.U32 R4, RZ, RZ, UR6 ;  /* 0x00000006ff047e24 */ /* 0x001fe2000f8e00ff */
[----:B------:R-:W-:Y:S01]  /*12180*/  MOV R11, UR5 ;  /* 0x00000005000b7c02 */ /* 0x000fe20008000f00 */
[----:B------:R-:W0:Y:S01]  /*12190*/  LDC.64 R2, c[0x4][R2] ;  /* 0x0100000002027b82 */ /* 0x000e220000000a00 */
[----:B------:R-:W-:Y:S02]  /*121a0*/  IMAD.U32 R5, RZ, RZ, UR7 ;  /* 0x00000007ff057e24 */ /* 0x000fe4000f8e00ff */
[----:B--2---:R-:W-:Y:S02]  /*121b0*/  IMAD.U32 R6, RZ, RZ, UR8 ;  /* 0x00000008ff067e24 */ /* 0x004fe4000f8e00ff */
[----:B------:R-:W-:-:S02]  /*121c0*/  IMAD.U32 R7, RZ, RZ, UR9 ;  /* 0x00000009ff077e24 */ /* 0x000fc4000f8e00ff */
[----:B------:R-:W-:Y:S02]  /*121d0*/  IMAD.U32 R10, RZ, RZ, UR4 ;  /* 0x00000004ff0a7e24 */ /* 0x000fe4000f8e00ff */
[----:B------:R-:W-:Y:S02]  /*121e0*/  IMAD.MOV.U32 R8, RZ, RZ, 0x70 ;  /* 0x00000070ff087424 */ /* 0x000fe400078e00ff */
[----:B------:R-:W-:Y:S02]  /*121f0*/  IMAD.MOV.U32 R12, RZ, RZ, 0x1 ;  /* 0x00000001ff0c7424 */ /* 0x000fe400078e00ff */
[----:B------:R-:W-:-:S07]  /*12200*/  IMAD.MOV.U32 R13, RZ, RZ, RZ ;  /* 0x000000ffff0d7224 */ /* 0x000fce00078e00ff */
[----:B------:R-:W-:-:S07]  /*12210*/  LEPC R20, `(.L_x_1389) ;  /* 0x000000001014794e */ /* 0x000fce0000000000 */
[----:B0-----:R-:W-:Y:S05]  /*12220*/  CALL.ABS.NOINC R2 ;  /* 0x0000000002007343 */ /* 0x001fea0003c00000 */
.L_x_1389:
[----:B------:R-:W-:Y:S05]  /*12230*/  BSYNC B6 ;  /* 0x0000000000067941 */ /* 0x000fea0003800000 */
.L_x_1388:
[----:B------:R-:W3:Y:S01]  /*12240*/  LDL.LU.64 R20, [R1+0x10] ;  /* 0x0000100001147983 */ /* 0x000ee20000300a00 */
[----:B------:R-:W-:Y:S01]  /*12250*/  ULDC.64 UR4, c[0x0][0x2d8] ;  /* 0x0000b60000047ab9 */ /* 0x000fe20000000a00 */
[----:B------:R-:W-:Y:S01]  /*12260*/  LOP3.LUT P6, RZ, R23, 0x100, RZ, 0xc0, !PT ;  /* 0x0000010017ff7812 */ /* 0x000fe200078cc0ff */
[----:B------:R-:W-:Y:S01]  /*12270*/  IMAD R0, R30, UR4, RZ ;  /* 0x000000041e007c24 */ /* 0x000fe2000f8e02ff */
[----:B------:R-:W-:Y:S01]  /*12280*/  LOP3.LUT R7, R34, 0x40, RZ, 0xfc, !PT ;  /* 0x0000004022077812 */ /* 0x000fe200078efcff */
[----:B------:R-:W-:Y:S01]  /*12290*/  IMAD.MOV.U32 R3, RZ, RZ, R35 ;  /* 0x000000ffff037224 */ /* 0x000fe200078e0023 */
[----:B0-----:R-:W-:Y:S01]  /*122a0*/  SEL R4, R19, RZ, !P6 ;  /* 0x000000ff13047207 */ /* 0x001fe20007000000 */
[----:B------:R-:W-:Y:S01]  /*122b0*/  IMAD R5, R18, UR5, R0 ;  /* 0x0000000512057c24 */ /* 0x000fe2000f8e0200 */
[----:B------:R-:W-:-:S04]  /*122c0*/  SHF.R.S32.HI R0, RZ, 0x1f, R19 ;  /* 0x0000001fff007819 */ /* 0x000fc80000011413 */
[----:B------:R-:W-:Y:S01]  /*122d0*/  SEL R0, R0, RZ, !P6 ;  /* 0x000000ff00007207 */ /* 0x000fe20007000000 */
[----:B---3--:R-:W-:Y:S01]  /*122e0*/  IMAD.MOV.U32 R2, RZ, RZ, R20 ;  /* 0x000000ffff027224 */ /* 0x008fe200078e0014 */
[----:B------:R-:W0:Y:S01]  /*122f0*/  LDC R21, c[0x0][0x448] ;  /* 0x00011200ff157b82 */ /* 0x000e220000000800 */
[----:B------:R-:W1:Y:S02]  /*12300*/  S2R R20, SR_TID.X ;  /* 0x0000000000147919 */ /* 0x000e640000002100 */
[----:B------:R-:W-:Y:S01]  /*12310*/  IMAD.WIDE.U32 R2, R18, UR4, R2 ;  /* 0x0000000412027c25 */ /* 0x000fe2000f8e0002 */
[----:B------:R-:W-:-:S03]  /*12320*/  ULDC.64 UR4, c[0x0][0x2e0] ;  /* 0x0000b80000047ab9 */ /* 0x000fc60000000a00 */
[----:B------:R-:W-:Y:S02]  /*12330*/  IMAD.IADD R3, R3, 0x1, R5 ;  /* 0x0000000103037824 */ /* 0x000fe400078e0205 */
[----:B------:R-:W-:Y:S02]  /*12340*/  IMAD R0, R0, UR4, RZ ;  /* 0x0000000400007c24 */ /* 0x000fe4000f8e02ff */
[----:B------:R-:W-:-:S04]  /*12350*/  IMAD.WIDE.U32 R2, R4, UR4, R2 ;  /* 0x0000000404027c25 */ /* 0x000fc8000f8e0002 */
[----:B------:R-:W-:Y:S01]  /*12360*/  IMAD R0, R4, UR5, R0 ;  /* 0x0000000504007c24 */ /* 0x000fe2000f8e0200 */
[----:B------:R-:W-:-:S03]  /*12370*/  ULDC.64 UR4, c[0x0][0x2d0] ;  /* 0x0000b40000047ab9 */ /* 0x000fc60000000a00 */
[----:B------:R-:W-:Y:S01]  /*12380*/  IMAD.IADD R3, R3, 0x1, R0 ;  /* 0x0000000103037824 */ /* 0x000fe200078e0200 */
[----:B0-----:R-:W-:Y:S02]  /*12390*/  ISETP.NE.AND P6, PT, R21, 0x1, PT ;  /* 0x000000011500780c */ /* 0x001fe40003fc5270 */
[----:B-1----:R-:W-:-:S04]  /*123a0*/  LOP3.LUT R20, R20, 0x7f, RZ, 0xc0, !PT ;  /* 0x0000007f14147812 */ /* 0x002fc800078ec0ff */
[----:B------:R-:W-:-:S07]  /*123b0*/  SHF.R.U32.HI R21, RZ, 0x3, R20 ;  /* 0x00000003ff157819 */ /* 0x000fce0000011614 */
[----:B--2---:R-:W0:Y:S01]  /*123c0*/  @P6 LDC R6, c[0x0][0x44c] ;  /* 0x00011300ff066b82 */ /* 0x004e220000000800 */
[----:B------:R-:W1:Y:S07]  /*123d0*/  S2R R20, SR_TID.X ;  /* 0x0000000000147919 */ /* 0x000e6e0000002100 */
[----:B------:R-:W2:Y:S01]  /*123e0*/  @P6 LDC R5, c[0x0][0x450] ;  /* 0x00011400ff056b82 */ /* 0x000ea20000000800 */
[----:B-1----:R-:W-:-:S05]  /*123f0*/  IMAD.SHL.U32 R20, R20, 0x10, RZ ;  /* 0x0000001014147824 */ /* 0x002fca00078e00ff */
[----:B------:R-:W-:-:S05]  /*12400*/  LOP3.LUT R20, R21, 0x70, R20, 0xf8, !PT ;  /* 0x0000007015147812 */ /* 0x000fca00078ef814 */
[----:B------:R-:W-:Y:S02]  /*12410*/  IMAD.IADD R0, R20, 0x1, R27 ;  /* 0x0000000114007824 */ /* 0x000fe400078e021b */
[----:B------:R-:W1:Y:S02]  /*12420*/  S2R R20, SR_TID.X ;  /* 0x0000000000147919 */ /* 0x000e640000002100 */
[----:B0-----:R-:W-:-:S04]  /*12430*/  @P6 IMAD.HI.U32 R6, R0, R6, RZ ;  /* 0x0000000600066227 */ /* 0x001fc800078e00ff */
[----:B------:R-:W-:Y:S01]  /*12440*/  IMAD.MOV.U32 R4, RZ, RZ, R0 ;  /* 0x000000ffff047224 */ /* 0x000fe200078e0000 */
[----:B--2---:R-:W-:Y:S02]  /*12450*/  @P6 SHF.R.U32.HI R4, RZ, R5, R6 ;  /* 0x00000005ff046219 */ /* 0x004fe40000011606 */
[----:B------:R-:W0:Y:S03]  /*12460*/  LDC R6, c[0x0][0x448] ;  /* 0x00011200ff067b82 */ /* 0x000e260000000800 */
[----:B------:R-:W-:Y:S02]  /*12470*/  IMAD.MOV R5, RZ, RZ, -R4 ;  /* 0x000000ffff057224 */ /* 0x000fe400078e0a04 */
[----:B------:R-:W-:Y:S01]  /*12480*/  IMAD.WIDE.U32 R2, R4, UR4, R2 ;  /* 0x0000000404027c25 */ /* 0x000fe2000f8e0002 */
[----:B-1----:R-:W-:-:S03]  /*12490*/  LOP3.LUT R20, R20, 0x7f, RZ, 0xc0, !PT ;  /* 0x0000007f14147812 */ /* 0x002fc600078ec0ff */
[----:B0-----:R-:W-:Y:S01]  /*124a0*/  IMAD R0, R6, R5, R0 ;  /* 0x0000000506007224 */ /* 0x001fe200078e0200 */
[----:B------:R-:W-:Y:S02]  /*124b0*/  SHF.R.S32.HI R5, RZ, 0x1f, R4 ;  /* 0x0000001fff057819 */ /* 0x000fe40000011404 */
[----:B------:R-:W-:-:S03]  /*124c0*/  SHF.R.U32.HI R8, RZ, 0x3, R20 ;  /* 0x00000003ff087819 */ /* 0x000fc60000011614 */
        /* <DEDUP_REMOVED lines=11> */
[----:B------:R-:W-:Y:S02]  /*12580*/  ULDC UR4, c[0x0][0x2b8] ;  /* 0x0000ae0000047ab9 */ /* 0x000fe40000000800 */
[----:B------:R-:W-:Y:S02]  /*12590*/  ISETP.GE.AND P4, PT, R34, UR4, PT ;  /* 0x0000000422007c0c */ /* 0x000fe4000bf86270 */
[----:B------:R-:W-:Y:S01]  /*125a0*/  LEA.HI.X R0, R2, UR5, R0, 0x1, P0 ;  /* 0x0000000502007c11 */ /* 0x000fe200080f0c00 */
[----:B------:R-:W-:Y:S01]  /*125b0*/  UMOV UR5, 0xffffffff ;  /* 0xffffffff00057882 */ /* 0x000fe20000000000 */
[----:B------:R-:W-:-:S02]  /*125c0*/  ISETP.GE.AND P3, PT, R7, UR4, PT ;  /* 0x0000000407007c0c */ /* 0x000fc4000bf66270 */
[----:B------:R-:W-:Y:S02]  /*125d0*/  ISETP.GE.AND P2, PT, R37, UR4, PT ;  /* 0x0000000425007c0c */ /* 0x000fe4000bf46270 */
[----:B------:R-:W-:Y:S01]  /*125e0*/  ISETP.GE.AND P1, PT, R36, UR4, PT ;  /* 0x0000000424007c0c */ /* 0x000fe2000bf26270 */
[----:B------:R-:W-:-:S12]  /*125f0*/  BRA.DIV UR5, `(.L_x_1390) ;  /* 0x0000003a05347947 */ /* 0x000fd8000b800000 */
[----:B------:R-:W0:Y:S01]  /*12600*/  SHFL.IDX PT, R3, R4, RZ, 0x181f ;  /* 0x00181fff04037589 */ /* 0x000e2200000e0000 */
[----:B------:R-:W-:Y:S02]  /*12610*/  IMAD R5, R29, R6, RZ ;  /* 0x000000061d057224 */ /* 0x000fe400078e02ff */
        /* <DEDUP_REMOVED lines=18> */
[----:B------:R-:W-:Y:S02]  /*12740*/  @!P0 IMAD.MOV.U32 R3, RZ, RZ, R7 ;  /* 0x000000ffff038224 */ /* 0x000fe400078e0007 */
[----:B------:R-:W-:-:S03]  /*12750*/  VIADD R6, R27, 0x20 ;  /* 0x000000201b067836 */ /* 0x000fc60000000000 */
        /* <DEDUP_REMOVED lines=63> */
[----:B------:R0:W-:Y:S02]  /*12b50*/  @!P0 LDGSTS.E.BYPASS.LTC128B.128 [R33+0x1f400], desc[UR36][R2.64+0x180], !P1 ;  /* 0x1f40018002218fae */ /* 0x0001e4000c901d64 */
.L_x_1477:
[----:B0-----:R-:W-:Y:S01]  /*12b60*/  VIADD R0, R27, 0x70 ;  /* 0x000000701b007836 */ /* 0x001fe20000000000 */
[----:B------:R-:W-:Y:S04]  /*12b70*/  BSSY B0, `(.L_x_1391) ;  /* 0x000000c000007945 */ /* 0x000fe80003800000 */
[----:B------:R-:W-:-:S13]  /*12b80*/  ISETP.GE.AND P0, PT, R0, R5, PT ;  /* 0x000000050000720c */ /* 0x000fda0003f06270 */
[----:B------:R-:W-:Y:S05]  /*12b90*/  @P0 BRA `(.L_x_1392) ;  /* 0x0000000000240947 */ /* 0x000fea0003800000 */
[----:B------:R-:W-:-:S05]  /*12ba0*/  LEA R2, P0, R34, R14, 0x1 ;  /* 0x0000000e22027211 */ /* 0x000fca00078008ff */
        /* <DEDUP_REMOVED lines=8> */
.L_x_1392:
[----:B------:R-:W-:Y:S05]  /*12c30*/  BSYNC B0 ;  /* 0x0000000000007941 */ /* 0x000fea0003800000 */
.L_x_1391:
[----:B------:R-:W-:Y:S01]  /*12c40*/  NOP ;  /* 0x0000000000007918 */ /* 0x000fe20000000000 */
[----:B------:R-:W-:-:S13]  /*12c50*/  PLOP3.LUT P0, PT, PT, PT, PT, 0x80, 0x0 ;  /* 0x000000000000781c */ /* 0x000fda0003f0f070 */
.L_x_1393:
[----:B------:R-:W-:Y:S02]  /*12c60*/  PLOP3.LUT P1, PT, P1, P0, PT, 0xa2, 0x0 ;  /* 0x000000000000781c */ /* 0x000fe40000f21472 */
[----:B------:R-:W-:-:S08]  /*12c70*/  @P0 R2UR P1, UR4, R22 ;  /* 0x00000000160402ca */ /* 0x000fd00000020000 */
[----:B------:R-:W-:-:S05]  /*12c80*/  @P0 PLOP3.LUT P0, PT, P1, PT, PT, 0x80, 0x0 ;  /* 0x000000000000081c */ /* 0x000fca0000f0f070 */
[----:B------:R-:W-:Y:S01]  /*12c90*/  @!P1 SYNCS.ARRIVE.TRANS64.RED.A0T1 RZ, [UR4+0x30800], RZ ;  /* 0x030800ffffff99a7 */ /* 0x000fe20008200404 */
[----:B------:R-:W-:Y:S07]  /*12ca0*/  @!P1 ARRIVES.LDGSTSBAR.64.TRANSCNT [UR4+0x30800] ;  /* 0x03080000ff0099b0 */ /* 0x000fee0008000a84 */
[----:B------:R-:W-:Y:S05]  /*12cb0*/  @P0 BRA.U.ANY `(.L_x_1393) ;  /* 0xfffffffd00e80947 */ /* 0x000fea000393ffff */
[----:B0-----:R-:W2:Y:S04]  /*12cc0*/  LDL.LU R3, [R1+0x1c] ;  /* 0x00001c0001037983 */ /* 0x001ea80000300800 */
[----:B------:R-:W3:Y:S01]  /*12cd0*/  LDL.LU R2, [R1+0x18] ;  /* 0x0000180001027983 */ /* 0x000ee20000300800 */
[----:B--2---:R-:W-:Y:S02]  /*12ce0*/  VIADD R3, R3, 0x1 ;  /* 0x0000000103037836 */ /* 0x004fe40000000000 */
[----:B---3--:R-:W-:-:S03]  /*12cf0*/  VIADD R7, R2, 0xfffffffe ;  /* 0xfffffffe02077836 */ /* 0x008fc60000000000 */
[----:B------:R-:W-:Y:S01]  /*12d00*/  LEA.HI R0, R3, R3, RZ, 0x1 ;  /* 0x0000000303007211 */ /* 0x000fe200078f08ff */
[----:B------:R0:W-:Y:S03]  /*12d10*/  STL [R1+0x1c], R3 ;  /* 0x00001c0301007387 */ /* 0x0001e60000100800 */
[----:B------:R-:W-:-:S05]  /*12d20*/  LOP3.LUT R0, R0, 0xfffffffe, RZ, 0xc0, !PT ;  /* 0xfffffffe00007812 */ /* 0x000fca00078ec0ff */
[----:B------:R-:W-:-:S05]  /*12d30*/  IMAD.IADD R0, R3, 0x1, -R0 ;  /* 0x0000000103007824 */ /* 0x000fca00078e0a00 */
[----:B0-----:R-:W-:Y:S01]  /*12d40*/  SHF.L.U32 R3, R0, 0x1f, RZ ;  /* 0x0000001f00037819 */ /* 0x001fe200000006ff */
[----:B------:R-:W-:Y:S01]  /*12d50*/  NOP ;  /* 0x0000000000007918 */ /* 0x000fe20000000000 */
[----:B------:R0:W-:Y:S01]  /*12d60*/  SYNCS.ARRIVE.TRANS64.A1T0 RZ, [R22+URZ+0x30800], RZ ;  /* 0x030800ff16ff79a7 */ /* 0x0001e2000810003f */
[----:B------:R-:W-:Y:S01]  /*12d70*/  BSSY B0, `(.L_x_1394) ;  /* 0x0000003000007945 */ /* 0x000fe20003800000 */
[----:B------:R-:W2:Y:S03]  /*12d80*/  SYNCS.PHASECHK.TRANS64.TRYWAIT P0, [R22+URZ+0x30820], R3 ;  /* 0x03082003160075a7 */ /* 0x000ea6000800017f */
[----:B0-2---:R-:W-:Y:S05]  /*12d90*/  @!P0 BRA `(.L_x_1395) ;  /* 0x0000003c00208947 */ /* 0x005fea0003800000 */
.L_x_1478:
[----:B------:R-:W-:Y:S05]  /*12da0*/  BSYNC B0 ;  /* 0x0000000000007941 */ /* 0x000fea0003800000 */
.L_x_1394:
[----:B------:R-:W2:Y:S01]  /*12db0*/  LDL R0, [R1+0x8] ;  /* 0x0000080001007983 */ /* 0x000ea20000100800 */
[----:B------:R-:W-:Y:S01]  /*12dc0*/  BSSY B0, `(.L_x_1396) ;  /* 0x0000102000007945 */ /* 0x000fe20003800000 */
[----:B--2---:R-:W-:-:S13]  /*12dd0*/  ISETP.GE.AND P0, PT, R7, R0, PT ;  /* 0x000000000700720c */ /* 0x004fda0003f06270 */
[----:B------:R-:W-:Y:S05]  /*12de0*/  @!P0 BRA `(.L_x_1397) ;  /* 0x0000000c00fc8947 */ /* 0x000fea0003800000 */
[C---:B------:R-:W-:Y:S01]  /*12df0*/  LOP3.LUT R0, R34.reuse, 0x40, RZ, 0xfc, !PT ;  /* 0x0000004022007812 */ /* 0x040fe200078efcff */
[----:B------:R-:W-:Y:S01]  /*12e00*/  ULDC UR4, c[0x0][0x2f4] ;  /* 0x0000bd0000047ab9 */ /* 0x000fe20000000800 */
[----:B-1----:R-:W-:Y:S01]  /*12e10*/  IMAD.MOV.U32 R6, RZ, RZ, R25 ;  /* 0x000000ffff067224 */ /* 0x002fe200078e0019 */
[----:B------:R-:W-:Y:S01]  /*12e20*/  MOV R29, R26 ;  /* 0x0000001a001d7202 */ /* 0x000fe20000000f00 */
[----:B------:R-:W-:Y:S01]  /*12e30*/  IMAD.MOV.U32 R10, RZ, RZ, R28 ;  /* 0x000000ffff0a7224 */ /* 0x000fe200078e001c */
[----:B------:R-:W-:Y:S02]  /*12e40*/  ISETP.GE.AND P4, PT, R34, UR4, PT ;  /* 0x0000000422007c0c */ /* 0x000fe4000bf86270 */
[----:B------:R-:W-:Y:S02]  /*12e50*/  ISETP.GE.AND P3, PT, R0, UR4, PT ;  /* 0x0000000400007c0c */ /* 0x000fe4000bf66270 */
[----:B------:R-:W-:Y:S02]  /*12e60*/  ISETP.GE.AND P2, PT, R37, UR4, PT ;  /* 0x0000000425007c0c */ /* 0x000fe4000bf46270 */
[----:B------:R-:W-:-:S13]  /*12e70*/  ISETP.GE.AND P1, PT, R36, UR4, PT ;  /* 0x0000000424007c0c */ /* 0x000fda000bf26270 */
.L_x_1410:
[----:B------:R-:W2:Y:S04]  /*12e80*/  LDL R0, [R1+0x4] ;  /* 0x0000040001007983 */ /* 0x000ea80000100800 */
[----:B------:R-:W3:Y:S01]  /*12e90*/  LDL R8, [R1+0xc] ;  /* 0x00000c0001087983 */ /* 0x000ee20000100800 */
[----:B------:R-:W1:Y:S01]  /*12ea0*/  S2R R2, SR_TID.X ;  /* 0x0000000000027919 */ /* 0x000e620000002100 */
[----:B------:R-:W4:Y:S01]  /*12eb0*/  S2R R9, SR_TID.X ;  /* 0x0000000000097919 */ /* 0x000f220000002100 */
[----:B-1----:R-:W-:-:S04]  /*12ec0*/  LOP3.LUT R2, R2, 0x7f, RZ, 0xc0, !PT ;  /* 0x0000007f02027812 */ /* 0x002fc800078ec0ff */
[----:B0-----:R-:W-:Y:S02]  /*12ed0*/  SHF.R.U32.HI R3, RZ, 0x3, R2 ;  /* 0x00000003ff037819 */ /* 0x001fe40000011602 */
[----:B------:R-:W0:Y:S01]  /*12ee0*/  LDC R2, c[0x0][0x430] ;  /* 0x00010c00ff027b82 */ /* 0x000e220000000800 */
[----:B----4-:R-:W-:-:S05]  /*12ef0*/  IMAD.SHL.U32 R9, R9, 0x10, RZ ;  /* 0x0000001009097824 */ /* 0x010fca00078e00ff */
[----:B------:R-:W-:-:S04]  /*12f00*/  LOP3.LUT R9, R3, 0x70, R9, 0xf8, !PT ;  /* 0x0000007003097812 */ /* 0x000fc800078ef809 */
[----:B------:R-:W-:-:S13]  /*12f10*/  ISETP.GT.U32.AND P6, PT, R9, 0x3f, PT ;  /* 0x0000003f0900780c */ /* 0x000fda0003fc4070 */
[----:B------:R-:W1:Y:S01]  /*12f20*/  @!P6 LDC.64 R4, c[0x0][0x428] ;  /* 0x00010a00ff04eb82 */ /* 0x000e620000000a00 */
[----:B0-----:R-:W-:-:S13]  /*12f30*/  ISETP.NE.AND P0, PT, R2, 0x1, PT ;  /* 0x000000010200780c */ /* 0x001fda0003f05270 */
[----:B------:R-:W0:Y:S08]  /*12f40*/  @P0 LDC R3, c[0x0][0x434] ;  /* 0x00010d00ff030b82 */ /* 0x000e300000000800 */
[----:B------:R-:W4:Y:S01]  /*12f50*/  @P0 LDC R2, c[0x0][0x438] ;  /* 0x00010e00ff020b82 */ /* 0x000f220000000800 */
[----:B------:R-:W-:Y:S05]  /*12f60*/  YIELD ;  /* 0x0000000000007946 */ /* 0x000fea0003800000 */
[----:B------:R-:W-:Y:S01]  /*12f70*/  ULDC UR4, c[0x0][0x430] ;  /* 0x00010c0000047ab9 */ /* 0x000fe20000000800 */
[----:B--2---:R-:W-:-:S04]  /*12f80*/  IMAD R0, R7, 0x40, R0 ;  /* 0x0000004007007824 */ /* 0x004fc800078e0200 */
[----:B------:R-:W-:-:S04]  /*12f90*/  IMAD.IADD R0, R9, 0x1, R0 ;  /* 0x0000000109007824 */ /* 0x000fc800078e0200 */
[----:B0-----:R-:W-:-:S04]  /*12fa0*/  @P0 IMAD.HI.U32 R3, R0, R3, RZ ;  /* 0x0000000300030227 */ /* 0x001fc800078e00ff */
[----:B------:R-:W-:Y:S01]  /*12fb0*/  IMAD.MOV.U32 R11, RZ, RZ, R0 ;  /* 0x000000ffff0b7224 */ /* 0x000fe200078e0000 */
[----:B----4-:R-:W-:-:S04]  /*12fc0*/  @P0 SHF.R.U32.HI R11, RZ, R2, R3 ;  /* 0x00000002ff0b0219 */ /* 0x010fc80000011603 */
[--C-:B------:R-:W-:Y:S01]  /*12fd0*/  @!P6 SHF.R.S32.HI R3, RZ, 0x1f, R11.reuse ;  /* 0x0000001fff03e819 */ /* 0x100fe2000001140b */
[----:B------:R-:W-:-:S04]  /*12fe0*/  @!P6 IMAD.MOV.U32 R2, RZ, RZ, R11 ;  /* 0x000000ffff02e224 */ /* 0x000fc800078e000b */
[----:B-1----:R-:W-:-:S04]  /*12ff0*/  @!P6 IMAD.WIDE.U32 R2, R31, R4, R2 ;  /* 0x000000041f02e225 */ /* 0x002fc800078e0002 */
[----:B---3--:R-:W-:Y:S02]  /*13000*/  @!P6 IMAD R4, R8, R4, RZ ;  /* 0x000000040804e224 */ /* 0x008fe400078e02ff */
[----:B------:R-:W0:Y:S02]  /*13010*/  @!P6 LDC.64 R8, c[0x0][0x418] ;  /* 0x00010600ff08eb82 */ /* 0x000e240000000a00 */
[----:B------:R-:W-:-:S04]  /*13020*/  @!P6 IMAD R5, R31, R5, R4 ;  /* 0x000000051f05e224 */ /* 0x000fc800078e0204 */
[----:B------:R-:W-:Y:S02]  /*13030*/  @!P6 IMAD.IADD R3, R5, 0x1, R3 ;  /* 0x000000010503e824 */ /* 0x000fe400078e0203 */
[----:B------:R-:W-:-:S04]  /*13040*/  IMAD.MOV R5, RZ, RZ, -R11 ;  /* 0x000000ffff057224 */ /* 0x000fc800078e0a0b */
[----:B------:R-:W-:Y:S02]  /*13050*/  IMAD R5, R5, UR4, R0 ;  /* 0x0000000405057c24 */ /* 0x000fe4000f8e0200 */
[----:B------:R-:W-:Y:S01]  /*13060*/  IMAD.MOV.U32 R0, RZ, RZ, RZ ;  /* 0x000000ffff007224 */ /* 0x000fe200078e00ff */
[----:B0-----:R-:W-:-:S04]  /*13070*/  @!P6 LEA R8, P0, R2, R8, 0x2 ;  /* 0x000000080208e211 */ /* 0x001fc800078010ff */
[----:B------:R-:W-:-:S05]  /*13080*/  @!P6 LEA.HI.X R9, R2, R9, R3, 0x2, P0 ;  /* 0x000000090209e211 */ /* 0x000fca00000f1403 */
[----:B------:R0:W5:Y:S01]  /*13090*/  @!P6 LDG.E R0, desc[UR36][R8.64] ;  /* 0x000000240800e981 */ /* 0x000162000c1e1900 */
[----:B------:R-:W-:Y:S01]  /*130a0*/  LOP3.LUT P5, RZ, R23, 0x20, RZ, 0xc0, !PT ;  /* 0x0000002017ff7812 */ /* 0x000fe200078ac0ff */
[----:B------:R-:W-:-:S05]  /*130b0*/  VIADD R25, R6, 0x1 ;  /* 0x0000000106197836 */ /* 0x000fca0000000000 */
[----:B------:R-:W-:-:S04]  /*130c0*/  ISETP.NE.AND P0, PT, R25, 0x2, PT ;  /* 0x000000021900780c */ /* 0x000fc80003f05270 */
[----:B------:R-:W-:Y:S01]  /*130d0*/  SEL R28, RZ, 0x1, P0 ;  /* 0x00000001ff1c7807 */ /* 0x000fe20000000000 */
[----:B------:R-:W-:Y:S01]  /*130e0*/  IMAD.MOV.U32 R26, RZ, RZ, R7 ;  /* 0x000000ffff1a7224 */ /* 0x000fe200078e0007 */
[----:B------:R-:W-:Y:S02]  /*130f0*/  SEL R25, R25, RZ, P0 ;  /* 0x000000ff19197207 */ /* 0x000fe40000000000 */
[----:B------:R-:W-:Y:S01]  /*13100*/  LOP3.LUT R28, R10, R28, RZ, 0x3c, !PT ;  /* 0x0000001c0a1c7212 */ /* 0x000fe200078e3cff */
[----:B0-----:R-:W-:Y:S06]  /*13110*/  @!P5 BRA `(.L_x_1398) ;  /* 0x000000000004d947 */ /* 0x001fec0003800000 */
[----:B------:R-:W-:Y:S01]  /*13120*/  BPT.TRAP 0x1 ;  /* 0x000000040000795c */ /* 0x000fe20000300000 */
.L_x_1398:
[----:B------:R-:W-:Y:S01]  /*13130*/  IMAD R7, R25, 0x8, R22 ;  /* 0x0000000819077824 */ /* 0x000fe200078e0216 */
[----:B------:R-:W-:Y:S01]  /*13140*/  SHF.L.U32 R2, R28, 0x1f, RZ ;  /* 0x0000001f1c027819 */ /* 0x000fe200000006ff */
[----:B------:R-:W-:Y:S03]  /*13150*/  BSSY B1, `(.L_x_1399) ;  /* 0x0000003000017945 */ /* 0x000fe60003800000 */
[----:B------:R-:W0:Y:S02]  /*13160*/  SYNCS.PHASECHK.TRANS64.TRYWAIT P0, [R7+URZ+0x30840], R2 ;  /* 0x03084002070075a7 */ /* 0x000e24000800017f */
[----:B0-----:R-:W-:Y:S05]  /*13170*/  @!P0 BRA `(.L_x_1400) ;  /* 0x00000038003c8947 */ /* 0x001fea0003800000 */
.L_x_1479:
[----:B------:R-:W-:Y:S05]  /*13180*/  BSYNC B1 ;  /* 0x0000000000017941 */ /* 0x000fea0003800000 */
.L_x_1399:
        /* <DEDUP_REMOVED lines=26> */
[----:B------:R-:W-:Y:S01]  /*13330*/  IMAD R20, R20, 0x2, R22 ;  /* 0x0000000214147824 */ /* 0x000fe200078e0216 */
[----:B------:R-:W-:Y:S01]  /*13340*/  SHF.L.U32 R4, R34, 0x1, RZ ;  /* 0x0000000122047819 */ /* 0x000fe200000006ff */
[----:B------:R-:W1:Y:S01]  /*13350*/  SHFL.IDX PT, R3, R27, RZ, 0x181f ;  /* 0x00181fff1b037589 */ /* 0x000e6200000e0000 */
[----:B------:R-:W-:-:S03]  /*13360*/  @P2 LOP3.LUT R23, R23, 0x1000, RZ, 0xfc, !PT ;  /* 0x0000100017172812 */ /* 0x000fc600078efcff */
        /* <DEDUP_REMOVED lines=31> */
.L_x_1489:
        /* <DEDUP_REMOVED lines=17> */
.L_x_1402:
        /* <DEDUP_REMOVED lines=10> */
.L_x_1403:
[----:B------:R2:W-:Y:S01]  /*13710*/  SYNCS.ARRIVE.TRANS64.A1T0 RZ, [R7+URZ+0x30830], RZ ;  /* 0x030830ff07ff79a7 */ /* 0x0005e2000810003f */
[----:B------:R-:W-:Y:S05]  /*13720*/  @!P6 BRA `(.L_x_1404) ;  /* 0x000000000004e947 */ /* 0x000fea0003800000 */
[----:B------:R-:W-:Y:S01]  /*13730*/  BPT.TRAP 0x1 ;  /* 0x000000040000795c */ /* 0x000fe20000300000 */
.L_x_1404:
[----:B-1----:R-:W-:Y:S01]  /*13740*/  SHF.L.U32 R2, R10, 0x1f, RZ ;  /* 0x0000001f0a027819 */ /* 0x002fe200000006ff */
[----:B--2---:R-:W-:Y:S01]  /*13750*/  IMAD R7, R6, 0x8, R22 ;  /* 0x0000000806077824 */ /* 0x004fe200078e0216 */
[----:B------:R-:W-:Y:S03]  /*13760*/  BSSY B1, `(.L_x_1405) ;  /* 0x0000003000017945 */ /* 0x000fe60003800000 */
[----:B------:R-:W1:Y:S02]  /*13770*/  SYNCS.PHASECHK.TRANS64.TRYWAIT P0, [R7+URZ+0x30860], R2 ;  /* 0x03086002070075a7 */ /* 0x000e64000800017f */
[----:B-1----:R-:W-:Y:S05]  /*13780*/  @!P0 BRA `(.L_x_1406) ;  /* 0x0000003800408947 */ /* 0x002fea0003800000 */
.L_x_1490:
[----:B------:R-:W-:Y:S05]  /*13790*/  BSYNC B1 ;  /* 0x0000000000017941 */ /* 0x000fea0003800000 */
.L_x_1405:
        /* <DEDUP_REMOVED lines=11> */
[----:B------:R-:W1:Y:S01]  /*13850*/  SHFL.IDX PT, R3, R24, RZ, 0x181f ;  /* 0x00181fff18037589 */ /* 0x000e6200000e0000 */
[----:B0-----:R-:W-:-:S05]  /*13860*/  IADD3 R2, P0, R2, R4, RZ ;  /* 0x0000000402027210 */ /* 0x001fca0007f1e0ff */
[----:B-1----:R-:W-:Y:S01]  /*13870*/  IMAD.X R3, RZ, RZ, R3, P0 ;  /* 0x000000ffff037224 */ /* 0x002fe200000e0603 */
        /* <DEDUP_REMOVED lines=35> */
.L_x_1500:
[----:B-1----:R-:W-:Y:S01]  /*13ab0*/  IADD3 R2, P0, R2, R4, RZ ;  /* 0x0000000402027210 */ /* 0x002fe20007f1e0ff */
[----:B------:R-:W-:Y:S02]  /*13ac0*/  ULDC.64 UR4, c[0x0][0x328] ;  /* 0x0000ca0000047ab9 */ /* 0x000fe40000000a00 */
[----:B------:R-:W-:Y:S02]  /*13ad0*/  IMAD R8, R8, UR4, RZ ;  /* 0x0000000408087c24 */ /* 0x000fe4000f8e02ff */
        /* <DEDUP_REMOVED lines=13> */
[----:B-1----:R-:W-:Y:S01]  /*13bb0*/  IMAD.WIDE.U32 R2, R5, UR4, RZ ;  /* 0x0000000405027c25 */ /* 0x002fe2000f8e00ff */
[----:B------:R-:W-:-:S03]  /*13bc0*/  ULDC.64 UR4, c[0x0][0x338] ;  /* 0x0000ce0000047ab9 */ /* 0x000fc60000000a00 */
[----:B------:R-:W-:Y:S02]  /*13bd0*/  IMAD.IADD R3, R3, 0x1, R9 ;  /* 0x0000000103037824 */ /* 0x000fe400078e0209 */
[----:B------:R-:W-:Y:S02]  /*13be0*/  IMAD R21, R21, UR4, RZ ;  /* 0x0000000415157c24 */ /* 0x000fe4000f8e02ff */
[----:B------:R-:W-:-:S04]  /*13bf0*/  IMAD.WIDE.U32 R2, R0, UR4, R2 ;  /* 0x0000000400027c25 */ /* 0x000fc8000f8e0002 */
[----:B------:R-:W-:Y:S01]  /*13c00*/  IMAD R21, R0, UR5, R21 ;  /* 0x0000000500157c24 */ /* 0x000fe2000f8e0215 */
[----:B------:R-:W-:Y:S01]  /*13c10*/  ULDC.64 UR4, c[0x0][0x330] ;  /* 0x0000cc0000047ab9 */ /* 0x000fe20000000a00 */
[----:B------:R-:W-:Y:S01]  /*13c20*/  NOP ;  /* 0x0000000000007918 */ /* 0x000fe20000000000 */
[----:B------:R-:W-:Y:S02]  /*13c30*/  IMAD R5, R30, UR4, RZ ;  /* 0x000000041e057c24 */ /* 0x000fe4000f8e02ff */
[----:B------:R-:W-:Y:S02]  /*13c40*/  IMAD.IADD R3, R3, 0x1, R21 ;  /* 0x0000000103037824 */ /* 0x000fe400078e0215 */
[C---:B------:R-:W-:Y:S02]  /*13c50*/  IMAD R5, R18.reuse, UR5, R5 ;  /* 0x0000000512057c24 */ /* 0x040fe4000f8e0205 */
[----:B------:R-:W-:Y:S01]  /*13c60*/  IMAD.WIDE.U32 R2, R18, UR4, R2 ;  /* 0x0000000412027c25 */ /* 0x000fe2000f8e0002 */
[----:B------:R-:W-:-:S04]  /*13c70*/  ULDC.64 UR4, c[0x0][0x318] ;  /* 0x0000c60000047ab9 */ /* 0x000fc80000000a00 */
[----:B------:R-:W-:Y:S02]  /*13c80*/  IADD3 R3, R5, R3, RZ ;  /* 0x0000000305037210 */ /* 0x000fe40007ffe0ff */
[----:B0-----:R-:W-:-:S04]  /*13c90*/  LEA R17, P0, R2, UR4, 0x1 ;  /* 0x0000000402117c11 */ /* 0x001fc8000f8008ff */
[----:B------:R-:W-:Y:S02]  /*13ca0*/  LEA.HI.X R24, R2, UR5, R3, 0x1, P0 ;  /* 0x0000000502187c11 */ /* 0x000fe400080f0c03 */
[----:B------:R-:W-:-:S13]  /*13cb0*/  PLOP3.LUT P0, PT, PT, PT, PT, 0x80, 0x0 ;  /* 0x000000000000781c */ /* 0x000fda0003f0f070 */
.L_x_1408:
        /* <DEDUP_REMOVED lines=10> */
.L_x_1409:
[----:B------:R-:W2:Y:S01]  /*13d60*/  LDL R0, [R1+0x8] ;  /* 0x0000080001007983 */ /* 0x000ea20000100800 */
[----:B------:R0:W-:Y:S01]  /*13d70*/  SYNCS.ARRIVE.TRANS64.A1T0 RZ, [R7+URZ+0x30850], RZ ;  /* 0x030850ff07ff79a7 */ /* 0x0001e2000810003f */
[----:B------:R-:W-:Y:S02]  /*13d80*/  IMAD.MOV.U32 R6, RZ, RZ, R25 ;  /* 0x000000ffff067224 */ /* 0x000fe400078e0019 */
[----:B------:R-:W-:Y:S02]  /*13d90*/  IMAD.MOV.U32 R10, RZ, RZ, R28 ;  /* 0x000000ffff0a7224 */ /* 0x000fe400078e001c */
[----:B------:R-:W-:Y:S02]  /*13da0*/  IMAD.MOV.U32 R29, RZ, RZ, R26 ;  /* 0x000000ffff1d7224 */ /* 0x000fe400078e001a */
[C---:B0-----:R-:W-:Y:S01]  /*13db0*/  VIADD R7, R26.reuse, 0xffffffff ;  /* 0xffffffff1a077836 */ /* 0x041fe20000000000 */
[----:B--2---:R-:W-:-:S13]  /*13dc0*/  ISETP.GT.AND P0, PT, R26, R0, PT ;  /* 0x000000001a00720c */ /* 0x004fda0003f04270 */
[----:B------:R-:W-:Y:S05]  /*13dd0*/  @P0 BRA `(.L_x_1410) ;  /* 0xfffffff000280947 */ /* 0x000fea000383ffff */
.L_x_1397:
[----:B------:R-:W-:Y:S05]  /*13de0*/  BSYNC B0 ;  /* 0x0000000000007941 */ /* 0x000fea0003800000 */
.L_x_1396:
        /* <DEDUP_REMOVED lines=8> */
[----:B------:R-:W2:Y:S02]  /*13e70*/  FLO.U32 R0, UR4 ;  /* 0x0000000400007d00 */ /* 0x000ea400080e0000 */
[----:B--2---:R-:W-:-:S06]  /*13e80*/  ISETP.EQ.U32.AND P0, PT, R0, R5, PT ;  /* 0x000000050000720c */ /* 0x004fcc0003f02070 */
[----:B------:R-:W0:Y:S07]  /*13e90*/  POPC R5, UR4 ;  /* 0x0000000400057d09 */ /* 0x000e2e0008000000 */
[----:B0-----:R-:W2:Y:S01]  /*13ea0*/  @P0 ATOMG.E.ADD.STRONG.GPU PT, R3, desc[UR36][R2.64], R5 ;  /* 0x00000005020309a8 */ /* 0x001ea200081ee1e4 */
[----:B------:R-:W0:Y:S02]  /*13eb0*/  S2R R4, SR_LTMASK ;  /* 0x0000000000047919 */ /* 0x000e240000003900 */
[----:B0-----:R-:W-:-:S04]  /*13ec0*/  LOP3.LUT R4, R4, UR4, RZ, 0xc0, !PT ;  /* 0x0000000404047c12 */ /* 0x001fc8000f8ec0ff */
[----:B------:R-:W0:Y:S01]  /*13ed0*/  POPC R7, R4 ;  /* 0x0000000400077309 */ /* 0x000e220000000000 */
[----:B--2---:R-:W0:Y:S02]  /*13ee0*/  SHFL.IDX PT, R0, R3, R0, 0x1f ;  /* 0x00001f0003007589 */ /* 0x004e2400000e0000 */
[----:B0-----:R-:W-:-:S07]  /*13ef0*/  IADD3 R16, R0, UR39, R7 ;  /* 0x0000002700107c10 */ /* 0x001fce000fffe007 */
.L_x_1412:
[----:B------:R-:W-:Y:S05]  /*13f00*/  BSYNC B0 ;  /* 0x0000000000007941 */ /* 0x000fea0003800000 */
.L_x_1411:
[----:B------:R-:W-:-:S13]  /*13f10*/  LOP3.LUT P0, RZ, R23, 0x20, RZ, 0xc0, !PT ;  /* 0x0000002017ff7812 */ /* 0x000fda000780c0ff */
[----:B------:R-:W-:Y:S05]  /*13f20*/  @!P0 BRA `(.L_x_1413) ;  /* 0x0000000000048947 */ /* 0x000fea0003800000 */
[----:B------:R-:W-:Y:S01]  /*13f30*/  BPT.TRAP 0x1 ;  /* 0x000000040000795c */ /* 0x000fe20000300000 */
.L_x_1413:
[----:B------:R-:W2:Y:S01]  /*13f40*/  LDL.LU R2, [R1] ;  /* 0x0000000001027983 */ /* 0x000ea20000300800 */
[----:B------:R-:W-:Y:S01]  /*13f50*/  IMAD R0, R25, 0x8, R22 ;  /* 0x0000000819007824 */ /* 0x000fe200078e0216 */
[----:B0-----:R-:W-:Y:S01]  /*13f60*/  SHF.L.U32 R3, R28, 0x1f, RZ ;  /* 0x0000001f1c037819 */ /* 0x001fe200000006ff */
[----:B------:R-:W-:Y:S03]  /*13f70*/  BSSY B0, `(.L_x_1414) ;  /* 0x0000004000007945 */ /* 0x000fe60003800000 */
[----:B------:R-:W0:Y:S01]  /*13f80*/  SYNCS.PHASECHK.TRANS64.TRYWAIT P0, [R0+URZ+0x30860], R3 ;  /* 0x03086003000075a7 */ /* 0x000e22000800017f */
[----:B--2---:R-:W-:Y:S01]  /*13f90*/  IMAD R5, R26, -0x40, R2 ;  /* 0xffffffc01a057824 */ /* 0x004fe200078e0202 */
[----:B0-----:R-:W-:Y:S06]  /*13fa0*/  @!P0 BRA `(.L_x_1415) ;  /* 0x0000003400c88947 */ /* 0x001fec0003800000 */
.L_x_1501:
[----:B------:R-:W-:Y:S05]  /*13fb0*/  BSYNC B0 ;  /* 0x0000000000007941 */ /* 0x000fea0003800000 */
.L_x_1414:
[----:B------:R-:W2:Y:S01]  /*13fc0*/  S2R R2, SR_TID.X ;  /* 0x0000000000027919 */ /* 0x000ea20000002100 */
[----:B------:R-:W-:Y:S01]  /*13fd0*/  UMOV UR4, 0xffffffff ;  /* 0xffffffff00047882 */ /* 0x000fe20000000000 */
[----:B------:R-:W-:Y:S01]  /*13fe0*/  IMAD R7, R25, 0x4000, R32 ;  /* 0x0000400019077824 */ /* 0x000fe200078e0220 */
[----:B--2---:R-:W-:-:S04]  /*13ff0*/  LOP3.LUT R2, R2, 0x7f, RZ, 0xc0, !PT ;  /* 0x0000007f02027812 */ /* 0x004fc800078ec0ff */
[----:B------:R-:W-:-:S05]  /*14000*/  SHF.R.U32.HI R2, RZ, 0x3, R2 ;  /* 0x00000003ff027819 */ /* 0x000fca0000011602 */
[----:B------:R-:W-:Y:S01]  /*14010*/  IMAD.IADD R5, R5, 0x1, -R2 ;  /* 0x0000000105057824 */ /* 0x000fe200078e0a02 */
[----:B------:R-:W-:Y:S06]  /*14020*/  BRA.DIV UR4, `(.L_x_1416) ;  /* 0x0000003604bc7947 */ /* 0x000fec000b800000 */
[----:B------:R-:W2:Y:S01]  /*14030*/  SHFL.IDX PT, R14, R17, RZ, 0x181f ;  /* 0x00181fff110e7589 */ /* 0x000ea200000e0000 */
[----:B------:R-:W-:Y:S01]  /*14040*/  ULDC UR4, c[0x0][0x2f4] ;  /* 0x0000bd0000047ab9 */ /* 0x000fe20000000800 */
[C---:B-1----:R-:W-:Y:S01]  /*14050*/  IMAD.SHL.U32 R6, R34.reuse, 0x2, RZ ;  /* 0x0000000222067824 */ /* 0x042fe200078e00ff */
[C---:B------:R-:W-:Y:S01]  /*14060*/  ISETP.GE.AND P3, PT, R34.reuse, UR4, PT ;  /* 0x0000000422007c0c */ /* 0x040fe2000bf66270 */
[----:B0-----:R-:W0:Y:S01]  /*14070*/  SHFL.IDX PT, R3, R24, RZ, 0x181f ;  /* 0x00181fff18037589 */ /* 0x001e2200000e0000 */
[----:B------:R-:W-:Y:S01]  /*14080*/  LOP3.LUT R8, R34, 0x40, RZ, 0xfc, !PT ;  /* 0x0000004022087812 */ /* 0x000fe200078efcff */
[----:B------:R-:W-:Y:S01]  /*14090*/  IMAD R4, R7, 0x2, R22 ;  /* 0x0000000207047824 */ /* 0x000fe200078e0216 */
[----:B------:R-:W-:Y:S01]  /*140a0*/  ISETP.LT.OR P4, PT, R5, 0x1, P3 ;  /* 0x000000010500780c */ /* 0x000fe20001f81670 */
[----:B------:R-:W-:Y:S01]  /*140b0*/  SHFL.IDX PT, R7, R24, 0x1, 0x181f ;  /* 0x00381f0018077f89 */ /* 0x000fe200000e0000 */
[----:B------:R-:W-:Y:S02]  /*140c0*/  ISETP.GE.AND P2, PT, R8, UR4, PT ;  /* 0x0000000408007c0c */ /* 0x000fe4000bf46270 */
[----:B------:R-:W-:-:S02]  /*140d0*/  ISETP.GE.AND P1, PT, R37, UR4, PT ;  /* 0x0000000425007c0c */ /* 0x000fc4000bf26270 */
[----:B--2---:R-:W-:Y:S02]  /*140e0*/  IADD3 R2, P0, R14, R6, RZ ;  /* 0x000000060e027210 */ /* 0x004fe40007f1e0ff */
[----:B------:R-:W1:Y:S03]  /*140f0*/  SHFL.IDX PT, R14, R17, 0x1, 0x181f ;  /* 0x00381f00110e7f89 */ /* 0x000e6600000e0000 */
        /* <DEDUP_REMOVED lines=23> */
[----:B------:R0:W3:Y:S03]  /*14270*/  SHFL.IDX PT, R14, R17, 0x3, 0x181f ;  /* 0x00781f00110e7f89 */ /* 0x0000e600000e0000 */
        /* <DEDUP_REMOVED lines=9> */
.L_x_1511:
[C---:B------:R-:W-:Y:S02]  /*14310*/  ISETP.LT.OR P3, PT, R5.reuse, 0x31, P3 ;  /* 0x000000310500780c */ /* 0x040fe40001f61670 */
[C---:B------:R-:W-:Y:S02]  /*14320*/  ISETP.LT.OR P2, PT, R5.reuse, 0x31, P2 ;  /* 0x000000310500780c */ /* 0x040fe40001741670 */
[C---:B------:R-:W-:Y:S02]  /*14330*/  ISETP.LT.OR P1, PT, R5.reuse, 0x31, P1 ;  /* 0x000000310500780c */ /* 0x040fe40000f21670 */
[----:B01----:R-:W-:Y:S02]  /*14340*/  IADD3 R2, P4, R14, R6, RZ ;  /* 0x000000060e027210 */ /* 0x003fe40007f9e0ff */
        /* <DEDUP_REMOVED lines=11> */
.L_x_1417:
        /* <DEDUP_REMOVED lines=10> */
.L_x_1418:
[----:B------:R1:W-:Y:S01]  /*144a0*/  SYNCS.ARRIVE.TRANS64.A1T0 RZ, [R0+URZ+0x30850], RZ ;  /* 0x030850ff00ff79a7 */ /* 0x0003e2000810003f */
[----:B------:R-:W-:-:S05]  /*144b0*/  VIADD R25, R25, 0x1 ;  /* 0x0000000119197836 */ /* 0x000fca0000000000 */
[----:B------:R-:W-:-:S04]  /*144c0*/  ISETP.NE.AND P0, PT, R25, 0x2, PT ;  /* 0x000000021900780c */ /* 0x000fc80003f05270 */
[----:B0-----:R-:W-:Y:S02]  /*144d0*/  SEL R3, RZ, 0x1, P0 ;  /* 0x00000001ff037807 */ /* 0x001fe40000000000 */
[----:B------:R-:W-:Y:S02]  /*144e0*/  SEL R25, R25, RZ, P0 ;  /* 0x000000ff19197207 */ /* 0x000fe40000000000 */
[----:B-1----:R-:W-:-:S07]  /*144f0*/  LOP3.LUT R28, R28, R3, RZ, 0x3c, !PT ;  /* 0x000000031c1c7212 */ /* 0x002fce00078e3cff */
.L_x_1375:
[----:B------:R-:W-:Y:S05]  /*14500*/  BSYNC B7 ;  /* 0x0000000000077941 */ /* 0x000fea0003800000 */
.L_x_1373:
        /* <DEDUP_REMOVED lines=8> */
[----:B------:R1:W2:Y:S01]  /*14590*/  LDS.128 R16, [R22+0x308d0] ;  /* 0x0308d00016107984 */ /* 0x0002a20000000c00 */
[----:B------:R-:W-:Y:S06]  /*145a0*/  BAR.ARV 0x4, 0x180 ;  /* 0x0106000000007b1d */ /* 0x000fec0000002000 */
[----:B------:R-:W-:Y:S05]  /*145b0*/  BRA `(.L_x_1420) ;  /* 0x0000000800cc7947 */ /* 0x000fea0003800000 */
.L_x_1419:
[----:B------:R-:W1:Y:S01]  /*145c0*/  S2R R8, SR_TID.X ;  /* 0x0000000000087919 */ /* 0x000e620000002100 */
[----:B------:R-:W-:Y:S01]  /*145d0*/  UMOV UR4, 0xffffffff ;  /* 0xffffffff00047882 */ /* 0x000fe20000000000 */
[----:B-1----:R-:W-:-:S04]  /*145e0*/  LOP3.LUT R8, R8, 0x1f, RZ, 0xc0, !PT ;  /* 0x0000001f08087812 */ /* 0x002fc800078ec0ff */
[----:B------:R-:W-:Y:S01]  /*145f0*/  ISETP.NE.AND P0, PT, R8, 0x1f, PT ;  /* 0x0000001f0800780c */ /* 0x000fe20003f05270 */
[----:B------:R-:W-:-:S12]  /*14600*/  BRA.DIV UR4, `(.L_x_1421) ;  /* 0x0000003604e47947 */ /* 0x000fd8000b800000 */
[----:B------:R-:W-:Y:S01]  /*14610*/  IADD3 R5, R19, R8, RZ ;  /* 0x0000000813057210 */ /* 0x000fe20007ffe0ff */
[----:B------:R-:W-:-:S03]  /*14620*/  ULDC UR4, c[0x0][0xc3c] ;  /* 0x00030f0000047ab9 */ /* 0x000fc60000000800 */
[----:B------:R-:W-:-:S13]  /*14630*/  ISETP.GE.OR P1, PT, R5, UR4, !P0 ;  /* 0x0000000405007c0c */ /* 0x000fda000c726670 */
[----:B------:R-:W1:Y:S02]  /*14640*/  @!P1 LDC.64 R2, c[0x0][0xc80] ;  /* 0x00032000ff029b82 */ /* 0x000e640000000a00 */
[----:B-1----:R-:W-:-:S06]  /*14650*/  @!P1 IMAD.WIDE R2, R5, 0x4, R2 ;  /* 0x0000000405029825 */ /* 0x002fcc00078e0202 */
[----:B------:R-:W2:Y:S01]  /*14660*/  @!P1 LDG.E R2, desc[UR36][R2.64] ;  /* 0x0000002402029981 */ /* 0x000ea2000c1e1900 */
[----:B------:R-:W-:Y:S01]  /*14670*/  IMAD.MOV.U32 R5, RZ, RZ, RZ ;  /* 0x000000ffff057224 */ /* 0x000fe200078e00ff */
[C---:B------:R-:W-:Y:S02]  /*14680*/  ISETP.GE.U32.AND P2, PT, R8.reuse, 0x2, PT ;  /* 0x000000020800780c */ /* 0x040fe40003f46070 */
[C---:B------:R-:W-:Y:S01]  /*14690*/  ISETP.GE.U32.AND P3, PT, R8.reuse, 0x4, PT ;  /* 0x000000040800780c */ /* 0x040fe20003f66070 */
[----:B------:R-:W-:Y:S01]  /*146a0*/  SHFL.IDX PT, R0, R16, RZ, 0x1f ;  /* 0x00001fff10007589 */ /* 0x000fe200000e0000 */
[C---:B------:R-:W-:Y:S02]  /*146b0*/  ISETP.GE.U32.AND P4, PT, R8.reuse, 0x8, PT ;  /* 0x000000080800780c */ /* 0x040fe40003f86070 */
[C---:B------:R-:W-:Y:S01]  /*146c0*/  ISETP.GE.U32.AND P5, PT, R8.reuse, 0x10, PT ;  /* 0x000000100800780c */ /* 0x040fe20003fa6070 */
[----:B------:R-:W-:Y:S01]  /*146d0*/  SHFL.IDX PT, R4, R16, 0x1, 0x1f ;  /* 0x00201f0010047f89 */ /* 0x000fe200000e0000 */
[----:B--2---:R-:W-:Y:S01]  /*146e0*/  @!P1 IMAD.MOV.U32 R5, RZ, RZ, R2 ;  /* 0x000000ffff059224 */ /* 0x004fe200078e0002 */
[----:B------:R-:W-:-:S04]  /*146f0*/  ISETP.NE.AND P1, PT, R8, RZ, PT ;  /* 0x000000ff0800720c */ /* 0x000fc80003f25270 */
        /* <DEDUP_REMOVED lines=15> */
[----:B------:R1:W2:Y:S02]  /*147f0*/  SHFL.IDX PT, R14, R6, 0x1f, 0x1f ;  /* 0x03e01f00060e7f89 */ /* 0x0002a400000e0000 */
.L_x_1521:
[----:B------:R-:W-:Y:S02]  /*14800*/  ULDC UR4, c[0x0][0xc38] ;  /* 0x00030e0000047ab9 */ /* 0x000fe40000000800 */
[----:B------:R-:W-:-:S04]  /*14810*/  IMAD.U32 R7, RZ, RZ, UR4 ;  /* 0x00000004ff077e24 */ /* 0x000fc8000f8e00ff */
[----:B--2---:R-:W-:-:S04]  /*14820*/  IMAD R14, R14, R7, RZ ;  /* 0x000000070e0e7224 */ /* 0x004fc800078e02ff */
[----:B------:R-:W-:-:S05]  /*14830*/  IMAD.IADD R9, R4, 0x1, R14 ;  /* 0x0000000104097824 */ /* 0x000fca00078e020e */
[----:B------:R-:W-:-:S13]  /*14840*/  ISETP.GT.AND P6, PT, R9, R0, PT ;  /* 0x000000000900720c */ /* 0x000fda0003fc4270 */
[----:B------:R-:W-:Y:S05]  /*14850*/  @P6 BRA `(.L_x_1422) ;  /* 0x00000000009c6947 */ /* 0x000fea0003800000 */
.L_x_1427:
[----:B------:R-:W2:Y:S01]  /*14860*/  LDC R2, c[0x0][0xc3c] ;  /* 0x00030f00ff027b82 */ /* 0x000ea20000000800 */
[----:B------:R-:W-:-:S05]  /*14870*/  VIADD R19, R19, 0x1f ;  /* 0x0000001f13137836 */ /* 0x000fca0000000000 */
[----:B--2---:R-:W-:-:S13]  /*14880*/  ISETP.GE.AND P6, PT, R19, R2, PT ;  /* 0x000000021300720c */ /* 0x004fda0003fc6270 */
[----:B------:R-:W-:Y:S05]  /*14890*/  @P6 BRA `(.L_x_1423) ;  /* 0x0000000400d06947 */ /* 0x000fea0003800000 */
[----:B------:R-:W2:Y:S01]  /*148a0*/  S2R R3, SR_TID.X ;  /* 0x0000000000037919 */ /* 0x000ea20000002100 */
[----:B------:R-:W-:Y:S01]  /*148b0*/  BSSY B0, `(.L_x_1424) ;  /* 0x0000009000007945 */ /* 0x000fe20003800000 */
[----:B------:R-:W-:Y:S01]  /*148c0*/  IMAD.MOV.U32 R5, RZ, RZ, RZ ;  /* 0x000000ffff057224 */ /* 0x000fe200078e00ff */
[----:B--2---:R-:W-:-:S05]  /*148d0*/  LOP3.LUT R3, R3, 0x1f, RZ, 0xc0, !PT ;  /* 0x0000001f03037812 */ /* 0x004fca00078ec0ff */
[----:B------:R-:W-:-:S05]  /*148e0*/  IMAD.IADD R7, R19, 0x1, R3 ;  /* 0x0000000113077824 */ /* 0x000fca00078e0203 */
[----:B------:R-:W-:-:S13]  /*148f0*/  ISETP.GE.OR P6, PT, R7, R2, !P0 ;  /* 0x000000020700720c */ /* 0x000fda00047c6670 */
[----:B------:R-:W-:Y:S05]  /*14900*/  @P6 BRA `(.L_x_1425) ;  /* 0x00000000000c6947 */ /* 0x000fea0003800000 */
[----:B------:R-:W2:Y:S02]  /*14910*/  LDC.64 R2, c[0x0][0xc80] ;  /* 0x00032000ff027b82 */ /* 0x000ea40000000a00 */
[----:B--2---:R-:W-:-:S05]  /*14920*/  IMAD.WIDE R2, R7, 0x4, R2 ;  /* 0x0000000407027825 */ /* 0x004fca00078e0202 */
[----:B------:R2:W5:Y:S02]  /*14930*/  LDG.E R5, desc[UR36][R2.64] ;  /* 0x0000002402057981 */ /* 0x000564000c1e1900 */
.L_x_1425:
[----:B------:R-:W-:Y:S05]  /*14940*/  BSYNC B0 ;  /* 0x0000000000007941 */ /* 0x000fea0003800000 */
.L_x_1424:
[----:B------:R-:W-:-:S03]  /*14950*/  UMOV UR4, 0xffffffff ;  /* 0xffffffff00047882 */ /* 0x000fc60000000000 */
[----:B------:R-:W-:Y:S05]  /*14960*/  BRA.DIV UR4, `(.L_x_1426) ;  /* 0x0000003a04307947 */ /* 0x000fea000b800000 */
[----:B-----5:R-:W3:Y:S02]  /*14970*/  SHFL.UP PT, R14, R5, 0x1, RZ ;  /* 0x04200000050e7989 */ /* 0x020ee400000e00ff */
[----:B---3--:R-:W-:-:S05]  /*14980*/  SEL R14, R14, RZ, P1 ;  /* 0x000000ff0e0e7207 */ /* 0x008fca0000800000 */
[----:B------:R-:W-:-:S05]  /*14990*/  IMAD.IADD R13, R5, 0x1, R14 ;  /* 0x00000001050d7824 */ /* 0x000fca00078e020e */
[----:B------:R-:W2:Y:S02]  /*149a0*/  SHFL.UP PT, R14, R13, 0x2, RZ ;  /* 0x044000000d0e7989 */ /* 0x000ea400000e00ff */
[----:B--2---:R-:W-:-:S05]  /*149b0*/  SEL R2, R14, RZ, P2 ;  /* 0x000000ff0e027207 */ /* 0x004fca0001000000 */
[----:B------:R-:W-:-:S05]  /*149c0*/  IMAD.IADD R2, R13, 0x1, R2 ;  /* 0x000000010d027824 */ /* 0x000fca00078e0202 */
[----:B------:R-:W2:Y:S02]  /*149d0*/  SHFL.UP PT, R14, R2, 0x4, RZ ;  /* 0x04800000020e7989 */ /* 0x000ea400000e00ff */
[----:B--2---:R-:W-:-:S05]  /*149e0*/  SEL R3, R14, RZ, P3 ;  /* 0x000000ff0e037207 */ /* 0x004fca0001800000 */
[----:B------:R-:W-:-:S05]  /*149f0*/  IMAD.IADD R3, R2, 0x1, R3 ;  /* 0x0000000102037824 */ /* 0x000fca00078e0203 */
[----:B------:R-:W2:Y:S02]  /*14a00*/  SHFL.UP PT, R14, R3, 0x8, RZ ;  /* 0x05000000030e7989 */ /* 0x000ea400000e00ff */
[----:B--2---:R-:W-:-:S04]  /*14a10*/  SEL R4, R14, RZ, P4 ;  /* 0x000000ff0e047207 */ /* 0x004fc80002000000 */
[----:B------:R-:W-:-:S05]  /*14a20*/  IADD3 R4, R3, R4, RZ ;  /* 0x0000000403047210 */ /* 0x000fca0007ffe0ff */
[----:B------:R-:W2:Y:S02]  /*14a30*/  SHFL.UP PT, R14, R4, 0x10, RZ ;  /* 0x06000000040e7989 */ /* 0x000ea400000e00ff */
[----:B--2---:R-:W-:-:S05]  /*14a40*/  SEL R7, R14, RZ, P5 ;  /* 0x000000ff0e077207 */ /* 0x004fca0002800000 */
[----:B-1----:R-:W-:-:S05]  /*14a50*/  IMAD.IADD R6, R4, 0x1, R7 ;  /* 0x0000000104067824 */ /* 0x002fca00078e0207 */
[----:B------:R1:W2:Y:S02]  /*14a60*/  SHFL.IDX PT, R14, R6, 0x1f, 0x1f ;  /* 0x03e01f00060e7f89 */ /* 0x0002a400000e0000 */
.L_x_1529:
[----:B------:R-:W-:Y:S02]  /*14a70*/  ULDC UR4, c[0x0][0xc38] ;  /* 0x00030e0000047ab9 */ /* 0x000fe40000000800 */
[----:B------:R-:W-:-:S04]  /*14a80*/  IMAD.U32 R7, RZ, RZ, UR4 ;  /* 0x00000004ff077e24 */ /* 0x000fc8000f8e00ff */
[----:B--2---:R-:W-:-:S04]  /*14a90*/  IMAD R14, R14, R7, RZ ;  /* 0x000000070e0e7224 */ /* 0x004fc800078e02ff */
[----:B------:R-:W-:-:S05]  /*14aa0*/  IMAD.IADD R9, R14, 0x1, R9 ;  /* 0x000000010e097824 */ /* 0x000fca00078e0209 */
[----:B------:R-:W-:-:S13]  /*14ab0*/  ISETP.GT.AND P6, PT, R9, R0, PT ;  /* 0x000000000900720c */ /* 0x000fda0003fc4270 */
[----:B------:R-:W-:Y:S05]  /*14ac0*/  @!P6 BRA `(.L_x_1427) ;  /* 0xfffffffc0064e947 */ /* 0x000fea000383ffff */
.L_x_1422:
[----:B------:R-:W-:Y:S01]  /*14ad0*/  IMAD.IADD R16, R9, 0x1, -R14 ;  /* 0x0000000109107824 */ /* 0x000fe200078e0a0e */
[----:B------:R-:W-:-:S03]  /*14ae0*/  UMOV UR4, 0xffffffff ;  /* 0xffffffff00047882 */ /* 0x000fc60000000000 */
[----:B------:R-:W-:-:S05]  /*14af0*/  IMAD R3, R6, R7, R16 ;  /* 0x0000000706037224 */ /* 0x000fca00078e0210 */
[----:B------:R-:W-:Y:S01]  /*14b00*/  ISETP.GT.AND P6, PT, R3, R0, PT ;  /* 0x000000000300720c */ /* 0x000fe20003fc4270 */
[----:B------:R-:W-:-:S12]  /*14b10*/  BRA.DIV UR4, `(.L_x_1428) ;  /* 0x0000003a04807947 */ /* 0x000fd8000b800000 */
[----:B------:R-:W-:-:S04]  /*14b20*/  VOTE.ANY R2, PT, !P6 ;  /* 0x0000000000027806 */ /* 0x000fc800070e0100 */
[----:B------:R-:W2:Y:S02]  /*14b30*/  POPC R4, R2 ;  /* 0x0000000200047309 */ /* 0x000ea40000000000 */
[----:B--2---:R2:W3:Y:S02]  /*14b40*/  SHFL.IDX PT, R5, R5, R4, 0x1f ;  /* 0x00001f0405057589 */ /* 0x0044e400000e0000 */
.L_x_1533:
[----:B------:R-:W-:Y:S01]  /*14b50*/  ISETP.NE.AND P0, PT, R2, RZ, PT ;  /* 0x000000ff0200720c */ /* 0x000fe20003f05270 */
[----:B------:R-:W-:-:S12]  /*14b60*/  IMAD.MOV.U32 R14, RZ, RZ, RZ ;  /* 0x000000ffff0e7224 */ /* 0x000fd800078e00ff */
[----:B------:R-:W-:Y:S05]  /*14b70*/  @!P0 BRA `(.L_x_1429) ;  /* 0x0000000000108947 */ /* 0x000fea0003800000 */
[----:B------:R-:W-:Y:S01]  /*14b80*/  UMOV UR4, 0xffffffff ;  /* 0xffffffff00047882 */ /* 0x000fe20000000000 */
[----:B------:R-:W-:Y:S02]  /*14b90*/  VIADD R12, R4, 0xffffffff ;  /* 0xffffffff040c7836 */ /* 0x000fe40000000000 */
[----:B------:R-:W-:Y:S05]  /*14ba0*/  BRA.DIV UR4, `(.L_x_1430) ;  /* 0x0000003a04a47947 */ /* 0x000fea000b800000 */
[----:B------:R4:W0:Y:S02]  /*14bb0*/  SHFL.IDX PT, R14, R6, R12, 0x1f ;  /* 0x00001f0c060e7589 */ /* 0x00082400000e0000 */
.L_x_1429:
[----:B------:R-:W5:Y:S01]  /*14bc0*/  LDC.64 R2, c[0x0][0xc90] ;  /* 0x00032400ff027b82 */ /* 0x000f620000000a00 */
[----:B------:R-:W-:-:S04]  /*14bd0*/  IMAD.IADD R19, R4, 0x1, R19 ;  /* 0x0000000104137824 */ /* 0x000fc800078e0213 */
[----:B-----5:R-:W-:-:S05]  /*14be0*/  IMAD.WIDE R2, R19, 0x4, R2 ;  /* 0x0000000413027825 */ /* 0x020fca00078e0202 */
[----:B-1--4-:R1:W2:Y:S01]  /*14bf0*/  LDG.E R6, desc[UR36][R2.64] ;  /* 0x0000002402067981 */ /* 0x0122a2000c1e1900 */
[----:B0-----:R-:W-:Y:S02]  /*14c00*/  IMAD R16, R14, R7, R16 ;  /* 0x000000070e107224 */ /* 0x001fe400078e0210 */
[----:B-1----:R-:W-:Y:S02]  /*14c10*/  IMAD.MOV.U32 R2, RZ, RZ, RZ ;  /* 0x000000ffff027224 */ /* 0x002fe400078e00ff */
[----:B--23--:R-:W-:-:S05]  /*14c20*/  IMAD R4, R5, R6, RZ ;  /* 0x0000000605047224 */ /* 0x00cfca00078e02ff */
[----:B------:R-:W-:-:S04]  /*14c30*/  IABS R8, R4 ;  /* 0x0000000400087213 */ /* 0x000fc80000000000 */
[----:B------:R-:W0:Y:S08]  /*14c40*/  I2F.RP R10, R8 ;  /* 0x00000008000a7306 */ /* 0x000e300000209400 */
[----:B0-----:R-:W0:Y:S02]  /*14c50*/  MUFU.RCP R10, R10 ;  /* 0x0000000a000a7308 */ /* 0x001e240000001000 */
[----:B0-----:R-:W-:-:S06]  /*14c60*/  VIADD R11, R10, 0xffffffe ;  /* 0x0ffffffe0a0b7836 */ /* 0x001fcc0000000000 */
[----:B------:R-:W0:Y:S02]  /*14c70*/  F2I.FTZ.U32.TRUNC.NTZ R3, R11 ;  /* 0x0000000b00037305 */ /* 0x000e24000021f000 */
[----:B0-----:R-:W-:-:S04]  /*14c80*/  IMAD.MOV R9, RZ, RZ, -R3 ;  /* 0x000000ffff097224 */ /* 0x001fc800078e0a03 */
[----:B------:R-:W-:-:S04]  /*14c90*/  IMAD R9, R9, R8, RZ ;  /* 0x0000000809097224 */ /* 0x000fc800078e02ff */
[----:B------:R-:W-:-:S04]  /*14ca0*/  IMAD.HI.U32 R2, R3, R9, R2 ;  /* 0x0000000903027227 */ /* 0x000fc800078e0002 */
[----:B------:R-:W-:Y:S01]  /*14cb0*/  IMAD.IADD R9, R0, 0x1, -R16 ;  /* 0x0000000100097824 */ /* 0x000fe200078e0a10 */
[----:B------:R-:W-:-:S04]  /*14cc0*/  IABS R0, R4 ;  /* 0x0000000400007213 */ /* 0x000fc80000000000 */
[----:B------:R-:W-:Y:S01]  /*14cd0*/  IABS R3, R9 ;  /* 0x0000000900037213 */ /* 0x000fe20000000000 */
[----:B------:R-:W-:-:S04]  /*14ce0*/  IMAD.MOV R0, RZ, RZ, -R0 ;  /* 0x000000ffff007224 */ /* 0x000fc800078e0a00 */
        /* <DEDUP_REMOVED lines=9> */
[----:B------:R-:W-:-:S05]  /*14d80*/  @P0 VIADD R2, R2, 0x1 ;  /* 0x0000000102020836 */ /* 0x000fca0000000000 */
[----:B------:R-:W-:Y:S02]  /*14d90*/  @!P2 IADD3 R2, -R2, RZ, RZ ;  /* 0x000000ff0202a210 */ /* 0x000fe40007ffe1ff */
[----:B------:R-:W-:-:S05]  /*14da0*/  @!P1 LOP3.LUT R2, RZ, R4, RZ, 0x33, !PT ;  /* 0x00000004ff029212 */ /* 0x000fca00078e33ff */
[----:B------:R-:W-:Y:S02]  /*14db0*/  IMAD R0, R6, R2, RZ ;  /* 0x0000000206007224 */ /* 0x000fe400078e02ff */
[----:B------:R-:W-:Y:S02]  /*14dc0*/  IMAD.MOV R2, RZ, RZ, -R2 ;  /* 0x000000ffff027224 */ /* 0x000fe400078e0a02 */
[----:B------:R-:W-:Y:S02]  /*14dd0*/  IMAD.MOV R3, RZ, RZ, -R0 ;  /* 0x000000ffff037224 */ /* 0x000fe400078e0a00 */
[----:B------:R-:W-:-:S03]  /*14de0*/  IMAD R9, R4, R2, R9 ;  /* 0x0000000204097224 */ /* 0x000fc600078e0209 */
[----:B------:R-:W-:-:S04]  /*14df0*/  VIADDMNMX R6, R3, R7, R6, PT ;  /* 0x0000000703067246 */ /* 0x000fc80003800106 */
[-C--:B------:R-:W-:Y:S02]  /*14e00*/  IABS R7, R6.reuse ;  /* 0x0000000600077213 */ /* 0x080fe40000000000 */
[----:B------:R-:W-:Y:S02]  /*14e10*/  IABS R4, R6 ;  /* 0x0000000600047213 */ /* 0x000fe40000000000 */
[----:B------:R-:W0:Y:S03]  /*14e20*/  I2F.RP R8, R7 ;  /* 0x0000000700087306 */ /* 0x000e260000209400 */
[----:B------:R-:W-:-:S05]  /*14e30*/  IMAD.MOV R4, RZ, RZ, -R4 ;  /* 0x000000ffff047224 */ /* 0x000fca00078e0a04 */
[----:B0-----:R-:W0:Y:S02]  /*14e40*/  MUFU.RCP R8, R8 ;  /* 0x0000000800087308 */ /* 0x001e240000001000 */
[----:B0-----:R-:W-:-:S06]  /*14e50*/  VIADD R3, R8, 0xffffffe ;  /* 0x0ffffffe08037836 */ /* 0x001fcc0000000000 */
[----:B------:R-:W0:Y:S02]  /*14e60*/  F2I.FTZ.U32.TRUNC.NTZ R3, R3 ;  /* 0x0000000300037305 */ /* 0x000e24000021f000 */
[----:B0-----:R-:W-:-:S04]  /*14e70*/  IMAD.MOV R2, RZ, RZ, -R3 ;  /* 0x000000ffff027224 */ /* 0x001fc800078e0a03 */
[----:B------:R-:W-:Y:S02]  /*14e80*/  IMAD R11, R2, R7, RZ ;  /* 0x00000007020b7224 */ /* 0x000fe400078e02ff */
[----:B------:R-:W-:-:S04]  /*14e90*/  IMAD.MOV.U32 R2, RZ, RZ, RZ ;  /* 0x000000ffff027224 */ /* 0x000fc800078e00ff */
[----:B------:R-:W-:Y:S01]  /*14ea0*/  IMAD.HI.U32 R2, R3, R11, R2 ;  /* 0x0000000b03027227 */ /* 0x000fe200078e0002 */
[----:B------:R-:W-:Y:S02]  /*14eb0*/  IABS R11, R9 ;  /* 0x00000009000b7213 */ /* 0x000fe40000000000 */
[C---:B------:R-:W-:Y:S01]  /*14ec0*/  LOP3.LUT R3, R9.reuse, R6, RZ, 0x3c, !PT ;  /* 0x0000000609037212 */ /* 0x040fe200078e3cff */
[----:B------:R-:W-:Y:S02]  /*14ed0*/  IMAD.IADD R9, R9, 0x1, R0 ;  /* 0x0000000109097824 */ /* 0x000fe400078e0200 */
[----:B------:R-:W-:Y:S01]  /*14ee0*/  IMAD.HI.U32 R2, R2, R11, RZ ;  /* 0x0000000b02027227 */ /* 0x000fe200078e00ff */
[----:B------:R-:W-:-:S03]  /*14ef0*/  ISETP.GE.AND P2, PT, R3, RZ, PT ;  /* 0x000000ff0300720c */ /* 0x000fc60003f46270 */
[----:B------:R-:W-:-:S05]  /*14f00*/  IMAD R4, R2, R4, R11 ;  /* 0x0000000402047224 */ /* 0x000fca00078e020b */
[----:B------:R-:W-:-:S13]  /*14f10*/  ISETP.GT.U32.AND P1, PT, R7, R4, PT ;  /* 0x000000040700720c */ /* 0x000fda0003f24070 */
[----:B------:R-:W-:Y:S02]  /*14f20*/  @!P1 IMAD.IADD R4, R4, 0x1, -R7 ;  /* 0x0000000104049824 */ /* 0x000fe400078e0a07 */
[----:B------:R-:W-:Y:S01]  /*14f30*/  @!P1 VIADD R2, R2, 0x1 ;  /* 0x0000000102029836 */ /* 0x000fe20000000000 */
[----:B------:R-:W-:Y:S02]  /*14f40*/  ISETP.NE.AND P1, PT, R6, RZ, PT ;  /* 0x000000ff0600720c */ /* 0x000fe40003f25270 */
[----:B------:R-:W-:-:S13]  /*14f50*/  ISETP.GE.U32.AND P0, PT, R4, R7, PT ;  /* 0x000000070400720c */ /* 0x000fda0003f06070 */
[----:B------:R-:W-:-:S04]  /*14f60*/  @P0 VIADD R2, R2, 0x1 ;  /* 0x0000000102020836 */ /* 0x000fc80000000000 */
[----:B------:R-:W-:Y:S01]  /*14f70*/  @!P2 IMAD.MOV R2, RZ, RZ, -R2 ;  /* 0x000000ffff02a224 */ /* 0x000fe200078e0a02 */
[----:B------:R-:W-:Y:S01]  /*14f80*/  @!P1 LOP3.LUT R2, RZ, R6, RZ, 0x33, !PT ;  /* 0x00000006ff029212 */ /* 0x000fe200078e33ff */
[----:B------:R-:W-:-:S04]  /*14f90*/  IMAD.MOV R6, RZ, RZ, -R6 ;  /* 0x000000ffff067224 */ /* 0x000fc800078e0a06 */
[----:B------:R-:W-:Y:S01]  /*14fa0*/  IMAD R18, R2, R6, R9 ;  /* 0x0000000602127224 */ /* 0x000fe200078e0209 */
[----:B------:R-:W-:-:S05]  /*14fb0*/  LOP3.LUT R2, RZ, R2, RZ, 0x33, !PT ;  /* 0x00000002ff027212 */ /* 0x000fca00078e33ff */
[----:B------:R-:W-:Y:S01]  /*14fc0*/  IMAD.IADD R17, R5, 0x1, R2 ;  /* 0x0000000105117824 */ /* 0x000fe200078e0202 */
[----:B------:R-:W-:Y:S06]  /*14fd0*/  BRA `(.L_x_1431) ;  /* 0x00000000001c7947 */ /* 0x000fec0003800000 */
.L_x_1423:
[----:B------:R-:W-:Y:S01]  /*14fe0*/  UMOV UR4, URZ ;  /* 0x0000003f00047c82 */ /* 0x000fe20008000000 */
[----:B------:R-:W-:Y:S01]  /*14ff0*/  UMOV UR5, URZ ;  /* 0x0000003f00057c82 */ /* 0x000fe20008000000 */
[----:B------:R-:W-:Y:S01]  /*15000*/  ULDC UR6, c[0x0][0xc3c] ;  /* 0x00030f0000067ab9 */ /* 0x000fe20000000800 */
[----:B------:R-:W-:Y:S01]  /*15010*/  IMAD.MOV.U32 R16, RZ, RZ, R0 ;  /* 0x000000ffff107224 */ /* 0x000fe200078e0000 */
[----:B------:R-:W-:Y:S01]  /*15020*/  MOV R18, UR5 ;  /* 0x0000000500127c02 */ /* 0x000fe20008000f00 */
[----:B------:R-:W-:Y:S02]  /*15030*/  IMAD.U32 R17, RZ, RZ, UR4 ;  /* 0x00000004ff117e24 */ /* 0x000fe4000f8e00ff */
[----:B------:R-:W-:-:S07]  /*15040*/  IMAD.U32 R19, RZ, RZ, UR6 ;  /* 0x00000006ff137e24 */ /* 0x000fce000f8e00ff */
.L_x_1431:
[----:B------:R-:W2:Y:S01]  /*15050*/  S2R R0, SR_TID.X ;  /* 0x0000000000007919 */ /* 0x000ea20000002100 */
[----:B------:R-:W-:Y:S05]  /*15060*/  WARPSYNC.ALL ;  /* 0x0000000000007948 */ /* 0x000fea0003800000 */
[----:B------:R-:W-:Y:S01]  /*15070*/  BAR.SYNC.DEFER_BLOCKING 0x4, 0x180 ;  /* 0x0106000000007b1d */ /* 0x000fe20000010000 */
[----:B--2---:R-:W-:-:S04]  /*15080*/  LOP3.LUT R0, R0, 0x1f, RZ, 0xc0, !PT ;  /* 0x0000001f00007812 */ /* 0x004fc800078ec0ff */
[----:B------:R-:W-:-:S13]  /*15090*/  ISETP.NE.AND P0, PT, R0, RZ, PT ;  /* 0x000000ff0000720c */ /* 0x000fda0003f05270 */
[----:B------:R-:W2:Y:S01]  /*150a0*/  @!P0 S2R R3, SR_CgaCtaId ;  /* 0x0000000000038919 */ /* 0x000ea20000008800 */
[----:B------:R-:W-:-:S04]  /*150b0*/  @!P0 MOV R0, 0x400 ;  /* 0x0000040000008802 */ /* 0x000fc80000000f00 */
[----:B--2---:R-:W-:-:S05]  /*150c0*/  @!P0 LEA R22, R3, R0, 0x18 ;  /* 0x0000000003168211 */ /* 0x004fca00078ec0ff */
[----:B------:R3:W-:Y:S01]  /*150d0*/  @!P0 STS.128 [R22+0x308d0], R16 ;  /* 0x0308d01016008388 */ /* 0x0007e20000000c00 */
[----:B------:R-:W-:Y:S06]  /*150e0*/  BAR.ARV 0x5, 0x180 ;  /* 0x0146000000007b1d */ /* 0x000fec0000002000 */
.L_x_1420:
[----:B------:R-:W-:Y:S02]  /*150f0*/  ULDC UR4, c[0x0][0xc3c] ;  /* 0x00030f0000047ab9 */ /* 0x000fe40000000800 */
[----:B--2---:R-:W-:-:S13]  /*15100*/  ISETP.GE.AND P0, PT, R19, UR4, PT ;  /* 0x0000000413007c0c */ /* 0x004fda000bf06270 */
[----:B------:R-:W-:Y:S05]  /*15110*/  @!P0 BRA `(.L_x_1432) ;  /* 0xffffffb400a08947 */ /* 0x000fea000383ffff */
[----:B------:R-:W-:Y:S05]  /*15120*/  BSYNC B8 ;  /* 0x0000000000087941 */ /* 0x000fea0003800000 */
.L_x_1361:
[----:B------:R-:W2:Y:S01]  /*15130*/  LDL.LU R0, [R1+0x1c] ;  /* 0x00001c0001007983 */ /* 0x000ea20000300800 */
[----:B------:R-:W-:Y:S01]  /*15140*/  BSSY B0, `(.L_x_1433) ;  /* 0x000000b000007945 */ /* 0x000fe20003800000 */
[----:B------:R-:W4:Y:S01]  /*15150*/  S2R R5, SR_CgaCtaId ;  /* 0x0000000000057919 */ /* 0x000f220000008800 */
[----:B--2---:R-:W-:-:S05]  /*15160*/  VIADD R0, R0, 0x1 ;  /* 0x0000000100007836 */ /* 0x004fca0000000000 */
[----:B-1----:R-:W-:-:S04]  /*15170*/  LEA.HI R2, R0, R0, RZ, 0x1 ;  /* 0x0000000000027211 */ /* 0x002fc800078f08ff */
[----:B------:R-:W-:Y:S02]  /*15180*/  LOP3.LUT R3, R2, 0xfffffffe, RZ, 0xc0, !PT ;  /* 0xfffffffe02037812 */ /* 0x000fe400078ec0ff */
[----:B------:R-:W-:-:S03]  /*15190*/  MOV R2, 0x400 ;  /* 0x0000040000027802 */ /* 0x000fc60000000f00 */
[----:B------:R-:W-:Y:S01]  /*151a0*/  IMAD.IADD R0, R0, 0x1, -R3 ;  /* 0x0000000100007824 */ /* 0x000fe200078e0a03 */
[----:B----4-:R-:W-:-:S04]  /*151b0*/  LEA R4, R5, R2, 0x18 ;  /* 0x0000000205047211 */ /* 0x010fc800078ec0ff */
[----:B------:R-:W-:-:S04]  /*151c0*/  SHF.L.U32 R0, R0, 0x1f, RZ ;  /* 0x0000001f00007819 */ /* 0x000fc800000006ff */
[----:B------:R-:W1:Y:S02]  /*151d0*/  SYNCS.PHASECHK.TRANS64.TRYWAIT P0, [R4+URZ+0x30820], R0 ;  /* 0x03082000040075a7 */ /* 0x000e64000800017f */
[----:B-1----:R-:W-:Y:S05]  /*151e0*/  @!P0 BRA `(.L_x_1434) ;  /* 0x0000003400388947 */ /* 0x002fea0003800000 */
.L_x_1536:
[----:B------:R-:W-:Y:S05]  /*151f0*/  BSYNC B0 ;  /* 0x0000000000007941 */ /* 0x000fea0003800000 */
.L_x_1433:
[----:B------:R-:W-:-:S03]  /*15200*/  UMOV UR4, 0xffffffff ;  /* 0xffffffff00047882 */ /* 0x000fc60000000000 */
[----:B------:R-:W-:Y:S05]  /*15210*/  BRA.DIV UR4, `(.L_x_1435) ;  /* 0x0000003604407947 */ /* 0x000fea000b800000 */
[----:B-1----:R-:W1:Y:S02]  /*15220*/  S2R R0, SR_TID.X ;  /* 0x0000000000007919 */ /* 0x002e640000002100 */
[----:B-1----:R-:W-:-:S04]  /*15230*/  SHF.R.U32.HI R0, RZ, 0x5, R0 ;  /* 0x00000005ff007819 */ /* 0x002fc80000011600 */
[----:B------:R-:W-:-:S05]  /*15240*/  LOP3.LUT R0, R0, 0x3, RZ, 0xc0, !PT ;  /* 0x0000000300007812 */ /* 0x000fca00078ec0ff */
[----:B------:R1:W2:Y:S02]  /*15250*/  SHFL.IDX PT, R14, R0, RZ, 0x1f ;  /* 0x00001fff000e7589 */ /* 0x0002a400000e0000 */
.L_x_1539:
[----:B--2---:R-:W-:Y:S01]  /*15260*/  ISETP.NE.AND P0, PT, R14, RZ, PT ;  /* 0x000000ff0e00720c */ /* 0x004fe20003f05270 */
[----:B------:R-:W-:-:S12]  /*15270*/  BSSY B0, `(.L_x_1436) ;  /* 0x0000026000007945 */ /* 0x000fd80003800000 */
[----:B------:R-:W-:Y:S05]  /*15280*/  @P0 BRA `(.L_x_1437) ;  /* 0x0000000000900947 */ /* 0x000fea0003800000 */
[----:B------:R-:W-:-:S03]  /*15290*/  UMOV UR4, 0xffffffff ;  /* 0xffffffff00047882 */ /* 0x000fc60000000000 */
[----:B------:R-:W-:Y:S05]  /*152a0*/  BRA.DIV UR4, `(.L_x_1438) ;  /* 0x0000003604507947 */ /* 0x000fea000b800000 */
[----:B------:R-:W-:-:S13]  /*152b0*/  ELECT P6, URZ, PT ;  /* 0x00000000003f782f */ /* 0x000fda00038c0000 */
.L_x_1542:
        /* <DEDUP_REMOVED lines=8> */
.L_x_1439:
[C---:B------:R-:W-:Y:S01]  /*15340*/  IMAD R5, R25.reuse, 0x8, R4 ;  /* 0x0000000819057824 */ /* 0x040fe200078e0204 */
[----:B------:R-:W-:Y:S01]  /*15350*/  SHF.L.U32 R0, R28, 0x1f, RZ ;  /* 0x0000001f1c007819 */ /* 0x000fe200000006ff */
[----:B------:R-:W-:-:S03]  /*15360*/  VIADD R25, R25, 0x1 ;  /* 0x0000000119197836 */ /* 0x000fc60000000000 */
[----:B------:R-:W1:Y:S02]  /*15370*/  SYNCS.PHASECHK.TRANS64.TRYWAIT P1, [R5+URZ+0x30840], R0 ;  /* 0x03084000050075a7 */ /* 0x000e64000802017f */
[----:B------:R-:W-:-:S04]  /*15380*/  ISETP.NE.AND P2, PT, R25, 0x2, PT ;  /* 0x000000021900780c */ /* 0x000fc80003f45270 */
[----:B------:R-:W-:Y:S01]  /*15390*/  SEL R3, RZ, 0x1, P2 ;  /* 0x00000001ff037807 */ /* 0x000fe20001000000 */
[----:B-1----:R-:W-:Y:S08]  /*153a0*/  @!P1 BRA `(.L_x_1440) ;  /* 0x0000003400309947 */ /* 0x002ff00003800000 */
.L_x_1543:
[----:B------:R-:W-:Y:S02]  /*153b0*/  SEL R25, R25, RZ, P2 ;  /* 0x000000ff19197207 */ /* 0x000fe40001000000 */
[----:B------:R-:W-:Y:S01]  /*153c0*/  LOP3.LUT R2, R28, R3, RZ, 0x3c, !PT ;  /* 0x000000031c027212 */ /* 0x000fe200078e3cff */
[----:B------:R-:W-:Y:S06]  /*153d0*/  @!P0 BRA `(.L_x_1441) ;  /* 0x0000000000048947 */ /* 0x000fec0003800000 */
[----:B------:R-:W-:Y:S01]  /*153e0*/  BPT.TRAP 0x1 ;  /* 0x000000040000795c */ /* 0x000fe20000300000 */
.L_x_1441:
[----:B------:R-:W-:Y:S01]  /*153f0*/  IMAD R25, R25, 0x8, R4 ;  /* 0x0000000819197824 */ /* 0x000fe200078e0204 */
[----:B------:R-:W-:-:S04]  /*15400*/  SHF.L.U32 R2, R2, 0x1f, RZ ;  /* 0x0000001f02027819 */ /* 0x000fc800000006ff */
[----:B------:R-:W2:Y:S02]  /*15410*/  SYNCS.PHASECHK.TRANS64.TRYWAIT P1, [R25+URZ+0x30840], R2 ;  /* 0x03084002190075a7 */ /* 0x000ea4000802017f */
[----:B--2---:R-:W-:Y:S05]  /*15420*/  @!P1 BRA `(.L_x_1442) ;  /* 0x0000003400249947 */ /* 0x004fea0003800000 */
.L_x_1544:
[----:B------:R-:W-:Y:S05]  /*15430*/  @!P0 BRA `(.L_x_1443) ;  /* 0x0000000000048947 */ /* 0x000fea0003800000 */
[----:B------:R-:W-:Y:S01]  /*15440*/  BPT.TRAP 0x1 ;  /* 0x000000040000795c */ /* 0x000fe20000300000 */
.L_x_1443:
[----:B------:R-:W4:Y:S02]  /*15450*/  SYNCS.PHASECHK.TRANS64.TRYWAIT P1, [R5+URZ+0x30860], R0 ;  /* 0x03086000050075a7 */ /* 0x000f24000802017f */
[----:B----4-:R-:W-:Y:S05]  /*15460*/  @!P1 BRA `(.L_x_1444) ;  /* 0x0000003400289947 */ /* 0x010fea0003800000 */
.L_x_1545:
[----:B------:R-:W-:Y:S05]  /*15470*/  @!P0 BRA `(.L_x_1445) ;  /* 0x0000000000048947 */ /* 0x000fea0003800000 */
[----:B------:R-:W-:Y:S01]  /*15480*/  BPT.TRAP 0x1 ;  /* 0x000000040000795c */ /* 0x000fe20000300000 */
.L_x_1445:
[----:B------:R0:W0:Y:S02]  /*15490*/  SYNCS.PHASECHK.TRANS64.TRYWAIT P0, [R25+URZ+0x30860], R2 ;  /* 0x03086002190075a7 */ /* 0x000024000800017f */
[----:B0-----:R-:W-:Y:S05]  /*154a0*/  @!P0 NANOSLEEP.SYNCS 0x989680 ;  /* 0x009896800000895d */ /* 0x001fea0003900000 */
[----:B------:R-:W0:Y:S02]  /*154b0*/  @!P0 SYNCS.PHASECHK.TRANS64 P0, [R25+URZ+0x30860], R2 ;  /* 0x03086002190085a7 */ /* 0x000e24000800007f */
[----:B0-----:R-:W-:Y:S05]  /*154c0*/  @!P0 BRA `(.L_x_1445) ;  /* 0xfffffffc00f08947 */ /* 0x001fea000383ffff */
.L_x_1437:
[----:B------:R-:W-:Y:S05]  /*154d0*/  BSYNC B0 ;  /* 0x0000000000007941 */ /* 0x000fea0003800000 */
.L_x_1436:
[----:B------:R-:W-:Y:S05]  /*154e0*/  EXIT ;  /* 0x000000000000794d */ /* 0x000fea0003800000 */
.L_x_1255:
[----:B0-----:R-:W-:-:S04]  /*154f0*/  IMAD.U32 R3, RZ, RZ, UR40 ;  /* 0x00000028ff037e24 */ /* 0x001fc8000f8e00ff */
[----:B------:R0:W1:Y:S03]  /*15500*/  SYNCS.PHASECHK.TRANS64.TRYWAIT P1, [R3+URZ+0x30800], R0 ;  /* 0x03080000030075a7 */ /* 0x000066000802017f */
[----:B-1----:R-:W-:Y:S05]  /*15510*/  @!P1 NANOSLEEP.SYNCS 0x989680 ;  /* 0x009896800000995d */ /* 0x002fea0003900000 */
[----:B------:R-:W1:Y:S02]  /*15520*/  @!P1 SYNCS.PHASECHK.TRANS64 P1, [R3+URZ+0x30800], R0 ;  /* 0x03080000030095a7 */ /* 0x000e64000802007f */
[----:B-1----:R-:W-:Y:S05]  /*15530*/  @!P1 BRA `(.L_x_1255) ;  /* 0xfffffffc00ec9947 */ /* 0x002fea000383ffff */
[----:B------:R-:W-:Y:S05]  /*15540*/  BRA `(.L_x_1446) ;  /* 0xfffffec800307947 */ /* 0x000fea000383ffff */
.L_x_1259:
[----:B-1----:R1:W2:Y:S02]  /*15550*/  SYNCS.PHASECHK.TRANS64.TRYWAIT P1, [R3+URZ+0x30830], R0 ;  /* 0x03083000030075a7 */ /* 0x0022a4000802017f */
[----:B--2---:R-:W-:Y:S05]  /*15560*/  @!P1 NANOSLEEP.SYNCS 0x989680 ;  /* 0x009896800000995d */ /* 0x004fea0003900000 */
[----:B------:R-:W2:Y:S02]  /*15570*/  @!P1 SYNCS.PHASECHK.TRANS64 P1, [R3+URZ+0x30830], R0 ;  /* 0x03083000030095a7 */ /* 0x000ea4000802007f */
[----:B--2---:R-:W-:Y:S05]  /*15580*/  @!P1 BRA `(.L_x_1259) ;  /* 0xfffffffc00f09947 */ /* 0x004fea000383ffff */
[----:B------:R-:W-:Y:S05]  /*15590*/  BRA `(.L_x_1258) ;  /* 0xfffffec8004c7947 */ /* 0x000fea000383ffff */
.L_x_1276:
[----:B-1----:R-:W-:-:S04]  /*155a0*/  IMAD.U32 R4, RZ, RZ, UR6 ;  /* 0x00000006ff047e24 */ /* 0x002fc8000f8e00ff */
[----:B------:R1:W2:Y:S03]  /*155b0*/  SYNCS.PHASECHK.TRANS64.TRYWAIT P1, [R4+URZ+0x30830], R3 ;  /* 0x03083003040075a7 */ /* 0x0002a6000802017f */
[----:B--2---:R-:W-:Y:S05]  /*155c0*/  @!P1 NANOSLEEP.SYNCS 0x989680 ;  /* 0x009896800000995d */ /* 0x004fea0003900000 */
[----:B------:R-:W2:Y:S02]  /*155d0*/  @!P1 SYNCS.PHASECHK.TRANS64 P1, [R4+URZ+0x30830], R3 ;  /* 0x03083003040095a7 */ /* 0x000ea4000802007f */
[----:B--2---:R-:W-:Y:S05]  /*155e0*/  @!P1 BRA `(.L_x_1276) ;  /* 0xfffffffc00ec9947 */ /* 0x004fea000383ffff */
[----:B------:R-:W-:Y:S05]  /*155f0*/  BRA `(.L_x_1275) ;  /* 0xfffffef000707947 */ /* 0x000fea000383ffff */
.L_x_1280:
[----:B01----:R-:W-:-:S04]  /*15600*/  IMAD.U32 R3, RZ, RZ, UR5 ;  /* 0x00000005ff037e24 */ /* 0x003fc8000f8e00ff */
[----:B------:R0:W1:Y:S03]  /*15610*/  SYNCS.PHASECHK.TRANS64.TRYWAIT P1, [R3+URZ+0x30850], R0 ;  /* 0x03085000030075a7 */ /* 0x000066000802017f */
[----:B-1----:R-:W-:Y:S05]  /*15620*/  @!P1 NANOSLEEP.SYNCS 0x989680 ;  /* 0x009896800000995d */ /* 0x002fea0003900000 */
[----:B------:R-:W1:Y:S02]  /*15630*/  @!P1 SYNCS.PHASECHK.TRANS64 P1, [R3+URZ+0x30850], R0 ;  /* 0x03085000030095a7 */ /* 0x000e64000802007f */
[----:B-1----:R-:W-:Y:S05]  /*15640*/  @!P1 BRA `(.L_x_1280) ;  /* 0xfffffffc00ec9947 */ /* 0x002fea000383ffff */
[----:B------:R-:W-:Y:S05]  /*15650*/  BRA `(.L_x_1279) ;  /* 0xffffff0000087947 */ /* 0x000fea000383ffff */
.L_x_1299:
[----:B-1----:R-:W-:-:S04]  /*15660*/  IMAD.U32 R4, RZ, RZ, UR6 ;  /* 0x00000006ff047e24 */ /* 0x002fc8000f8e00ff */
[----:B------:R1:W2:Y:S03]  /*15670*/  SYNCS.PHASECHK.TRANS64.TRYWAIT P1, [R4+URZ+0x30830], R3 ;  /* 0x03083003040075a7 */ /* 0x0002a6000802017f */
[----:B--2---:R-:W-:Y:S05]  /*15680*/  @!P1 NANOSLEEP.SYNCS 0x989680 ;  /* 0x009896800000995d */ /* 0x004fea0003900000 */
[----:B------:R-:W2:Y:S02]  /*15690*/  @!P1 SYNCS.PHASECHK.TRANS64 P1, [R4+URZ+0x30830], R3 ;  /* 0x03083003040095a7 */ /* 0x000ea4000802007f */
[----:B--2---:R-:W-:Y:S05]  /*156a0*/  @!P1 BRA `(.L_x_1299) ;  /* 0xfffffffc00ec9947 */ /* 0x004fea000383ffff */
[----:B------:R-:W-:Y:S05]  /*156b0*/  BRA `(.L_x_1298) ;  /* 0xffffff1800fc7947 */ /* 0x000fea000383ffff */
.L_x_1303:
[----:B01----:R-:W-:-:S04]  /*156c0*/  IMAD.U32 R3, RZ, RZ, UR5 ;  /* 0x00000005ff037e24 */ /* 0x003fc8000f8e00ff */
[----:B------:R0:W1:Y:S03]  /*156d0*/  SYNCS.PHASECHK.TRANS64.TRYWAIT P1, [R3+URZ+0x30850], R0 ;  /* 0x03085000030075a7 */ /* 0x000066000802017f */
[----:B-1----:R-:W-:Y:S05]  /*156e0*/  @!P1 NANOSLEEP.SYNCS 0x989680 ;  /* 0x009896800000995d */ /* 0x002fea0003900000 */
[----:B------:R-:W1:Y:S02]  /*156f0*/  @!P1 SYNCS.PHASECHK.TRANS64 P1, [R3+URZ+0x30850], R0 ;  /* 0x03085000030095a7 */ /* 0x000e64000802007f */
[----:B-1----:R-:W-:Y:S05]  /*15700*/  @!P1 BRA `(.L_x_1303) ;  /* 0xfffffffc00ec9947 */ /* 0x002fea000383ffff */
[----:B------:R-:W-:Y:S05]  /*15710*/  BRA `(.L_x_1302) ;  /* 0xffffff2800947947 */ /* 0x000fea000383ffff */
.L_x_1311:
[----:B-1----:R-:W-:-:S04]  /*15720*/  IMAD.U32 R4, RZ, RZ, UR5 ;  /* 0x00000005ff047e24 */ /* 0x002fc8000f8e00ff */
[----:B------:R1:W2:Y:S03]  /*15730*/  SYNCS.PHASECHK.TRANS64.TRYWAIT P1, [R4+URZ+0x30830], R3 ;  /* 0x03083003040075a7 */ /* 0x0002a6000802017f */
[----:B--2---:R-:W-:Y:S05]  /*15740*/  @!P1 NANOSLEEP.SYNCS 0x989680 ;  /* 0x009896800000995d */ /* 0x004fea0003900000 */
[----:B------:R-:W2:Y:S02]  /*15750*/  @!P1 SYNCS.PHASECHK.TRANS64 P1, [R4+URZ+0x30830], R3 ;  /* 0x03083003040095a7 */ /* 0x000ea4000802007f */
[----:B--2---:R-:W-:Y:S05]  /*15760*/  @!P1 BRA `(.L_x_1311) ;  /* 0xfffffffc00ec9947 */ /* 0x004fea000383ffff */
[----:B------:R-:W-:Y:S05]  /*15770*/  BRA `(.L_x_1310) ;  /* 0xffffff38002c7947 */ /* 0x000fea000383ffff */
.L_x_1315:
[----:B01----:R-:W-:-:S04]  /*15780*/  IMAD.U32 R3, RZ, RZ, UR5 ;  /* 0x00000005ff037e24 */ /* 0x003fc8000f8e00ff */
[----:B------:R0:W1:Y:S03]  /*15790*/  SYNCS.PHASECHK.TRANS64.TRYWAIT P1, [R3+URZ+0x30850], R0 ;  /* 0x03085000030075a7 */ /* 0x000066000802017f */
[----:B-1----:R-:W-:Y:S05]  /*157a0*/  @!P1 NANOSLEEP.SYNCS 0x989680 ;  /* 0x009896800000995d */ /* 0x002fea0003900000 */
[----:B------:R-:W1:Y:S02]  /*157b0*/  @!P1 SYNCS.PHASECHK.TRANS64 P1, [R3+URZ+0x30850], R0 ;  /* 0x03085000030095a7 */ /* 0x000e64000802007f */
[----:B-1----:R-:W-:Y:S05]  /*157c0*/  @!P1 BRA `(.L_x_1315) ;  /* 0xfffffffc00ec9947 */ /* 0x002fea000383ffff */
[----:B------:R-:W-:Y:S05]  /*157d0*/  BRA `(.L_x_1314) ;  /* 0xffffff4400c47947 */ /* 0x000fea000383ffff */
.L_x_1330:
[----:B-1----:R-:W-:-:S04]  /*157e0*/  IMAD.U32 R7, RZ, RZ, UR5 ;  /* 0x00000005ff077e24 */ /* 0x002fc8000f8e00ff */
[----:B------:R1:W2:Y:S03]  /*157f0*/  SYNCS.PHASECHK.TRANS64.TRYWAIT P1, [R7+URZ+0x30850], R0 ;  /* 0x03085000070075a7 */ /* 0x0002a6000802017f */
[----:B--2---:R-:W-:Y:S05]  /*15800*/  @!P1 NANOSLEEP.SYNCS 0x989680 ;  /* 0x009896800000995d */ /* 0x004fea0003900000 */
[----:B------:R-:W2:Y:S02]  /*15810*/  @!P1 SYNCS.PHASECHK.TRANS64 P1, [R7+URZ+0x30850], R0 ;  /* 0x03085000070095a7 */ /* 0x000ea4000802007f */
[----:B--2---:R-:W-:Y:S05]  /*15820*/  @!P1 BRA `(.L_x_1330) ;  /* 0xfffffffc00ec9947 */ /* 0x004fea000383ffff */
[----:B------:R-:W-:Y:S05]  /*15830*/  BRA `(.L_x_1329) ;  /* 0xffffff6400ec7947 */ /* 0x000fea000383ffff */
.L_x_1381:
[----:B------:R-:W1:Y:S01]  /*15840*/  S2R R17, SR_TID.X ;  /* 0x0000000000117919 */ /* 0x000e620000002100 */
[----:B------:R-:W-:Y:S01]  /*15850*/  BSSY B0, `(.L_x_1447) ;  /* 0x000000a000007945 */ /* 0x000fe20003800000 */
[----:B------:R-:W-:Y:S02]  /*15860*/  IMAD.MOV.U32 R12, RZ, RZ, RZ ;  /* 0x000000ffff0c7224 */ /* 0x000fe400078e00ff */
[----:B------:R-:W-:Y:S02]  /*15870*/  IMAD.MOV.U32 R11, RZ, RZ, 0x1f ;  /* 0x0000001fff0b7424 */ /* 0x000fe400078e00ff */
[----:B------:R-:W-:Y:S01]  /*15880*/  IMAD.MOV.U32 R15, RZ, RZ, -0x1 ;  /* 0xffffffffff0f7424 */ /* 0x000fe200078e00ff */
[----:B-1----:R-:W-:-:S04]  /*15890*/  SHF.R.U32.HI R17, RZ, 0x5, R17 ;  /* 0x00000005ff117819 */ /* 0x002fc80000011611 */
[----:B------:R-:W-:-:S04]  /*158a0*/  LOP3.LUT R17, R17, 0x3, RZ, 0xc0, !PT ;  /* 0x0000000311117812 */ /* 0x000fc800078ec0ff */
[----:B------:R-:W-:-:S07]  /*158b0*/  MOV R13, R17 ;  /* 0x00000011000d7202 */ /* 0x000fce0000000f00 */
[----:B0----5:R-:W-:Y:S05]  /*158c0*/  WARPSYNC.COLLECTIVE R15, `(.L_x_1448) ;  /* 0x000000000f087348 */ /* 0x021fea0003c00000 */
[----:B------:R1:W2:Y:S02]  /*158d0*/  SHFL.IDX P6, R14, R13, R12, R11 ;  /* 0x0000000c0d0e7389 */ /* 0x0002a400000c000b */
[----:B012--5:R-:W-:Y:S01]  /*158e0*/  ENDCOLLECTIVE ;  /* 0x000000000000791b */ /* 0x027fe20003800000 */
.L_x_1448:
[----:B------:R-:W-:Y:S05]  /*158f0*/  BSYNC B0 ;  /* 0x0000000000007941 */ /* 0x000fea0003800000 */
.L_x_1447:
[----:B------:R-:W-:Y:S05]  /*15900*/  BRA `(.L_x_1449) ;  /* 0xffffffbc00507947 */ /* 0x000fea000383ffff */
.L_x_1384:
[----:B0-----:R0:W1:Y:S02]  /*15910*/  SYNCS.PHASECHK.TRANS64.TRYWAIT P0, [R6+URZ+0x30840], R2 ;  /* 0x03084002060075a7 */ /* 0x001064000800017f */
[----:B-1----:R-:W-:Y:S05]  /*15920*/  @!P0 NANOSLEEP.SYNCS 0x989680 ;  /* 0x009896800000895d */ /* 0x002fea0003900000 */
[----:B------:R-:W1:Y:S02]  /*15930*/  @!P0 SYNCS.PHASECHK.TRANS64 P0, [R6+URZ+0x30840], R2 ;  /* 0x03084002060085a7 */ /* 0x000e64000800007f */
[----:B-1----:R-:W-:Y:S05]  /*15940*/  @!P0 BRA `(.L_x_1384) ;  /* 0xfffffffc00f08947 */ /* 0x002fea000383ffff */
[----:B------:R-:W-:Y:S05]  /*15950*/  BRA `(.L_x_1450) ;  /* 0xffffffc000547947 */ /* 0x000fea000383ffff */
.L_x_1385:
        /* <DEDUP_REMOVED lines=8> */
.L_x_1452:
[----:B------:R-:W-:Y:S05]  /*159e0*/  BSYNC B0 ;  /* 0x0000000000007941 */ /* 0x000fea0003800000 */
.L_x_1451:
        /* <DEDUP_REMOVED lines=9> */
.L_x_1453:
[----:B------:R-:W-:Y:S01]  /*15a80*/  MOV R13, R0 ;  /* 0x00000000000d7202 */ /* 0x000fe20000000f00 */
[----:B------:R-:W-:Y:S02]  /*15a90*/  IMAD.MOV.U32 R12, RZ, RZ, 0x1 ;  /* 0x00000001ff0c7424 */ /* 0x000fe400078e00ff */
[----:B------:R-:W-:-:S07]  /*15aa0*/  IMAD.MOV.U32 R3, RZ, RZ, R14 ;  /* 0x000000ffff037224 */ /* 0x000fce00078e000e */
[----:B------:R-:W-:Y:S05]  /*15ab0*/  WARPSYNC.COLLECTIVE R15, `(.L_x_1454) ;  /* 0x000000000f087348 */ /* 0x000fea0003c00000 */
[----:B------:R0:W1:Y:S02]  /*15ac0*/  SHFL.IDX P6, R14, R13, R12, R11 ;  /* 0x0000000c0d0e7389 */ /* 0x00006400000c000b */
[----:B01----:R-:W-:Y:S01]  /*15ad0*/  ENDCOLLECTIVE ;  /* 0x000000000000791b */ /* 0x003fe20003800000 */
.L_x_1454:
[----:B------:R-:W-:-:S05]  /*15ae0*/  @P0 LEA R3, P1, R34, R3, 0x1 ;  /* 0x0000000322030211 */ /* 0x000fca00078208ff */
[----:B------:R-:W-:-:S05]  /*15af0*/  @P0 IMAD.X R2, RZ, RZ, R2, P1 ;  /* 0x000000ffff020224 */ /* 0x000fca00008e0602 */
[----:B------:R-:W-:Y:S01]  /*15b00*/  @P0 LOP3.LUT R3, R3, R2, RZ, 0x3c, !PT ;  /* 0x0000000203030212 */ /* 0x000fe200078e3cff */
[----:B------:R-:W-:-:S03]  /*15b10*/  IMAD.MOV.U32 R13, RZ, RZ, R4 ;  /* 0x000000ffff0d7224 */ /* 0x000fc600078e0004 */
[----:B------:R-:W-:-:S04]  /*15b20*/  @P0 LOP3.LUT R2, R3, R2, RZ, 0x3c, !PT ;  /* 0x0000000203020212 */ /* 0x000fc800078e3cff */
[----:B------:R-:W-:Y:S01]  /*15b30*/  @P0 LOP3.LUT R3, R3, R2, RZ, 0x3c, !PT ;  /* 0x0000000203030212 */ /* 0x000fe200078e3cff */
[----:B------:R-:W-:-:S07]  /*15b40*/  IMAD.MOV.U32 R8, RZ, RZ, R14 ;  /* 0x000000ffff087224 */ /* 0x000fce00078e000e */
[----:B------:R-:W-:Y:S05]  /*15b50*/  WARPSYNC.COLLECTIVE R15, `(.L_x_1455) ;  /* 0x000000000f087348 */ /* 0x000fea0003c00000 */
[----:B------:R0:W1:Y:S02]  /*15b60*/  SHFL.IDX P6, R14, R13, R12, R11 ;  /* 0x0000000c0d0e7389 */ /* 0x00006400000c000b */
[----:B01----:R-:W-:Y:S01]  /*15b70*/  ENDCOLLECTIVE ;  /* 0x000000000000791b */ /* 0x003fe20003800000 */
.L_x_1455:
[----:B------:R-:W-:Y:S01]  /*15b80*/  @!PT LDS RZ, [RZ] ;  /* 0x00000000fffff984 */ /* 0x000fe20000000800 */
[----:B------:R-:W-:Y:S01]  /*15b90*/  @!PT LDS RZ, [RZ] ;  /* 0x00000000fffff984 */ /* 0x000fe20000000800 */
[----:B------:R-:W-:Y:S01]  /*15ba0*/  @!PT LDS RZ, [RZ] ;  /* 0x00000000fffff984 */ /* 0x000fe20000000800 */
[----:B------:R-:W-:Y:S04]  /*15bb0*/  @P0 LDGSTS.E.BYPASS.LTC128B.128 [R9+0x20400], desc[UR36][R2.64], !P5 ;  /* 0x2040000002090fae */ /* 0x000fe8000e901d64 */
[----:B------:R-:W-:Y:S04]  /*15bc0*/  @P0 LDGSTS.E.BYPASS.LTC128B.128 [R9+0x22400], desc[UR36][R2.64+0x80], !P4 ;  /* 0x2240008002090fae */ /* 0x000fe8000e101d64 */
[----:B------:R-:W-:Y:S01]  /*15bd0*/  @P0 LDGSTS.E.BYPASS.LTC128B.128 [R9+0x24400], desc[UR36][R2.64+0x100], !P3 ;  /* 0x2440010002090fae */ /* 0x000fe2000d901d64 */
[----:B------:R-:W-:Y:S02]  /*15be0*/  IMAD.MOV.U32 R13, RZ, RZ, R0 ;  /* 0x000000ffff0d7224 */ /* 0x000fe400078e0000 */
[----:B------:R-:W-:Y:S01]  /*15bf0*/  IMAD.MOV.U32 R12, RZ, RZ, 0x2 ;  /* 0x00000002ff0c7424 */ /* 0x000fe200078e00ff */
[----:B------:R0:W-:Y:S01]  /*15c00*/  @P0 LDGSTS.E.BYPASS.LTC128B.128 [R9+0x26400], desc[UR36][R2.64+0x180], !P2 ;  /* 0x2640018002090fae */ /* 0x0001e2000d101d64 */
[----:B------:R-:W-:Y:S01]  /*15c10*/  ISETP.GE.AND P0, PT, R5, 0x11, PT ;  /* 0x000000110500780c */ /* 0x000fe20003f06270 */
[----:B0-----:R-:W-:-:S12]  /*15c20*/  IMAD.MOV.U32 R2, RZ, RZ, R14 ;  /* 0x000000ffff027224 */ /* 0x001fd800078e000e */
[----:B------:R-:W-:Y:S05]  /*15c30*/  WARPSYNC.COLLECTIVE R15, `(.L_x_1456) ;  /* 0x000000000f087348 */ /* 0x000fea0003c00000 */
[----:B------:R0:W1:Y:S02]  /*15c40*/  SHFL.IDX P6, R14, R13, R12, R11 ;  /* 0x0000000c0d0e7389 */ /* 0x00006400000c000b */
[----:B01----:R-:W-:Y:S01]  /*15c50*/  ENDCOLLECTIVE ;  /* 0x000000000000791b */ /* 0x003fe20003800000 */
.L_x_1456:
        /* <DEDUP_REMOVED lines=16> */
.L_x_1457:
[----:B------:R-:W-:Y:S02]  /*15d60*/  @P0 IMAD R9, R7, 0x2, R22 ;  /* 0x0000000207090824 */ /* 0x000fe400078e0216 */
[----:B------:R-:W-:Y:S02]  /*15d70*/  IMAD.MOV.U32 R13, RZ, RZ, R0 ;  /* 0x000000ffff0d7224 */ /* 0x000fe400078e0000 */
[----:B------:R-:W-:Y:S02]  /*15d80*/  IMAD.MOV.U32 R12, RZ, RZ, 0x3 ;  /* 0x00000003ff0c7424 */ /* 0x000fe400078e00ff */
[----:B------:R-:W-:-:S07]  /*15d90*/  IMAD.MOV.U32 R2, RZ, RZ, R14 ;  /* 0x000000ffff027224 */ /* 0x000fce00078e000e */
[----:B------:R-:W-:Y:S05]  /*15da0*/  WARPSYNC.COLLECTIVE R15, `(.L_x_1458) ;  /* 0x000000000f087348 */ /* 0x000fea0003c00000 */
[----:B------:R0:W1:Y:S02]  /*15db0*/  SHFL.IDX P6, R14, R13, R12, R11 ;  /* 0x0000000c0d0e7389 */ /* 0x00006400000c000b */
[----:B01----:R-:W-:Y:S01]  /*15dc0*/  ENDCOLLECTIVE ;  /* 0x000000000000791b */ /* 0x003fe20003800000 */
.L_x_1458:
        /* <DEDUP_REMOVED lines=9> */
[----:B------:R-:W-:-:S03]  /*15e60*/  MOV R8, R14 ;  /* 0x0000000e00087202 */ /* 0x000fc60000000f00 */
[----:B------:R0:W-:Y:S04]  /*15e70*/  @P0 LDGSTS.E.BYPASS.LTC128B.128 [R9+0x27400], desc[UR36][R2.64+0x180], !P2 ;  /* 0x2740018002090fae */ /* 0x0001e8000d101d64 */
[----:B0-----:R-:W-:Y:S05]  /*15e80*/  WARPSYNC.COLLECTIVE R15, `(.L_x_1459) ;  /* 0x000000000f087348 */ /* 0x001fea0003c00000 */
[----:B------:R1:W2:Y:S02]  /*15e90*/  SHFL.IDX P6, R14, R13, R12, R11 ;  /* 0x0000000c0d0e7389 */ /* 0x0002a400000c000b */
[----:B012---:R-:W-:Y:S01]  /*15ea0*/  ENDCOLLECTIVE ;  /* 0x000000000000791b */ /* 0x007fe20003800000 */
.L_x_1459:
[----:B------:R-:W-:Y:S01]  /*15eb0*/  IMAD.MOV.U32 R2, RZ, RZ, R14 ;  /* 0x000000ffff027224 */ /* 0x000fe200078e000e */
[----:B------:R-:W-:Y:S06]  /*15ec0*/  BRA `(.L_x_1460) ;  /* 0xffffffc000047947 */ /* 0x000fec000383ffff */
.L_x_1390:
[----:B------:R-:W-:Y:S02]  /*15ed0*/  IMAD.MOV.U32 R13, RZ, RZ, R0 ;  /* 0x000000ffff0d7224 */ /* 0x000fe400078e0000 */
[----:B------:R-:W-:Y:S02]  /*15ee0*/  IMAD.MOV.U32 R12, RZ, RZ, RZ ;  /* 0x000000ffff0c7224 */ /* 0x000fe400078e00ff */
[----:B------:R-:W-:Y:S02]  /*15ef0*/  IMAD.MOV.U32 R11, RZ, RZ, 0x181f ;  /* 0x0000181fff0b7424 */ /* 0x000fe400078e00ff */
[----:B------:R-:W-:Y:S02]  /*15f00*/  IMAD.MOV.U32 R15, RZ, RZ, -0x1 ;  /* 0xffffffffff0f7424 */ /* 0x000fe400078e00ff */
[----:B------:R-:W-:Y:S02]  /*15f10*/  IMAD R5, R29, R6, RZ ;  /* 0x000000061d057224 */ /* 0x000fe400078e02ff */
[----:B------:R-:W-:-:S07]  /*15f20*/  IMAD.IADD R27, R8, 0x1, R27 ;  /* 0x00000001081b7824 */ /* 0x000fce00078e021b */
[----:B------:R-:W-:Y:S05]  /*15f30*/  WARPSYNC.COLLECTIVE R15, `(.L_x_1461) ;  /* 0x000000000f087348 */ /* 0x000fea0003c00000 */
[----:B------:R0:W1:Y:S02]  /*15f40*/  SHFL.IDX P6, R14, R13, R12, R11 ;  /* 0x0000000c0d0e7389 */ /* 0x00006400000c000b */
[----:B01----:R-:W-:Y:S01]  /*15f50*/  ENDCOLLECTIVE ;  /* 0x000000000000791b */ /* 0x003fe20003800000 */
.L_x_1461:
[----:B------:R-:W-:Y:S01]  /*15f60*/  ISETP.GE.AND P0, PT, R27, R5, PT ;  /* 0x000000051b00720c */ /* 0x000fe20003f06270 */
[----:B------:R-:W-:Y:S02]  /*15f70*/  IMAD.MOV.U32 R13, RZ, RZ, R4 ;  /* 0x000000ffff0d7224 */ /* 0x000fe400078e0004 */
[----:B------:R-:W-:-:S10]  /*15f80*/  IMAD.MOV.U32 R2, RZ, RZ, R14 ;  /* 0x000000ffff027224 */ /* 0x000fd400078e000e */
[----:B------:R-:W-:Y:S05]  /*15f90*/  WARPSYNC.COLLECTIVE R15, `(.L_x_1462) ;  /* 0x000000000f087348 */ /* 0x000fea0003c00000 */
[----:B------:R0:W1:Y:S02]  /*15fa0*/  SHFL.IDX P6, R14, R13, R12, R11 ;  /* 0x0000000c0d0e7389 */ /* 0x00006400000c000b */
[----:B01----:R-:W-:Y:S01]  /*15fb0*/  ENDCOLLECTIVE ;  /* 0x000000000000791b */ /* 0x003fe20003800000 */
.L_x_1462:
[----:B------:R-:W-:Y:S02]  /*15fc0*/  IMAD.MOV.U32 R13, RZ, RZ, R0 ;  /* 0x000000ffff0d7224 */ /* 0x000fe400078e0000 */
[----:B------:R-:W-:Y:S02]  /*15fd0*/  IMAD.MOV.U32 R12, RZ, RZ, 0x1 ;  /* 0x00000001ff0c7424 */ /* 0x000fe400078e00ff */
[----:B------:R-:W-:-:S07]  /*15fe0*/  IMAD.MOV.U32 R3, RZ, RZ, R14 ;  /* 0x000000ffff037224 */ /* 0x000fce00078e000e */
[----:B------:R-:W-:Y:S05]  /*15ff0*/  WARPSYNC.COLLECTIVE R15, `(.L_x_1463) ;  /* 0x000000000f087348 */ /* 0x000fea0003c00000 */
[----:B------:R0:W1:Y:S02]  /*16000*/  SHFL.IDX P6, R14, R13, R12, R11 ;  /* 0x0000000c0d0e7389 */ /* 0x00006400000c000b */
[----:B01----:R-:W-:Y:S01]  /*16010*/  ENDCOLLECTIVE ;  /* 0x000000000000791b */ /* 0x003fe20003800000 */
.L_x_1463:
[----:B------:R-:W-:-:S05]  /*16020*/  @!P0 LEA R6, P5, R34, R3, 0x1 ;  /* 0x0000000322068211 */ /* 0x000fca00078a08ff */
[----:B------:R-:W-:Y:S02]  /*16030*/  @!P0 IMAD.X R3, RZ, RZ, R2, P5 ;  /* 0x000000ffff038224 */ /* 0x000fe400028e0602 */
[----:B------:R-:W-:Y:S02]  /*16040*/  @!P0 IMAD.MOV.U32 R2, RZ, RZ, R6 ;  /* 0x000000ffff028224 */ /* 0x000fe400078e0006 */
[----:B------:R-:W-:Y:S02]  /*16050*/  VIADD R6, R27, 0x10 ;  /* 0x000000101b067836 */ /* 0x000fe40000000000 */
[----:B------:R-:W-:Y:S01]  /*16060*/  IMAD.MOV.U32 R13, RZ, RZ, R4 ;  /* 0x000000ffff0d7224 */ /* 0x000fe200078e0004 */
[----:B------:R-:W-:Y:S01]  /*16070*/  @!PT LDS RZ, [RZ] ;  /* 0x00000000fffff984 */ /* 0x000fe20000000800 */
[----:B------:R-:W-:Y:S01]  /*16080*/  @!PT LDS RZ, [RZ] ;  /* 0x00000000fffff984 */ /* 0x000fe20000000800 */
[----:B------:R-:W-:Y:S01]  /*16090*/  @!PT LDS RZ, [RZ] ;  /* 0x00000000fffff984 */ /* 0x000fe20000000800 */
[----:B------:R-:W-:Y:S04]  /*160a0*/  @!P0 LDGSTS.E.BYPASS.LTC128B.128 [R33+0x10400], desc[UR36][R2.64], !P4 ;  /* 0x1040000002218fae */ /* 0x000fe8000e101d64 */
[----:B------:R-:W-:Y:S04]  /*160b0*/  @!P0 LDGSTS.E.BYPASS.LTC128B.128 [R33+0x14400], desc[UR36][R2.64+0x80], !P3 ;  /* 0x1440008002218fae */ /* 0x000fe8000d901d64 */
[----:B------:R-:W-:Y:S04]  /*160c0*/  @!P0 LDGSTS.E.BYPASS.LTC128B.128 [R33+0x18400], desc[UR36][R2.64+0x100], !P2 ;  /* 0x1840010002218fae */ /* 0x000fe8000d101d64 */
[----:B------:R0:W-:Y:S01]  /*160d0*/  @!P0 LDGSTS.E.BYPASS.LTC128B.128 [R33+0x1c400], desc[UR36][R2.64+0x180], !P1 ;  /* 0x1c40018002218fae */ /* 0x0001e2000c901d64 */
[----:B------:R-:W-:-:S02]  /*160e0*/  ISETP.GE.AND P0, PT, R6, R5, PT ;  /* 0x000000050600720c */ /* 0x000fc40003f06270 */
[----:B0-----:R-:W-:-:S11]  /*160f0*/  MOV R2, R14 ;  /* 0x0000000e00027202 */ /* 0x001fd60000000f00 */
[----:B------:R-:W-:Y:S05]  /*16100*/  WARPSYNC.COLLECTIVE R15, `(.L_x_1464) ;  /* 0x000000000f087348 */ /* 0x000fea0003c00000 */
[----:B------:R0:W1:Y:S02]  /*16110*/  SHFL.IDX P6, R14, R13, R12, R11 ;  /* 0x0000000c0d0e7389 */ /* 0x00006400000c000b */
[----:B01----:R-:W-:Y:S01]  /*16120*/  ENDCOLLECTIVE ;  /* 0x000000000000791b */ /* 0x003fe20003800000 */
.L_x_1464:
[----:B------:R-:W-:Y:S02]  /*16130*/  IMAD.MOV.U32 R13, RZ, RZ, R0 ;  /* 0x000000ffff0d7224 */ /* 0x000fe400078e0000 */
[----:B------:R-:W-:Y:S02]  /*16140*/  IMAD.MOV.U32 R12, RZ, RZ, 0x2 ;  /* 0x00000002ff0c7424 */ /* 0x000fe400078e00ff */
[----:B------:R-:W-:-:S07]  /*16150*/  IMAD.MOV.U32 R3, RZ, RZ, R14 ;  /* 0x000000ffff037224 */ /* 0x000fce00078e000e */
[----:B------:R-:W-:Y:S05]  /*16160*/  WARPSYNC.COLLECTIVE R15, `(.L_x_1465) ;  /* 0x000000000f087348 */ /* 0x000fea0003c00000 */
[----:B------:R0:W1:Y:S02]  /*16170*/  SHFL.IDX P6, R14, R13, R12, R11 ;  /* 0x0000000c0d0e7389 */ /* 0x00006400000c000b */
[----:B01----:R-:W-:Y:S01]  /*16180*/  ENDCOLLECTIVE ;  /* 0x000000000000791b */ /* 0x003fe20003800000 */
.L_x_1465:
[----:B------:R-:W-:-:S05]  /*16190*/  @!P0 LEA R6, P5, R34, R3, 0x1 ;  /* 0x0000000322068211 */ /* 0x000fca00078a08ff */
[----:B------:R-:W-:Y:S02]  /*161a0*/  @!P0 IMAD.X R7, RZ, RZ, R2, P5 ;  /* 0x000000ffff078224 */ /* 0x000fe400028e0602 */
[----:B------:R-:W-:Y:S02]  /*161b0*/  @!P0 IMAD.MOV.U32 R2, RZ, RZ, R6 ;  /* 0x000000ffff028224 */ /* 0x000fe400078e0006 */
[----:B------:R-:W-:Y:S02]  /*161c0*/  @!P0 IMAD.MOV.U32 R3, RZ, RZ, R7 ;  /* 0x000000ffff038224 */ /* 0x000fe400078e0007 */
[----:B------:R-:W-:Y:S02]  /*161d0*/  IMAD.MOV.U32 R13, RZ, RZ, R4 ;  /* 0x000000ffff0d7224 */ /* 0x000fe400078e0004 */
[----:B------:R-:W-:Y:S01]  /*161e0*/  VIADD R6, R27, 0x20 ;  /* 0x000000201b067836 */ /* 0x000fe20000000000 */
[----:B------:R-:W-:Y:S01]  /*161f0*/  @!PT LDS RZ, [RZ] ;  /* 0x00000000fffff984 */ /* 0x000fe20000000800 */
[----:B------:R-:W-:Y:S01]  /*16200*/  @!PT LDS RZ, [RZ] ;  /* 0x00000000fffff984 */ /* 0x000fe20000000800 */
[----:B------:R-:W-:Y:S01]  /*16210*/  @!PT LDS RZ, [RZ] ;  /* 0x00000000fffff984 */ /* 0x000fe20000000800 */
[----:B------:R-:W-:Y:S04]  /*16220*/  @!P0 LDGSTS.E.BYPASS.LTC128B.128 [R33+0x10c00], desc[UR36][R2.64], !P4 ;  /* 0x10c0000002218fae */ /* 0x000fe8000e101d64 */
[----:B------:R-:W-:Y:S04]  /*16230*/  @!P0 LDGSTS.E.BYPASS.LTC128B.128 [R33+0x14c00], desc[UR36][R2.64+0x80], !P3 ;  /* 0x14c0008002218fae */ /* 0x000fe8000d901d64 */
[----:B------:R-:W-:Y:S04]  /*16240*/  @!P0 LDGSTS.E.BYPASS.LTC128B.128 [R33+0x18c00], desc[UR36][R2.64+0x100], !P2 ;  /* 0x18c0010002218fae */ /* 0x000fe8000d101d64 */
[----:B------:R0:W-:Y:S01]  /*16250*/  @!P0 LDGSTS.E.BYPASS.LTC128B.128 [R33+0x1cc00], desc[UR36][R2.64+0x180], !P1 ;  /* 0x1cc0018002218fae */ /* 0x0001e2000c901d64 */
[----:B------:R-:W-:Y:S01]  /*16260*/  ISETP.GE.AND P0, PT, R6, R5, PT ;  /* 0x000000050600720c */ /* 0x000fe20003f06270 */
[----:B0-----:R-:W-:-:S12]  /*16270*/  IMAD.MOV.U32 R2, RZ, RZ, R14 ;  /* 0x000000ffff027224 */ /* 0x001fd800078e000e */
[----:B------:R-:W-:Y:S05]  /*16280*/  WARPSYNC.COLLECTIVE R15, `(.L_x_1466) ;  /* 0x000000000f087348 */ /* 0x000fea0003c00000 */
[----:B------:R0:W1:Y:S02]  /*16290*/  SHFL.IDX P6, R14, R13, R12, R11 ;  /* 0x0000000c0d0e7389 */ /* 0x00006400000c000b */
[----:B01----:R-:W-:Y:S01]  /*162a0*/  ENDCOLLECTIVE ;  /* 0x000000000000791b */ /* 0x003fe20003800000 */
.L_x_1466:
[----:B------:R-:W-:Y:S01]  /*162b0*/  MOV R13, R0 ;  /* 0x00000000000d7202 */ /* 0x000fe20000000f00 */
[----:B------:R-:W-:Y:S02]  /*162c0*/  IMAD.MOV.U32 R12, RZ, RZ, 0x3 ;  /* 0x00000003ff0c7424 */ /* 0x000fe400078e00ff */
[----:B------:R-:W-:-:S07]  /*162d0*/  IMAD.MOV.U32 R3, RZ, RZ, R14 ;  /* 0x000000ffff037224 */ /* 0x000fce00078e000e */
[----:B------:R-:W-:Y:S05]  /*162e0*/  WARPSYNC.COLLECTIVE R15, `(.L_x_1467) ;  /* 0x000000000f087348 */ /* 0x000fea0003c00000 */
[----:B------:R0:W1:Y:S02]  /*162f0*/  SHFL.IDX P6, R14, R13, R12, R11 ;  /* 0x0000000c0d0e7389 */ /* 0x00006400000c000b */
[----:B01----:R-:W-:Y:S01]  /*16300*/  ENDCOLLECTIVE ;  /* 0x000000000000791b */ /* 0x003fe20003800000 */
.L_x_1467:
        /* <DEDUP_REMOVED lines=18> */
.L_x_1468:
[----:B------:R-:W-:Y:S02]  /*16430*/  IMAD.MOV.U32 R13, RZ, RZ, R0 ;  /* 0x000000ffff0d7224 */ /* 0x000fe400078e0000 */
[----:B------:R-:W-:Y:S02]  /*16440*/  IMAD.MOV.U32 R12, RZ, RZ, 0x4 ;  /* 0x00000004ff0c7424 */ /* 0x000fe400078e00ff */
[----:B------:R-:W-:-:S07]  /*16450*/  IMAD.MOV.U32 R3, RZ, RZ, R14 ;  /* 0x000000ffff037224 */ /* 0x000fce00078e000e */
[----:B------:R-:W-:Y:S05]  /*16460*/  WARPSYNC.COLLECTIVE R15, `(.L_x_1469) ;  /* 0x000000000f087348 */ /* 0x000fea0003c00000 */
[----:B------:R0:W1:Y:S02]  /*16470*/  SHFL.IDX P6, R14, R13, R12, R11 ;  /* 0x0000000c0d0e7389 */ /* 0x00006400000c000b */
[----:B01----:R-:W-:Y:S01]  /*16480*/  ENDCOLLECTIVE ;  /* 0x000000000000791b */ /* 0x003fe20003800000 */
.L_x_1469:
        /* <DEDUP_REMOVED lines=18> */
.L_x_1470:
[----:B------:R-:W-:Y:S02]  /*165b0*/  IMAD.MOV.U32 R13, RZ, RZ, R0 ;  /* 0x000000ffff0d7224 */ /* 0x000fe400078e0000 */
[----:B------:R-:W-:Y:S02]  /*165c0*/  IMAD.MOV.U32 R12, RZ, RZ, 0x5 ;  /* 0x00000005ff0c7424 */ /* 0x000fe400078e00ff */
[----:B------:R-:W-:-:S07]  /*165d0*/  IMAD.MOV.U32 R3, RZ, RZ, R14 ;  /* 0x000000ffff037224 */ /* 0x000fce00078e000e */
[----:B------:R-:W-:Y:S05]  /*165e0*/  WARPSYNC.COLLECTIVE R15, `(.L_x_1471) ;  /* 0x000000000f087348 */ /* 0x000fea0003c00000 */
[----:B------:R0:W1:Y:S02]  /*165f0*/  SHFL.IDX P6, R14, R13, R12, R11 ;  /* 0x0000000c0d0e7389 */ /* 0x00006400000c000b */
[----:B01----:R-:W-:Y:S01]  /*16600*/  ENDCOLLECTIVE ;  /* 0x000000000000791b */ /* 0x003fe20003800000 */
.L_x_1471:
[----:B------:R-:W-:-:S05]  /*16610*/  @!P0 LEA R6, P5, R34, R3, 0x1 ;  /* 0x0000000322068211 */ /* 0x000fca00078a08ff */
[----:B------:R-:W-:Y:S02]  /*16620*/  @!P0 IMAD.X R7, RZ, RZ, R2, P5 ;  /* 0x000000ffff078224 */ /* 0x000fe400028e0602 */
[----:B------:R-:W-:Y:S02]  /*16630*/  @!P0 IMAD.MOV.U32 R2, RZ, RZ, R6 ;  /* 0x000000ffff028224 */ /* 0x000fe400078e0006 */
[----:B------:R-:W-:Y:S01]  /*16640*/  VIADD R6, R27, 0x50 ;  /* 0x000000501b067836 */ /* 0x000fe20000000000 */
[----:B------:R-:W-:Y:S01]  /*16650*/  @!P0 MOV R3, R7 ;  /* 0x0000000700038202 */ /* 0x000fe20000000f00 */
[----:B------:R-:W-:-:S04]  /*16660*/  IMAD.MOV.U32 R13, RZ, RZ, R4 ;  /* 0x000000ffff0d7224 */ /* 0x000fc800078e0004 */
        /* <DEDUP_REMOVED lines=12> */
.L_x_1472:
[----:B------:R-:W-:Y:S02]  /*16730*/  IMAD.MOV.U32 R13, RZ, RZ, R0 ;  /* 0x000000ffff0d7224 */ /* 0x000fe400078e0000 */
[----:B------:R-:W-:Y:S02]  /*16740*/  IMAD.MOV.U32 R12, RZ, RZ, 0x6 ;  /* 0x00000006ff0c7424 */ /* 0x000fe400078e00ff */
[----:B------:R-:W-:-:S07]  /*16750*/  IMAD.MOV.U32 R3, RZ, RZ, R14 ;  /* 0x000000ffff037224 */ /* 0x000fce00078e000e */
[----:B------:R-:W-:Y:S05]  /*16760*/  WARPSYNC.COLLECTIVE R15, `(.L_x_1473) ;  /* 0x000000000f087348 */ /* 0x000fea0003c00000 */
[----:B------:R0:W1:Y:S02]  /*16770*/  SHFL.IDX P6, R14, R13, R12, R11 ;  /* 0x0000000c0d0e7389 */ /* 0x00006400000c000b */
[----:B01----:R-:W-:Y:S01]  /*16780*/  ENDCOLLECTIVE ;  /* 0x000000000000791b */ /* 0x003fe20003800000 */
.L_x_1473:
        /* <DEDUP_REMOVED lines=18> */
.L_x_1474:
[----:B------:R-:W-:Y:S02]  /*168b0*/  IMAD.MOV.U32 R13, RZ, RZ, R0 ;  /* 0x000000ffff0d7224 */ /* 0x000fe400078e0000 */
[----:B------:R-:W-:Y:S02]  /*168c0*/  IMAD.MOV.U32 R12, RZ, RZ, 0x7 ;  /* 0x00000007ff0c7424 */ /* 0x000fe400078e00ff */
[----:B------:R-:W-:-:S07]  /*168d0*/  IMAD.MOV.U32 R3, RZ, RZ, R14 ;  /* 0x000000ffff037224 */ /* 0x000fce00078e000e */
[----:B------:R-:W-:Y:S05]  /*168e0*/  WARPSYNC.COLLECTIVE R15, `(.L_x_1475) ;  /* 0x000000000f087348 */ /* 0x000fea0003c00000 */
[----:B------:R0:W1:Y:S02]  /*168f0*/  SHFL.IDX P6, R14, R13, R12, R11 ;  /* 0x0000000c0d0e7389 */ /* 0x00006400000c000b */
[----:B01----:R-:W-:Y:S01]  /*16900*/  ENDCOLLECTIVE ;  /* 0x000000000000791b */ /* 0x003fe20003800000 */
.L_x_1475:
[----:B------:R-:W-:-:S04]  /*16910*/  @!P0 LEA R6, P5, R34, R3, 0x1 ;  /* 0x0000000322068211 */ /* 0x000fc800078a08ff */
[----:B------:R-:W-:Y:S01]  /*16920*/  @!P0 IADD3.X R7, RZ, R2, RZ, P5, !PT ;  /* 0x00000002ff078210 */ /* 0x000fe20002ffe4ff */
[----:B------:R-:W-:-:S04]  /*16930*/  @!P0 IMAD.MOV.U32 R2, RZ, RZ, R6 ;  /* 0x000000ffff028224 */ /* 0x000fc800078e0006 */
[----:B------:R-:W-:Y:S02]  /*16940*/  @!P0 IMAD.MOV.U32 R3, RZ, RZ, R7 ;  /* 0x000000ffff038224 */ /* 0x000fe400078e0007 */
[----:B------:R-:W-:-:S03]  /*16950*/  IMAD.MOV.U32 R13, RZ, RZ, R4 ;  /* 0x000000ffff0d7224 */ /* 0x000fc600078e0004 */
[----:B------:R-:W-:Y:S01]  /*16960*/  @!PT LDS RZ, [RZ] ;  /* 0x00000000fffff984 */ /* 0x000fe20000000800 */
[----:B------:R-:W-:Y:S01]  /*16970*/  @!PT LDS RZ, [RZ] ;  /* 0x00000000fffff984 */ /* 0x000fe20000000800 */
[----:B------:R-:W-:Y:S01]  /*16980*/  @!PT LDS RZ, [RZ] ;  /* 0x00000000fffff984 */ /* 0x000fe20000000800 */
[----:B------:R0:W-:Y:S04]  /*16990*/  @!P0 LDGSTS.E.BYPASS.LTC128B.128 [R33+0x13400], desc[UR36][R2.64], !P4 ;  /* 0x1340000002218fae */ /* 0x0001e8000e101d64 */
[----:B------:R0:W-:Y:S01]  /*169a0*/  @!P0 LDGSTS.E.BYPASS.LTC128B.128 [R33+0x17400], desc[UR36][R2.64+0x80], !P3 ;  /* 0x1740008002218fae */ /* 0x0001e2000d901d64 */
[----:B------:R-:W-:-:S03]  /*169b0*/  IMAD.MOV.U32 R6, RZ, RZ, R14 ;  /* 0x000000ffff067224 */ /* 0x000fc600078e000e */
[----:B------:R0:W-:Y:S04]  /*169c0*/  @!P0 LDGSTS.E.BYPASS.LTC128B.128 [R33+0x1b400], desc[UR36][R2.64+0x100], !P2 ;  /* 0x1b40010002218fae */ /* 0x0001e8000d101d64 */
[----:B------:R0:W-:Y:S02]  /*169d0*/  @!P0 LDGSTS.E.BYPASS.LTC128B.128 [R33+0x1f400], desc[UR36][R2.64+0x180], !P1 ;  /* 0x1f40018002218fae */ /* 0x0001e4000c901d64 */
[----:B0-----:R-:W-:Y:S05]  /*169e0*/  WARPSYNC.COLLECTIVE R15, `(.L_x_1476) ;  /* 0x000000000f087348 */ /* 0x001fea0003c00000 */
[----:B------:R1:W2:Y:S02]  /*169f0*/  SHFL.IDX P6, R14, R13, R12, R11 ;  /* 0x0000000c0d0e7389 */ /* 0x0002a400000c000b */
[----:B012---:R-:W-:Y:S01]  /*16a00*/  ENDCOLLECTIVE ;  /* 0x000000000000791b */ /* 0x007fe20003800000 */
.L_x_1476:
[----:B------:R-:W-:Y:S05]  /*16a10*/  BRA `(.L_x_1477) ;  /* 0xffffffc000507947 */ /* 0x000fea000383ffff */
.L_x_1395:
[----:B0-----:R0:W2:Y:S02]  /*16a20*/  SYNCS.PHASECHK.TRANS64.TRYWAIT P0, [R22+URZ+0x30820], R3 ;  /* 0x03082003160075a7 */ /* 0x0010a4000800017f */
[----:B--2---:R-:W-:Y:S05]  /*16a30*/  @!P0 NANOSLEEP.SYNCS 0x989680 ;  /* 0x009896800000895d */ /* 0x004fea0003900000 */
[----:B------:R-:W2:Y:S02]  /*16a40*/  @!P0 SYNCS.PHASECHK.TRANS64 P0, [R22+URZ+0x30820], R3 ;  /* 0x03082003160085a7 */ /* 0x000ea4000800007f */
[----:B--2---:R-:W-:Y:S05]  /*16a50*/  @!P0 BRA `(.L_x_1395) ;  /* 0xfffffffc00f08947 */ /* 0x004fea000383ffff */
[----:B------:R-:W-:Y:S05]  /*16a60*/  BRA `(.L_x_1478) ;  /* 0xffffffc000cc7947 */ /* 0x000fea000383ffff */
.L_x_1400:
[----:B0-----:R0:W1:Y:S02]  /*16a70*/  SYNCS.PHASECHK.TRANS64.TRYWAIT P0, [R7+URZ+0x30840], R2 ;  /* 0x03084002070075a7 */ /* 0x001064000800017f */
[----:B-1----:R-:W-:Y:S05]  /*16a80*/  @!P0 NANOSLEEP.SYNCS 0x989680 ;  /* 0x009896800000895d */ /* 0x002fea0003900000 */
[----:B------:R-:W1:Y:S02]  /*16a90*/  @!P0 SYNCS.PHASECHK.TRANS64 P0, [R7+URZ+0x30840], R2 ;  /* 0x03084002070085a7 */ /* 0x000e64000800007f */
[----:B-1----:R-:W-:Y:S05]  /*16aa0*/  @!P0 BRA `(.L_x_1400) ;  /* 0xfffffffc00f08947 */ /* 0x002fea000383ffff */
[----:B------:R-:W-:Y:S05]  /*16ab0*/  BRA `(.L_x_1479) ;  /* 0xffffffc400b07947 */ /* 0x000fea000383ffff */
.L_x_1401:
        /* <DEDUP_REMOVED lines=8> */
.L_x_1481:
[----:B------:R-:W-:Y:S05]  /*16b40*/  BSYNC B1 ;  /* 0x0000000000017941 */ /* 0x000fea0003800000 */
.L_x_1480:
[----:B------:R-:W-:Y:S01]  /*16b50*/  IMAD.MOV.U32 R13, RZ, RZ, R9 ;  /* 0x000000ffff0d7224 */ /* 0x000fe200078e0009 */
[----:B------:R-:W-:Y:S01]  /*16b60*/  LOP3.LUT R23, R23, 0xffffdfff, RZ, 0xc0, !PT ;  /* 0xffffdfff17177812 */ /* 0x000fe200078ec0ff */
[----:B------:R-:W-:Y:S02]  /*16b70*/  IMAD.MOV.U32 R12, RZ, RZ, RZ ;  /* 0x000000ffff0c7224 */ /* 0x000fe400078e00ff */
[----:B------:R-:W-:Y:S01]  /*16b80*/  IMAD.MOV.U32 R11, RZ, RZ, 0x181f ;  /* 0x0000181fff0b7424 */ /* 0x000fe200078e00ff */
[----:B------:R-:W-:Y:S01]  /*16b90*/  @P3 LOP3.LUT R23, R23, 0x2000, RZ, 0xfc, !PT ;  /* 0x0000200017173812 */ /* 0x000fe200078efcff */
[----:B------:R-:W-:Y:S02]  /*16ba0*/  IMAD.MOV.U32 R15, RZ, RZ, -0x1 ;  /* 0xffffffffff0f7424 */ /* 0x000fe400078e00ff */
[----:B------:R-:W-:Y:S01]  /*16bb0*/  IMAD.MOV.U32 R3, RZ, RZ, R14 ;  /* 0x000000ffff037224 */ /* 0x000fe200078e000e */
[----:B------:R-:W-:Y:S01]  /*16bc0*/  LOP3.LUT P3, RZ, R23, 0x10, RZ, 0xc0, !PT ;  /* 0x0000001017ff7812 */ /* 0x000fe2000786c0ff */
[----:B------:R-:W-:-:S12]  /*16bd0*/  IMAD.SHL.U32 R4, R34, 0x2, RZ ;  /* 0x0000000222047824 */ /* 0x000fd800078e00ff */
[----:B------:R-:W-:Y:S05]  /*16be0*/  WARPSYNC.COLLECTIVE R15, `(.L_x_1482) ;  /* 0x000000000f087348 */ /* 0x000fea0003c00000 */
[----:B------:R0:W1:Y:S02]  /*16bf0*/  SHFL.IDX P6, R14, R13, R12, R11 ;  /* 0x0000000c0d0e7389 */ /* 0x00006400000c000b */
[----:B01----:R-:W-:Y:S01]  /*16c00*/  ENDCOLLECTIVE ;  /* 0x000000000000791b */ /* 0x003fe20003800000 */
.L_x_1482:
[----:B------:R-:W-:Y:S01]  /*16c10*/  LOP3.LUT R23, R23, 0xffffefff, RZ, 0xc0, !PT ;  /* 0xffffefff17177812 */ /* 0x000fe200078ec0ff */
[----:B------:R-:W-:-:S03]  /*16c20*/  IMAD R20, R20, 0x2, R22 ;  /* 0x0000000214147824 */ /* 0x000fc600078e0216 */
[----:B------:R-:W-:-:S04]  /*16c30*/  @P2 LOP3.LUT R23, R23, 0x1000, RZ, 0xfc, !PT ;  /* 0x0000100017172812 */ /* 0x000fc800078efcff */
[C---:B------:R-:W-:Y:S02]  /*16c40*/  LOP3.LUT P2, RZ, R23.reuse, 0x8, RZ, 0xc0, !PT ;  /* 0x0000000817ff7812 */ /* 0x040fe4000784c0ff */
[----:B------:R-:W-:Y:S01]  /*16c50*/  LOP3.LUT R23, R23, 0xfffff7ff, RZ, 0xc0, !PT ;  /* 0xfffff7ff17177812 */ /* 0x000fe200078ec0ff */
[----:B------:R-:W-:-:S03]  /*16c60*/  IMAD.MOV.U32 R13, RZ, RZ, R27 ;  /* 0x000000ffff0d7224 */ /* 0x000fc600078e001b */
[----:B------:R-:W-:Y:S01]  /*16c70*/  @P1 LOP3.LUT R23, R23, 0x800, RZ, 0xfc, !PT ;  /* 0x0000080017171812 */ /* 0x000fe200078efcff */
[----:B------:R-:W-:-:S03]  /*16c80*/  IMAD.MOV.U32 R12, RZ, RZ, 0x1 ;  /* 0x00000001ff0c7424 */ /* 0x000fc600078e00ff */
[----:B------:R-:W-:Y:S02]  /*16c90*/  LOP3.LUT P1, RZ, R23, 0x4, RZ, 0xc0, !PT ;  /* 0x0000000417ff7812 */ /* 0x000fe4000782c0ff */
[----:B------:R-:W-:-:S11]  /*16ca0*/  MOV R2, R14 ;  /* 0x0000000e00027202 */ /* 0x000fd60000000f00 */
[----:B------:R-:W-:Y:S05]  /*16cb0*/  WARPSYNC.COLLECTIVE R15, `(.L_x_1483) ;  /* 0x000000000f087348 */ /* 0x000fea0003c00000 */
[----:B------:R0:W1:Y:S02]  /*16cc0*/  SHFL.IDX P6, R14, R13, R12, R11 ;  /* 0x0000000c0d0e7389 */ /* 0x00006400000c000b */
[----:B01----:R-:W-:Y:S01]  /*16cd0*/  ENDCOLLECTIVE ;  /* 0x000000000000791b */ /* 0x003fe20003800000 */
.L_x_1483:
        /* <DEDUP_REMOVED lines=14> */
.L_x_1484:
[----:B------:R-:W-:Y:S02]  /*16dc0*/  IMAD.MOV.U32 R13, RZ, RZ, R27 ;  /* 0x000000ffff0d7224 */ /* 0x000fe400078e001b */
[----:B------:R-:W-:Y:S02]  /*16dd0*/  IMAD.MOV.U32 R12, RZ, RZ, 0x2 ;  /* 0x00000002ff0c7424 */ /* 0x000fe400078e00ff */
[----:B------:R-:W-:-:S07]  /*16de0*/  IMAD.MOV.U32 R2, RZ, RZ, R14 ;  /* 0x000000ffff027224 */ /* 0x000fce00078e000e */
[----:B------:R-:W-:Y:S05]  /*16df0*/  WARPSYNC.COLLECTIVE R15, `(.L_x_1485) ;  /* 0x000000000f087348 */ /* 0x000fea0003c00000 */
[----:B------:R0:W1:Y:S02]  /*16e00*/  SHFL.IDX P6, R14, R13, R12, R11 ;  /* 0x0000000c0d0e7389 */ /* 0x00006400000c000b */
[----:B01----:R-:W-:Y:S01]  /*16e10*/  ENDCOLLECTIVE ;  /* 0x000000000000791b */ /* 0x003fe20003800000 */
.L_x_1485:
        /* <DEDUP_REMOVED lines=14> */
.L_x_1486:
[----:B------:R-:W-:Y:S01]  /*16f00*/  MOV R13, R27 ;  /* 0x0000001b000d7202 */ /* 0x000fe20000000f00 */
[----:B------:R-:W-:Y:S02]  /*16f10*/  IMAD.MOV.U32 R12, RZ, RZ, 0x3 ;  /* 0x00000003ff0c7424 */ /* 0x000fe400078e00ff */
[----:B------:R-:W-:-:S07]  /*16f20*/  IMAD.MOV.U32 R2, RZ, RZ, R14 ;  /* 0x000000ffff027224 */ /* 0x000fce00078e000e */
[----:B------:R-:W-:Y:S05]  /*16f30*/  WARPSYNC.COLLECTIVE R15, `(.L_x_1487) ;  /* 0x000000000f087348 */ /* 0x000fea0003c00000 */
[----:B------:R0:W1:Y:S02]  /*16f40*/  SHFL.IDX P6, R14, R13, R12, R11 ;  /* 0x0000000c0d0e7389 */ /* 0x00006400000c000b */
[----:B01----:R-:W-:Y:S01]  /*16f50*/  ENDCOLLECTIVE ;  /* 0x000000000000791b */ /* 0x003fe20003800000 */
.L_x_1487:
[----:B------:R-:W-:-:S05]  /*16f60*/  IADD3 R2, P0, R2, R4, RZ ;  /* 0x0000000402027210 */ /* 0x000fca0007f1e0ff */
[----:B------:R-:W-:-:S05]  /*16f70*/  IMAD.X R3, RZ, RZ, R35, P0 ;  /* 0x000000ffff037224 */ /* 0x000fca00000e0623 */
[----:B------:R-:W-:Y:S01]  /*16f80*/  @!PT LDS RZ, [RZ] ;  /* 0x00000000fffff984 */ /* 0x000fe20000000800 */
[----:B------:R-:W-:Y:S01]  /*16f90*/  @!PT LDS RZ, [RZ] ;  /* 0x00000000fffff984 */ /* 0x000fe20000000800 */
[----:B------:R-:W-:Y:S01]  /*16fa0*/  @!PT LDS RZ, [RZ] ;  /* 0x00000000fffff984 */ /* 0x000fe20000000800 */
[----:B------:R0:W-:Y:S01]  /*16fb0*/  LDGSTS.E.BYPASS.LTC128B.128 [R20+0x21400], desc[UR36][R2.64], !P3 ;  /* 0x2140000002147fae */ /* 0x0001e2000d901d64 */
[----:B------:R-:W-:Y:S01]  /*16fc0*/  IMAD.MOV.U32 R13, RZ, RZ, R9 ;  /* 0x000000ffff0d7224 */ /* 0x000fe200078e0009 */
[C---:B------:R-:W-:Y:S02]  /*16fd0*/  LOP3.LUT P3, RZ, R23.reuse, 0x2000, RZ, 0xc0, !PT ;  /* 0x0000200017ff7812 */ /* 0x040fe4000786c0ff */
        /* <DEDUP_REMOVED lines=9> */
.L_x_1488:
[----:B------:R-:W-:Y:S01]  /*17070*/  IMAD.MOV.U32 R2, RZ, RZ, R14 ;  /* 0x000000ffff027224 */ /* 0x000fe200078e000e */
[----:B------:R-:W-:Y:S06]  /*17080*/  BRA `(.L_x_1489) ;  /* 0xffffffc400347947 */ /* 0x000fec000383ffff */
.L_x_1406:
[----:B-1----:R1:W2:Y:S02]  /*17090*/  SYNCS.PHASECHK.TRANS64.TRYWAIT P0, [R7+URZ+0x30860], R2 ;  /* 0x03086002070075a7 */ /* 0x0022a4000800017f */
[----:B--2---:R-:W-:Y:S05]  /*170a0*/  @!P0 NANOSLEEP.SYNCS 0x989680 ;  /* 0x009896800000895d */ /* 0x004fea0003900000 */
[----:B------:R-:W2:Y:S02]  /*170b0*/  @!P0 SYNCS.PHASECHK.TRANS64 P0, [R7+URZ+0x30860], R2 ;  /* 0x03086002070085a7 */ /* 0x000ea4000800007f */
[----:B--2---:R-:W-:Y:S05]  /*170c0*/  @!P0 BRA `(.L_x_1406) ;  /* 0xfffffffc00f08947 */ /* 0x004fea000383ffff */
[----:B------:R-:W-:Y:S05]  /*170d0*/  BRA `(.L_x_1490) ;  /* 0xffffffc400ac7947 */ /* 0x000fea000383ffff */
.L_x_1407:
[----:B------:R-:W-:Y:S01]  /*170e0*/  BSSY B1, `(.L_x_1491) ;  /* 0x0000008000017945 */ /* 0x000fe20003800000 */
[----:B------:R-:W-:Y:S02]  /*170f0*/  IMAD.MOV.U32 R13, RZ, RZ, R24 ;  /* 0x000000ffff0d7224 */ /* 0x000fe400078e0018 */
[----:B------:R-:W-:Y:S02]  /*17100*/  IMAD.MOV.U32 R12, RZ, RZ, RZ ;  /* 0x000000ffff0c7224 */ /* 0x000fe400078e00ff */
[----:B------:R-:W-:Y:S02]  /*17110*/  IMAD.MOV.U32 R11, RZ, RZ, 0x181f ;  /* 0x0000181fff0b7424 */ /* 0x000fe400078e00ff */
[----:B------:R-:W-:-:S07]  /*17120*/  IMAD.MOV.U32 R15, RZ, RZ, -0x1 ;  /* 0xffffffffff0f7424 */ /* 0x000fce00078e00ff */
[----:B-1----:R-:W-:Y:S05]  /*17130*/  WARPSYNC.COLLECTIVE R15, `(.L_x_1492) ;  /* 0x000000000f087348 */ /* 0x002fea0003c00000 */
[----:B------:R0:W2:Y:S02]  /*17140*/  SHFL.IDX P6, R14, R13, R12, R11 ;  /* 0x0000000c0d0e7389 */ /* 0x0000a400000c000b */
[----:B012---:R-:W-:Y:S01]  /*17150*/  ENDCOLLECTIVE ;  /* 0x000000000000791b */ /* 0x007fe20003800000 */
.L_x_1492:
[----:B------:R-:W-:Y:S05]  /*17160*/  BSYNC B1 ;  /* 0x0000000000017941 */ /* 0x000fea0003800000 */
.L_x_1491:
[----:B------:R-:W-:Y:S01]  /*17170*/  IMAD.MOV.U32 R13, RZ, RZ, R17 ;  /* 0x000000ffff0d7224 */ /* 0x000fe200078e0011 */
[----:B------:R-:W-:Y:S01]  /*17180*/  LEA R6, R6, R22, 0x1 ;  /* 0x0000001606067211 */ /* 0x000fe200078e08ff */
[----:B------:R-:W-:Y:S02]  /*17190*/  IMAD.MOV.U32 R12, RZ, RZ, RZ ;  /* 0x000000ffff0c7224 */ /* 0x000fe400078e00ff */
[----:B------:R-:W-:Y:S02]  /*171a0*/  IMAD.MOV.U32 R11, RZ, RZ, 0x181f ;  /* 0x0000181fff0b7424 */ /* 0x000fe400078e00ff */
[----:B------:R-:W-:Y:S02]  /*171b0*/  IMAD.MOV.U32 R15, RZ, RZ, -0x1 ;  /* 0xffffffffff0f7424 */ /* 0x000fe400078e00ff */
[----:B------:R-:W-:-:S07]  /*171c0*/  IMAD.MOV.U32 R3, RZ, RZ, R14 ;  /* 0x000000ffff037224 */ /* 0x000fce00078e000e */
[----:B------:R-:W-:Y:S05]  /*171d0*/  WARPSYNC.COLLECTIVE R15, `(.L_x_1493) ;  /* 0x000000000f087348 */ /* 0x000fea0003c00000 */
[----:B------:R0:W1:Y:S02]  /*171e0*/  SHFL.IDX P6, R14, R13, R12, R11 ;  /* 0x0000000c0d0e7389 */ /* 0x00006400000c000b */
[----:B01----:R-:W-:Y:S01]  /*171f0*/  ENDCOLLECTIVE ;  /* 0x000000000000791b */ /* 0x003fe20003800000 */
.L_x_1493:
[----:B------:R-:W-:Y:S02]  /*17200*/  IMAD.MOV.U32 R13, RZ, RZ, R24 ;  /* 0x000000ffff0d7224 */ /* 0x000fe400078e0018 */
[----:B------:R-:W-:Y:S02]  /*17210*/  IMAD.MOV.U32 R12, RZ, RZ, 0x1 ;  /* 0x00000001ff0c7424 */ /* 0x000fe400078e00ff */
[----:B------:R-:W-:-:S07]  /*17220*/  IMAD.MOV.U32 R2, RZ, RZ, R14 ;  /* 0x000000ffff027224 */ /* 0x000fce00078e000e */
[----:B------:R-:W-:Y:S05]  /*17230*/  WARPSYNC.COLLECTIVE R15, `(.L_x_1494) ;  /* 0x000000000f087348 */ /* 0x000fea0003c00000 */
[----:B------:R0:W1:Y:S02]  /*17240*/  SHFL.IDX P6, R14, R13, R12, R11 ;  /* 0x0000000c0d0e7389 */ /* 0x00006400000c000b */
[----:B01----:R-:W-:Y:S01]  /*17250*/  ENDCOLLECTIVE ;  /* 0x000000000000791b */ /* 0x003fe20003800000 */
.L_x_1494:
        /* <DEDUP_REMOVED lines=18> */
.L_x_1495:
[----:B------:R-:W-:Y:S02]  /*17380*/  IMAD.MOV.U32 R13, RZ, RZ, R24 ;  /* 0x000000ffff0d7224 */ /* 0x000fe400078e0018 */
[----:B------:R-:W-:Y:S02]  /*17390*/  IMAD.MOV.U32 R12, RZ, RZ, 0x2 ;  /* 0x00000002ff0c7424 */ /* 0x000fe400078e00ff */
[----:B------:R-:W-:-:S07]  /*173a0*/  IMAD.MOV.U32 R2, RZ, RZ, R14 ;  /* 0x000000ffff027224 */ /* 0x000fce00078e000e */
[----:B------:R-:W-:Y:S05]  /*173b0*/  WARPSYNC.COLLECTIVE R15, `(.L_x_1496) ;  /* 0x000000000f087348 */ /* 0x000fea0003c00000 */
[----:B------:R0:W1:Y:S02]  /*173c0*/  SHFL.IDX P6, R14, R13, R12, R11 ;  /* 0x0000000c0d0e7389 */ /* 0x00006400000c000b */
[----:B01----:R-:W-:Y:S01]  /*173d0*/  ENDCOLLECTIVE ;  /* 0x000000000000791b */ /* 0x003fe20003800000 */
.L_x_1496:
        /* <DEDUP_REMOVED lines=18> */
.L_x_1497:
[----:B------:R-:W-:Y:S02]  /*17500*/  IMAD.MOV.U32 R13, RZ, RZ, R24 ;  /* 0x000000ffff0d7224 */ /* 0x000fe400078e0018 */
[----:B------:R-:W-:Y:S02]  /*17510*/  IMAD.MOV.U32 R12, RZ, RZ, 0x3 ;  /* 0x00000003ff0c7424 */ /* 0x000fe400078e00ff */
[----:B------:R-:W-:-:S07]  /*17520*/  IMAD.MOV.U32 R2, RZ, RZ, R14 ;  /* 0x000000ffff027224 */ /* 0x000fce00078e000e */
[----:B------:R-:W-:Y:S05]  /*17530*/  WARPSYNC.COLLECTIVE R15, `(.L_x_1498) ;  /* 0x000000000f087348 */ /* 0x000fea0003c00000 */
[----:B------:R0:W1:Y:S02]  /*17540*/  SHFL.IDX P6, R14, R13, R12, R11 ;  /* 0x0000000c0d0e7389 */ /* 0x00006400000c000b */
[----:B01----:R-:W-:Y:S01]  /*17550*/  ENDCOLLECTIVE ;  /* 0x000000000000791b */ /* 0x003fe20003800000 */
.L_x_1498:
[----:B------:R-:W-:-:S05]  /*17560*/  IADD3 R2, P0, R2, R4, RZ ;  /* 0x0000000402027210 */ /* 0x000fca0007f1e0ff */
[----:B------:R-:W-:Y:S01]  /*17570*/  IMAD.X R3, RZ, RZ, R3, P0 ;  /* 0x000000ffff037224 */ /* 0x000fe200000e0603 */
        /* <DEDUP_REMOVED lines=11> */
.L_x_1499:
[----:B------:R-:W-:Y:S01]  /*17630*/  @!PT LDS RZ, [RZ] ;  /* 0x00000000fffff984 */ /* 0x000fe20000000800 */
[----:B------:R-:W-:Y:S01]  /*17640*/  @!PT LDS RZ, [RZ] ;  /* 0x00000000fffff984 */ /* 0x000fe20000000800 */
[----:B------:R-:W-:Y:S01]  /*17650*/  @!PT LDS RZ, [RZ] ;  /* 0x00000000fffff984 */ /* 0x000fe20000000800 */
[----:B------:R-:W-:Y:S01]  /*17660*/  LDGSTS.E.BYPASS.LTC128B.128 [R6+0x3400], desc[UR36][R2.64+0x80], !P0 ;  /* 0x0340008002067fae */ /* 0x000fe2000c101d64 */
[----:B------:R-:W-:-:S13]  /*17670*/  ISETP.LT.OR P0, PT, R9, 0x21, P2 ;  /* 0x000000210900780c */ /* 0x000fda0001701670 */
[----:B------:R-:W-:Y:S01]  /*17680*/  LDGSTS.E.BYPASS.LTC128B.128 [R6+0x5400], desc[UR36][R2.64+0x100], !P0 ;  /* 0x0540010002067fae */ /* 0x000fe2000c101d64 */
[----:B------:R-:W-:-:S13]  /*17690*/  ISETP.LT.OR P0, PT, R9, 0x21, P1 ;  /* 0x000000210900780c */ /* 0x000fda0000f01670 */
[----:B------:R0:W-:Y:S02]  /*176a0*/  LDGSTS.E.BYPASS.LTC128B.128 [R6+0x7400], desc[UR36][R2.64+0x180], !P0 ;  /* 0x0740018002067fae */ /* 0x0001e4000c101d64 */
[----:B0-----:R-:W-:Y:S01]  /*176b0*/  IMAD.MOV.U32 R2, RZ, RZ, R14 ;  /* 0x000000ffff027224 */ /* 0x001fe200078e000e */
[----:B------:R-:W-:Y:S06]  /*176c0*/  BRA `(.L_x_1500) ;  /* 0xffffffc000f87947 */ /* 0x000fec000383ffff */
.L_x_1415:
[----:B0-----:R0:W2:Y:S02]  /*176d0*/  SYNCS.PHASECHK.TRANS64.TRYWAIT P0, [R0+URZ+0x30860], R3 ;  /* 0x03086003000075a7 */ /* 0x0010a4000800017f */
[----:B--2---:R-:W-:Y:S05]  /*176e0*/  @!P0 NANOSLEEP.SYNCS 0x989680 ;  /* 0x009896800000895d */ /* 0x004fea0003900000 */
[----:B------:R-:W2:Y:S02]  /*176f0*/  @!P0 SYNCS.PHASECHK.TRANS64 P0, [R0+URZ+0x30860], R3 ;  /* 0x03086003000085a7 */ /* 0x000ea4000800007f */
[----:B--2---:R-:W-:Y:S05]  /*17700*/  @!P0 BRA `(.L_x_1415) ;  /* 0xfffffffc00f08947 */ /* 0x004fea000383ffff */
[----:B------:R-:W-:Y:S05]  /*17710*/  BRA `(.L_x_1501) ;  /* 0xffffffc800247947 */ /* 0x000fea000383ffff */
.L_x_1416:
[----:B------:R-:W-:Y:S01]  /*17720*/  BSSY B0, `(.L_x_1502) ;  /* 0x0000008000007945 */ /* 0x000fe20003800000 */
[----:B------:R-:W-:Y:S02]  /*17730*/  IMAD.MOV.U32 R13, RZ, RZ, R24 ;  /* 0x000000ffff0d7224 */ /* 0x000fe400078e0018 */
[----:B------:R-:W-:Y:S02]  /*17740*/  IMAD.MOV.U32 R12, RZ, RZ, RZ ;  /* 0x000000ffff0c7224 */ /* 0x000fe400078e00ff */
[----:B------:R-:W-:Y:S02]  /*17750*/  IMAD.MOV.U32 R11, RZ, RZ, 0x181f ;  /* 0x0000181fff0b7424 */ /* 0x000fe400078e00ff */
[----:B------:R-:W-:-:S07]  /*17760*/  IMAD.MOV.U32 R15, RZ, RZ, -0x1 ;  /* 0xffffffffff0f7424 */ /* 0x000fce00078e00ff */
[----:B01----:R-:W-:Y:S05]  /*17770*/  WARPSYNC.COLLECTIVE R15, `(.L_x_1503) ;  /* 0x000000000f087348 */ /* 0x003fea0003c00000 */
[----:B------:R2:W3:Y:S02]  /*17780*/  SHFL.IDX P6, R14, R13, R12, R11 ;  /* 0x0000000c0d0e7389 */ /* 0x0004e400000c000b */
[----:B0123--:R-:W-:Y:S01]  /*17790*/  ENDCOLLECTIVE ;  /* 0x000000000000791b */ /* 0x00ffe20003800000 */
.L_x_1503:
[----:B------:R-:W-:Y:S05]  /*177a0*/  BSYNC B0 ;  /* 0x0000000000007941 */ /* 0x000fea0003800000 */
.L_x_1502:
[----:B------:R-:W-:Y:S01]  /*177b0*/  IMAD.MOV.U32 R13, RZ, RZ, R17 ;  /* 0x000000ffff0d7224 */ /* 0x000fe200078e0011 */
[C---:B------:R-:W-:Y:S01]  /*177c0*/  LOP3.LUT R4, R34.reuse, 0x40, RZ, 0xfc, !PT ;  /* 0x0000004022047812 */ /* 0x040fe200078efcff */
        /* <DEDUP_REMOVED lines=8> */
.L_x_1504:
        /* <DEDUP_REMOVED lines=21> */
.L_x_1505:
[----:B------:R-:W-:Y:S01]  /*179a0*/  @!PT LDS RZ, [RZ] ;  /* 0x00000000fffff984 */ /* 0x000fe20000000800 */
[----:B------:R-:W-:Y:S01]  /*179b0*/  @!PT LDS RZ, [RZ] ;  /* 0x00000000fffff984 */ /* 0x000fe20000000800 */
[----:B------:R-:W-:Y:S01]  /*179c0*/  @!PT LDS RZ, [RZ] ;  /* 0x00000000fffff984 */ /* 0x000fe20000000800 */
[----:B------:R0:W-:Y:S01]  /*179d0*/  LDGSTS.E.BYPASS.LTC128B.128 [R4+0x4400], desc[UR36][R2.64+0x100], !P4 ;  /* 0x0440010002047fae */ /* 0x0001e2000e101d64 */
[----:B------:R-:W-:Y:S01]  /*179e0*/  ISETP.LT.OR P4, PT, R5, 0x1, P0 ;  /* 0x000000010500780c */ /* 0x000fe20000781670 */
[----:B------:R-:W-:-:S12]  /*179f0*/  IMAD.MOV.U32 R13, RZ, RZ, R17 ;  /* 0x000000ffff0d7224 */ /* 0x000fd800078e0011 */
[----:B------:R0:W-:Y:S01]  /*17a00*/  LDGSTS.E.BYPASS.LTC128B.128 [R4+0x6400], desc[UR36][R2.64+0x180], !P4 ;  /* 0x0640018002047fae */ /* 0x0001e2000e101d64 */
[----:B------:R-:W-:-:S07]  /*17a10*/  MOV R7, R14 ;  /* 0x0000000e00077202 */ /* 0x000fce0000000f00 */
[----:B0-----:R-:W-:Y:S05]  /*17a20*/  WARPSYNC.COLLECTIVE R15, `(.L_x_1506) ;  /* 0x000000000f087348 */ /* 0x001fea0003c00000 */
[----:B------:R1:W2:Y:S02]  /*17a30*/  SHFL.IDX P6, R14, R13, R12, R11 ;  /* 0x0000000c0d0e7389 */ /* 0x0002a400000c000b */
[----:B012---:R-:W-:Y:S01]  /*17a40*/  ENDCOLLECTIVE ;  /* 0x000000000000791b */ /* 0x007fe20003800000 */
.L_x_1506:
[----:B------:R-:W-:Y:S02]  /*17a50*/  IMAD.MOV.U32 R13, RZ, RZ, R24 ;  /* 0x000000ffff0d7224 */ /* 0x000fe400078e0018 */
[----:B------:R-:W-:Y:S01]  /*17a60*/  IMAD.MOV.U32 R12, RZ, RZ, 0x2 ;  /* 0x00000002ff0c7424 */ /* 0x000fe200078e00ff */
[----:B------:R-:W-:-:S13]  /*17a70*/  IADD3 R2, P4, R14, R6, RZ ;  /* 0x000000060e027210 */ /* 0x000fda0007f9e0ff */
[----:B------:R-:W-:Y:S05]  /*17a80*/  WARPSYNC.COLLECTIVE R15, `(.L_x_1507) ;  /* 0x000000000f087348 */ /* 0x000fea0003c00000 */
[----:B------:R0:W1:Y:S02]  /*17a90*/  SHFL.IDX P6, R14, R13, R12, R11 ;  /* 0x0000000c0d0e7389 */ /* 0x00006400000c000b */
[----:B01----:R-:W-:Y:S01]  /*17aa0*/  ENDCOLLECTIVE ;  /* 0x000000000000791b */ /* 0x003fe20003800000 */
.L_x_1507:
        /* <DEDUP_REMOVED lines=12> */
.L_x_1508:
        /* <DEDUP_REMOVED lines=14> */
.L_x_1509:
        /* <DEDUP_REMOVED lines=12> */
.L_x_1510:
        /* <DEDUP_REMOVED lines=9> */
.L_x_1421:
        /* <DEDUP_REMOVED lines=8> */
.L_x_1513:
[----:B------:R-:W-:Y:S05]  /*17e20*/  BSYNC B0 ;  /* 0x0000000000007941 */ /* 0x000fea0003800000 */
.L_x_1512:
[----:B------:R-:W-:Y:S01]  /*17e30*/  IMAD.MOV.U32 R13, RZ, RZ, R16 ;  /* 0x000000ffff0d7224 */ /* 0x000fe200078e0010 */
[----:B------:R-:W-:Y:S01]  /*17e40*/  MOV R0, R14 ;  /* 0x0000000e00007202 */ /* 0x000fe20000000f00 */
[----:B------:R-:W-:Y:S02]  /*17e50*/  IMAD.MOV.U32 R12, RZ, RZ, 0x1 ;  /* 0x00000001ff0c7424 */ /* 0x000fe400078e00ff */
[----:B------:R-:W-:Y:S02]  /*17e60*/  IMAD.MOV.U32 R11, RZ, RZ, 0x1f ;  /* 0x0000001fff0b7424 */ /* 0x000fe400078e00ff */
[----:B------:R-:W-:Y:S02]  /*17e70*/  IMAD.MOV.U32 R15, RZ, RZ, -0x1 ;  /* 0xffffffffff0f7424 */ /* 0x000fe400078e00ff */
[----:B------:R-:W-:-:S07]  /*17e80*/  IMAD.IADD R5, R19, 0x1, R8 ;  /* 0x0000000113057824 */ /* 0x000fce00078e0208 */
[----:B------:R-:W-:Y:S05]  /*17e90*/  WARPSYNC.COLLECTIVE R15, `(.L_x_1514) ;  /* 0x000000000f087348 */ /* 0x000fea0003c00000 */
[----:B------:R0:W1:Y:S02]  /*17ea0*/  SHFL.IDX P6, R14, R13, R12, R11 ;  /* 0x0000000c0d0e7389 */ /* 0x00006400000c000b */
[----:B01----:R-:W-:Y:S01]  /*17eb0*/  ENDCOLLECTIVE ;  /* 0x000000000000791b */ /* 0x003fe20003800000 */
.L_x_1514:
[----:B------:R-:W-:Y:S02]  /*17ec0*/  ULDC UR4, c[0x0][0xc3c] ;  /* 0x00030f0000047ab9 */ /* 0x000fe40000000800 */
[----:B------:R-:W-:-:S13]  /*17ed0*/  ISETP.GE.OR P1, PT, R5, UR4, !P0 ;  /* 0x0000000405007c0c */ /* 0x000fda000c726670 */
[----:B------:R-:W0:Y:S01]  /*17ee0*/  @!P1 LDC.64 R2, c[0x0][0xc80] ;  /* 0x00032000ff029b82 */ /* 0x000e220000000a00 */
[----:B------:R-:W-:Y:S02]  /*17ef0*/  IMAD.MOV.U32 R11, RZ, RZ, RZ ;  /* 0x000000ffff0b7224 */ /* 0x000fe400078e00ff */
[----:B------:R-:W-:Y:S02]  /*17f00*/  IMAD.MOV.U32 R4, RZ, RZ, R14 ;  /* 0x000000ffff047224 */ /* 0x000fe400078e000e */
[----:B0-----:R-:W-:-:S06]  /*17f10*/  @!P1 IMAD.WIDE R2, R5, 0x4, R2 ;  /* 0x0000000405029825 */ /* 0x001fcc00078e0202 */
[----:B------:R-:W2:Y:S01]  /*17f20*/  @!P1 LDG.E R2, desc[UR36][R2.64] ;  /* 0x0000002402029981 */ /* 0x000ea2000c1e1900 */
[----:B------:R-:W-:Y:S01]  /*17f30*/  IMAD.MOV.U32 R5, RZ, RZ, RZ ;  /* 0x000000ffff057224 */ /* 0x000fe200078e00ff */
[C---:B------:R-:W-:Y:S02]  /*17f40*/  ISETP.GE.U32.AND P2, PT, R8.reuse, 0x2, PT ;  /* 0x000000020800780c */ /* 0x040fe40003f46070 */
[C---:B------:R-:W-:Y:S02]  /*17f50*/  ISETP.GE.U32.AND P3, PT, R8.reuse, 0x4, PT ;  /* 0x000000040800780c */ /* 0x040fe40003f66070 */
[C---:B------:R-:W-:Y:S02]  /*17f60*/  ISETP.GE.U32.AND P4, PT, R8.reuse, 0x8, PT ;  /* 0x000000080800780c */ /* 0x040fe40003f86070 */
[C---:B------:R-:W-:Y:S01]  /*17f70*/  ISETP.GE.U32.AND P5, PT, R8.reuse, 0x10, PT ;  /* 0x000000100800780c */ /* 0x040fe20003fa6070 */
[----:B--2---:R-:W-:Y:S01]  /*17f80*/  @!P1 IMAD.MOV.U32 R5, RZ, RZ, R2 ;  /* 0x000000ffff059224 */ /* 0x004fe200078e0002 */
[----:B------:R-:W-:-:S03]  /*17f90*/  ISETP.NE.AND P1, PT, R8, RZ, PT ;  /* 0x000000ff0800720c */ /* 0x000fc60003f25270 */
[----:B------:R-:W-:-:S10]  /*17fa0*/  IMAD.MOV.U32 R13, RZ, RZ, R5 ;  /* 0x000000ffff0d7224 */ /* 0x000fd400078e0005 */
[----:B------:R-:W-:Y:S05]  /*17fb0*/  WARPSYNC.COLLECTIVE R15, `(.L_x_1515) ;  /* 0x000000000f087348 */ /* 0x000fea0003c00000 */
[----:B------:R0:W1:Y:S02]  /*17fc0*/  SHFL.UP P6, R14, R13, R12, R11 ;  /* 0x0400000c0d0e7389 */ /* 0x00006400000c000b */
[----:B01----:R-:W-:Y:S01]  /*17fd0*/  ENDCOLLECTIVE ;  /* 0x000000000000791b */ /* 0x003fe20003800000 */
.L_x_1515:
[----:B------:R-:W-:Y:S01]  /*17fe0*/  IMAD.MOV.U32 R12, RZ, RZ, 0x2 ;  /* 0x00000002ff0c7424 */ /* 0x000fe200078e00ff */
[----:B------:R-:W-:-:S05]  /*17ff0*/  SEL R6, R14, RZ, P1 ;  /* 0x000000ff0e067207 */ /* 0x000fca0000800000 */
[----:B------:R-:W-:-:S04]  /*18000*/  IMAD.IADD R6, R5, 0x1, R6 ;  /* 0x0000000105067824 */ /* 0x000fc800078e0206 */
[----:B------:R-:W-:-:S07]  /*18010*/  IMAD.MOV.U32 R13, RZ, RZ, R6 ;  /* 0x000000ffff0d7224 */ /* 0x000fce00078e0006 */
[----:B------:R-:W-:Y:S05]  /*18020*/  WARPSYNC.COLLECTIVE R15, `(.L_x_1516) ;  /* 0x000000000f087348 */ /* 0x000fea0003c00000 */
[----:B------:R0:W1:Y:S02]  /*18030*/  SHFL.UP P6, R14, R13, R12, R11 ;  /* 0x0400000c0d0e7389 */ /* 0x00006400000c000b */
[----:B01----:R-:W-:Y:S01]  /*18040*/  ENDCOLLECTIVE ;  /* 0x000000000000791b */ /* 0x003fe20003800000 */
.L_x_1516:
[----:B------:R-:W-:Y:S02]  /*18050*/  MOV R12, 0x4 ;  /* 0x00000004000c7802 */ /* 0x000fe40000000f00 */
[----:B------:R-:W-:-:S05]  /*18060*/  SEL R7, R14, RZ, P2 ;  /* 0x000000ff0e077207 */ /* 0x000fca0001000000 */
[----:B------:R-:W-:-:S04]  /*18070*/  IMAD.IADD R7, R6, 0x1, R7 ;  /* 0x0000000106077824 */ /* 0x000fc800078e0207 */
[----:B------:R-:W-:-:S07]  /*18080*/  IMAD.MOV.U32 R13, RZ, RZ, R7 ;  /* 0x000000ffff0d7224 */ /* 0x000fce00078e0007 */
[----:B------:R-:W-:Y:S05]  /*18090*/  WARPSYNC.COLLECTIVE R15, `(.L_x_1517) ;  /* 0x000000000f087348 */ /* 0x000fea0003c00000 */
[----:B------:R0:W1:Y:S02]  /*180a0*/  SHFL.UP P6, R14, R13, R12, R11 ;  /* 0x0400000c0d0e7389 */ /* 0x00006400000c000b */
[----:B01----:R-:W-:Y:S01]  /*180b0*/  ENDCOLLECTIVE ;  /* 0x000000000000791b */ /* 0x003fe20003800000 */
.L_x_1517:
[----:B------:R-:W-:Y:S01]  /*180c0*/  IMAD.MOV.U32 R12, RZ, RZ, 0x8 ;  /* 0x00000008ff0c7424 */ /* 0x000fe200078e00ff */
[----:B------:R-:W-:-:S05]  /*180d0*/  SEL R2, R14, RZ, P3 ;  /* 0x000000ff0e027207 */ /* 0x000fca0001800000 */
[----:B------:R-:W-:-:S04]  /*180e0*/  IMAD.IADD R2, R7, 0x1, R2 ;  /* 0x0000000107027824 */ /* 0x000fc800078e0202 */
[----:B------:R-:W-:-:S07]  /*180f0*/  IMAD.MOV.U32 R13, RZ, RZ, R2 ;  /* 0x000000ffff0d7224 */ /* 0x000fce00078e0002 */
[----:B------:R-:W-:Y:S05]  /*18100*/  WARPSYNC.COLLECTIVE R15, `(.L_x_1518) ;  /* 0x000000000f087348 */ /* 0x000fea0003c00000 */
[----:B------:R0:W1:Y:S02]  /*18110*/  SHFL.UP P6, R14, R13, R12, R11 ;  /* 0x0400000c0d0e7389 */ /* 0x00006400000c000b */
[----:B01----:R-:W-:Y:S01]  /*18120*/  ENDCOLLECTIVE ;  /* 0x000000000000791b */ /* 0x003fe20003800000 */
.L_x_1518:
[----:B------:R-:W-:Y:S01]  /*18130*/  IMAD.MOV.U32 R12, RZ, RZ, 0x10 ;  /* 0x00000010ff0c7424 */ /* 0x000fe200078e00ff */
[----:B------:R-:W-:-:S05]  /*18140*/  SEL R3, R14, RZ, P4 ;  /* 0x000000ff0e037207 */ /* 0x000fca0002000000 */
[----:B------:R-:W-:-:S04]  /*18150*/  IMAD.IADD R3, R2, 0x1, R3 ;  /* 0x0000000102037824 */ /* 0x000fc800078e0203 */
[----:B------:R-:W-:-:S07]  /*18160*/  IMAD.MOV.U32 R13, RZ, RZ, R3 ;  /* 0x000000ffff0d7224 */ /* 0x000fce00078e0003 */
[----:B------:R-:W-:Y:S05]  /*18170*/  WARPSYNC.COLLECTIVE R15, `(.L_x_1519) ;  /* 0x000000000f087348 */ /* 0x000fea0003c00000 */
[----:B------:R0:W1:Y:S02]  /*18180*/  SHFL.UP P6, R14, R13, R12, R11 ;  /* 0x0400000c0d0e7389 */ /* 0x00006400000c000b */
[----:B01----:R-:W-:Y:S01]  /*18190*/  ENDCOLLECTIVE ;  /* 0x000000000000791b */ /* 0x003fe20003800000 */
.L_x_1519:
        /* <DEDUP_REMOVED lines=8> */
.L_x_1520:
[----:B------:R-:W-:Y:S05]  /*18220*/  BRA `(.L_x_1521) ;  /* 0xffffffc400747947 */ /* 0x000fea000383ffff */
.L_x_1426:
[----:B------:R-:W-:Y:S01]  /*18230*/  BSSY B0, `(.L_x_1522) ;  /* 0x0000008000007945 */ /* 0x000fe20003800000 */
[----:B-----5:R-:W-:Y:S02]  /*18240*/  IMAD.MOV.U32 R13, RZ, RZ, R5 ;  /* 0x000000ffff0d7224 */ /* 0x020fe400078e0005 */
[----:B------:R-:W-:Y:S02]  /*18250*/  IMAD.MOV.U32 R12, RZ, RZ, 0x1 ;  /* 0x00000001ff0c7424 */ /* 0x000fe400078e00ff */
[----:B------:R-:W-:Y:S02]  /*18260*/  IMAD.MOV.U32 R11, RZ, RZ, RZ ;  /* 0x000000ffff0b7224 */ /* 0x000fe400078e00ff */
[----:B------:R-:W-:-:S07]  /*18270*/  IMAD.MOV.U32 R15, RZ, RZ, -0x1 ;  /* 0xffffffffff0f7424 */ /* 0x000fce00078e00ff */
[----:B012---:R-:W-:Y:S05]  /*18280*/  WARPSYNC.COLLECTIVE R15, `(.L_x_1523) ;  /* 0x000000000f087348 */ /* 0x007fea0003c00000 */
[----:B------:R3:W4:Y:S02]  /*18290*/  SHFL.UP P6, R14, R13, R12, R11 ;  /* 0x0400000c0d0e7389 */ /* 0x00072400000c000b */
[----:B01234-:R-:W-:Y:S01]  /*182a0*/  ENDCOLLECTIVE ;  /* 0x000000000000791b */ /* 0x01ffe20003800000 */
.L_x_1523:
[----:B------:R-:W-:Y:S05]  /*182b0*/  BSYNC B0 ;  /* 0x0000000000007941 */ /* 0x000fea0003800000 */
.L_x_1522:
[----:B------:R-:W-:Y:S01]  /*182c0*/  SEL R14, R14, RZ, P1 ;  /* 0x000000ff0e0e7207 */ /* 0x000fe20000800000 */
[----:B------:R-:W-:Y:S01]  /*182d0*/  IMAD.MOV.U32 R11, RZ, RZ, RZ ;  /* 0x000000ffff0b7224 */ /* 0x000fe200078e00ff */
[----:B------:R-:W-:Y:S01]  /*182e0*/  MOV R12, 0x2 ;  /* 0x00000002000c7802 */ /* 0x000fe20000000f00 */
[----:B------:R-:W-:Y:S02]  /*182f0*/  IMAD.MOV.U32 R15, RZ, RZ, -0x1 ;  /* 0xffffffffff0f7424 */ /* 0x000fe400078e00ff */
[----:B------:R-:W-:-:S07]  /*18300*/  IMAD.IADD R13, R5, 0x1, R14 ;  /* 0x00000001050d7824 */ /* 0x000fce00078e020e */
[----:B------:R-:W-:Y:S05]  /*18310*/  WARPSYNC.COLLECTIVE R15, `(.L_x_1524) ;  /* 0x000000000f087348 */ /* 0x000fea0003c00000 */
[----:B------:R0:W1:Y:S02]  /*18320*/  SHFL.UP P6, R14, R13, R12, R11 ;  /* 0x0400000c0d0e7389 */ /* 0x00006400000c000b */
[----:B01----:R-:W-:Y:S01]  /*18330*/  ENDCOLLECTIVE ;  /* 0x000000000000791b */ /* 0x003fe20003800000 */
.L_x_1524:
[----:B------:R-:W-:Y:S01]  /*18340*/  IMAD.MOV.U32 R12, RZ, RZ, 0x4 ;  /* 0x00000004ff0c7424 */ /* 0x000fe200078e00ff */
[----:B------:R-:W-:-:S05]  /*18350*/  SEL R2, R14, RZ, P2 ;  /* 0x000000ff0e027207 */ /* 0x000fca0001000000 */
[----:B------:R-:W-:-:S04]  /*18360*/  IMAD.IADD R2, R13, 0x1, R2 ;  /* 0x000000010d027824 */ /* 0x000fc800078e0202 */
[----:B------:R-:W-:-:S07]  /*18370*/  IMAD.MOV.U32 R13, RZ, RZ, R2 ;  /* 0x000000ffff0d7224 */ /* 0x000fce00078e0002 */
[----:B------:R-:W-:Y:S05]  /*18380*/  WARPSYNC.COLLECTIVE R15, `(.L_x_1525) ;  /* 0x000000000f087348 */ /* 0x000fea0003c00000 */
[----:B------:R0:W1:Y:S02]  /*18390*/  SHFL.UP P6, R14, R13, R12, R11 ;  /* 0x0400000c0d0e7389 */ /* 0x00006400000c000b */
[----:B01----:R-:W-:Y:S01]  /*183a0*/  ENDCOLLECTIVE ;  /* 0x000000000000791b */ /* 0x003fe20003800000 */
.L_x_1525:
[----:B------:R-:W-:Y:S01]  /*183b0*/  IMAD.MOV.U32 R12, RZ, RZ, 0x8 ;  /* 0x00000008ff0c7424 */ /* 0x000fe200078e00ff */
[----:B------:R-:W-:-:S05]  /*183c0*/  SEL R3, R14, RZ, P3 ;  /* 0x000000ff0e037207 */ /* 0x000fca0001800000 */
[----:B------:R-:W-:-:S04]  /*183d0*/  IMAD.IADD R3, R2, 0x1, R3 ;  /* 0x0000000102037824 */ /* 0x000fc800078e0203 */
[----:B------:R-:W-:-:S07]  /*183e0*/  IMAD.MOV.U32 R13, RZ, RZ, R3 ;  /* 0x000000ffff0d7224 */ /* 0x000fce00078e0003 */
[----:B------:R-:W-:Y:S05]  /*183f0*/  WARPSYNC.COLLECTIVE R15, `(.L_x_1526) ;  /* 0x000000000f087348 */ /* 0x000fea0003c00000 */
[----:B------:R0:W1:Y:S02]  /*18400*/  SHFL.UP P6, R14, R13, R12, R11 ;  /* 0x0400000c0d0e7389 */ /* 0x00006400000c000b */
[----:B01----:R-:W-:Y:S01]  /*18410*/  ENDCOLLECTIVE ;  /* 0x000000000000791b */ /* 0x003fe20003800000 */
.L_x_1526:
[----:B------:R-:W-:Y:S01]  /*18420*/  IMAD.MOV.U32 R12, RZ, RZ, 0x10 ;  /* 0x00000010ff0c7424 */ /* 0x000fe200078e00ff */
[----:B------:R-:W-:-:S05]  /*18430*/  SEL R4, R14, RZ, P4 ;  /* 0x000000ff0e047207 */ /* 0x000fca0002000000 */
[----:B------:R-:W-:-:S04]  /*18440*/  IMAD.IADD R4, R3, 0x1, R4 ;  /* 0x0000000103047824 */ /* 0x000fc800078e0204 */
[----:B------:R-:W-:-:S07]  /*18450*/  IMAD.MOV.U32 R13, RZ, RZ, R4 ;  /* 0x000000ffff0d7224 */ /* 0x000fce00078e0004 */
[----:B------:R-:W-:Y:S05]  /*18460*/  WARPSYNC.COLLECTIVE R15, `(.L_x_1527) ;  /* 0x000000000f087348 */ /* 0x000fea0003c00000 */
[----:B------:R0:W1:Y:S02]  /*18470*/  SHFL.UP P6, R14, R13, R12, R11 ;  /* 0x0400000c0d0e7389 */ /* 0x00006400000c000b */
[----:B01----:R-:W-:Y:S01]  /*18480*/  ENDCOLLECTIVE ;  /* 0x000000000000791b */ /* 0x003fe20003800000 */
.L_x_1527:
        /* <DEDUP_REMOVED lines=8> */
.L_x_1528:
[----:B------:R-:W-:Y:S05]  /*18510*/  BRA `(.L_x_1529) ;  /* 0xffffffc400547947 */ /* 0x000fea000383ffff */
.L_x_1428:
[----:B------:R-:W-:Y:S01]  /*18520*/  BSSY B0, `(.L_x_1530) ;  /* 0x0000006000007945 */ /* 0x000fe20003800000 */
[----:B------:R-:W-:Y:S02]  /*18530*/  PLOP3.LUT P6, PT, P6, PT, PT, 0x8, 0x0 ;  /* 0x000000000000781c */ /* 0x000fe400037ce170 */
[----:B------:R-:W-:-:S11]  /*18540*/  MOV R15, 0xffffffff ;  /* 0xffffffff000f7802 */ /* 0x000fd60000000f00 */
[----:B01----:R-:W-:Y:S05]  /*18550*/  WARPSYNC.COLLECTIVE R15, `(.L_x_1531) ;  /* 0x000000000f087348 */ /* 0x003fea0003c00000 */
[----:B------:R-:W-:Y:S01]  /*18560*/  VOTE.ANY R14, PT, P6 ;  /* 0x00000000000e7806 */ /* 0x000fe200030e0100 */
[----:B01----:R-:W-:Y:S06]  /*18570*/  ENDCOLLECTIVE ;  /* 0x000000000000791b */ /* 0x003fec0003800000 */
.L_x_1531:
[----:B------:R-:W-:Y:S05]  /*18580*/  BSYNC B0 ;  /* 0x0000000000007941 */ /* 0x000fea0003800000 */
.L_x_1530:
[----:B------:R-:W-:Y:S02]  /*18590*/  IMAD.MOV.U32 R2, RZ, RZ, R14 ;  /* 0x000000ffff027224 */ /* 0x000fe400078e000e */
[----:B------:R-:W-:Y:S02]  /*185a0*/  IMAD.MOV.U32 R13, RZ, RZ, R5 ;  /* 0x000000ffff0d7224 */ /* 0x000fe400078e0005 */
[----:B------:R-:W0:Y:S01]  /*185b0*/  POPC R4, R2 ;  /* 0x0000000200047309 */ /* 0x000e220000000000 */
[----:B------:R-:W-:Y:S02]  /*185c0*/  IMAD.MOV.U32 R11, RZ, RZ, 0x1f ;  /* 0x0000001fff0b7424 */ /* 0x000fe400078e00ff */
[----:B------:R-:W-:Y:S02]  /*185d0*/  IMAD.MOV.U32 R15, RZ, RZ, -0x1 ;  /* 0xffffffffff0f7424 */ /* 0x000fe400078e00ff */
[----:B0-----:R-:W-:-:S07]  /*185e0*/  IMAD.MOV.U32 R12, RZ, RZ, R4 ;  /* 0x000000ffff0c7224 */ /* 0x001fce00078e0004 */
[----:B------:R-:W-:Y:S05]  /*185f0*/  WARPSYNC.COLLECTIVE R15, `(.L_x_1532) ;  /* 0x000000000f087348 */ /* 0x000fea0003c00000 */
[----:B------:R0:W1:Y:S02]  /*18600*/  SHFL.IDX P6, R14, R13, R12, R11 ;  /* 0x0000000c0d0e7389 */ /* 0x00006400000c000b */
[----:B01----:R-:W-:Y:S01]  /*18610*/  ENDCOLLECTIVE ;  /* 0x000000000000791b */ /* 0x003fe20003800000 */
.L_x_1532:
[----:B------:R-:W-:Y:S01]  /*18620*/  IMAD.MOV.U32 R5, RZ, RZ, R14 ;  /* 0x000000ffff057224 */ /* 0x000fe200078e000e */
[----:B------:R-:W-:Y:S06]  /*18630*/  BRA `(.L_x_1533) ;  /* 0xffffffc400447947 */ /* 0x000fec000383ffff */
.L_x_1430:
[----:B------:R-:W-:Y:S01]  /*18640*/  BSSY B0, `(.L_x_1534) ;  /* 0x0000007000007945 */ /* 0x000fe20003800000 */
[----:B------:R-:W-:Y:S02]  /*18650*/  IMAD.MOV.U32 R13, RZ, RZ, R6 ;  /* 0x000000ffff0d7224 */ /* 0x000fe400078e0006 */
[----:B------:R-:W-:Y:S02]  /*18660*/  IMAD.MOV.U32 R11, RZ, RZ, 0x1f ;  /* 0x0000001fff0b7424 */ /* 0x000fe400078e00ff */
[----:B------:R-:W-:-:S07]  /*18670*/  IMAD.MOV.U32 R15, RZ, RZ, -0x1 ;  /* 0xffffffffff0f7424 */ /* 0x000fce00078e00ff */
[----:B0123--:R-:W-:Y:S05]  /*18680*/  WARPSYNC.COLLECTIVE R15, `(.L_x_1535) ;  /* 0x000000000f087348 */ /* 0x00ffea0003c00000 */
[----:B------:R4:W0:Y:S02]  /*18690*/  SHFL.IDX P6, R14, R13, R12, R11 ;  /* 0x0000000c0d0e7389 */ /* 0x00082400000c000b */
[----:B01234-:R-:W-:Y:S01]  /*186a0*/  ENDCOLLECTIVE ;  /* 0x000000000000791b */ /* 0x01ffe20003800000 */
.L_x_1535:
[----:B------:R-:W-:Y:S05]  /*186b0*/  BSYNC B0 ;  /* 0x0000000000007941 */ /* 0x000fea0003800000 */
.L_x_1534:
[----:B------:R-:W-:Y:S05]  /*186c0*/  BRA `(.L_x_1429) ;  /* 0xffffffc4003c7947 */ /* 0x000fea000383ffff */
.L_x_1434:
[----:B-1----:R1:W2:Y:S02]  /*186d0*/  SYNCS.PHASECHK.TRANS64.TRYWAIT P0, [R4+URZ+0x30820], R0 ;  /* 0x03082000040075a7 */ /* 0x0022a4000800017f */
[----:B--2---:R-:W-:Y:S05]  /*186e0*/  @!P0 NANOSLEEP.SYNCS 0x989680 ;  /* 0x009896800000895d */ /* 0x004fea0003900000 */
[----:B------:R-:W2:Y:S02]  /*186f0*/  @!P0 SYNCS.PHASECHK.TRANS64 P0, [R4+URZ+0x30820], R0 ;  /* 0x03082000040085a7 */ /* 0x000ea4000800007f */
[----:B--2---:R-:W-:Y:S05]  /*18700*/  @!P0 BRA `(.L_x_1434) ;  /* 0xfffffffc00f08947 */ /* 0x004fea000383ffff */
[----:B------:R-:W-:Y:S05]  /*18710*/  BRA `(.L_x_1536) ;  /* 0xffffffc800b47947 */ /* 0x000fea000383ffff */
.L_x_1435:
        /* <DEDUP_REMOVED lines=8> */
[----:B01-3--:R-:W-:Y:S05]  /*187a0*/  WARPSYNC.COLLECTIVE R15, `(.L_x_1538) ;  /* 0x000000000f087348 */ /* 0x00bfea0003c00000 */
[----:B------:R2:W4:Y:S02]  /*187b0*/  SHFL.IDX P6, R14, R13, R12, R11 ;  /* 0x0000000c0d0e7389 */ /* 0x00052400000c000b */
[----:B01234-:R-:W-:Y:S01]  /*187c0*/  ENDCOLLECTIVE ;  /* 0x000000000000791b */ /* 0x01ffe20003800000 */
.L_x_1538:
[----:B------:R-:W-:Y:S05]  /*187d0*/  BSYNC B0 ;  /* 0x0000000000007941 */ /* 0x000fea0003800000 */
.L_x_1537:
[----:B------:R-:W-:Y:S05]  /*187e0*/  BRA `(.L_x_1539) ;  /* 0xffffffc8009c7947 */ /* 0x000fea000383ffff */
.L_x_1438:
[----:B------:R-:W-:Y:S01]  /*187f0*/  BSSY B1, `(.L_x_1540) ;  /* 0x0000006000017945 */ /* 0x000fe20003800000 */
[----:B------:R-:W-:-:S07]  /*18800*/  IMAD.MOV.U32 R15, RZ, RZ, -0x1 ;  /* 0xffffffffff0f7424 */ /* 0x000fce00078e00ff */
[----:B01-3--:R-:W-:Y:S05]  /*18810*/  WARPSYNC.COLLECTIVE R15, `(.L_x_1541) ;  /* 0x000000000f0c7348 */ /* 0x00bfea0003c00000 */
[----:B------:R-:W-:Y:S02]  /*18820*/  ELECT P6, UR62, PT ;  /* 0x00000000003e782f */ /* 0x000fe400038c0000 */
[----:B------:R-:W-:Y:S01]  /*18830*/  MOV R14, UR62 ;  /* 0x0000003e000e7c02 */ /* 0x000fe20008000f00 */
[----:B01-3--:R-:W-:Y:S10]  /*18840*/  ENDCOLLECTIVE ;  /* 0x000000000000791b */ /* 0x00bff40003800000 */
.L_x_1541:
[----:B------:R-:W-:Y:S05]  /*18850*/  BSYNC B1 ;  /* 0x0000000000017941 */ /* 0x000fea0003800000 */
.L_x_1540:
[----:B------:R-:W-:Y:S05]  /*18860*/  BRA `(.L_x_1542) ;  /* 0xffffffc800947947 */ /* 0x000fea000383ffff */
.L_x_1440:
[----:B-1----:R1:W2:Y:S02]  /*18870*/  SYNCS.PHASECHK.TRANS64.TRYWAIT P1, [R5+URZ+0x30840], R0 ;  /* 0x03084000050075a7 */ /* 0x0022a4000802017f */
[----:B--2---:R-:W-:Y:S05]  /*18880*/  @!P1 NANOSLEEP.SYNCS 0x989680 ;  /* 0x009896800000995d */ /* 0x004fea0003900000 */
[----:B------:R-:W2:Y:S02]  /*18890*/  @!P1 SYNCS.PHASECHK.TRANS64 P1, [R5+URZ+0x30840], R0 ;  /* 0x03084000050095a7 */ /* 0x000ea4000802007f */
[----:B--2---:R-:W-:Y:S05]  /*188a0*/  @!P1 BRA `(.L_x_1440) ;  /* 0xfffffffc00f09947 */ /* 0x004fea000383ffff */
[----:B------:R-:W-:Y:S05]  /*188b0*/  BRA `(.L_x_1543) ;  /* 0xffffffc800bc7947 */ /* 0x000fea000383ffff */
.L_x_1442:
[----:B--2---:R2:W4:Y:S02]  /*188c0*/  SYNCS.PHASECHK.TRANS64.TRYWAIT P1, [R25+URZ+0x30840], R2 ;  /* 0x03084002190075a7 */ /* 0x004524000802017f */
[----:B----4-:R-:W-:Y:S05]  /*188d0*/  @!P1 NANOSLEEP.SYNCS 0x989680 ;  /* 0x009896800000995d */ /* 0x010fea0003900000 */
[----:B------:R-:W4:Y:S02]  /*188e0*/  @!P1 SYNCS.PHASECHK.TRANS64 P1, [R25+URZ+0x30840], R2 ;  /* 0x03084002190095a7 */ /* 0x000f24000802007f */
[----:B----4-:R-:W-:Y:S05]  /*188f0*/  @!P1 BRA `(.L_x_1442) ;  /* 0xfffffffc00f09947 */ /* 0x010fea000383ffff */
[----:B------:R-:W-:Y:S05]  /*18900*/  BRA `(.L_x_1544) ;  /* 0xffffffc800c87947 */ /* 0x000fea000383ffff */
.L_x_1444:
[----:B----4-:R4:W0:Y:S02]  /*18910*/  SYNCS.PHASECHK.TRANS64.TRYWAIT P1, [R5+URZ+0x30860], R0 ;  /* 0x03086000050075a7 */ /* 0x010824000802017f */
[----:B0-----:R-:W-:Y:S05]  /*18920*/  @!P1 NANOSLEEP.SYNCS 0x989680 ;  /* 0x009896800000995d */ /* 0x001fea0003900000 */
[----:B------:R-:W0:Y:S02]  /*18930*/  @!P1 SYNCS.PHASECHK.TRANS64 P1, [R5+URZ+0x30860], R0 ;  /* 0x03086000050095a7 */ /* 0x000e24000802007f */
[----:B0-----:R-:W-:Y:S05]  /*18940*/  @!P1 BRA `(.L_x_1444) ;  /* 0xfffffffc00f09947 */ /* 0x001fea000383ffff */
[----:B------:R-:W-:Y:S05]  /*18950*/  BRA `(.L_x_1545) ;  /* 0xffffffc800c47947 */ /* 0x000fea000383ffff */
.L_x_1546:
        /* <DEDUP_REMOVED lines=10> */
.L_x_3297:


//--------------------- .text._ZN7cutlass13device_kernelIN5flash11enable_sm90INS1_16FlashAttnFwdSm90INS1_25CollectiveMainloopFwdSm90ILi2EN4cute5tupleIJNS5_1CILi1EEES8_S8_EEENS6_IJNS7_ILi128EEENS7_ILi64EEENS7_ILi256EEEEEELi256ENS_6half_tEfNS_4arch4Sm90ELb0ELb1ELb0ELb1ELb1ELb1ELb0ELb1ELb1ELb1ELb0ELb0EEENS1_21CollectiveEpilogueFwdINS6_IJSA_SC_SB_EEES9_SE_SG_Li256ELb1ELb1ELb0ELb0EEENS1_36VarlenDynamicPersistentTileSchedulerILi128ELi64ELi256ELi128ELb0ELb1ELb1ELb1ELb0ELb1EEEEEEEEEvNT_6ParamsE --------------------------
	.section	.text._ZN7cutlass13device_kernelIN5flash11enable_sm90INS1_16FlashAttnFwdSm90INS1_25CollectiveMainloopFwdSm90ILi2EN4cute5tupleIJNS5_1CILi1EEES8_S8_EEENS6_IJNS7_ILi128EEENS7_ILi64EEENS7_ILi256EEEEEELi256ENS_6half_tEfNS_4arch4Sm90ELb0ELb1ELb0ELb1ELb1ELb1ELb0ELb1ELb1ELb1ELb0ELb0EEENS1_21CollectiveEpilogueFwdINS6_IJSA_SC_SB_EEES9_SE_SG_Li256ELb1ELb1ELb0ELb0EEENS1_36VarlenDynamicPersistentTileSchedulerILi128ELi64ELi256ELi128ELb0ELb1ELb1ELb1ELb0ELb1EEEEEEEEEvNT_6ParamsE,"ax",@progbits
	.align	128
.text._ZN7cutlass13device_kernelIN5flash11enable_sm90INS1_16FlashAttnFwdSm90INS1_25CollectiveMainloopFwdSm90ILi2EN4cute5tupleIJNS5_1CILi1EEES8_S8_EEENS6_IJNS7_ILi128EEENS7_ILi64EEENS7_ILi256EEEEEELi256ENS_6half_tEfNS_4arch4Sm90ELb0ELb1ELb0ELb1ELb1ELb1ELb0ELb1ELb1ELb1ELb0ELb0EEENS1_21CollectiveEpilogueFwdINS6_IJSA_SC_SB_EEES9_SE_SG_Li256ELb1ELb1ELb0ELb0EEENS1_36VarlenDynamicPersistentTileSchedulerILi128ELi64ELi256ELi128ELb0ELb1ELb1ELb1ELb0ELb1EEEEEEEEEvNT_6ParamsE:
        .type           _ZN7cutlass13device_kernelIN5flash11enable_sm90INS1_16FlashAttnFwdSm90INS1_25CollectiveMainloopFwdSm90ILi2EN4cute5tupleIJNS5_1CILi1EEES8_S8_EEENS6_IJNS7_ILi128EEENS7_ILi64EEENS7_ILi256EEEEEELi256ENS_6half_tEfNS_4arch4Sm90ELb0ELb1ELb0ELb1ELb1ELb1ELb0ELb1ELb1ELb1ELb0ELb0EEENS1_21CollectiveEpilogueFwdINS6_IJSA_SC_SB_EEES9_SE_SG_Li256ELb1ELb1ELb0ELb0EEENS1_36VarlenDynamicPersistentTileSchedulerILi128ELi64ELi256ELi128ELb0ELb1ELb1ELb1ELb0ELb1EEEEEEEEEvNT_6ParamsE,@function
        .size           _ZN7cutlass13device_kernelIN5flash11enable_sm90INS1_16FlashAttnFwdSm90INS1_25CollectiveMainloopFwdSm90ILi2EN4cute5tupleIJNS5_1CILi1EEES8_S8_EEENS6_IJNS7_ILi128EEENS7_ILi64EEENS7_ILi256EEEEEELi256ENS_6half_tEfNS_4arch4Sm90ELb0ELb1ELb0ELb1ELb1ELb1ELb0ELb1ELb1ELb1ELb0ELb0EEENS1_21CollectiveEpilogueFwdINS6_IJSA_SC_SB_EEES9_SE_SG_Li256ELb1ELb1ELb0ELb0EEENS1_36VarlenDynamicPersistentTileSchedulerILi128ELi64ELi256ELi128ELb0ELb1ELb1ELb1ELb0ELb1EEEEEEEEEvNT_6ParamsE,(.L_x_3298 - _ZN7cutlass13device_kernelIN5flash11enable_sm90INS1_16FlashAttnFwdSm90INS1_25CollectiveMainloopFwdSm90ILi2EN4cute5tupleIJNS5_1CILi1EEES8_S8_EEENS6_IJNS7_ILi128EEENS7_ILi64EEENS7_ILi256EEEEEELi256ENS_6half_tEfNS_4arch4Sm90ELb0ELb1ELb0ELb1ELb1ELb1ELb0ELb1ELb1ELb1ELb0ELb0EEENS1_21CollectiveEpilogueFwdINS6_IJSA_SC_SB_EEES9_SE_SG_Li256ELb1ELb1ELb0ELb0EEENS1_36VarlenDynamicPersistentTileSchedulerILi128ELi64ELi256ELi128ELb0ELb1ELb1ELb1ELb0ELb1EEEEEEEEEvNT_6ParamsE)
        .other          _ZN7cutlass13device_kernelIN5flash11enable_sm90INS1_16FlashAttnFwdSm90INS1_25CollectiveMainloopFwdSm90ILi2EN4cute5tupleIJNS5_1CILi1EEES8_S8_EEENS6_IJNS7_ILi128EEENS7_ILi64EEENS7_ILi256EEEEEELi256ENS_6half_tEfNS_4arch4Sm90ELb0ELb1ELb0ELb1ELb1ELb1ELb0ELb1ELb1ELb1ELb0ELb0EEENS1_21CollectiveEpilogueFwdINS6_IJSA_SC_SB_EEES9_SE_SG_Li256ELb1ELb1ELb0ELb0EEENS1_36VarlenDynamicPersistentTileSchedulerILi128ELi64ELi256ELi128ELb0ELb1ELb1ELb1ELb0ELb1EEEEEEEEEvNT_6ParamsE,@"STO_CUDA_ENTRY STV_DEFAULT"
_ZN7cutlass13device_kernelIN5flash11enable_sm90INS1_16FlashAttnFwdSm90INS1_25CollectiveMainloopFwdSm90ILi2EN4cute5tupleIJNS5_1CILi1EEES8_S8_EEENS6_IJNS7_ILi128EEENS7_ILi64EEENS7_ILi256EEEEEELi256ENS_6half_tEfNS_4arch4Sm90ELb0ELb1ELb0ELb1ELb1ELb1ELb0ELb1ELb1ELb1ELb0ELb0EEENS1_21CollectiveEpilogueFwdINS6_IJSA_SC_SB_EEES9_SE_SG_Li256ELb1ELb1ELb0ELb0EEENS1_36VarlenDynamicPersistentTileSchedulerILi128ELi64ELi256ELi128ELb0ELb1ELb1ELb1ELb0ELb1EEEEEEEEEvNT_6ParamsE:
[----:B------:R-:W0:Y:S02]  /*0000*/  LDC R1, c[0x0][0x28] ;  /* 0x00000a00ff017b82 */ /* 0x000e240000000800 */
[----:B0-----:R-:W-:Y:S01]  /*0010*/  VIADD R1, R1, 0xffffff28 ;  /* 0xffffff2801017836 */ /* 0x001fe20000000000 */
[----:B------:R-:W0:Y:S01]  /*0020*/  S2R R0, SR_TID.X ;  /* 0x0000000000007919 */ /* 0x000e220000002100 */
[----:B------:R-:W-:Y:S01]  /*0030*/  ELECT P0, URZ, PT ;  /* 0x00000000003f782f */ /* 0x000fe20003800000 */
[----:B------:R-:W-:Y:S01]  /*0040*/  BSSY B0, `(.L_x_1547) ;  /* 0x000000d000007945 */ /* 0x000fe20003800000 */
[----:B0-----:R-:W-:-:S05]  /*0050*/  SHF.R.U32.HI R2, RZ, 0x5, R0 ;  /* 0x00000005ff027819 */ /* 0x001fca0000011600 */
[----:B------:R-:W0:Y:S02]  /*0060*/  SHFL.IDX PT, R3, R2, RZ, 0x1f ;  /* 0x00001fff02037589 */ /* 0x000e2400000e0000 */
[----:B0-----:R-:W-:-:S13]  /*0070*/  ISETP.EQ.AND P0, PT, R3, RZ, P0 ;  /* 0x000000ff0300720c */ /* 0x001fda0000702270 */
        /* <DEDUP_REMOVED lines=9> */
.L_x_1548:
[----:B------:R-:W-:Y:S05]  /*0110*/  BSYNC B0 ;  /* 0x0000000000007941 */ /* 0x000fea0003800000 */
.L_x_1547:
[----:B------:R-:W-:Y:S01]  /*0120*/  VOTEU.ANY UP0, P0 ;  /* 0x00000000003f7886 */ /* 0x000fe20000000100 */
[----:B------:R-:W0:Y:S01]  /*0130*/  SHFL.IDX PT, R3, R2, RZ, 0x1f ;  /* 0x00001fff02037589 */ /* 0x000e2200000e0000 */
[----:B------:R-:W-:Y:S01]  /*0140*/  UMOV UR4, 0x80 ;  /* 0x0000008000047882 */ /* 0x000fe20000000000 */
[----:B------:R-:W-:Y:S01]  /*0150*/  UMOV UR7, 0x100 ;  /* 0x0000010000077882 */ /* 0x000fe20000000000 */
[----:B------:R-:W-:Y:S01]  /*0160*/  VOTEU.ANY UP1, P0 ;  /* 0x00000000003f7886 */ /* 0x000fe20000020100 */
[----:B------:R-:W1:Y:S01]  /*0170*/  @UP0 S2UR UR8, SR_CgaCtaId ;  /* 0x00000000000809c3 */ /* 0x000e620000008800 */
[----:B------:R-:W-:Y:S01]  /*0180*/  @UP0 UMOV UR6, 0x400 ;  /* 0x0000040000060882 */ /* 0x000fe20000000000 */
[----:B------:R-:W-:-:S04]  /*0190*/  @UP0 UIADD3 UR4, -UR4, 0x100000, URZ ;  /* 0x0010000004040890 */ /* 0x000fc8000fffe13f */
[----:B------:R-:W-:Y:S02]  /*01a0*/  @UP0 USHF.L.U32 UR5, UR4, 0xb, URZ ;  /* 0x0000000b04050899 */ /* 0x000fe4000800063f */
[----:B------:R-:W-:Y:S01]  /*01b0*/  @UP0 USHF.L.U32 UR4, UR4, 0x1, URZ ;  /* 0x0000000104040899 */ /* 0x000fe2000800063f */
[----:B0-----:R-:W-:Y:S02]  /*01c0*/  ISETP.NE.AND P1, PT, R3, RZ, PT ;  /* 0x000000ff0300720c */ /* 0x001fe40003f25270 */
[----:B------:R-:W-:Y:S01]  /*01d0*/  SHF.R.U32.HI R3, RZ, 0x7, R0 ;  /* 0x00000007ff037819 */ /* 0x000fe20000011600 */
[----:B-1----:R-:W-:Y:S02]  /*01e0*/  @UP0 ULEA UR8, UR8, UR6, 0x18 ;  /* 0x0000000608080291 */ /* 0x002fe4000f8ec03f */
[----:B------:R-:W-:-:S04]  /*01f0*/  @UP0 UIADD3 UR6, -UR7, 0x100000, URZ ;  /* 0x0010000007060890 */ /* 0x000fc8000fffe13f */
[----:B------:R-:W-:Y:S02]  /*0200*/  @UP0 USHF.L.U32 UR7, UR6, 0xb, URZ ;  /* 0x0000000b06070899 */ /* 0x000fe4000800063f */
[----:B------:R-:W-:Y:S01]  /*0210*/  @UP0 USHF.L.U32 UR6, UR6, 0x1, URZ ;  /* 0x0000000106060899 */ /* 0x000fe2000800063f */
[----:B------:R-:W-:Y:S01]  /*0220*/  VOTEU.ANY UP0, P0 ;  /* 0x00000000003f7886 */ /* 0x000fe20000000100 */
[----:B------:R-:W0:Y:S04]  /*0230*/  SHFL.IDX PT, R3, R3, RZ, 0x1f ;  /* 0x00001fff03037589 */ /* 0x000e2800000e0000 */
[----:B------:R-:W1:Y:S02]  /*0240*/  FENCE.VIEW.ASYNC.S ;  /* 0x00000000000073c6 */ /* 0x000e640000000000 */
[----:B-1----:R1:W2:Y:S04]  /*0250*/  @UP0 SYNCS.EXCH.64 URZ, [UR8+0x30800], UR4 ;  /* 0x03080004083f05b2 */ /* 0x0022a80008000100 */
[----:B------:R1:W3:Y:S01]  /*0260*/  @UP1 SYNCS.EXCH.64 URZ, [UR8+0x30820], UR6 ;  /* 0x03082006083f15b2 */ /* 0x0002e20008000100 */
[----:B------:R-:W-:Y:S05]  /*0270*/  @P1 BRA `(.L_x_1549) ;  /* 0x0000000000481947 */ /* 0x000fea0003800000 */
[----:B-1----:R-:W1:Y:S01]  /*0280*/  S2UR UR5, SR_CgaCtaId ;  /* 0x00000000000579c3 */ /* 0x002e620000008800 */
[----:B------:R-:W-:Y:S01]  /*0290*/  UMOV UR4, 0x400 ;  /* 0x0000040000047882 */ /* 0x000fe20000000000 */
[----:B------:R-:W-:Y:S01]  /*02a0*/  UMOV UR6, 0x80 ;  /* 0x0000008000067882 */ /* 0x000fe20000000000 */
[----:B------:R-:W-:Y:S01]  /*02b0*/  UMOV UR7, 0x100 ;  /* 0x0000010000077882 */ /* 0x000fe20000000000 */
[----:B------:R-:W-:Y:S01]  /*02c0*/  ELECT P0, URZ, PT ;  /* 0x00000000003f782f */ /* 0x000fe20003800000 */
[----:B-1----:R-:W-:Y:S02]  /*02d0*/  ULEA UR8, UR5, UR4, 0x18 ;  /* 0x0000000405087291 */ /* 0x002fe4000f8ec03f */
[----:B------:R-:W-:-:S04]  /*02e0*/  UIADD3 UR4, -UR6, 0x100000, URZ ;  /* 0x0010000006047890 */ /* 0x000fc8000fffe13f */
[----:B------:R-:W-:Y:S02]  /*02f0*/  USHF.L.U32 UR5, UR4, 0xb, URZ ;  /* 0x0000000b04057899 */ /* 0x000fe4000800063f */
[----:B------:R-:W-:Y:S02]  /*0300*/  USHF.L.U32 UR4, UR4, 0x1, URZ ;  /* 0x0000000104047899 */ /* 0x000fe4000800063f */
[----:B------:R-:W-:-:S04]  /*0310*/  UIADD3 UR6, -UR7, 0x100000, URZ ;  /* 0x0010000007067890 */ /* 0x000fc8000fffe13f */
[----:B------:R-:W-:Y:S02]  /*0320*/  USHF.L.U32 UR7, UR6, 0xb, URZ ;  /* 0x0000000b06077899 */ /* 0x000fe4000800063f */
[----:B------:R-:W-:Y:S01]  /*0330*/  USHF.L.U32 UR6, UR6, 0x1, URZ ;  /* 0x0000000106067899 */ /* 0x000fe2000800063f */
[----:B------:R-:W1:Y:S03]  /*0340*/  FENCE.VIEW.ASYNC.S ;  /* 0x00000000000073c6 */ /* 0x000e660000000000 */
[----:B-1----:R4:W1:Y:S08]  /*0350*/  SYNCS.EXCH.64 URZ, [UR8+0x30830], UR4 ;  /* 0x03083004083f75b2 */ /* 0x0028700008000100 */
[----:B------:R4:W0:Y:S01]  /*0360*/  SYNCS.EXCH.64 URZ, [UR8+0x30840], UR6 ;  /* 0x03084006083f75b2 */ /* 0x0008220008000100 */
[----:B------:R4:W0:Y:S01]  /*0370*/  SYNCS.EXCH.64 URZ, [UR8+0x30838], UR4 ;  /* 0x03083804083f75b2 */ /* 0x0008220008000100 */
[----:B------:R4:W0:Y:S02]  /*0380*/  SYNCS.EXCH.64 URZ, [UR8+0x30848], UR6 ;  /* 0x03084806083f75b2 */ /* 0x0008240008000100 */
[----:B----4-:R-:W-:Y:S01]  /*0390*/  NOP ;  /* 0x0000000000007918 */ /* 0x010fe20000000000 */
.L_x_1549:
[----:B------:R-:W4:Y:S01]  /*03a0*/  SHFL.IDX PT, R4, R2, RZ, 0x1f ;  /* 0x00001fff02047589 */ /* 0x000f2200000e0000 */
[----:B------:R-:W-:Y:S01]  /*03b0*/  NOP ;  /* 0x0000000000007918 */ /* 0x000fe20000000000 */
[----:B----4-:R-:W-:-:S13]  /*03c0*/  ISETP.NE.AND P0, PT, R4, RZ, PT ;  /* 0x000000ff0400720c */ /* 0x010fda0003f05270 */
        /* <DEDUP_REMOVED lines=19> */
.L_x_1550:
[----:B------:R-:W4:Y:S01]  /*0500*/  SHFL.IDX PT, R4, R2, RZ, 0x1f ;  /* 0x00001fff02047589 */ /* 0x000f2200000e0000 */
[----:B------:R-:W-:Y:S01]  /*0510*/  NOP ;  /* 0x0000000000007918 */ /* 0x000fe20000000000 */
[----:B----4-:R-:W-:-:S13]  /*0520*/  ISETP.NE.AND P0, PT, R4, RZ, PT ;  /* 0x000000ff0400720c */ /* 0x010fda0003f05270 */
[----:B------:R-:W-:Y:S05]  /*0530*/  @P0 BRA `(.L_x_1551) ;  /* 0x0000000000380947 */ /* 0x000fea0003800000 */
[----:B-1----:R-:W1:Y:S01]  /*0540*/  S2UR UR5, SR_CgaCtaId ;  /* 0x00000000000579c3 */ /* 0x002e620000008800 */
[----:B------:R-:W-:Y:S01]  /*0550*/  UMOV UR4, 0x400 ;  /* 0x0000040000047882 */ /* 0x000fe20000000000 */
[----:B------:R-:W-:Y:S01]  /*0560*/  UMOV UR7, 0x80 ;  /* 0x0000008000077882 */ /* 0x000fe20000000000 */
[----:B------:R-:W-:Y:S01]  /*0570*/  ELECT P0, URZ, PT ;  /* 0x00000000003f782f */ /* 0x000fe20003800000 */
[----:B-1----:R-:W-:Y:S02]  /*0580*/  ULEA UR6, UR5, UR4, 0x18 ;  /* 0x0000000405067291 */ /* 0x002fe4000f8ec03f */
[----:B------:R-:W-:-:S04]  /*0590*/  UIADD3 UR4, -UR7, 0x100000, URZ ;  /* 0x0010000007047890 */ /* 0x000fc8000fffe13f */
[----:B------:R-:W-:Y:S02]  /*05a0*/  USHF.L.U32 UR5, UR4, 0xb, URZ ;  /* 0x0000000b04057899 */ /* 0x000fe4000800063f */
[----:B------:R-:W-:Y:S01]  /*05b0*/  USHF.L.U32 UR4, UR4, 0x1, URZ ;  /* 0x0000000104047899 */ /* 0x000fe2000800063f */
[----:B------:R-:W1:Y:S11]  /*05c0*/  FENCE.VIEW.ASYNC.S ;  /* 0x00000000000073c6 */ /* 0x000e760000000000 */
[----:B-1----:R4:W1:Y:S01]  /*05d0*/  SYNCS.EXCH.64 URZ, [UR6+0x30870], UR4 ;  /* 0x03087004063f75b2 */ /* 0x0028620008000100 */
[----:B------:R4:W0:Y:S01]  /*05e0*/  SYNCS.EXCH.64 URZ, [UR6+0x30880], UR4 ;  /* 0x03088004063f75b2 */ /* 0x0008220008000100 */
[----:B------:R4:W0:Y:S01]  /*05f0*/  SYNCS.EXCH.64 URZ, [UR6+0x30878], UR4 ;  /* 0x03087804063f75b2 */ /* 0x0008220008000100 */
[----:B------:R4:W0:Y:S02]  /*0600*/  SYNCS.EXCH.64 URZ, [UR6+0x30888], UR4 ;  /* 0x03088804063f75b2 */ /* 0x0008240008000100 */
[----:B----4-:R-:W-:Y:S01]  /*0610*/  NOP ;  /* 0x0000000000007918 */ /* 0x010fe20000000000 */
.L_x_1551:
        /* <DEDUP_REMOVED lines=22> */
.L_x_1552:
        /* <DEDUP_REMOVED lines=22> */
.L_x_1553:
[----:B0-----:R-:W-:Y:S01]  /*08e0*/  ISETP.NE.AND P0, PT, R3, RZ, PT ;  /* 0x000000ff0300720c */ /* 0x001fe20003f05270 */
[----:B------:R-:W-:Y:S01]  /*08f0*/  IMAD.MOV.U32 R3, RZ, RZ, 0x1 ;  /* 0x00000001ff037424 */ /* 0x000fe200078e00ff */
[----:B------:R-:W-:Y:S01]  /*0900*/  NOP ;  /* 0x0000000000007918 */ /* 0x000fe20000000000 */
[----:B------:R-:W-:Y:S01]  /*0910*/  ULDC.64 UR60, c[0x0][0x208] ;  /* 0x00008200003c7ab9 */ /* 0x000fe20000000a00 */
[----:B------:R-:W-:Y:S02]  /*0920*/  BSSY B9, `(.L_x_1554) ;  /* 0x0002819000097945 */ /* 0x000fe40003800000 */
[----:B------:R-:W-:-:S05]  /*0930*/  SEL R3, R3, 0x2, !P0 ;  /* 0x0000000203037807 */ /* 0x000fca0004000000 */
[----:B------:R0:W-:Y:S01]  /*0940*/  STL [R1+0x20], R3 ;  /* 0x0000200301007387 */ /* 0x0001e20000100800 */
[----:B-123--:R-:W-:Y:S06]  /*0950*/  BAR.SYNC.DEFER_BLOCKING 0x0 ;  /* 0x0000000000007b1d */ /* 0x00efec0000010000 */
[----:B------:R-:W-:Y:S05]  /*0960*/  @!P0 BRA `(.L_x_1555) ;  /* 0x0000020400e88947 */ /* 0x000fea0003800000 */
.L_x_1556:
[----:B------:R-:W-:-:S08]  /*0970*/  NOP ;  /* 0x0000000000007918 */ /* 0x000fd00000000000 */
[----:B------:R-:W1:Y:S02]  /*0980*/  USETMAXREG.TRY_ALLOC.CTAPOOL UP0, 0xe8 ;  /* 0x000000e8000079c8 */ /* 0x000e640008000600 */
[----:B-1----:R-:W-:-:S13]  /*0990*/  PLOP3.LUT P0, PT, PT, PT, UP0, 0x80, 0x0 ;  /* 0x000000000000781c */ /* 0x002fda0003f0f008 */
[----:B------:R-:W-:Y:S05]  /*09a0*/  @!P0 BRA `(.L_x_1556) ;  /* 0xfffffffc00f08947 */ /* 0x000fea000383ffff */
[----:B------:R-:W1:Y:S08]  /*09b0*/  S2UR UR4, SR_CgaCtaId ;  /* 0x00000000000479c3 */ /* 0x000e700000008800 */
[----:B------:R-:W-:Y:S06]  /*09c0*/  BAR.ARV 0x8, 0x180 ;  /* 0x0206000000007b1d */ /* 0x000fec0000002000 */
[----:B------:R-:W-:-:S02]  /*09d0*/  MOV R18, 0x400 ;  /* 0x0000040000127802 */ /* 0x000fc40000000f00 */
[----:B------:R-:W-:Y:S01]  /*09e0*/  BAR.SYNC.DEFER_BLOCKING 0x5, 0x180 ;  /* 0x0146000000007b1d */ /* 0x000fe20000010000 */
[----:B-1----:R-:W-:-:S05]  /*09f0*/  IMAD.U32 R2, RZ, RZ, UR4 ;  /* 0x00000004ff027e24 */ /* 0x002fca000f8e00ff */
[----:B------:R-:W-:Y:S01]  /*0a00*/  ULDC UR4, c[0x0][0xc3c] ;  /* 0x00030f0000047ab9 */ /* 0x000fe20000000800 */
[----:B------:R-:W-:Y:S01]  /*0a10*/  LEA R18, R2, R18, 0x18 ;  /* 0x0000001202127211 */ /* 0x000fe200078ec0ff */
[----:B------:R-:W-:Y:S04]  /*0a20*/  STL [R1+0x4], R2 ;  /* 0x0000040201007387 */ /* 0x000fe80000100800 */
[----:B------:R-:W1:Y:S01]  /*0a30*/  LDS.128 R36, [R18+0x308d0] ;  /* 0x0308d00012247984 */ /* 0x000e620000000c00 */
[----:B------:R-:W-:Y:S06]  /*0a40*/  BAR.ARV 0x4, 0x180 ;  /* 0x0106000000007b1d */ /* 0x000fec0000002000 */
[----:B-1----:R-:W-:-:S13]  /*0a50*/  ISETP.GE.AND P0, PT, R39, UR4, PT ;  /* 0x0000000427007c0c */ /* 0x002fda000bf06270 */
[----:B------:R-:W-:Y:S05]  /*0a60*/  @P0 BRA `(.L_x_1557) ;  /* 0x0000028000100947 */ /* 0x000fea0003800000 */
[----:B------:R-:W-:-:S05]  /*0a70*/  VIADD R0, R0, 0xffffff80 ;  /* 0xffffff8000007836 */ /* 0x000fca0000000000 */
[----:B0-----:R-:W-:-:S04]  /*0a80*/  SHF.R.S32.HI R3, RZ, 0x1f, R0 ;  /* 0x0000001fff037819 */ /* 0x001fc80000011400 */
[CC--:B------:R-:W-:Y:S02]  /*0a90*/  LEA.HI R2, R3.reuse, R0.reuse, RZ, 0x4 ;  /* 0x0000000003027211 */ /* 0x0c0fe400078f20ff */
[----:B------:R-:W-:Y:S02]  /*0aa0*/  LEA.HI R4, R3, R0, RZ, 0x5 ;  /* 0x0000000003047211 */ /* 0x000fe400078f28ff */
[----:B------:R-:W-:Y:S02]  /*0ab0*/  LOP3.LUT R5, R2, 0x3fffff0, RZ, 0xc0, !PT ;  /* 0x03fffff002057812 */ /* 0x000fe400078ec0ff */
[----:B------:R-:W-:Y:S02]  /*0ac0*/  SHF.L.U32 R4, R4, 0x5, RZ ;  /* 0x0000000504047819 */ /* 0x000fe400000006ff */
[----:B------:R-:W-:Y:S01]  /*0ad0*/  SHF.R.S32.HI R7, RZ, 0x4, R2 ;  /* 0x00000004ff077819 */ /* 0x000fe20000011402 */
[----:B------:R-:W-:Y:S01]  /*0ae0*/  IMAD.IADD R5, R0, 0x1, -R5 ;  /* 0x0000000100057824 */ /* 0x000fe200078e0a05 */
[----:B------:R-:W-:-:S02]  /*0af0*/  LOP3.LUT R4, R4, 0xfffffc00, RZ, 0xc0, !PT ;  /* 0xfffffc0004047812 */ /* 0x000fc400078ec0ff */
[-C--:B------:R-:W-:Y:S02]  /*0b00*/  LEA.HI R6, R3, R0.reuse, RZ, 0x2 ;  /* 0x0000000003067211 */ /* 0x080fe400078f10ff */
[----:B------:R-:W-:Y:S01]  /*0b10*/  LEA.HI R2, R2, R7, RZ, 0x1 ;  /* 0x0000000702027211 */ /* 0x000fe200078f08ff */
[----:B------:R-:W-:Y:S01]  /*0b20*/  IMAD R5, R5, 0x40, R4 ;  /* 0x0000004005057824 */ /* 0x000fe200078e0204 */
[----:B------:R-:W-:Y:S02]  /*0b30*/  LOP3.LUT R9, R6, 0xfffffffc, RZ, 0xc0, !PT ;  /* 0xfffffffc06097812 */ /* 0x000fe400078ec0ff */
[----:B------:R-:W-:Y:S02]  /*0b40*/  LOP3.LUT R2, R2, 0x1ffffffe, RZ, 0xc0, !PT ;  /* 0x1ffffffe02027812 */ /* 0x000fe400078ec0ff */
[CC--:B------:R-:W-:Y:S01]  /*0b50*/  LEA.HI R4, R3.reuse, R0.reuse, RZ, 0x3 ;  /* 0x0000000003047211 */ /* 0x0c0fe200078f18ff */
[----:B------:R-:W-:Y:S01]  /*0b60*/  IMAD.IADD R8, R0, 0x1, -R9 ;  /* 0x0000000100087824 */ /* 0x000fe200078e0a09 */
[-C--:B------:R-:W-:Y:S01]  /*0b70*/  LEA.HI R6, R3, R0.reuse, RZ, 0x6 ;  /* 0x0000000003067211 */ /* 0x080fe200078f30ff */
[----:B------:R-:W-:Y:S01]  /*0b80*/  IMAD.IADD R2, R7, 0x1, -R2 ;  /* 0x0000000107027824 */ /* 0x000fe200078e0a02 */
[----:B------:R-:W-:-:S02]  /*0b90*/  LEA.HI R3, R3, R0, RZ, 0x7 ;  /* 0x0000000003037211 */ /* 0x000fc400078f38ff */
[----:B------:R-:W-:Y:S01]  /*0ba0*/  LOP3.LUT R7, R4, 0xfffffff8, RZ, 0xc0, !PT ;  /* 0xfffffff804077812 */ /* 0x000fe200078ec0ff */
[----:B------:R-:W-:Y:S01]  /*0bb0*/  IMAD.SHL.U32 R6, R6, 0x8, RZ ;  /* 0x0000000806067824 */ /* 0x000fe200078e00ff */
[----:B------:R-:W-:Y:S02]  /*0bc0*/  LOP3.LUT R9, R3, 0xffffff80, RZ, 0xc0, !PT ;  /* 0xffffff8003097812 */ /* 0x000fe400078ec0ff */
[----:B------:R-:W-:Y:S02]  /*0bd0*/  SHF.R.S32.HI R19, RZ, 0x3, R4 ;  /* 0x00000003ff137819 */ /* 0x000fe40000011404 */
[C---:B------:R-:W-:Y:S01]  /*0be0*/  IADD3 R11, R0.reuse, -R7, RZ ;  /* 0x80000007000b7210 */ /* 0x040fe20007ffe0ff */
[----:B------:R-:W-:Y:S01]  /*0bf0*/  IMAD.IADD R15, R0, 0x1, -R9 ;  /* 0x00000001000f7824 */ /* 0x000fe200078e0a09 */
[----:B------:R-:W-:Y:S01]  /*0c00*/  LEA.HI R10, R8, R8, RZ, 0x1 ;  /* 0x00000008080a7211 */ /* 0x000fe200078f08ff */
[----:B------:R-:W-:Y:S01]  /*0c10*/  IMAD R0, R2, 0x8, R5 ;  /* 0x0000000802007824 */ /* 0x000fe200078e0205 */
[----:B------:R-:W-:Y:S01]  /*0c20*/  STL [R1+0xc], R19 ;  /* 0x00000c1301007387 */ /* 0x000fe20000100800 */
[C---:B------:R-:W-:Y:S01]  /*0c30*/  VIADD R25, R19.reuse, 0x20 ;  /* 0x0000002013197836 */ /* 0x040fe20000000000 */
[----:B------:R-:W-:Y:S01]  /*0c40*/  LOP3.LUT R7, R10, 0x1ffffffe, RZ, 0xc0, !PT ;  /* 0x1ffffffe0a077812 */ /* 0x000fe200078ec0ff */
[----:B------:R-:W-:Y:S01]  /*0c50*/  VIADD R4, R19, 0x40 ;  /* 0x0000004013047836 */ /* 0x000fe20000000000 */
[----:B------:R-:W-:Y:S01]  /*0c60*/  STL [R1+0x70], R11 ;  /* 0x0000700b01007387 */ /* 0x000fe20000100800 */
[----:B------:R-:W-:Y:S01]  /*0c70*/  IMAD.SHL.U32 R200, R11, 0x4, RZ ;  /* 0x000000040bc87824 */ /* 0x000fe200078e00ff */
[----:B------:R-:W-:Y:S01]  /*0c80*/  IADD3 R13, R19, 0x60, RZ ;  /* 0x00000060130d7810 */ /* 0x000fe20007ffe0ff */
[----:B------:R-:W-:Y:S01]  /*0c90*/  IMAD.IADD R7, R8, 0x1, -R7 ;  /* 0x0000000108077824 */ /* 0x000fe200078e0a07 */
[----:B------:R0:W-:Y:S01]  /*0ca0*/  STL [R1+0xb4], R0 ;  /* 0x0000b40001007387 */ /* 0x0001e20000100800 */
[----:B------:R-:W-:Y:S01]  /*0cb0*/  SHF.R.S32.HI R5, RZ, 0x1f, R4 ;  /* 0x0000001fff057819 */ /* 0x000fe20000011404 */
[----:B------:R-:W-:Y:S01]  /*0cc0*/  VIADD R205, R200, 0x40 ;  /* 0x00000040c8cd7836 */ /* 0x000fe20000000000 */
[----:B------:R-:W-:Y:S01]  /*0cd0*/  SHF.R.S32.HI R8, RZ, 0x1f, R13 ;  /* 0x0000001fff087819 */ /* 0x000fe2000001140d */
[----:B------:R-:W-:Y:S01]  /*0ce0*/  STL [R1+0x80], R15 ;  /* 0x0000800f01007387 */ /* 0x000fe20000100800 */
[----:B------:R-:W-:Y:S01]  /*0cf0*/  LEA.HI R10, R5, R4, RZ, 0x3 ;  /* 0x00000004050a7211 */ /* 0x000fe200078f18ff */
[----:B------:R-:W-:Y:S01]  /*0d00*/  IMAD.SHL.U32 R4, R4, 0x40, RZ ;  /* 0x0000004004047824 */ /* 0x000fe200078e00ff */
[----:B------:R-:W-:Y:S01]  /*0d10*/  IADD3 R205, R200, R205, RZ ;  /* 0x000000cdc8cd7210 */ /* 0x000fe20007ffe0ff */
[----:B------:R1:W-:Y:S01]  /*0d20*/  STL [R1+0xa0], R25 ;  /* 0x0000a01901007387 */ /* 0x0003e20000100800 */
[----:B------:R-:W-:Y:S01]  /*0d30*/  LEA.HI R14, R8, R13, RZ, 0x3 ;  /* 0x0000000d080e7211 */ /* 0x000fe200078f18ff */
[----:B------:R-:W-:Y:S01]  /*0d40*/  IMAD.SHL.U32 R16, R11, 0x8, RZ ;  /* 0x000000080b107824 */ /* 0x000fe200078e00ff */
[----:B0-----:R-:W-:Y:S01]  /*0d50*/  SHF.R.S32.HI R0, RZ, 0x1f, R15 ;  /* 0x0000001fff007819 */ /* 0x001fe2000001140f */
[----:B------:R-:W2:Y:S01]  /*0d60*/  LDL.LU R23, [R1+0x20] ;  /* 0x0000200001177983 */ /* 0x000ea20000300800 */
[----:B------:R-:W-:Y:S01]  /*0d70*/  LOP3.LUT R9, R4, 0x1c0, RZ, 0xc0, !PT ;  /* 0x000001c004097812 */ /* 0x000fe200078ec0ff */
[----:B------:R-:W-:Y:S01]  /*0d80*/  IMAD.SHL.U32 R10, R10, 0x40, RZ ;  /* 0x000000400a0a7824 */ /* 0x000fe200078e00ff */
[----:B------:R-:W-:Y:S01]  /*0d90*/  LEA.HI R2, R0, R15, RZ, 0x2 ;  /* 0x0000000f00027211 */ /* 0x000fe200078f10ff */
[----:B------:R-:W-:Y:S01]  /*0da0*/  IMAD.SHL.U32 R13, R13, 0x40, RZ ;  /* 0x000000400d0d7824 */ /* 0x000fe200078e00ff */
[----:B------:R-:W-:Y:S01]  /*0db0*/  SHF.R.S32.HI R8, RZ, 0x1f, R205 ;  /* 0x0000001fff087819 */ /* 0x000fe200000114cd */
[----:B------:R-:W-:Y:S01]  /*0dc0*/  IMAD.SHL.U32 R14, R14, 0x40, RZ ;  /* 0x000000400e0e7824 */ /* 0x000fe200078e00ff */
[----:B------:R-:W-:-:S02]  /*0dd0*/  SHF.R.S32.HI R4, RZ, 0x2, R2 ;  /* 0x00000002ff047819 */ /* 0x000fc40000011402 */
[----:B------:R-:W-:Y:S02]  /*0de0*/  SHF.R.S32.HI R5, RZ, 0x1f, R2 ;  /* 0x0000001fff057819 */ /* 0x000fe40000011402 */
[----:B------:R-:W-:Y:S02]  /*0df0*/  LEA.HI R203, R8, R205, RZ, 0x3 ;  /* 0x000000cd08cb7211 */ /* 0x000fe400078f18ff */
[----:B------:R-:W-:Y:S02]  /*0e00*/  LEA.HI R5, R5, R4, RZ, 0x3 ;  /* 0x0000000405057211 */ /* 0x000fe400078f18ff */
[----:B------:R-:W-:Y:S02]  /*0e10*/  SHF.R.U32.HI R11, RZ, 0x3, R9 ;  /* 0x00000003ff0b7819 */ /* 0x000fe40000011609 */
[----:B------:R-:W-:Y:S02]  /*0e20*/  LOP3.LUT R5, R5, 0xfffffff8, RZ, 0xc0, !PT ;  /* 0xfffffff805057812 */ /* 0x000fe400078ec0ff */
[----:B------:R-:W-:-:S02]  /*0e30*/  LOP3.LUT R12, R9, 0x38, R16, 0xf8, !PT ;  /* 0x00000038090c7812 */ /* 0x000fc400078ef810 */
[----:B------:R-:W-:Y:S01]  /*0e40*/  LOP3.LUT R10, R10, 0xfffffe00, RZ, 0xc0, !PT ;  /* 0xfffffe000a0a7812 */ /* 0x000fe200078ec0ff */
[----:B------:R-:W-:Y:S01]  /*0e50*/  IMAD.IADD R5, R4, 0x1, -R5 ;  /* 0x0000000104057824 */ /* 0x000fe200078e0a05 */
[----:B------:R-:W-:Y:S02]  /*0e60*/  LOP3.LUT R20, R9, 0x38, R203, 0xf8, !PT ;  /* 0x0000003809147812 */ /* 0x000fe400078ef8cb */
[----:B------:R-:W-:Y:S02]  /*0e70*/  LOP3.LUT R13, R13, 0x1c0, RZ, 0xc0, !PT ;  /* 0x000001c00d0d7812 */ /* 0x000fe400078ec0ff */
[----:B------:R-:W-:Y:S02]  /*0e80*/  LEA.HI R0, R0, R15, RZ, 0x5 ;  /* 0x0000000f00007211 */ /* 0x000fe400078f28ff */
[----:B------:R-:W-:Y:S02]  /*0e90*/  LOP3.LUT R12, R10, R12, R11, 0xf6, !PT ;  /* 0x0000000c0a0c7212 */ /* 0x000fe400078ef60b */
[----:B------:R-:W-:-:S02]  /*0ea0*/  LOP3.LUT R20, R20, R11, RZ, 0x3c, !PT ;  /* 0x0000000b14147212 */ /* 0x000fc400078e3cff */
[----:B------:R-:W-:Y:S02]  /*0eb0*/  SHF.R.U32.HI R11, RZ, 0x3, R13 ;  /* 0x00000003ff0b7819 */ /* 0x000fe4000001160d */
[----:B------:R-:W-:Y:S02]  /*0ec0*/  LOP3.LUT R4, R13, 0x38, R16, 0xf8, !PT ;  /* 0x000000380d047812 */ /* 0x000fe400078ef810 */
[----:B------:R-:W-:Y:S02]  /*0ed0*/  LOP3.LUT R14, R14, 0xfffffe00, RZ, 0xc0, !PT ;  /* 0xfffffe000e0e7812 */ /* 0x000fe400078ec0ff */
[----:B------:R-:W-:Y:S02]  /*0ee0*/  SHF.R.S32.HI R0, RZ, 0x5, R0 ;  /* 0x00000005ff007819 */ /* 0x000fe40000011400 */
[----:B------:R-:W-:Y:S02]  /*0ef0*/  LEA.HI R8, R8, R205, RZ, 0x6 ;  /* 0x000000cd08087211 */ /* 0x000fe400078f30ff */
[----:B------:R-:W-:Y:S01]  /*0f00*/  LOP3.LUT R22, R14, R4, R11, 0xf6, !PT ;  /* 0x000000040e167212 */ /* 0x000fe200078ef60b */
[----:B------:R-:W-:Y:S01]  /*0f10*/  IMAD R4, R0, 0x10, R5 ;  /* 0x0000001000047824 */ /* 0x000fe200078e0205 */
[----:B------:R-:W-:Y:S01]  /*0f20*/  SHF.L.U32 R8, R8, 0x7, RZ ;  /* 0x0000000708087819 */ /* 0x000fe200000006ff */
[----:B------:R-:W-:Y:S01]  /*0f30*/  IMAD.SHL.U32 R0, R19, 0x40, RZ ;  /* 0x0000004013007824 */ /* 0x000fe200078e00ff */
[----:B------:R-:W-:-:S02]  /*0f40*/  SHF.R.S32.HI R26, RZ, 0x7, R3 ;  /* 0x00000007ff1a7819 */ /* 0x000fc40000011403 */
[----:B------:R-:W-:Y:S02]  /*0f50*/  LOP3.LUT R9, R8, 0xffffe000, RZ, 0xc0, !PT ;  /* 0xffffe00008097812 */ /* 0x000fe400078ec0ff */
[----:B------:R-:W-:Y:S02]  /*0f60*/  SHF.R.S32.HI R8, RZ, 0x1f, R25 ;  /* 0x0000001fff087819 */ /* 0x000fe40000011419 */
[----:B------:R-:W-:Y:S02]  /*0f70*/  LOP3.LUT R19, R0, 0x1c0, RZ, 0xc0, !PT ;  /* 0x000001c000137812 */ /* 0x000fe400078ec0ff */
[----:B------:R-:W-:Y:S02]  /*0f80*/  SHF.L.U32 R5, R25, 0x6, RZ ;  /* 0x0000000619057819 */ /* 0x000fe400000006ff */
[----:B------:R-:W-:Y:S02]  /*0f90*/  LEA.HI R3, R3, R26, RZ, 0x1 ;  /* 0x0000001a03037211 */ /* 0x000fe400078f08ff */
[----:B------:R-:W-:-:S02]  /*0fa0*/  LEA.HI R8, R8, R25, RZ, 0x3 ;  /* 0x0000001908087211 */ /* 0x000fc400078f18ff */
[----:B-1----:R-:W-:Y:S02]  /*0fb0*/  SHF.R.U32.HI R25, RZ, 0x3, R19 ;  /* 0x00000003ff197819 */ /* 0x002fe40000011613 */
[--C-:B------:R-:W-:Y:S02]  /*0fc0*/  LOP3.LUT R0, R19, 0x38, R203.reuse, 0xf8, !PT ;  /* 0x0000003813007812 */ /* 0x100fe400078ef8cb */
[----:B------:R-:W-:Y:S02]  /*0fd0*/  LOP3.LUT R24, R13, 0x38, R203, 0xf8, !PT ;  /* 0x000000380d187812 */ /* 0x000fe400078ef8cb */
[----:B------:R-:W-:Y:S02]  /*0fe0*/  LOP3.LUT R13, R5, 0x1c0, RZ, 0xc0, !PT ;  /* 0x000001c0050d7812 */ /* 0x000fe400078ec0ff */
[----:B------:R-:W-:Y:S01]  /*0ff0*/  LOP3.LUT R3, R3, 0x3fffffe, RZ, 0xc0, !PT ;  /* 0x03fffffe03037812 */ /* 0x000fe200078ec0ff */
[----:B------:R-:W-:Y:S01]  /*1000*/  IMAD.SHL.U32 R8, R8, 0x40, RZ ;  /* 0x0000004008087824 */ /* 0x000fe200078e00ff */
[----:B------:R-:W-:-:S02]  /*1010*/  LOP3.LUT R21, R6, 0xfffffe00, RZ, 0xc0, !PT ;  /* 0xfffffe0006157812 */ /* 0x000fc400078ec0ff */
[----:B------:R-:W-:Y:S02]  /*1020*/  LOP3.LUT R0, R0, R25, RZ, 0x3c, !PT ;  /* 0x0000001900007212 */ /* 0x000fe400078e3cff */
[----:B------:R-:W-:Y:S01]  /*1030*/  LOP3.LUT R24, R24, R11, RZ, 0x3c, !PT ;  /* 0x0000000b18187212 */ /* 0x000fe200078e3cff */
[----:B------:R-:W-:Y:S01]  /*1040*/  STL [R1+0xac], R26 ;  /* 0x0000ac1a01007387 */ /* 0x000fe20000100800 */
[----:B------:R-:W-:Y:S01]  /*1050*/  SHF.R.U32.HI R11, RZ, 0x3, R13 ;  /* 0x00000003ff0b7819 */ /* 0x000fe2000001160d */
[----:B------:R-:W-:Y:S01]  /*1060*/  IMAD.IADD R3, R26, 0x1, -R3 ;  /* 0x000000011a037824 */ /* 0x000fe200078e0a03 */
[----:B------:R-:W-:Y:S01]  /*1070*/  LOP3.LUT R5, R13, 0x38, R203, 0xf8, !PT ;  /* 0x000000380d057812 */ /* 0x000fe200078ef8cb */
[----:B------:R-:W-:Y:S01]  /*1080*/  STL [R1+0x5c], R21 ;  /* 0x00005c1501007387 */ /* 0x000fe20000100800 */
[-C--:B------:R-:W-:Y:S02]  /*1090*/  IADD3 R20, R20, R9.reuse, R10 ;  /* 0x0000000914147210 */ /* 0x080fe40007ffe00a */
[----:B------:R-:W-:Y:S01]  /*10a0*/  IADD3 R6, R0, R9, R21 ;  /* 0x0000000900067210 */ /* 0x000fe20007ffe015 */
[----:B------:R0:W-:Y:S01]  /*10b0*/  STL [R1+0x54], R19 ;  /* 0x0000541301007387 */ /* 0x0001e20000100800 */
[----:B------:R-:W-:-:S02]  /*10c0*/  LOP3.LUT R10, R8, 0xfffffe00, RZ, 0xc0, !PT ;  /* 0xfffffe00080a7812 */ /* 0x000fc400078ec0ff */
[----:B------:R-:W-:Y:S01]  /*10d0*/  LOP3.LUT R0, R19, 0x38, R16, 0xf8, !PT ;  /* 0x0000003813007812 */ /* 0x000fe200078ef810 */
[----:B------:R-:W-:Y:S01]  /*10e0*/  IMAD R4, R3, 0x40, R4 ;  /* 0x0000004003047824 */ /* 0x000fe200078e0204 */
[----:B------:R-:W-:Y:S01]  /*10f0*/  LOP3.LUT R8, R5, R11, RZ, 0x3c, !PT ;  /* 0x0000000b05087212 */ /* 0x000fe200078e3cff */
[----:B------:R-:W-:Y:S01]  /*1100*/  STL [R1+0x50], R13 ;  /* 0x0000500d01007387 */ /* 0x000fe20000100800 */
[----:B------:R-:W-:Y:S01]  /*1110*/  LOP3.LUT R2, R2, 0x7ffffffc, RZ, 0xc0, !PT ;  /* 0x7ffffffc02027812 */ /* 0x000fe200078ec0ff */
[----:B0-----:R-:W-:Y:S02]  /*1120*/  VIADD R19, R16, 0x80 ;  /* 0x0000008010137836 */ /* 0x001fe40000000000 */
[----:B------:R-:W-:Y:S01]  /*1130*/  STL [R1+0xa8], R25 ;  /* 0x0000a81901007387 */ /* 0x000fe20000100800 */
[----:B------:R-:W-:Y:S02]  /*1140*/  LOP3.LUT R5, R21, R0, R25, 0xf6, !PT ;  /* 0x0000000015057212 */ /* 0x000fe400078ef619 */
[-C--:B------:R-:W-:Y:S01]  /*1150*/  IADD3 R24, R24, R9.reuse, R14 ;  /* 0x0000000918187210 */ /* 0x080fe20007ffe00e */
[----:B------:R-:W-:Y:S01]  /*1160*/  STL [R1+0xa4], R11 ;  /* 0x0000a40b01007387 */ /* 0x000fe20000100800 */
[----:B------:R-:W-:-:S02]  /*1170*/  IADD3 R8, R8, R9, R10 ;  /* 0x0000000908087210 */ /* 0x000fc40007ffe00a */
[----:B------:R-:W-:Y:S01]  /*1180*/  LOP3.LUT R0, R13, 0x38, R16, 0xf8, !PT ;  /* 0x000000380d007812 */ /* 0x000fe200078ef810 */
[----:B------:R0:W-:Y:S01]  /*1190*/  STL [R1+0x58], R10 ;  /* 0x0000580a01007387 */ /* 0x0001e20000100800 */
[----:B------:R-:W-:Y:S01]  /*11a0*/  SHF.R.S32.HI R9, RZ, 0x1f, R19 ;  /* 0x0000001fff097819 */ /* 0x000fe20000011413 */
[----:B------:R-:W-:Y:S01]  /*11b0*/  VIADD R3, R18, 0x10400 ;  /* 0x0001040012037836 */ /* 0x000fe20000000000 */
[----:B------:R-:W-:Y:S01]  /*11c0*/  IADD3 R2, R15, -R2, RZ ;  /* 0x800000020f027210 */ /* 0x000fe20007ffe0ff */
[----:B------:R-:W-:Y:S01]  /*11d0*/  STL [R1+0xb0], R4 ;  /* 0x0000b00401007387 */ /* 0x000fe20000100800 */
[----:B------:R-:W-:-:S03]  /*11e0*/  LOP3.LUT R0, R10, R0, R11, 0xf6, !PT ;  /* 0x000000000a007212 */ /* 0x000fc600078ef60b */
[----:B------:R-:W-:Y:S04]  /*11f0*/  STL [R1+0x7c], RZ ;  /* 0x00007cff01007387 */ /* 0x000fe80000100800 */
[----:B------:R-:W-:Y:S01]  /*1200*/  STL [R1+0x40], RZ ;  /* 0x000040ff01007387 */ /* 0x000fe20000100800 */
[----:B0-----:R-:W-:-:S03]  /*1210*/  IMAD R10, R12, 0x2, R3 ;  /* 0x000000020c0a7824 */ /* 0x001fc600078e0203 */
[----:B------:R-:W-:Y:S04]  /*1220*/  STL [R1+0x6c], R5 ;  /* 0x00006c0501007387 */ /* 0x000fe80000100800 */
[----:B------:R0:W-:Y:S04]  /*1230*/  STL [R1], R9 ;  /* 0x0000000901007387 */ /* 0x0001e80000100800 */
[----:B------:R1:W-:Y:S01]  /*1240*/  STL [R1+0x8], R2 ;  /* 0x0000080201007387 */ /* 0x0003e20000100800 */
[--C-:B0-----:R-:W-:Y:S02]  /*1250*/  IMAD R9, R0, 0x2, R3.reuse ;  /* 0x0000000200097824 */ /* 0x101fe400078e0203 */
[----:B------:R-:W-:-:S02]  /*1260*/  IMAD R0, R6, 0x2, R3 ;  /* 0x0000000206007824 */ /* 0x000fc400078e0203 */
[--C-:B-1----:R-:W-:Y:S01]  /*1270*/  IMAD R2, R22, 0x2, R3.reuse ;  /* 0x0000000216027824 */ /* 0x102fe200078e0203 */
[----:B------:R-:W-:Y:S01]  /*1280*/  STL [R1+0x90], R10 ;  /* 0x0000900a01007387 */ /* 0x000fe20000100800 */
[----:B------:R-:W-:-:S03]  /*1290*/  IMAD R6, R20, 0x2, R3 ;  /* 0x0000000214067824 */ /* 0x000fc600078e0203 */
[----:B------:R0:W-:Y:S04]  /*12a0*/  STL [R1+0x88], R2 ;  /* 0x0000880201007387 */ /* 0x0001e80000100800 */
[----:B------:R-:W-:Y:S04]  /*12b0*/  STL [R1+0x98], R9 ;  /* 0x0000980901007387 */ /* 0x000fe80000100800 */
[----:B------:R1:W-:Y:S01]  /*12c0*/  STL [R1+0x9c], R0 ;  /* 0x00009c0001007387 */ /* 0x0003e20000100800 */
[----:B0-----:R-:W-:-:S05]  /*12d0*/  LEA R2, R8, R3, 0x1 ;  /* 0x0000000308027211 */ /* 0x001fca00078e08ff */
[----:B------:R0:W-:Y:S01]  /*12e0*/  STL [R1+0x94], R2 ;  /* 0x0000940201007387 */ /* 0x0001e20000100800 */
[----:B-1----:R-:W-:-:S03]  /*12f0*/  IMAD R0, R24, 0x2, R3 ;  /* 0x0000000218007824 */ /* 0x002fc600078e0203 */
[----:B------:R-:W-:Y:S04]  /*1300*/  STL [R1+0x8c], R6 ;  /* 0x00008c0601007387 */ /* 0x000fe80000100800 */
[----:B------:R1:W-:Y:S01]  /*1310*/  STL [R1+0x84], R0 ;  /* 0x0000840001007387 */ /* 0x0003e20000100800 */
[----:B0-----:R-:W-:Y:S02]  /*1320*/  IMAD R2, R5, 0x2, R3 ;  /* 0x0000000205027824 */ /* 0x001fe400078e0203 */
[----:B-1----:R-:W-:-:S03]  /*1330*/  IMAD R0, R7, 0x8, R4 ;  /* 0x0000000807007824 */ /* 0x002fc600078e0204 */
[----:B------:R0:W-:Y:S04]  /*1340*/  STL [R1+0x60], R2 ;  /* 0x0000600201007387 */ /* 0x0001e80000100800 */
[----:B------:R0:W-:Y:S01]  /*1350*/  STL [R1+0x64], R0 ;  /* 0x0000640001007387 */ /* 0x0001e20000100800 */
[----:B------:R-:W-:Y:S01]  /*1360*/  LOP3.LUT R203, R203, 0xfffffff8, RZ, 0xc0, !PT ;  /* 0xfffffff8cbcb7812 */ /* 0x000fe200078ec0ff */
[----:B------:R-:W-:Y:S01]  /*1370*/  IMAD.MOV.U32 R218, RZ, RZ, RZ ;  /* 0x000000ffffda7224 */ /* 0x000fe200078e00ff */
[----:B------:R-:W-:Y:S01]  /*1380*/  MOV R202, RZ ;  /* 0x000000ff00ca7202 */ /* 0x000fe20000000f00 */
[----:B------:R-:W-:Y:S01]  /*1390*/  IMAD.MOV.U32 R204, RZ, RZ, RZ ;  /* 0x000000ffffcc7224 */ /* 0x000fe200078e00ff */
[----:B------:R-:W-:Y:S02]  /*13a0*/  SHF.R.S32.HI R17, RZ, 0x1f, R16 ;  /* 0x0000001fff117819 */ /* 0x000fe40000011410 */
[----:B------:R-:W-:-:S02]  /*13b0*/  SHF.R.S32.HI R224, RZ, 0x1f, R203 ;  /* 0x0000001fffe07819 */ /* 0x000fc400000114cb */
[----:B--2---:R-:W-:Y:S01]  /*13c0*/  LOP3.LUT R225, R23, 0x1, RZ, 0xfc, !PT ;  /* 0x0000000117e17812 */ /* 0x004fe200078efcff */
[----:B------:R-:W-:-:S05]  /*13d0*/  VIADD R23, R16, 0xc0 ;  /* 0x000000c010177836 */ /* 0x000fca0000000000 */
[----:B0-----:R-:W-:-:S07]  /*13e0*/  SHF.R.S32.HI R228, RZ, 0x1f, R23 ;  /* 0x0000001fffe47819 */ /* 0x001fce0000011417 */
.L_x_1860:
[----:B------:R-:W-:Y:S01]  /*13f0*/  ULDC.64 UR4, c[0x0][0xa28] ;  /* 0x00028a0000047ab9 */ /* 0x000fe20000000a00 */
[----:B01----:R-:W0:Y:S01]  /*1400*/  LDC.64 R4, c[0x0][0xa08] ;  /* 0x00028200ff047b82 */ /* 0x003e220000000a00 */
[----:B------:R-:W-:Y:S01]  /*1410*/  ISETP.NE.U32.AND P0, PT, RZ, UR4, PT ;  /* 0x00000004ff007c0c */ /* 0x000fe2000bf05070 */
[----:B------:R-:W-:Y:S01]  /*1420*/  IMAD.MOV.U32 R28, RZ, RZ, RZ ;  /* 0x000000ffff1c7224 */ /* 0x000fe200078e00ff */
[----:B------:R-:W-:Y:S01]  /*1430*/  MOV R0, RZ ;  /* 0x000000ff00007202 */ /* 0x000fe20000000f00 */
[----:B------:R-:W-:Y:S01]  /*1440*/  ULDC.64 UR6, c[0x0][0xa20] ;  /* 0x0002880000067ab9 */ /* 0x000fe20000000a00 */
[----:B------:R-:W-:Y:S01]  /*1450*/  ISETP.NE.AND.EX P0, PT, RZ, UR5, PT, P0 ;  /* 0x00000005ff007c0c */ /* 0x000fe2000bf05300 */
[----:B------:R-:W-:Y:S02]  /*1460*/  ULDC.64 UR4, c[0x0][0xa18] ;  /* 0x0002860000047ab9 */ /* 0x000fe40000000a00 */
[----:B------:R-:W-:-:S04]  /*1470*/  ISETP.NE.U32.AND P1, PT, RZ, UR4, PT ;  /* 0x00000004ff007c0c */ /* 0x000fc8000bf25070 */
[----:B------:R-:W-:Y:S01]  /*1480*/  ISETP.NE.AND.EX P1, PT, RZ, UR5, PT, P1 ;  /* 0x00000005ff007c0c */ /* 0x000fe2000bf25310 */
[----:B------:R-:W-:Y:S02]  /*1490*/  ULDC.64 UR4, c[0x0][0xa08] ;  /* 0x0002820000047ab9 */ /* 0x000fe40000000a00 */
[----:B------:R-:W-:-:S03]  /*14a0*/  ISETP.NE.U32.AND P3, PT, RZ, UR4, PT ;  /* 0x00000004ff007c0c */ /* 0x000fc6000bf65070 */
[----:B--23--:R-:W1:Y:S01]  /*14b0*/  @P0 LDC.64 R2, c[0x0][0xa28] ;  /* 0x00028a00ff020b82 */ /* 0x00ce620000000a00 */
[----:B------:R-:W-:Y:S01]  /*14c0*/  ISETP.NE.AND.EX P3, PT, RZ, UR5, PT, P3 ;  /* 0x00000005ff007c0c */ /* 0x000fe2000bf65330 */
[----:B0-----:R-:W-:-:S06]  /*14d0*/  IMAD.WIDE R8, R39, 0x4, R4 ;  /* 0x0000000427087825 */ /* 0x001fcc00078e0204 */
[----:B------:R-:W0:Y:S01]  /*14e0*/  @P1 LDC.64 R6, c[0x0][0xa18] ;  /* 0x00028600ff061b82 */ /* 0x000e220000000a00 */
[----:B------:R-:W-:Y:S02]  /*14f0*/  ULDC UR4, c[0x0][0x288] ;  /* 0x0000a20000047ab9 */ /* 0x000fe40000000800 */
[----:B------:R-:W-:Y:S01]  /*1500*/  IMAD.U32 R219, RZ, RZ, UR4 ;  /* 0x00000004ffdb7e24 */ /* 0x000fe2000f8e00ff */
[----:B------:R2:W-:Y:S01]  /*1510*/  STL [R1+0x74], R38 ;  /* 0x0000742601007387 */ /* 0x0005e20000100800 */
[----:B------:R-:W-:-:S03]  /*1520*/  ULDC.64 UR4, c[0x0][0x418] ;  /* 0x0001060000047ab9 */ /* 0x000fc60000000a00 */
[----:B-----5:R2:W5:Y:S01]  /*1530*/  @P3 LDG.E R28, desc[UR60][R8.64] ;  /* 0x0000003c081c3981 */ /* 0x020562000c1e1900 */
[----:B-1----:R-:W-:-:S05]  /*1540*/  @P0 IMAD.WIDE R2, R39, 0x4, R2 ;  /* 0x0000000427020825 */ /* 0x002fca00078e0202 */
[----:B------:R2:W5:Y:S01]  /*1550*/  @P0 LDG.E R0, desc[UR60][R2.64] ;  /* 0x0000003c02000981 */ /* 0x000562000c1e1900 */
[----:B0-----:R-:W-:-:S05]  /*1560*/  @P1 IMAD.WIDE R4, R39, 0x4, R6 ;  /* 0x0000000427041825 */ /* 0x001fca00078e0206 */
[----:B------:R2:W5:Y:S04]  /*1570*/  @P1 LDG.E R219, desc[UR60][R4.64] ;  /* 0x0000003c04db1981 */ /* 0x000568000c1e1900 */
[----:B------:R2:W-:Y:S01]  /*1580*/  STL [R1+0x78], R39 ;  /* 0x0000782701007387 */ /* 0x0005e20000100800 */
[----:B------:R-:W-:-:S03]  /*1590*/  UISETP.NE.U32.AND UP0, UPT, UR4, URZ, UPT ;  /* 0x0000003f0400728c */ /* 0x000fc6000bf05070 */
[----:B------:R-:W-:Y:S01]  /*15a0*/  ULDC UR4, c[0x0][0x424] ;  /* 0x0001090000047ab9 */ /* 0x000fe20000000800 */
[----:B------:R-:W-:Y:S01]  /*15b0*/  UISETP.NE.AND.EX UP0, UPT, UR5, URZ, UPT, UP0 ;  /* 0x0000003f0500728c */ /* 0x000fe2000bf05300 */
[----:B------:R-:W-:Y:S02]  /*15c0*/  ISETP.NE.U32.AND P2, PT, RZ, UR6, PT ;  /* 0x00000006ff007c0c */ /* 0x000fe4000bf45070 */
[----:B------:R-:W-:Y:S01]  /*15d0*/  ULDC UR5, c[0x0][0x2f0] ;  /* 0x0000bc0000057ab9 */ /* 0x000fe20000000800 */
[----:B------:R-:W-:Y:S01]  /*15e0*/  USEL UR4, UR4, 0x1, UP0 ;  /* 0x0000000104047887 */ /* 0x000fe20008000000 */
[----:B------:R-:W-:-:S03]  /*15f0*/  ISETP.NE.AND.EX P2, PT, RZ, UR7, PT, P2 ;  /* 0x00000007ff007c0c */ /* 0x000fc6000bf45320 */
[----:B------:R-:W-:-:S03]  /*1600*/  UIMAD UR4, UR4, UR5, URZ ;  /* 0x00000005040472a4 */ /* 0x000fc6000f8e023f */
[----:B------:R-:W-:Y:S01]  /*1610*/  ULDC UR5, c[0x0][0x348] ;  /* 0x0000d20000057ab9 */ /* 0x000fe20000000800 */
[----:B--2-4-:R-:W-:Y:S08]  /*1620*/  @P1 BRA `(.L_x_1558) ;  /* 0x0000000000241947 */ /* 0x014ff00003800000 */
[----:B------:R-:W-:Y:S02]  /*1630*/  ULDC.64 UR6, c[0x0][0xa00] ;  /* 0x0002800000067ab9 */ /* 0x000fe40000000a00 */
[----:B------:R-:W-:-:S04]  /*1640*/  ISETP.NE.U32.AND P0, PT, RZ, UR6, PT ;  /* 0x00000006ff007c0c */ /* 0x000fc8000bf05070 */
[----:B------:R-:W-:-:S13]  /*1650*/  ISETP.NE.AND.EX P0, PT, RZ, UR7, PT, P0 ;  /* 0x00000007ff007c0c */ /* 0x000fda000bf05300 */
[----:B------:R-:W-:Y:S05]  /*1660*/  @!P0 BRA `(.L_x_1558) ;  /* 0x0000000000148947 */ /* 0x000fea0003800000 */
[----:B------:R-:W0:Y:S02]  /*1670*/  LDC.64 R2, c[0x0][0xa00] ;  /* 0x00028000ff027b82 */ /* 0x000e240000000a00 */
[----:B0-----:R-:W-:-:S05]  /*1680*/  IMAD.WIDE R2, R39, 0x4, R2 ;  /* 0x0000000427027825 */ /* 0x001fca00078e0202 */
[----:B-----5:R-:W2:Y:S04]  /*1690*/  LDG.E R219, desc[UR60][R2.64] ;  /* 0x0000003c02db7981 */ /* 0x020ea8000c1e1900 */
[----:B------:R-:W2:Y:S02]  /*16a0*/  LDG.E R4, desc[UR60][R2.64+0x4] ;  /* 0x0000043c02047981 */ /* 0x000ea4000c1e1900 */
[----:B--2---:R-:W-:-:S07]  /*16b0*/  IMAD.IADD R219, R4, 0x1, -R219 ;  /* 0x0000000104db7824 */ /* 0x004fce00078e0adb */
.L_x_1558:
[----:B------:R-:W-:Y:S01]  /*16c0*/  IMAD.U32 R2, RZ, RZ, UR5 ;  /* 0x00000005ff027e24 */ /* 0x000fe2000f8e00ff */
[----:B------:R-:W-:Y:S01]  /*16d0*/  MOV R29, UR4 ;  /* 0x00000004001d7c02 */ /* 0x000fe20008000f00 */
[----:B------:R-:W-:Y:S06]  /*16e0*/  @!P2 BRA `(.L_x_1559) ;  /* 0x000000000010a947 */ /* 0x000fec0003800000 */
[----:B------:R-:W0:Y:S02]  /*16f0*/  LDC.64 R4, c[0x0][0xa20] ;  /* 0x00028800ff047b82 */ /* 0x000e240000000a00 */
[----:B0-----:R-:W-:-:S05]  /*1700*/  IMAD.WIDE R4, R39, 0x4, R4 ;  /* 0x0000000427047825 */ /* 0x001fca00078e0204 */
[----:B------:R0:W5:Y:S01]  /*1710*/  LDG.E R29, desc[UR60][R4.64] ;  /* 0x0000003c041d7981 */ /* 0x000162000c1e1900 */
[----:B------:R-:W-:Y:S05]  /*1720*/  BRA `(.L_x_1560) ;  /* 0x0000000000107947 */ /* 0x000fea0003800000 */
.L_x_1559:
[----:B------:R-:W-:Y:S05]  /*1730*/  @!P3 BRA `(.L_x_1560) ;  /* 0x00000000000cb947 */ /* 0x000fea0003800000 */
[----:B------:R-:W2:Y:S04]  /*1740*/  LDG.E R4, desc[UR60][R8.64] ;  /* 0x0000003c08047981 */ /* 0x000ea8000c1e1900 */
[----:B------:R-:W2:Y:S02]  /*1750*/  LDG.E R29, desc[UR60][R8.64+0x4] ;  /* 0x0000043c081d7981 */ /* 0x000ea4000c1e1900 */
[----:B--2---:R-:W-:-:S07]  /*1760*/  IMAD.IADD R29, R29, 0x1, -R4 ;  /* 0x000000011d1d7824 */ /* 0x004fce00078e0a04 */
.L_x_1560:
[----:B------:R-:W-:Y:S01]  /*1770*/  ULDC.64 UR4, c[0x0][0xa10] ;  /* 0x0002840000047ab9 */ /* 0x000fe20000000a00 */
[----:B------:R-:W1:Y:S01]  /*1780*/  LDC R9, c[0x0][0x448] ;  /* 0x00011200ff097b82 */ /* 0x000e620000000800 */
[----:B------:R-:W-:-:S04]  /*1790*/  ISETP.NE.U32.AND P0, PT, RZ, UR4, PT ;  /* 0x00000004ff007c0c */ /* 0x000fc8000bf05070 */
[----:B------:R-:W-:Y:S01]  /*17a0*/  ISETP.NE.AND.EX P0, PT, RZ, UR5, PT, P0 ;  /* 0x00000005ff007c0c */ /* 0x000fe2000bf05300 */
[----:B------:R-:W-:Y:S02]  /*17b0*/  ULDC.64 UR4, c[0x0][0xa30] ;  /* 0x00028c0000047ab9 */ /* 0x000fe40000000a00 */
[----:B------:R-:W-:Y:S01]  /*17c0*/  ISETP.NE.U32.AND P1, PT, RZ, UR4, PT ;  /* 0x00000004ff007c0c */ /* 0x000fe2000bf25070 */
[----:B-----5:R-:W-:Y:S01]  /*17d0*/  IMAD.MOV.U32 R94, RZ, RZ, R29 ;  /* 0x000000ffff5e7224 */ /* 0x020fe200078e001d */
[----:B------:R-:W2:Y:S02]  /*17e0*/  LDC.64 R12, c[0x0][0x9e0] ;  /* 0x00027800ff0c7b82 */ /* 0x000ea40000000a00 */
[----:B------:R-:W-:-:S06]  /*17f0*/  ISETP.NE.AND.EX P1, PT, RZ, UR5, PT, P1 ;  /* 0x00000005ff007c0c */ /* 0x000fcc000bf25310 */
[----:B0-----:R-:W0:Y:S08]  /*1800*/  @P0 LDC.64 R4, c[0x0][0xa10] ;  /* 0x00028400ff040b82 */ /* 0x001e300000000a00 */
[----:B------:R-:W3:Y:S01]  /*1810*/  @P1 LDC.64 R6, c[0x0][0xa30] ;  /* 0x00028c00ff061b82 */ /* 0x000ee20000000a00 */
[----:B0-----:R-:W-:-:S05]  /*1820*/  @P0 IMAD.WIDE R4, R39, 0x4, R4 ;  /* 0x0000000427040825 */ /* 0x001fca00078e0204 */
[----:B------:R-:W4:Y:S04]  /*1830*/  @P0 LDG.E R3, desc[UR60][R4.64] ;  /* 0x0000003c04030981 */ /* 0x000f28000c1e1900 */
[----:B------:R0:W4:Y:S01]  /*1840*/  @P0 LDG.E R8, desc[UR60][R4.64+0x4] ;  /* 0x0000043c04080981 */ /* 0x000122000c1e1900 */
[----:B---3--:R-:W-:-:S05]  /*1850*/  @P1 IMAD.WIDE R6, R39, 0x4, R6 ;  /* 0x0000000427061825 */ /* 0x008fca00078e0206 */
[----:B------:R3:W5:Y:S01]  /*1860*/  @P1 LDG.E R94, desc[UR60][R6.64] ;  /* 0x0000003c065e1981 */ /* 0x000762000c1e1900 */
[----:B-1----:R-:W-:Y:S01]  /*1870*/  ISETP.NE.AND P1, PT, R9, 0x1, PT ;  /* 0x000000010900780c */ /* 0x002fe20003f25270 */
[----:B------:R-:W-:Y:S01]  /*1880*/  IMAD.SHL.U32 R14, R37, 0x80, RZ ;  /* 0x00000080250e7824 */ /* 0x000fe200078e00ff */
[----:B------:R-:W-:Y:S02]  /*1890*/  IADD3 R11, R29, -R0, RZ ;  /* 0x800000001d0b7210 */ /* 0x000fe40007ffe0ff */
[----:B--2---:R-:W-:Y:S01]  /*18a0*/  ISETP.GE.AND P2, PT, R13, 0x1, PT ;  /* 0x000000010d00780c */ /* 0x004fe20003f46270 */
[----:B------:R-:W-:Y:S01]  /*18b0*/  VIADD R0, R14, 0x7f ;  /* 0x0000007f0e007836 */ /* 0x000fe20000000000 */
[----:B------:R1:W-:Y:S03]  /*18c0*/  STL [R1+0x4c], R14 ;  /* 0x00004c0e01007387 */ /* 0x0003e60000100800 */
[----:B0-----:R-:W-:-:S04]  /*18d0*/  IMAD.MOV.U32 R4, RZ, RZ, R0 ;  /* 0x000000ffff047224 */ /* 0x001fc800078e0000 */
[----:B------:R-:W0:Y:S08]  /*18e0*/  @P1 LDC R9, c[0x0][0x44c] ;  /* 0x00011300ff091b82 */ /* 0x000e300000000800 */
[----:B------:R-:W2:Y:S01]  /*18f0*/  @P1 LDC R10, c[0x0][0x450] ;  /* 0x00011400ff0a1b82 */ /* 0x000ea20000000800 */
[----:B----4-:R-:W-:Y:S02]  /*1900*/  @P0 IMAD.IADD R2, R8, 0x1, -R3 ;  /* 0x0000000108020824 */ /* 0x010fe400078e0a03 */
[----:B0-----:R-:W-:-:S04]  /*1910*/  @P1 IMAD.HI.U32 R3, R0, R9, RZ ;  /* 0x0000000900031227 */ /* 0x001fc800078e00ff */
[----:B------:R-:W-:Y:S01]  /*1920*/  IMAD.IADD R220, R11, 0x1, R2 ;  /* 0x000000010bdc7824 */ /* 0x000fe200078e0202 */
[----:B--2---:R-:W-:-:S03]  /*1930*/  @P1 SHF.R.U32.HI R4, RZ, R10, R3 ;  /* 0x0000000aff041219 */ /* 0x004fc60000011603 */
[C---:B------:R-:W-:Y:S01]  /*1940*/  VIADD R0, R220.reuse, 0x3f ;  /* 0x0000003fdc007836 */ /* 0x040fe20000000000 */
[----:B------:R-:W-:-:S04]  /*1950*/  IADD3 R5, R220, 0x1, -R219 ;  /* 0x00000001dc057810 */ /* 0x000fc80007ffe8db */
[----:B------:R-:W-:Y:S02]  /*1960*/  SHF.R.S32.HI R3, RZ, 0x1f, R0 ;  /* 0x0000001fff037819 */ /* 0x000fe40000011400 */
[----:B---3--:R-:W-:Y:S02]  /*1970*/  IADD3 R7, R5, R4, RZ ;  /* 0x0000000405077210 */ /* 0x008fe40007ffe0ff */
[----:B------:R-:W-:-:S03]  /*1980*/  LEA.HI R3, R3, R0, RZ, 0x6 ;  /* 0x0000000003037211 */ /* 0x000fc600078f30ff */
[----:B------:R-:W-:Y:S01]  /*1990*/  IMAD.IADD R0, R7, 0x1, R12 ;  /* 0x0000000107007824 */ /* 0x000fe200078e020c */
[----:B------:R-:W-:Y:S01]  /*19a0*/  SHF.R.S32.HI R95, RZ, 0x6, R3 ;  /* 0x00000006ff5f7819 */ /* 0x000fe20000011403 */
        /* <DEDUP_REMOVED lines=12> */
.L_x_1563:
[----:B------:R-:W-:-:S13]  /*1a70*/  ISETP.NE.AND P0, PT, R13, 0x1, PT ;  /* 0x000000010d00780c */ /* 0x000fda0003f05270 */
[----:B------:R-:W0:Y:S02]  /*1a80*/  @P0 LDC.64 R4, c[0x0][0x9e8] ;  /* 0x00027a00ff040b82 */ /* 0x000e240000000a00 */
[----:B0-----:R-:W-:-:S05]  /*1a90*/  @P0 IMAD.HI.U32 R4, R3, R4, RZ ;  /* 0x0000000403040227 */ /* 0x001fca00078e00ff */
[----:B------:R-:W-:-:S07]  /*1aa0*/  @P0 SHF.R.U32.HI R3, RZ, R5, R4 ;  /* 0x00000005ff030219 */ /* 0x000fce0000011604 */
.L_x_1564:
[----:B------:R-:W-:Y:S05]  /*1ab0*/  BSYNC B0 ;  /* 0x0000000000007941 */ /* 0x000fea0003800000 */
.L_x_1562:
[----:B------:R-:W-:-:S05]  /*1ac0*/  IMAD R3, R3, R13, R13 ;  /* 0x0000000d03037224 */ /* 0x000fca00078e020d */
[----:B------:R-:W-:-:S07]  /*1ad0*/  VIMNMX R0, R0, R3, PT ;  /* 0x0000000300007248 */ /* 0x000fce0003fe0100 */
.L_x_1561:
[----:B------:R-:W0:Y:S01]  /*1ae0*/  @P1 LDC R4, c[0x0][0x44c] ;  /* 0x00011300ff041b82 */ /* 0x000e220000000800 */
[----:B------:R-:W-:Y:S01]  /*1af0*/  IMAD.MOV.U32 R3, RZ, RZ, R14 ;  /* 0x000000ffff037224 */ /* 0x000fe200078e000e */
[----:B------:R-:W-:Y:S01]  /*1b00*/  IADD3 R102, R220, -R219, RZ ;  /* 0x800000dbdc667210 */ /* 0x000fe20007ffe0ff */
[----:B------:R-:W-:-:S05]  /*1b10*/  ULDC UR4, c[0x0][0x9dc] ;  /* 0x0002770000047ab9 */ /* 0x000fca0000000800 */
[----:B------:R-:W1:Y:S01]  /*1b20*/  @P1 LDC R5, c[0x0][0x450] ;  /* 0x00011400ff051b82 */ /* 0x000e620000000800 */
[----:B0-----:R-:W-:-:S05]  /*1b30*/  @P1 IMAD.HI.U32 R4, R14, R4, RZ ;  /* 0x000000040e041227 */ /* 0x001fca00078e00ff */
[----:B-1----:R-:W-:-:S05]  /*1b40*/  @P1 SHF.R.U32.HI R3, RZ, R5, R4 ;  /* 0x00000005ff031219 */ /* 0x002fca0000011604 */
[----:B------:R-:W-:-:S04]  /*1b50*/  IMAD.IADD R3, R102, 0x1, R3 ;  /* 0x0000000166037824 */ /* 0x000fc800078e0203 */
[----:B------:R-:W-:Y:S01]  /*1b60*/  VIADD R4, R3, -UR4 ;  /* 0x8000000403047c36 */ /* 0x000fe20008000000 */
[----:B------:R-:W-:Y:S06]  /*1b70*/  @!P2 BRA `(.L_x_1565) ;  /* 0x000000000044a947 */ /* 0x000fec0003800000 */
[----:B------:R-:W-:Y:S01]  /*1b80*/  ISETP.GT.AND P0, PT, R3, -0x1, PT ;  /* 0xffffffff0300780c */ /* 0x000fe20003f04270 */
[----:B------:R-:W-:-:S12]  /*1b90*/  BSSY B0, `(.L_x_1566) ;  /* 0x000000d000007945 */ /* 0x000fd80003800000 */
[----:B------:R-:W-:Y:S05]  /*1ba0*/  @P0 BRA `(.L_x_1567) ;  /* 0x00000000001c0947 */ /* 0x000fea0003800000 */
[----:B------:R-:W-:Y:S02]  /*1bb0*/  ISETP.NE.AND P0, PT, R13, 0x1, PT ;  /* 0x000000010d00780c */ /* 0x000fe40003f05270 */
[----:B------:R-:W-:-:S11]  /*1bc0*/  LOP3.LUT R3, RZ, R3, RZ, 0x33, !PT ;  /* 0x00000003ff037212 */ /* 0x000fd600078e33ff */
[----:B------:R-:W0:Y:S02]  /*1bd0*/  @P0 LDC.64 R6, c[0x0][0x9e8] ;  /* 0x00027a00ff060b82 */ /* 0x000e240000000a00 */
[----:B0-----:R-:W-:-:S05]  /*1be0*/  @P0 IMAD.HI.U32 R6, R3, R6, RZ ;  /* 0x0000000603060227 */ /* 0x001fca00078e00ff */
[----:B------:R-:W-:-:S04]  /*1bf0*/  @P0 SHF.R.U32.HI R3, RZ, R7, R6 ;  /* 0x00000007ff030219 */ /* 0x000fc80000011606 */
[----:B------:R-:W-:Y:S01]  /*1c00*/  LOP3.LUT R3, RZ, R3, RZ, 0x33, !PT ;  /* 0x00000003ff037212 */ /* 0x000fe200078e33ff */
[----:B------:R-:W-:Y:S06]  /*1c10*/  BRA `(.L_x_1568) ;  /* 0x0000000000107947 */ /* 0x000fec0003800000 */
.L_x_1567:
[----:B------:R-:W-:-:S13]  /*1c20*/  ISETP.NE.AND P0, PT, R13, 0x1, PT ;  /* 0x000000010d00780c */ /* 0x000fda0003f05270 */
[----:B------:R-:W0:Y:S02]  /*1c30*/  @P0 LDC.64 R6, c[0x0][0x9e8] ;  /* 0x00027a00ff060b82 */ /* 0x000e240000000a00 */
[----:B0-----:R-:W-:-:S05]  /*1c40*/  @P0 IMAD.HI.U32 R6, R3, R6, RZ ;  /* 0x0000000603060227 */ /* 0x001fca00078e00ff */
[----:B------:R-:W-:-:S07]  /*1c50*/  @P0 SHF.R.U32.HI R3, RZ, R7, R6 ;  /* 0x00000007ff030219 */ /* 0x000fce0000011606 */
.L_x_1568:
[----:B------:R-:W-:Y:S05]  /*1c60*/  BSYNC B0 ;  /* 0x0000000000007941 */ /* 0x000fea0003800000 */
.L_x_1566:
[----:B------:R-:W-:-:S05]  /*1c70*/  IMAD R3, R3, R13, RZ ;  /* 0x0000000d03037224 */ /* 0x000fca00078e02ff */
[----:B------:R-:W-:-:S07]  /*1c80*/  VIMNMX R4, R4, R3, !PT ;  /* 0x0000000304047248 */ /* 0x000fce0007fe0100 */
.L_x_1565:
[----:B------:R-:W-:Y:S01]  /*1c90*/  VIADD R0, R0, 0x3f ;  /* 0x0000003f00007836 */ /* 0x000fe20000000000 */
[----:B------:R-:W-:-:S04]  /*1ca0*/  SHF.R.S32.HI R5, RZ, 0x1f, R4 ;  /* 0x0000001fff057819 */ /* 0x000fc80000011404 */
[----:B------:R-:W-:Y:S02]  /*1cb0*/  SHF.R.S32.HI R3, RZ, 0x1f, R0 ;  /* 0x0000001fff037819 */ /* 0x000fe40000011400 */
[----:B------:R-:W-:Y:S02]  /*1cc0*/  LEA.HI R5, R5, R4, RZ, 0x6 ;  /* 0x0000000405057211 */ /* 0x000fe400078f30ff */
[----:B------:R-:W-:Y:S02]  /*1cd0*/  LEA.HI R3, R3, R0, RZ, 0x6 ;  /* 0x0000000003037211 */ /* 0x000fe400078f30ff */
[----:B------:R-:W-:Y:S02]  /*1ce0*/  SHF.R.S32.HI R5, RZ, 0x6, R5 ;  /* 0x00000006ff057819 */ /* 0x000fe40000011405 */
[----:B------:R-:W-:Y:S02]  /*1cf0*/  SHF.R.S32.HI R0, RZ, 0x6, R3 ;  /* 0x00000006ff007819 */ /* 0x000fe40000011403 */
[----:B------:R-:W-:-:S02]  /*1d00*/  VIMNMX R5, RZ, R5, !PT ;  /* 0x00000005ff057248 */ /* 0x000fc40007fe0100 */
[----:B------:R-:W-:-:S03]  /*1d10*/  VIMNMX R0, R95, R0, PT ;  /* 0x000000005f007248 */ /* 0x000fc60003fe0100 */
[----:B------:R-:W-:Y:S01]  /*1d20*/  IMAD R5, R5, 0x40, -R11 ;  /* 0x0000004005057824 */ /* 0x000fe200078e0a0b */
[----:B------:R-:W-:-:S04]  /*1d30*/  LEA R3, R0, -R11, 0x6 ;  /* 0x8000000b00037211 */ /* 0x000fc800078e30ff */
[----:B------:R-:W-:Y:S02]  /*1d40*/  VIMNMX R5, RZ, R5, !PT ;  /* 0x00000005ff057248 */ /* 0x000fe40007fe0100 */
[----:B------:R-:W-:Y:S02]  /*1d50*/  VIMNMX R0, R3, R2, PT ;  /* 0x0000000203007248 */ /* 0x000fe40003fe0100 */
[----:B------:R-:W-:Y:S02]  /*1d60*/  SHF.R.U32.HI R24, RZ, 0x6, R5 ;  /* 0x00000006ff187819 */ /* 0x000fe40000011605 */
[----:B------:R-:W-:-:S03]  /*1d70*/  ISETP.GT.AND P0, PT, R0, R5, PT ;  /* 0x000000050000720c */ /* 0x000fc60003f04270 */
[----:B------:R-:W-:-:S10]  /*1d80*/  IMAD.MOV.U32 R25, RZ, RZ, R24 ;  /* 0x000000ffff197224 */ /* 0x000fd400078e0018 */
[----:B------:R-:W-:-:S05]  /*1d90*/  @P0 VIADD R0, R0, 0x3f ;  /* 0x0000003f00000836 */ /* 0x000fca0000000000 */
[----:B------:R-:W-:-:S04]  /*1da0*/  @P0 SHF.R.S32.HI R3, RZ, 0x1f, R0 ;  /* 0x0000001fff030819 */ /* 0x000fc80000011400 */
[----:B------:R-:W-:-:S04]  /*1db0*/  @P0 LEA.HI R3, R3, R0, RZ, 0x6 ;  /* 0x0000000003030211 */ /* 0x000fc800078f30ff */
[----:B------:R-:W-:Y:S02]  /*1dc0*/  @P0 SHF.R.S32.HI R25, RZ, 0x6, R3 ;  /* 0x00000006ff190819 */ /* 0x000fe40000011403 */
[----:B------:R-:W-:Y:S02]  /*1dd0*/  PLOP3.LUT P0, PT, PT, PT, PT, 0x80, 0x0 ;  /* 0x000000000000781c */ /* 0x000fe40003f0f070 */
[----:B------:R-:W-:-:S13]  /*1de0*/  ISETP.GT.AND P1, PT, R25, R24, PT ;  /* 0x000000181900720c */ /* 0x000fda0003f24270 */
[----:B------:R-:W-:Y:S05]  /*1df0*/  @!P1 BRA `(.L_x_1569) ;  /* 0x0000006400889947 */ /* 0x000fea0003800000 */
        /* <DEDUP_REMOVED lines=20> */
.L_x_1571:
[----:B------:R-:W-:Y:S05]  /*1f40*/  BSYNC B6 ;  /* 0x0000000000067941 */ /* 0x000fea0003800000 */
.L_x_1570:
        /* <DEDUP_REMOVED lines=20> */
.L_x_1573:
[----:B------:R-:W-:Y:S05]  /*2090*/  BSYNC B6 ;  /* 0x0000000000067941 */ /* 0x000fea0003800000 */
.L_x_1572:
[----:B------:R-:W-:Y:S01]  /*20a0*/  ULDC.64 UR4, c[0x0][0x9f8] ;  /* 0x00027e0000047ab9 */ /* 0x000fe20000000a00 */
[----:B------:R-:W2:Y:S01]  /*20b0*/  LDL R30, [R1+0xc] ;  /* 0x00000c00011e7983 */ /* 0x000ea20000100800 */
[----:B------:R-:W-:Y:S01]  /*20c0*/  ISETP.NE.U32.AND P0, PT, RZ, UR4, PT ;  /* 0x00000004ff007c0c */ /* 0x000fe2000bf05070 */
[----:B------:R-:W-:Y:S02]  /*20d0*/  ULDC UR4, c[0x0][0x2f4] ;  /* 0x0000bd0000047ab9 */ /* 0x000fe40000000800 */
[----:B------:R-:W3:Y:S01]  /*20e0*/  LDL R34, [R1+0x54] ;  /* 0x0000540001227983 */ /* 0x000ee20000100800 */
[----:B------:R-:W-:-:S03]  /*20f0*/  ISETP.NE.AND.EX P0, PT, RZ, UR5, PT, P0 ;  /* 0x00000005ff007c0c */ /* 0x000fc6000bf05300 */
[----:B------:R-:W4:Y:S01]  /*2100*/  LDL R33, [R1+0x50] ;  /* 0x0000500001217983 */ /* 0x000f220000100800 */
[----:B------:R-:W-:Y:S01]  /*2110*/  IMAD.MOV.U32 R4, RZ, RZ, R39 ;  /* 0x000000ffff047224 */ /* 0x000fe200078e0027 */
[----:B------:R-:W0:Y:S02]  /*2120*/  LDC.64 R10, c[0x0][0x3f8] ;  /* 0x0000fe00ff0a7b82 */ /* 0x000e240000000a00 */
[----:B------:R-:W4:Y:S04]  /*2130*/  LDL R32, [R1+0xa8] ;  /* 0x0000a80001207983 */ /* 0x000f280000100800 */
[----:B------:R-:W4:Y:S02]  /*2140*/  LDL R20, [R1+0xa4] ;  /* 0x0000a40001147983 */ /* 0x000f240000100800 */
[----:B------:R-:W1:Y:S01]  /*2150*/  @P0 LDC.64 R6, c[0x0][0x9f8] ;  /* 0x00027e00ff060b82 */ /* 0x000e620000000a00 */
[----:B------:R-:W-:Y:S01]  /*2160*/  ISETP.GE.AND P1, PT, R205, UR4, PT ;  /* 0x00000004cd007c0c */ /* 0x000fe2000bf26270 */
[----:B------:R-:W4:Y:S03]  /*2170*/  LDL R31, [R1+0x5c] ;  /* 0x00005c00011f7983 */ /* 0x000f260000100800 */
[----:B------:R-:W-:Y:S01]  /*2180*/  SEL R3, RZ, 0xffffffff, P1 ;  /* 0xffffffffff037807 */ /* 0x000fe20000800000 */
[----:B------:R-:W4:Y:S02]  /*2190*/  LDL R21, [R1+0x58] ;  /* 0x0000580001157983 */ /* 0x000f240000100800 */
[----:B------:R-:W0:Y:S02]  /*21a0*/  LDC R93, c[0x0][0x3f4] ;  /* 0x0000fd00ff5d7b82 */ /* 0x000e240000000800 */
[----:B------:R-:W-:-:S06]  /*21b0*/  IMAD.SHL.U32 R3, R3, 0x2, RZ ;  /* 0x0000000203037824 */ /* 0x000fcc00078e00ff */
[----:B------:R-:W2:Y:S01]  /*21c0*/  LDC.64 R26, c[0x0][0x408] ;  /* 0x00010200ff1a7b82 */ /* 0x000ea20000000a00 */
[----:B-1----:R-:W-:-:S05]  /*21d0*/  @P0 IMAD.WIDE R6, R39, 0x4, R6 ;  /* 0x0000000427060825 */ /* 0x002fca00078e0206 */
[----:B------:R1:W4:Y:S01]  /*21e0*/  @P0 LDG.E R4, desc[UR60][R6.64] ;  /* 0x0000003c06040981 */ /* 0x000322000c1e1900 */
[----:B------:R-:W-:-:S04]  /*21f0*/  ISETP.GE.AND P0, PT, R16, UR4, PT ;  /* 0x0000000410007c0c */ /* 0x000fc8000bf06270 */
[----:B------:R-:W-:-:S04]  /*2200*/  SEL R0, RZ, 0x1, P0 ;  /* 0x00000001ff007807 */ /* 0x000fc80000000000 */
[----:B------:R-:W-:Y:S01]  /*2210*/  LOP3.LUT R0, R3, 0x2, R0, 0xe2, !PT ;  /* 0x0000000203007812 */ /* 0x000fe200078ee200 */
[----:B------:R-:W-:Y:S02]  /*2220*/  IMAD.IADD R3, R28, 0x1, R29 ;  /* 0x000000011c037824 */ /* 0x000fe400078e021d */
[----:B------:R-:W4:Y:S01]  /*2230*/  LDL R28, [R1+0x70] ;  /* 0x00007000011c7983 */ /* 0x000f220000100800 */
[----:B------:R-:W-:Y:S02]  /*2240*/  ISETP.GE.AND P2, PT, R19, UR4, PT ;  /* 0x0000000413007c0c */ /* 0x000fe4000bf46270 */
[----:B------:R-:W-:Y:S02]  /*2250*/  SHF.R.S32.HI R201, RZ, 0x1f, R200 ;  /* 0x0000001fffc97819 */ /* 0x000fe400000114c8 */
[----:B------:R-:W-:Y:S02]  /*2260*/  SEL R5, RZ, 0x4, P2 ;  /* 0x00000004ff057807 */ /* 0x000fe40001000000 */
[----:B0-----:R-:W-:-:S02]  /*2270*/  ISETP.GE.AND P2, PT, R16, R93, PT ;  /* 0x0000005d1000720c */ /* 0x001fc40003f46270 */
[----:B------:R-:W-:Y:S02]  /*2280*/  LOP3.LUT R14, R0, R5, RZ, 0xfc, !PT ;  /* 0x00000005000e7212 */ /* 0x000fe400078efcff */
[----:B------:R-:W-:Y:S02]  /*2290*/  ISETP.GE.AND P1, PT, R205, R93, PT ;  /* 0x0000005dcd00720c */ /* 0x000fe40003f26270 */
[----:B------:R-:W-:-:S04]  /*22a0*/  SEL R5, R93, RZ, P2 ;  /* 0x000000ff5d057207 */ /* 0x000fc80001000000 */
[----:B------:R-:W-:Y:S01]  /*22b0*/  IADD3 R5, R16, R5, RZ ;  /* 0x0000000510057210 */ /* 0x000fe20007ffe0ff */
[----:B------:R-:W0:Y:S01]  /*22c0*/  S2R R96, SR_TID.X ;  /* 0x0000000000607919 */ /* 0x000e220000002100 */
[----:B------:R-:W-:Y:S02]  /*22d0*/  ISETP.GE.AND P0, PT, R23, UR4, PT ;  /* 0x0000000417007c0c */ /* 0x000fe4000bf06270 */
[----:B------:R-:W-:Y:S02]  /*22e0*/  LOP3.LUT R29, R14, 0x1, RZ, 0xc0, !PT ;  /* 0x000000010e1d7812 */ /* 0x000fe400078ec0ff */
[----:B0-----:R-:W-:Y:S02]  /*22f0*/  LEA.HI R96, R96, 0x8, RZ, 0x19 ;  /* 0x0000000860607811 */ /* 0x001fe400078fc8ff */
[----:B--2---:R-:W-:Y:S01]  /*2300*/  SHF.R.S32.HI R13, RZ, 0x1f, R30 ;  /* 0x0000001fff0d7819 */ /* 0x004fe2000001141e */
[----:B-1----:R-:W-:-:S04]  /*2310*/  IMAD.WIDE.U32 R6, R30, R10, R200 ;  /* 0x0000000a1e067225 */ /* 0x002fc800078e00c8 */
[C---:B------:R-:W-:Y:S02]  /*2320*/  IMAD R8, R13.reuse, R10, RZ ;  /* 0x0000000a0d087224 */ /* 0x040fe400078e02ff */
[-C--:B------:R-:W-:Y:S02]  /*2330*/  IMAD R0, R13, R26.reuse, RZ ;  /* 0x0000001a0d007224 */ /* 0x080fe400078e02ff */
[C---:B------:R-:W-:Y:S02]  /*2340*/  IMAD R83, R30.reuse, R11, R8 ;  /* 0x0000000b1e537224 */ /* 0x040fe400078e0208 */
[----:B------:R-:W-:Y:S02]  /*2350*/  IMAD.MOV.U32 R80, RZ, RZ, R6 ;  /* 0x000000ffff507224 */ /* 0x000fe400078e0006 */
[C---:B------:R-:W-:Y:S01]  /*2360*/  IMAD R15, R30.reuse, R27, R0 ;  /* 0x0000001b1e0f7224 */ /* 0x040fe200078e0200 */
[----:B------:R-:W-:Y:S01]  /*2370*/  IADD3 R81, R7, R83, RZ ;  /* 0x0000005307517210 */ /* 0x000fe20007ffe0ff */
[----:B------:R-:W-:Y:S01]  /*2380*/  IMAD.WIDE.U32 R6, R30, R26, R200 ;  /* 0x0000001a1e067225 */ /* 0x000fe200078e00c8 */
[----:B------:R-:W-:-:S03]  /*2390*/  SEL R0, R93, RZ, P1 ;  /* 0x000000ff5d007207 */ /* 0x000fc60000800000 */
[----:B------:R-:W-:Y:S02]  /*23a0*/  IMAD.IADD R85, R7, 0x1, R15 ;  /* 0x0000000107557824 */ /* 0x000fe400078e020f */
[----:B------:R-:W-:Y:S01]  /*23b0*/  IMAD.IADD R7, R205, 0x1, R0 ;  /* 0x00000001cd077824 */ /* 0x000fe200078e0200 */
[----:B------:R-:W-:Y:S01]  /*23c0*/  SHF.R.S32.HI R0, RZ, 0x1f, R5 ;  /* 0x0000001fff007819 */ /* 0x000fe20000011405 */
[----:B------:R-:W-:-:S03]  /*23d0*/  IMAD.MOV.U32 R84, RZ, RZ, R6 ;  /* 0x000000ffff547224 */ /* 0x000fc600078e0006 */
[----:B------:R-:W-:Y:S02]  /*23e0*/  SHF.R.S32.HI R6, RZ, 0x1f, R7 ;  /* 0x0000001fff067819 */ /* 0x000fe40000011407 */
[-C--:B------:R-:W-:Y:S01]  /*23f0*/  LEA.HI R36, R0, R5.reuse, RZ, 0x3 ;  /* 0x0000000500247211 */ /* 0x080fe200078f18ff */
[--C-:B------:R-:W-:Y:S01]  /*2400*/  IMAD.WIDE.U32 R8, R30, R10, R16.reuse ;  /* 0x0000000a1e087225 */ /* 0x100fe200078e0010 */
[----:B------:R-:W-:Y:S02]  /*2410*/  LEA.HI R0, R0, R5, RZ, 0x6 ;  /* 0x0000000500007211 */ /* 0x000fe400078f30ff */
[-C--:B------:R-:W-:Y:S01]  /*2420*/  LEA.HI R39, R6, R7.reuse, RZ, 0x3 ;  /* 0x0000000706277211 */ /* 0x080fe200078f18ff */
[----:B------:R-:W-:Y:S01]  /*2430*/  IMAD.WIDE.U32 R12, R30, R26, R16 ;  /* 0x0000001a1e0c7225 */ /* 0x000fe200078e0010 */
[----:B------:R-:W-:Y:S02]  /*2440*/  LEA.HI R6, R6, R7, RZ, 0x6 ;  /* 0x0000000706067211 */ /* 0x000fe400078f30ff */
[----:B------:R-:W-:Y:S01]  /*2450*/  SHF.L.U32 R5, R0, 0x6, RZ ;  /* 0x0000000600057819 */ /* 0x000fe200000006ff */
[----:B------:R-:W-:Y:S01]  /*2460*/  IMAD.MOV.U32 R82, RZ, RZ, R8 ;  /* 0x000000ffff527224 */ /* 0x000fe200078e0008 */
[----:B---3--:R-:W-:-:S02]  /*2470*/  LOP3.LUT R0, R34, 0x38, R36, 0xf8, !PT ;  /* 0x0000003822007812 */ /* 0x008fc400078ef824 */
[----:B----4-:R-:W-:Y:S01]  /*2480*/  LOP3.LUT R8, R33, 0x38, R36, 0xf8, !PT ;  /* 0x0000003821087812 */ /* 0x010fe200078ef824 */
[----:B------:R-:W-:Y:S01]  /*2490*/  IMAD.IADD R83, R83, 0x1, R9 ;  /* 0x0000000153537824 */ /* 0x000fe200078e0209 */
[----:B------:R-:W-:Y:S01]  /*24a0*/  LOP3.LUT R5, R5, 0xfffff000, RZ, 0xc0, !PT ;  /* 0xfffff00005057812 */ /* 0x000fe200078ec0ff */
[----:B------:R-:W-:Y:S01]  /*24b0*/  IMAD.IADD R13, R15, 0x1, R13 ;  /* 0x000000010f0d7824 */ /* 0x000fe200078e020d */
[----:B------:R-:W-:Y:S01]  /*24c0*/  LOP3.LUT R0, R0, R32, RZ, 0x3c, !PT ;  /* 0x0000002000007212 */ /* 0x000fe200078e3cff */
[----:B------:R-:W-:Y:S01]  /*24d0*/  IMAD.SHL.U32 R7, R6, 0x40, RZ ;  /* 0x0000004006077824 */ /* 0x000fe200078e00ff */
[----:B-----5:R-:W-:Y:S02]  /*24e0*/  SHF.R.S32.HI R15, RZ, 0x1f, R94 ;  /* 0x0000001fff0f7819 */ /* 0x020fe4000001145e */
[--C-:B------:R-:W-:Y:S02]  /*24f0*/  LOP3.LUT R6, R34, 0x38, R39.reuse, 0xf8, !PT ;  /* 0x0000003822067812 */ /* 0x100fe400078ef827 */
[----:B------:R-:W-:-:S02]  /*2500*/  LOP3.LUT R9, R33, 0x38, R39, 0xf8, !PT ;  /* 0x0000003821097812 */ /* 0x000fc400078ef827 */
[----:B------:R-:W-:Y:S02]  /*2510*/  LOP3.LUT R8, R8, R20, RZ, 0x3c, !PT ;  /* 0x0000001408087212 */ /* 0x000fe400078e3cff */
[-C--:B------:R-:W-:Y:S02]  /*2520*/  IADD3 R91, R0, R5.reuse, R31 ;  /* 0x00000005005b7210 */ /* 0x080fe40007ffe01f */
[----:B------:R-:W-:Y:S02]  /*2530*/  LOP3.LUT R7, R7, 0xfffff000, RZ, 0xc0, !PT ;  /* 0xfffff00007077812 */ /* 0x000fe400078ec0ff */
[----:B------:R-:W-:Y:S02]  /*2540*/  LOP3.LUT R6, R6, R32, RZ, 0x3c, !PT ;  /* 0x0000002006067212 */ /* 0x000fe400078e3cff */
[----:B------:R-:W-:Y:S02]  /*2550*/  LOP3.LUT R20, R9, R20, RZ, 0x3c, !PT ;  /* 0x0000001409147212 */ /* 0x000fe400078e3cff */
[----:B------:R-:W-:Y:S01]  /*2560*/  IADD3 R0, R8, R5, R21 ;  /* 0x0000000508007210 */ /* 0x000fe20007ffe015 */
[C---:B------:R-:W-:Y:S01]  /*2570*/  IMAD R8, R15.reuse, R10, RZ ;  /* 0x0000000a0f087224 */ /* 0x040fe200078e02ff */
[-C--:B------:R-:W-:Y:S01]  /*2580*/  IADD3 R90, R6, R7.reuse, R31 ;  /* 0x00000007065a7210 */ /* 0x080fe20007ffe01f */
[----:B------:R-:W-:Y:S01]  /*2590*/  IMAD R15, R15, R26, RZ ;  /* 0x0000001a0f0f7224 */ /* 0x000fe200078e02ff */
[----:B------:R-:W-:Y:S01]  /*25a0*/  IADD3 R5, R20, R7, R21 ;  /* 0x0000000714057210 */ /* 0x000fe20007ffe015 */
[----:B------:R-:W-:Y:S01]  /*25b0*/  IMAD R33, R94, R11, R8 ;  /* 0x0000000b5e217224 */ /* 0x000fe200078e0208 */
[----:B------:R-:W-:-:S02]  /*25c0*/  SHF.L.U64.HI R6, R10, 0x6, R11 ;  /* 0x000000060a067819 */ /* 0x000fc4000001020b */
[----:B------:R-:W-:Y:S02]  /*25d0*/  SHF.L.U64.HI R7, R10, 0x5, R11 ;  /* 0x000000050a077819 */ /* 0x000fe4000001020b */
[----:B------:R-:W-:Y:S01]  /*25e0*/  SEL R11, RZ, 0x8, P0 ;  /* 0x00000008ff0b7807 */ /* 0x000fe20000000000 */
[CC--:B------:R-:W-:Y:S01]  /*25f0*/  IMAD.WIDE.U32 R80, R94.reuse, R10.reuse, R80 ;  /* 0x0000000a5e507225 */ /* 0x0c0fe200078e0050 */
[----:B------:R-:W-:Y:S02]  /*2600*/  SHF.R.S32.HI R35, RZ, 0x3, R36 ;  /* 0x00000003ff237819 */ /* 0x000fe40000011424 */
[----:B------:R-:W-:Y:S01]  /*2610*/  SHF.R.S32.HI R37, RZ, 0x3, R39 ;  /* 0x00000003ff257819 */ /* 0x000fe20000011427 */
[----:B------:R-:W-:Y:S01]  /*2620*/  IMAD.WIDE.U32 R82, R94, R10, R82 ;  /* 0x0000000a5e527225 */ /* 0x000fe200078e0052 */
[----:B------:R-:W-:Y:S02]  /*2630*/  LOP3.LUT R11, R14, R11, RZ, 0xfc, !PT ;  /* 0x0000000b0e0b7212 */ /* 0x000fe400078efcff */
[----:B------:R-:W-:Y:S01]  /*2640*/  LOP3.LUT R36, R36, 0xfffffff8, RZ, 0xc0, !PT ;  /* 0xfffffff824247812 */ /* 0x000fe200078ec0ff */
[C---:B------:R-:W-:Y:S01]  /*2650*/  IMAD R15, R94.reuse, R27, R15 ;  /* 0x0000001b5e0f7224 */ /* 0x040fe200078e020f */
[----:B------:R-:W-:Y:S01]  /*2660*/  LOP3.LUT R39, R39, 0xfffffff8, RZ, 0xc0, !PT ;  /* 0xfffffff827277812 */ /* 0x000fe200078ec0ff */
[----:B------:R-:W-:Y:S01]  /*2670*/  IMAD.WIDE.U32 R84, R94, R26, R84 ;  /* 0x0000001a5e547225 */ /* 0x000fe200078e0054 */
[----:B------:R-:W-:-:S03]  /*2680*/  SHF.L.U64.HI R20, R26, 0x5, R27 ;  /* 0x000000051a147819 */ /* 0x000fc6000001021b */
[----:B------:R-:W-:Y:S01]  /*2690*/  IMAD.WIDE.U32 R86, R94, R26, R12 ;  /* 0x0000001a5e567225 */ /* 0x000fe200078e000c */
[----:B------:R-:W-:-:S03]  /*26a0*/  LOP3.LUT R76, R11, 0x2, RZ, 0xc0, !PT ;  /* 0x000000020b4c7812 */ /* 0x000fc600078ec0ff */
[C---:B------:R-:W-:Y:S02]  /*26b0*/  IMAD.SHL.U32 R8, R10.reuse, 0x40, RZ ;  /* 0x000000400a087824 */ /* 0x040fe400078e00ff */
[----:B------:R-:W-:Y:S01]  /*26c0*/  IMAD.SHL.U32 R9, R10, 0x20, RZ ;  /* 0x000000200a097824 */ /* 0x000fe200078e00ff */
[C---:B------:R-:W-:Y:S01]  /*26d0*/  SHF.L.U64.HI R10, R26.reuse, 0x6, R27 ;  /* 0x000000061a0a7819 */ /* 0x040fe2000001021b */
[C---:B------:R-:W-:Y:S01]  /*26e0*/  IMAD.SHL.U32 R21, R26.reuse, 0x40, RZ ;  /* 0x000000401a157824 */ /* 0x040fe200078e00ff */
[----:B------:R-:W-:Y:S01]  /*26f0*/  SHF.L.U32 R26, R26, 0x5, RZ ;  /* 0x000000051a1a7819 */ /* 0x000fe200000006ff */
[----:B------:R-:W-:Y:S01]  /*2700*/  IMAD R28, R28, 0x20, R30 ;  /* 0x000000201c1c7824 */ /* 0x000fe200078e021e */
[----:B------:R-:W-:Y:S01]  /*2710*/  SHF.R.S32.HI R27, RZ, 0x1f, R38 ;  /* 0x0000001fff1b7819 */ /* 0x000fe20000011426 */
[----:B------:R-:W-:Y:S01]  /*2720*/  IMAD.IADD R31, R81, 0x1, R33 ;  /* 0x00000001511f7824 */ /* 0x000fe200078e0221 */
[----:B------:R-:W-:Y:S01]  /*2730*/  SHF.R.S32.HI R30, RZ, 0x1f, R4 ;  /* 0x0000001fff1e7819 */ /* 0x000fe20000011404 */
[----:B------:R-:W-:Y:S01]  /*2740*/  IMAD.IADD R32, R33, 0x1, R83 ;  /* 0x0000000121207824 */ /* 0x000fe200078e0253 */
[----:B------:R-:W-:Y:S01]  /*2750*/  IADD3 R33, R85, R15, RZ ;  /* 0x0000000f55217210 */ /* 0x000fe20007ffe0ff */
[----:B------:R-:W-:Y:S01]  /*2760*/  IMAD.SHL.U32 R93, R93, 0x2, RZ ;  /* 0x000000025d5d7824 */ /* 0x000fe200078e00ff */
[----:B------:R-:W-:Y:S01]  /*2770*/  LOP3.LUT R77, R11, 0x4, RZ, 0xc0, !PT ;  /* 0x000000040b4d7812 */ /* 0x000fe200078ec0ff */
[----:B------:R-:W-:Y:S01]  /*2780*/  IMAD.IADD R34, R15, 0x1, R87 ;  /* 0x000000010f227824 */ /* 0x000fe200078e0257 */
[----:B------:R-:W-:-:S02]  /*2790*/  LOP3.LUT R78, R11, 0x8, RZ, 0xc0, !PT ;  /* 0x000000080b4e7812 */ /* 0x000fc400078ec0ff */
[----:B------:R-:W-:Y:S02]  /*27a0*/  SHF.R.S32.HI R79, RZ, 0x1f, R36 ;  /* 0x0000001fff4f7819 */ /* 0x000fe40000011424 */
[----:B------:R-:W-:-:S07]  /*27b0*/  SHF.R.S32.HI R88, RZ, 0x1f, R39 ;  /* 0x0000001fff587819 */ /* 0x000fce0000011427 */
.L_x_1655:
[----:B------:R-:W2:Y:S01]  /*27c0*/  LDL R40, [R1+0x6c] ;  /* 0x00006c0001287983 */ /* 0x000ea20000100800 */
[----:B0-----:R-:W0:Y:S01]  /*27d0*/  LDC R100, c[0x0][0x430] ;  /* 0x00010c00ff647b82 */ /* 0x001e220000000800 */
[----:B------:R-:W-:Y:S02]  /*27e0*/  VIADD R25, R25, 0xffffffff ;  /* 0xffffffff19197836 */ /* 0x000fe40000000000 */
[----:B------:R-:W-:Y:S02]  /*27f0*/  IMAD.MOV.U32 R101, RZ, RZ, RZ ;  /* 0x000000ffff657224 */ /* 0x000fe400078e00ff */
[----:B------:R-:W-:-:S03]  /*2800*/  IMAD R11, R25, 0x40, R28 ;  /* 0x00000040190b7824 */ /* 0x000fc600078e021c */
[----:B-1----:R-:W1:Y:S01]  /*2810*/  LDC R104, c[0x0][0x3f4] ;  /* 0x0000fd00ff687b82 */ /* 0x002e620000000800 */
[----:B------:R-:W-:Y:S01]  /*2820*/  IMAD.IADD R41, R3, 0x1, R11 ;  /* 0x0000000103297824 */ /* 0x000fe200078e020b */
[----:B------:R-:W-:-:S04]  /*2830*/  ISETP.GE.AND P0, PT, R11, R2, PT ;  /* 0x000000020b00720c */ /* 0x000fc80003f06270 */
[----:B------:R-:W-:Y:S02]  /*2840*/  ISETP.GT.OR P0, PT, R28, 0x3f, P0 ;  /* 0x0000003f1c00780c */ /* 0x000fe40000704670 */
[----:B------:R-:W-:Y:S02]  /*2850*/  MOV R11, R41 ;  /* 0x00000029000b7202 */ /* 0x000fe40000000f00 */
[----:B0-----:R-:W-:-:S09]  /*2860*/  ISETP.NE.AND P3, PT, R100, 0x1, PT ;  /* 0x000000016400780c */ /* 0x001fd20003f65270 */
[----:B------:R-:W0:Y:S08]  /*2870*/  @!P0 LDC.64 R14, c[0x0][0x428] ;  /* 0x00010a00ff0e8b82 */ /* 0x000e300000000a00 */
[----:B------:R-:W3:Y:S08]  /*2880*/  @!P0 LDC.64 R42, c[0x0][0x418] ;  /* 0x00010600ff2a8b82 */ /* 0x000ef00000000a00 */
[----:B------:R-:W4:Y:S08]  /*2890*/  @P3 LDC R12, c[0x0][0x434] ;  /* 0x00010d00ff0c3b82 */ /* 0x000f300000000800 */
[----:B------:R-:W1:Y:S01]  /*28a0*/  @P3 LDC R13, c[0x0][0x438] ;  /* 0x00010e00ff0d3b82 */ /* 0x000e620000000800 */
[----:B----4-:R-:W-:-:S05]  /*28b0*/  @P3 IMAD.HI.U32 R12, R41, R12, RZ ;  /* 0x0000000c290c3227 */ /* 0x010fca00078e00ff */
[----:B-1----:R-:W-:Y:S01]  /*28c0*/  @P3 SHF.R.U32.HI R11, RZ, R13, R12 ;  /* 0x0000000dff0b3219 */ /* 0x002fe2000001160c */
[----:B0-----:R-:W-:-:S03]  /*28d0*/  @!P0 IMAD R12, R30, R14, RZ ;  /* 0x0000000e1e0c8224 */ /* 0x001fc600078e02ff */
[--C-:B------:R-:W-:Y:S01]  /*28e0*/  @!P0 SHF.R.S32.HI R13, RZ, 0x1f, R11.reuse ;  /* 0x0000001fff0d8819 */ /* 0x100fe2000001140b */
[----:B------:R-:W-:Y:S02]  /*28f0*/  @!P0 IMAD R15, R4, R15, R12 ;  /* 0x0000000f040f8224 */ /* 0x000fe400078e020c */
[----:B------:R-:W-:-:S04]  /*2900*/  @!P0 IMAD.MOV.U32 R12, RZ, RZ, R11 ;  /* 0x000000ffff0c8224 */ /* 0x000fc800078e000b */
[----:B------:R-:W-:-:S04]  /*2910*/  @!P0 IMAD.WIDE.U32 R12, R4, R14, R12 ;  /* 0x0000000e040c8225 */ /* 0x000fc800078e000c */
[----:B------:R-:W-:Y:S01]  /*2920*/  @!P0 IMAD.IADD R13, R13, 0x1, R15 ;  /* 0x000000010d0d8824 */ /* 0x000fe200078e020f */
[----:B---3--:R-:W-:-:S04]  /*2930*/  @!P0 LEA R14, P3, R12, R42, 0x2 ;  /* 0x0000002a0c0e8211 */ /* 0x008fc800078610ff */
[----:B------:R-:W-:-:S05]  /*2940*/  @!P0 LEA.HI.X R15, R12, R43, R13, 0x2, P3 ;  /* 0x0000002b0c0f8211 */ /* 0x000fca00018f140d */
[----:B-----5:R0:W5:Y:S01]  /*2950*/  @!P0 LDG.E R101, desc[UR60][R14.64] ;  /* 0x0000003c0e658981 */ /* 0x020162000c1e1900 */
[----:B------:R-:W-:Y:S01]  /*2960*/  ISETP.GE.AND P0, PT, R104, 0x1, PT ;  /* 0x000000016800780c */ /* 0x000fe20003f06270 */
[----:B------:R-:W-:Y:S01]  /*2970*/  IMAD.MOV R13, RZ, RZ, -R11 ;  /* 0x000000ffff0d7224 */ /* 0x000fe200078e0a0b */
[----:B------:R-:W-:Y:S05]  /*2980*/  YIELD ;  /* 0x0000000000007946 */ /* 0x000fea0003800000 */
[----:B------:R-:W-:Y:S01]  /*2990*/  BSSY B0, `(.L_x_1574) ;  /* 0x0000534000007945 */ /* 0x000fe20003800000 */
[----:B------:R-:W-:Y:S01]  /*29a0*/  IMAD R100, R100, R13, R41 ;  /* 0x0000000d64647224 */ /* 0x000fe200078e0229 */
[----:B------:R-:W-:-:S02]  /*29b0*/  ISETP.GT.AND P3, PT, R25, R24, PT ;  /* 0x000000181900720c */ /* 0x000fc40003f64270 */
[----:B--2---:R-:W-:-:S05]  /*29c0*/  LEA R11, R202, R40, 0xe ;  /* 0x00000028ca0b7211 */ /* 0x004fca00078e70ff */
[----:B------:R-:W-:Y:S01]  /*29d0*/  IMAD R92, R11, 0x2, R18 ;  /* 0x000000020b5c7824 */ /* 0x000fe200078e0212 */
[----:B0-----:R-:W-:Y:S06]  /*29e0*/  @!P0 BRA `(.L_x_1575) ;  /* 0x0000004c00488947 */ /* 0x001fec0003800000 */
[----:B------:R-:W-:Y:S01]  /*29f0*/  SHF.R.S32.HI R99, RZ, 0x1f, R100 ;  /* 0x0000001fff637819 */ /* 0x000fe20000011464 */
[----:B------:R-:W-:Y:S01]  /*2a00*/  ULDC.64 UR4, c[0x0][0x300] ;  /* 0x0000c00000047ab9 */ /* 0x000fe20000000a00 */
[----:B-----5:R-:W-:Y:S01]  /*2a10*/  SHF.R.S32.HI R98, RZ, 0x1f, R101 ;  /* 0x0000001fff627819 */ /* 0x020fe20000011465 */
[----:B------:R-:W-:Y:S01]  /*2a20*/  IMAD.WIDE.U32 R12, R100, UR4, RZ ;  /* 0x00000004640c7c25 */ /* 0x000fe2000f8e00ff */
[----:B------:R-:W-:Y:S02]  /*2a30*/  ULDC.U8 UR6, c[0x0][0x410] ;  /* 0x0001040000067ab9 */ /* 0x000fe40000000000 */
[----:B------:R-:W-:Y:S01]  /*2a40*/  ISETP.NE.AND P0, PT, RZ, UR6, PT ;  /* 0x00000006ff007c0c */ /* 0x000fe2000bf05270 */
[----:B------:R-:W-:Y:S02]  /*2a50*/  IMAD R11, R99, UR4, RZ ;  /* 0x00000004630b7c24 */ /* 0x000fe4000f8e02ff */
[----:B------:R-:W-:Y:S02]  /*2a60*/  IMAD R40, R10, R25, RZ ;  /* 0x000000190a287224 */ /* 0x000fe400078e02ff */
[----:B------:R-:W-:Y:S01]  /*2a70*/  IMAD R11, R100, UR5, R11 ;  /* 0x00000005640b7c24 */ /* 0x000fe2000f8e020b */
[----:B------:R-:W-:Y:S01]  /*2a80*/  ULDC.64 UR4, c[0x0][0x310] ;  /* 0x0000c40000047ab9 */ /* 0x000fe20000000a00 */
[----:B------:R-:W-:-:S02]  /*2a90*/  IMAD R97, R25, -0x40, R2 ;  /* 0xffffffc019617824 */ /* 0x000fc400078e0202 */
[----:B------:R-:W-:Y:S02]  /*2aa0*/  IMAD R14, R98, UR4, RZ ;  /* 0x00000004620e7c24 */ /* 0x000fe4000f8e02ff */
[----:B------:R-:W-:Y:S01]  /*2ab0*/  IMAD.IADD R13, R13, 0x1, R11 ;  /* 0x000000010d0d7824 */ /* 0x000fe200078e020b */
[----:B------:R-:W-:Y:S01]  /*2ac0*/  SHF.R.S32.HI R11, RZ, 0x1f, R25 ;  /* 0x0000001fff0b7819 */ /* 0x000fe20000011419 */
[----:B------:R-:W-:Y:S01]  /*2ad0*/  IMAD R15, R101, UR5, R14 ;  /* 0x00000005650f7c24 */ /* 0x000fe2000f8e020e */
[----:B------:R-:W-:Y:S01]  /*2ae0*/  VIMNMX R97, R97, 0x40, PT ;  /* 0x0000004061617848 */ /* 0x000fe20003fe0100 */
[----:B------:R-:W-:Y:S01]  /*2af0*/  IMAD.WIDE.U32 R12, R101, UR4, R12 ;  /* 0x00000004650c7c25 */ /* 0x000fe2000f8e000c */
[----:B------:R-:W-:-:S03]  /*2b00*/  ULDC.64 UR4, c[0x0][0x308] ;  /* 0x0000c20000047ab9 */ /* 0x000fc60000000a00 */
[----:B------:R-:W-:Y:S02]  /*2b10*/  IMAD R14, R6, R25, RZ ;  /* 0x00000019060e7224 */ /* 0x000fe400078e02ff */
[----:B------:R-:W-:Y:S02]  /*2b20*/  IMAD.IADD R13, R13, 0x1, R15 ;  /* 0x000000010d0d7824 */ /* 0x000fe400078e020f */
[----:B------:R-:W-:Y:S02]  /*2b30*/  IMAD R15, R27, UR4, RZ ;  /* 0x000000041b0f7c24 */ /* 0x000fe4000f8e02ff */
[C---:B------:R-:W-:Y:S02]  /*2b40*/  IMAD R41, R11.reuse, R8, R14 ;  /* 0x000000080b297224 */ /* 0x040fe400078e020e */
[----:B------:R-:W-:Y:S02]  /*2b50*/  IMAD R43, R11, R21, R40 ;  /* 0x000000150b2b7224 */ /* 0x000fe400078e0228 */
[----:B------:R-:W-:-:S02]  /*2b60*/  IMAD R11, R38, UR5, R15 ;  /* 0x00000005260b7c24 */ /* 0x000fc4000f8e020f */
[----:B------:R-:W-:Y:S01]  /*2b70*/  IMAD.WIDE.U32 R112, R38, UR4, R12 ;  /* 0x0000000426707c25 */ /* 0x000fe2000f8e000c */
[----:B------:R-:W-:-:S03]  /*2b80*/  ULDC.64 UR4, c[0x0][0x2e8] ;  /* 0x0000ba0000047ab9 */ /* 0x000fc60000000a00 */
[----:B------:R-:W-:Y:S01]  /*2b90*/  IMAD.IADD R11, R113, 0x1, R11 ;  /* 0x00000001710b7824 */ /* 0x000fe200078e020b */
[----:B------:R-:W-:Y:S01]  /*2ba0*/  LEA R105, P4, R112, UR4, 0x1 ;  /* 0x0000000470697c11 */ /* 0x000fe2000f8808ff */
[----:B------:R-:W-:-:S03]  /*2bb0*/  IMAD.WIDE.U32 R14, R8, R25, RZ ;  /* 0x00000019080e7225 */ /* 0x000fc600078e00ff */
[----:B------:R-:W-:Y:S01]  /*2bc0*/  LEA.HI.X R112, R112, UR5, R11, 0x1, P4 ;  /* 0x0000000570707c11 */ /* 0x000fe2000a0f0c0b */
[----:B------:R-:W-:Y:S01]  /*2bd0*/  IMAD.WIDE.U32 R12, R21, R25, RZ ;  /* 0x00000019150c7225 */ /* 0x000fe200078e00ff */
[----:B------:R-:W-:-:S03]  /*2be0*/  IADD3 R72, R15, R41, RZ ;  /* 0x000000290f487210 */ /* 0x000fc60007ffe0ff */
[----:B------:R-:W-:Y:S01]  /*2bf0*/  IMAD.IADD R73, R13, 0x1, R43 ;  /* 0x000000010d497824 */ /* 0x000fe200078e022b */
[----:B------:R-:W-:Y:S06]  /*2c00*/  @!P0 BRA `(.L_x_1576) ;  /* 0x0000002000f88947 */ /* 0x000fec0003800000 */
[----:B------:R-:W2:Y:S01]  /*2c10*/  LDL R42, [R1+0xc] ;  /* 0x00000c00012a7983 */ /* 0x000ea20000100800 */
[----:B------:R-:W-:Y:S01]  /*2c20*/  BSSY B1, `(.L_x_1577) ;  /* 0x000002d000017945 */ /* 0x000fe20003800000 */
[C---:B------:R-:W-:Y:S01]  /*2c30*/  VIADD R109, R200.reuse, 0x20 ;  /* 0x00000020c86d7836 */ /* 0x040fe20000000000 */
[----:B------:R-:W-:Y:S01]  /*2c40*/  CS2R R40, SRZ ;  /* 0x0000000000287805 */ /* 0x000fe2000001ff00 */
[C---:B------:R-:W-:Y:S01]  /*2c50*/  VIADD R107, R200.reuse, 0x40 ;  /* 0x00000040c86b7836 */ /* 0x040fe20000000000 */
[----:B------:R-:W-:Y:S01]  /*2c60*/  CS2R R56, SRZ ;  /* 0x0000000000387805 */ /* 0x000fe2000001ff00 */
[----:B------:R-:W-:Y:S01]  /*2c70*/  VIADD R75, R200, 0x60 ;  /* 0x00000060c84b7836 */ /* 0x000fe20000000000 */
[----:B------:R-:W-:Y:S02]  /*2c80*/  CS2R R60, SRZ ;  /* 0x00000000003c7805 */ /* 0x000fe4000001ff00 */
[----:B------:R-:W-:Y:S02]  /*2c90*/  CS2R R64, SRZ ;  /* 0x0000000000407805 */ /* 0x000fe4000001ff00 */
[----:B------:R-:W-:-:S02]  /*2ca0*/  CS2R R68, SRZ ;  /* 0x0000000000447805 */ /* 0x000fc4000001ff00 */
[----:B------:R-:W-:Y:S02]  /*2cb0*/  CS2R R58, SRZ ;  /* 0x00000000003a7805 */ /* 0x000fe4000001ff00 */
[----:B------:R-:W-:Y:S02]  /*2cc0*/  CS2R R62, SRZ ;  /* 0x00000000003e7805 */ /* 0x000fe4000001ff00 */
[----:B------:R-:W-:Y:S02]  /*2cd0*/  CS2R R66, SRZ ;  /* 0x0000000000427805 */ /* 0x000fe4000001ff00 */
[----:B------:R-:W-:Y:S02]  /*2ce0*/  CS2R R70, SRZ ;  /* 0x0000000000467805 */ /* 0x000fe4000001ff00 */
[----:B--2---:R-:W-:-:S13]  /*2cf0*/  ISETP.GE.AND P0, PT, R42, R97, PT ;  /* 0x000000612a00720c */ /* 0x004fda0003f06270 */
[----:B------:R-:W-:Y:S05]  /*2d00*/  @P0 BRA `(.L_x_1578) ;  /* 0x0000000000780947 */ /* 0x000fea0003800000 */
[----:B------:R-:W-:Y:S01]  /*2d10*/  IADD3 R43, P4, R80, R14, RZ ;  /* 0x0000000e502b7210 */ /* 0x000fe20007f9e0ff */
[----:B------:R-:W-:Y:S01]  /*2d20*/  ULDC.64 UR4, c[0x0][0x3e8] ;  /* 0x0000fa0000047ab9 */ /* 0x000fe20000000a00 */
[----:B------:R-:W-:Y:S02]  /*2d30*/  IADD3 R11, P5, R84, R12, RZ ;  /* 0x0000000c540b7210 */ /* 0x000fe40007fbe0ff */
[----:B------:R-:W-:Y:S02]  /*2d40*/  CS2R R68, SRZ ;  /* 0x0000000000447805 */ /* 0x000fe4000001ff00 */
[----:B------:R-:W-:Y:S02]  /*2d50*/  IADD3.X R44, R72, R31, RZ, P4, !PT ;  /* 0x0000001f482c7210 */ /* 0x000fe400027fe4ff */
[----:B------:R-:W-:Y:S02]  /*2d60*/  CS2R R70, SRZ ;  /* 0x0000000000467805 */ /* 0x000fe4000001ff00 */
[----:B------:R-:W-:Y:S01]  /*2d70*/  LEA R42, P4, R43, UR4, 0x1 ;  /* 0x000000042b2a7c11 */ /* 0x000fe2000f8808ff */
[----:B------:R-:W-:Y:S01]  /*2d80*/  IMAD.X R46, R73, 0x1, R33, P5 ;  /* 0x00000001492e7824 */ /* 0x000fe200028e0621 */
[----:B------:R-:W-:-:S02]  /*2d90*/  ISETP.GE.AND P6, PT, R200, R104, PT ;  /* 0x00000068c800720c */ /* 0x000fc40003fc6270 */
[----:B------:R-:W-:Y:S01]  /*2da0*/  LEA.HI.X R43, R43, UR5, R44, 0x1, P4 ;  /* 0x000000052b2b7c11 */ /* 0x000fe2000a0f0c2c */
[----:B------:R-:W-:Y:S01]  /*2db0*/  ULDC.64 UR4, c[0x0][0x400] ;  /* 0x0001000000047ab9 */ /* 0x000fe20000000a00 */
[----:B------:R-:W-:Y:S02]  /*2dc0*/  ISETP.GE.AND P5, PT, R109, R104, PT ;  /* 0x000000686d00720c */ /* 0x000fe40003fa6270 */
[----:B------:R-:W-:-:S04]  /*2dd0*/  LEA R44, P4, R11, UR4, 0x1 ;  /* 0x000000040b2c7c11 */ /* 0x000fc8000f8808ff */
[----:B------:R-:W-:Y:S02]  /*2de0*/  LEA.HI.X R45, R11, UR5, R46, 0x1, P4 ;  /* 0x000000050b2d7c11 */ /* 0x000fe4000a0f0c2e */
[-C--:B------:R-:W-:Y:S01]  /*2df0*/  ISETP.GE.AND P4, PT, R107, R104.reuse, PT ;  /* 0x000000686b00720c */ /* 0x080fe20003f86270 */
[----:B------:R0:W5:Y:S04]  /*2e00*/  @!P6 LDG.E.64 R68, desc[UR60][R42.64] ;  /* 0x0000003c2a44e981 */ /* 0x000168000c1e1b00 */
[----:B------:R0:W5:Y:S01]  /*2e10*/  @!P6 LDG.E.64 R70, desc[UR60][R44.64] ;  /* 0x0000003c2c46e981 */ /* 0x000162000c1e1b00 */
[----:B------:R-:W-:Y:S02]  /*2e20*/  ISETP.GE.AND P6, PT, R75, R104, PT ;  /* 0x000000684b00720c */ /* 0x000fe40003fc6270 */
[----:B------:R-:W-:-:S02]  /*2e30*/  CS2R R64, SRZ ;  /* 0x0000000000407805 */ /* 0x000fc4000001ff00 */
[----:B------:R-:W-:Y:S02]  /*2e40*/  CS2R R60, SRZ ;  /* 0x00000000003c7805 */ /* 0x000fe4000001ff00 */
[----:B------:R-:W-:Y:S02]  /*2e50*/  CS2R R56, SRZ ;  /* 0x0000000000387805 */ /* 0x000fe4000001ff00 */
[----:B------:R-:W-:Y:S02]  /*2e60*/  CS2R R66, SRZ ;  /* 0x0000000000427805 */ /* 0x000fe4000001ff00 */
[----:B------:R-:W-:Y:S02]  /*2e70*/  CS2R R62, SRZ ;  /* 0x00000000003e7805 */ /* 0x000fe4000001ff00 */
[----:B------:R-:W-:Y:S01]  /*2e80*/  CS2R R58, SRZ ;  /* 0x00000000003a7805 */ /* 0x000fe2000001ff00 */
[----:B------:R0:W5:Y:S04]  /*2e90*/  @!P5 LDG.E.64 R64, desc[UR60][R42.64+0x40] ;  /* 0x0000403c2a40d981 */ /* 0x000168000c1e1b00 */
[----:B------:R0:W5:Y:S04]  /*2ea0*/  @!P4 LDG.E.64 R60, desc[UR60][R42.64+0x80] ;  /* 0x0000803c2a3cc981 */ /* 0x000168000c1e1b00 */
[----:B------:R0:W5:Y:S04]  /*2eb0*/  @!P6 LDG.E.64 R56, desc[UR60][R42.64+0xc0] ;  /* 0x0000c03c2a38e981 */ /* 0x000168000c1e1b00 */
[----:B------:R0:W5:Y:S04]  /*2ec0*/  @!P5 LDG.E.64 R66, desc[UR60][R44.64+0x40] ;  /* 0x0000403c2c42d981 */ /* 0x000168000c1e1b00 */
[----:B------:R0:W5:Y:S04]  /*2ed0*/  @!P4 LDG.E.64 R62, desc[UR60][R44.64+0x80] ;  /* 0x0000803c2c3ec981 */ /* 0x000168000c1e1b00 */
[----:B------:R0:W5:Y:S02]  /*2ee0*/  @!P6 LDG.E.64 R58, desc[UR60][R44.64+0xc0] ;  /* 0x0000c03c2c3ae981 */ /* 0x000164000c1e1b00 */
.L_x_1578:
[----:B------:R-:W-:Y:S05]  /*2ef0*/  BSYNC B1 ;  /* 0x0000000000017941 */ /* 0x000fea0003800000 */
.L_x_1577:
[----:B------:R-:W2:Y:S01]  /*2f00*/  LDL R11, [R1+0xa0] ;  /* 0x0000a000010b7983 */ /* 0x000ea20000100800 */
[----:B------:R-:W-:Y:S01]  /*2f10*/  BSSY B1, `(.L_x_1579) ;  /* 0x000002a000017945 */ /* 0x000fe20003800000 */
[----:B0-----:R-:W-:Y:S02]  /*2f20*/  CS2R R44, SRZ ;  /* 0x00000000002c7805 */ /* 0x001fe4000001ff00 */
[----:B------:R-:W-:Y:S02]  /*2f30*/  CS2R R48, SRZ ;  /* 0x0000000000307805 */ /* 0x000fe4000001ff00 */
[----:B------:R-:W-:Y:S02]  /*2f40*/  CS2R R52, SRZ ;  /* 0x0000000000347805 */ /* 0x000fe4000001ff00 */
[----:B------:R-:W-:Y:S02]  /*2f50*/  CS2R R42, SRZ ;  /* 0x00000000002a7805 */ /* 0x000fe4000001ff00 */
[----:B------:R-:W-:-:S02]  /*2f60*/  CS2R R46, SRZ ;  /* 0x00000000002e7805 */ /* 0x000fc4000001ff00 */
[----:B------:R-:W-:Y:S01]  /*2f70*/  CS2R R50, SRZ ;  /* 0x0000000000327805 */ /* 0x000fe2000001ff00 */
[----:B-----5:R-:W-:Y:S01]  /*2f80*/  IMAD.MOV.U32 R74, RZ, RZ, R56 ;  /* 0x000000ffff4a7224 */ /* 0x020fe200078e0038 */
[----:B------:R-:W-:Y:S01]  /*2f90*/  CS2R R54, SRZ ;  /* 0x0000000000367805 */ /* 0x000fe2000001ff00 */
[----:B------:R-:W-:Y:S01]  /*2fa0*/  IMAD.MOV.U32 R89, RZ, RZ, R57 ;  /* 0x000000ffff597224 */ /* 0x000fe200078e0039 */
[----:B--2---:R-:W-:-:S13]  /*2fb0*/  ISETP.GE.AND P4, PT, R11, R97, PT ;  /* 0x000000610b00720c */ /* 0x004fda0003f86270 */
[----:B------:R-:W-:Y:S05]  /*2fc0*/  @P4 BRA `(.L_x_1580) ;  /* 0x0000000000784947 */ /* 0x000fea0003800000 */
        /* <DEDUP_REMOVED lines=30> */
.L_x_1580:
[----:B------:R-:W-:Y:S05]  /*31b0*/  BSYNC B1 ;  /* 0x0000000000017941 */ /* 0x000fea0003800000 */
.L_x_1579:
[----:B------:R-:W-:Y:S01]  /*31c0*/  IMAD.MOV.U32 R11, RZ, RZ, R60 ;  /* 0x000000ffff0b7224 */ /* 0x000fe200078e003c */
[----:B0-----:R-:W-:Y:S01]  /*31d0*/  MOV R12, R61 ;  /* 0x0000003d000c7202 */ /* 0x001fe20000000f00 */
[----:B------:R-:W-:Y:S01]  /*31e0*/  IMAD.MOV.U32 R13, RZ, RZ, R68 ;  /* 0x000000ffff0d7224 */ /* 0x000fe200078e0044 */
[----:B------:R-:W-:Y:S01]  /*31f0*/  ISETP.NE.AND P5, PT, R225, 0x3, PT ;  /* 0x00000003e100780c */ /* 0x000fe20003fa5270 */
[----:B------:R-:W-:Y:S01]  /*3200*/  IMAD.MOV.U32 R14, RZ, RZ, R69 ;  /* 0x000000ffff0e7224 */ /* 0x000fe200078e0045 */
[----:B------:R-:W-:Y:S01]  /*3210*/  PRMT R120, R11, 0x5410, R12 ;  /* 0x000054100b787816 */ /* 0x000fe2000000000c */
[----:B------:R-:W-:Y:S01]  /*3220*/  IMAD.MOV.U32 R11, RZ, RZ, R64 ;  /* 0x000000ffff0b7224 */ /* 0x000fe200078e0040 */
[----:B------:R-:W-:Y:S01]  /*3230*/  PRMT R118, R74, 0x5410, R89 ;  /* 0x000054104a767816 */ /* 0x000fe20000000059 */
[----:B------:R-:W-:Y:S01]  /*3240*/  IMAD.MOV.U32 R12, RZ, RZ, R65 ;  /* 0x000000ffff0c7224 */ /* 0x000fe200078e0041 */
[----:B------:R-:W-:Y:S01]  /*3250*/  PRMT R129, R13, 0x5410, R14 ;  /* 0x000054100d817816 */ /* 0x000fe2000000000e */
[----:B------:R-:W-:-:S02]  /*3260*/  IMAD.MOV.U32 R13, RZ, RZ, R62 ;  /* 0x000000ffff0d7224 */ /* 0x000fc400078e003e */
[----:B------:R-:W-:Y:S01]  /*3270*/  IMAD.MOV.U32 R14, RZ, RZ, R63 ;  /* 0x000000ffff0e7224 */ /* 0x000fe200078e003f */
[----:B------:R-:W-:Y:S01]  /*3280*/  PRMT R122, R12, 0x5410, R11 ;  /* 0x000054100c7a7816 */ /* 0x000fe2000000000b */
[----:B------:R-:W-:Y:S01]  /*3290*/  IMAD.MOV.U32 R12, RZ, RZ, R59 ;  /* 0x000000ffff0c7224 */ /* 0x000fe200078e003b */
[----:B------:R-:W-:Y:S02]  /*32a0*/  MOV R11, R58 ;  /* 0x0000003a000b7202 */ /* 0x000fe40000000f00 */
[----:B------:R-:W-:Y:S01]  /*32b0*/  PRMT R121, R13, 0x5410, R14 ;  /* 0x000054100d797816 */ /* 0x000fe2000000000e */
[----:B------:R-:W-:Y:S01]  /*32c0*/  IMAD.MOV.U32 R13, RZ, RZ, R70 ;  /* 0x000000ffff0d7224 */ /* 0x000fe200078e0046 */
[----:B------:R-:W-:Y:S01]  /*32d0*/  PRMT R119, R11, 0x5410, R12 ;  /* 0x000054100b777816 */ /* 0x000fe2000000000c */
[----:B------:R-:W-:Y:S01]  /*32e0*/  IMAD.MOV.U32 R11, RZ, RZ, R66 ;  /* 0x000000ffff0b7224 */ /* 0x000fe200078e0042 */
[----:B------:R-:W-:Y:S01]  /*32f0*/  MOV R12, R67 ;  /* 0x00000043000c7202 */ /* 0x000fe20000000f00 */
[----:B------:R-:W-:-:S03]  /*3300*/  IMAD.MOV.U32 R14, RZ, RZ, R71 ;  /* 0x000000ffff0e7224 */ /* 0x000fc600078e0047 */
[----:B------:R-:W-:Y:S01]  /*3310*/  PRMT R123, R11, 0x5410, R12 ;  /* 0x000054100b7b7816 */ /* 0x000fe2000000000c */
[----:B-----5:R-:W-:Y:S01]  /*3320*/  IMAD.MOV.U32 R11, RZ, RZ, R40 ;  /* 0x000000ffff0b7224 */ /* 0x020fe200078e0028 */
[----:B------:R-:W-:Y:S01]  /*3330*/  PRMT R130, R13, 0x5410, R14 ;  /* 0x000054100d827816 */ /* 0x000fe2000000000e */
[----:B------:R-:W-:Y:S01]  /*3340*/  IMAD.MOV.U32 R12, RZ, RZ, R41 ;  /* 0x000000ffff0c7224 */ /* 0x000fe200078e0029 */
[----:B------:R-:W-:Y:S01]  /*3350*/  MOV R13, R44 ;  /* 0x0000002c000d7202 */ /* 0x000fe20000000f00 */
[----:B------:R-:W-:-:S03]  /*3360*/  IMAD.MOV.U32 R14, RZ, RZ, R45 ;  /* 0x000000ffff0e7224 */ /* 0x000fc600078e002d */
[----:B------:R-:W-:Y:S01]  /*3370*/  PRMT R108, R11, 0x5410, R12 ;  /* 0x000054100b6c7816 */ /* 0x000fe2000000000c */
[----:B------:R-:W-:Y:S01]  /*3380*/  IMAD.MOV.U32 R11, RZ, RZ, R48 ;  /* 0x000000ffff0b7224 */ /* 0x000fe200078e0030 */
[----:B------:R-:W-:Y:S01]  /*3390*/  PRMT R111, R13, 0x5410, R14 ;  /* 0x000054100d6f7816 */ /* 0x000fe2000000000e */
[----:B------:R-:W-:Y:S01]  /*33a0*/  IMAD.MOV.U32 R12, RZ, RZ, R49 ;  /* 0x000000ffff0c7224 */ /* 0x000fe200078e0031 */
[----:B------:R-:W-:Y:S01]  /*33b0*/  MOV R14, R53 ;  /* 0x00000035000e7202 */ /* 0x000fe20000000f00 */
[----:B------:R-:W-:-:S03]  /*33c0*/  IMAD.MOV.U32 R13, RZ, RZ, R52 ;  /* 0x000000ffff0d7224 */ /* 0x000fc600078e0034 */
[----:B------:R-:W-:Y:S01]  /*33d0*/  PRMT R114, R11, 0x5410, R12 ;  /* 0x000054100b727816 */ /* 0x000fe2000000000c */
[----:B------:R-:W-:Y:S01]  /*33e0*/  IMAD.MOV.U32 R11, RZ, RZ, R42 ;  /* 0x000000ffff0b7224 */ /* 0x000fe200078e002a */
[----:B------:R-:W-:Y:S01]  /*33f0*/  PRMT R116, R13, 0x5410, R14 ;  /* 0x000054100d747816 */ /* 0x000fe2000000000e */
[----:B------:R-:W-:Y:S02]  /*3400*/  IMAD.MOV.U32 R12, RZ, RZ, R43 ;  /* 0x000000ffff0c7224 */ /* 0x000fe400078e002b */
[----:B------:R-:W-:Y:S02]  /*3410*/  IMAD.MOV.U32 R13, RZ, RZ, R46 ;  /* 0x000000ffff0d7224 */ /* 0x000fe400078e002e */
[----:B------:R-:W-:Y:S01]  /*3420*/  IMAD.MOV.U32 R14, RZ, RZ, R47 ;  /* 0x000000ffff0e7224 */ /* 0x000fe200078e002f */
[----:B------:R-:W-:Y:S01]  /*3430*/  PRMT R110, R11, 0x5410, R12 ;  /* 0x000054100b6e7816 */ /* 0x000fe2000000000c */
[----:B------:R-:W-:Y:S01]  /*3440*/  IMAD.MOV.U32 R12, RZ, RZ, R51 ;  /* 0x000000ffff0c7224 */ /* 0x000fe200078e0033 */
[----:B------:R-:W-:-:S02]  /*3450*/  MOV R11, R50 ;  /* 0x00000032000b7202 */ /* 0x000fc40000000f00 */
[----:B------:R-:W-:Y:S01]  /*3460*/  PRMT R113, R13, 0x5410, R14 ;  /* 0x000054100d717816 */ /* 0x000fe2000000000e */
[----:B------:R-:W-:Y:S01]  /*3470*/  IMAD.MOV.U32 R13, RZ, RZ, R54 ;  /* 0x000000ffff0d7224 */ /* 0x000fe200078e0036 */
[----:B------:R-:W-:Y:S01]  /*3480*/  PRMT R115, R11, 0x5410, R12 ;  /* 0x000054100b737816 */ /* 0x000fe2000000000c */
[----:B------:R-:W-:-:S05]  /*3490*/  IMAD.MOV.U32 R14, RZ, RZ, R55 ;  /* 0x000000ffff0e7224 */ /* 0x000fca00078e0037 */
[----:B------:R-:W-:Y:S01]  /*34a0*/  PRMT R117, R13, 0x5410, R14 ;  /* 0x000054100d757816 */ /* 0x000fe2000000000e */
[----:B------:R-:W-:Y:S06]  /*34b0*/  @!P5 BRA `(.L_x_1581) ;  /* 0x000000000004d947 */ /* 0x000fec0003800000 */
[----:B------:R-:W-:Y:S01]  /*34c0*/  BPT.TRAP 0x1 ;  /* 0x000000040000795c */ /* 0x000fe20000300000 */
.L_x_1581:
[----:B------:R-:W2:Y:S01]  /*34d0*/  LDL R11, [R1+0x40] ;  /* 0x00004000010b7983 */ /* 0x000ea20000100800 */
[----:B------:R-:W-:Y:S01]  /*34e0*/  IMAD R89, R202, 0x8, R18 ;  /* 0x00000008ca597824 */ /* 0x000fe200078e0212 */
[----:B------:R-:W-:Y:S01]  /*34f0*/  BSSY B1, `(.L_x_1582) ;  /* 0x0000004000017945 */ /* 0x000fe20003800000 */
[----:B--2---:R-:W-:-:S04]  /*3500*/  SHF.L.U32 R103, R11, 0x1f, RZ ;  /* 0x0000001f0b677819 */ /* 0x004fc800000006ff */
[----:B------:R-:W0:Y:S02]  /*3510*/  SYNCS.PHASECHK.TRANS64.TRYWAIT P6, [R89+URZ+0x30890], R103 ;  /* 0x03089067590075a7 */ /* 0x000e2400080c017f */
[----:B0-----:R-:W-:Y:S05]  /*3520*/  @!P6 BRA `(.L_x_1583) ;  /* 0x000002540068e947 */ /* 0x001fea0003800000 */
.L_x_2005:
[----:B------:R-:W-:Y:S05]  /*3530*/  BSYNC B1 ;  /* 0x0000000000017941 */ /* 0x000fea0003800000 */
.L_x_1582:
[----:B------:R-:W-:-:S03]  /*3540*/  UMOV UR4, 0xffffffff ;  /* 0xffffffff00047882 */ /* 0x000fc60000000000 */
[----:B------:R-:W-:Y:S05]  /*3550*/  BRA.DIV UR4, `(.L_x_1584) ;  /* 0x0000025604707947 */ /* 0x000fea000b800000 */
[----:B------:R1:W2:Y:S04]  /*3560*/  SHFL.IDX PT, R74, R112, RZ, 0x181f ;  /* 0x00181fff704a7589 */ /* 0x0002a800000e0000 */
[----:B------:R1:W3:Y:S02]  /*3570*/  SHFL.IDX PT, R106, R105, RZ, 0x181f ;  /* 0x00181fff696a7589 */ /* 0x0002e400000e0000 */
.L_x_2009:
[----:B------:R-:W-:Y:S04]  /*3580*/  BSSY B1, `(.L_x_1585) ;  /* 0x00000d1000017945 */ /* 0x000fe80003800000 */
[----:B------:R-:W-:Y:S05]  /*3590*/  @P0 BRA `(.L_x_1586) ;  /* 0x0000000c003c0947 */ /* 0x000fea0003800000 */
[----:B------:R-:W-:Y:S01]  /*35a0*/  ISETP.NE.AND P0, PT, R29, RZ, PT ;  /* 0x000000ff1d00720c */ /* 0x000fe20003f05270 */
[----:B------:R-:W-:-:S12]  /*35b0*/  BSSY B2, `(.L_x_1587) ;  /* 0x0000032000027945 */ /* 0x000fd80003800000 */
[----:B------:R-:W-:Y:S05]  /*35c0*/  @!P0 BRA `(.L_x_1588) ;  /* 0x0000000000c08947 */ /* 0x000fea0003800000 */
[----:B------:R4:W0:Y:S01]  /*35d0*/  LDS.128 R12, [R92+0x20400] ;  /* 0x020400005c0c7984 */ /* 0x0008220000000c00 */
[----:B------:R-:W-:Y:S01]  /*35e0*/  ISETP.GE.AND P6, PT, R200, R104, PT ;  /* 0x00000068c800720c */ /* 0x000fe20003fc6270 */
[----:B------:R-:W-:Y:S01]  /*35f0*/  BSSY B3, `(.L_x_1589) ;  /* 0x000002c000037945 */ /* 0x000fe20003800000 */
[----:B---3--:R-:W-:-:S04]  /*3600*/  LEA R72, P0, R16, R106, 0x1 ;  /* 0x0000006a10487211 */ /* 0x008fc800078008ff */
[----:B--2---:R-:W-:-:S07]  /*3610*/  LEA.HI.X R73, R16, R74, R17, 0x1, P0 ;  /* 0x0000004a10497211 */ /* 0x004fce00000f0c11 */
        /* <DEDUP_REMOVED lines=14> */
[CC--:B------:R-:W-:Y:S01]  /*3700*/  FMUL.FTZ R128, R68.reuse, R71.reuse ;  /* 0x0000004744807220 */ /* 0x0c0fe20000410000 */
[----:B------:R-:W-:Y:S01]  /*3710*/  FMUL.FTZ R71, R15, R71 ;  /* 0x000000470f477220 */ /* 0x000fe20000410000 */
[C---:B------:R-:W-:Y:S01]  /*3720*/  FMUL.FTZ R124, R13.reuse, R124 ;  /* 0x0000007c0d7c7220 */ /* 0x040fe20000410000 */
[-C--:B------:R-:W-:Y:S01]  /*3730*/  FFMA.FTZ R126, R13, R70.reuse, -R126 ;  /* 0x000000460d7e7223 */ /* 0x080fe2000001087e */
[-C--:B------:R-:W-:Y:S01]  /*3740*/  FFMA.FTZ R128, R15, R69.reuse, -R128 ;  /* 0x000000450f807223 */ /* 0x080fe20000010880 */
[----:B------:R-:W-:Y:S01]  /*3750*/  FFMA.FTZ R127, R68, R69, R71 ;  /* 0x00000045447f7223 */ /* 0x000fe20000010047 */
[----:B------:R-:W-:Y:S01]  /*3760*/  FFMA.FTZ R125, R11, R70, R124 ;  /* 0x000000460b7d7223 */ /* 0x000fe2000001007c */
[----:B------:R-:W-:-:S02]  /*3770*/  HADD2.F32 R11, -RZ, R12.H1_H1 ;  /* 0x3000000cff0b7230 */ /* 0x000fc40000004100 */
[----:B------:R-:W-:Y:S02]  /*3780*/  HADD2.F32 R69, -RZ, R130.H0_H0 ;  /* 0x20000082ff457230 */ /* 0x000fe40000004100 */
[----:B------:R-:W-:Y:S02]  /*3790*/  HADD2.F32 R12, -RZ, R12.H0_H0 ;  /* 0x2000000cff0c7230 */ /* 0x000fe40000004100 */
[----:B------:R-:W-:Y:S02]  /*37a0*/  HADD2.F32 R70, -RZ, R130.H1_H1 ;  /* 0x30000082ff467230 */ /* 0x000fe40000004100 */
[-C--:B------:R-:W-:Y:S01]  /*37b0*/  FMUL.FTZ R71, R11, R69.reuse ;  /* 0x000000450b477220 */ /* 0x080fe20000410000 */
[--C-:B------:R-:W-:Y:S02]  /*37c0*/  HADD2.F32 R13, -RZ, R14.reuse.H1_H1 ;  /* 0x3000000eff0d7230 */ /* 0x100fe40000004100 */
        /* <DEDUP_REMOVED lines=14> */
.L_x_1590:
[----:B------:R-:W-:Y:S05]  /*38b0*/  BSYNC B3 ;  /* 0x0000000000037941 */ /* 0x000fea0003800000 */
.L_x_1589:
[----:B0-----:R4:W-:Y:S02]  /*38c0*/  ST.E.128 desc[UR60][R72.64], R12 ;  /* 0x0000000c48007985 */ /* 0x0019e4000c101d3c */
.L_x_1588:
[----:B------:R-:W-:Y:S05]  /*38d0*/  BSYNC B2 ;  /* 0x0000000000027941 */ /* 0x000fea0003800000 */
.L_x_1587:
[----:B------:R-:W-:Y:S01]  /*38e0*/  ISETP.NE.AND P0, PT, R76, RZ, PT ;  /* 0x000000ff4c00720c */ /* 0x000fe20003f05270 */
[----:B------:R-:W-:-:S12]  /*38f0*/  BSSY B2, `(.L_x_1591) ;  /* 0x0000032000027945 */ /* 0x000fd80003800000 */
[----:B------:R-:W-:Y:S05]  /*3900*/  @!P0 BRA `(.L_x_1592) ;  /* 0x0000000000c08947 */ /* 0x000fea0003800000 */
[----:B----4-:R4:W0:Y:S01]  /*3910*/  LDS.128 R12, [R92+0x22400] ;  /* 0x022400005c0c7984 */ /* 0x0108220000000c00 */
        /* <DEDUP_REMOVED lines=45> */
.L_x_1594:
[----:B------:R-:W-:Y:S05]  /*3bf0*/  BSYNC B3 ;  /* 0x0000000000037941 */ /* 0x000fea0003800000 */
.L_x_1593:
[----:B0-----:R0:W-:Y:S02]  /*3c00*/  ST.E.128 desc[UR60][R68.64], R12 ;  /* 0x0000000c44007985 */ /* 0x0011e4000c101d3c */
.L_x_1592:
[----:B------:R-:W-:Y:S05]  /*3c10*/  BSYNC B2 ;  /* 0x0000000000027941 */ /* 0x000fea0003800000 */
.L_x_1591:
[----:B------:R-:W-:Y:S01]  /*3c20*/  ISETP.NE.AND P0, PT, R77, RZ, PT ;  /* 0x000000ff4d00720c */ /* 0x000fe20003f05270 */
[----:B------:R-:W-:-:S12]  /*3c30*/  BSSY B2, `(.L_x_1595) ;  /* 0x0000033000027945 */ /* 0x000fd80003800000 */
[----:B------:R-:W-:Y:S05]  /*3c40*/  @!P0 BRA `(.L_x_1596) ;  /* 0x0000000000c48947 */ /* 0x000fea0003800000 */
[----:B------:R-:W2:Y:S01]  /*3c50*/  LDL R11, [R1] ;  /* 0x00000000010b7983 */ /* 0x000ea20000100800 */
[----:B------:R-:W-:Y:S01]  /*3c60*/  ISETP.GE.AND P6, PT, R107, R104, PT ;  /* 0x000000686b00720c */ /* 0x000fe20003fc6270 */
[----:B------:R-:W-:Y:S01]  /*3c70*/  BSSY B3, `(.L_x_1597) ;  /* 0x000002d000037945 */ /* 0x000fe20003800000 */
[C---:B---3--:R-:W-:Y:S01]  /*3c80*/  LEA R64, P0, R19.reuse, R106, 0x1 ;  /* 0x0000006a13407211 */ /* 0x048fe200078008ff */
[----:B0---4-:R0:W3:Y:S03]  /*3c90*/  LDS.128 R12, [R92+0x24400] ;  /* 0x024400005c0c7984 */ /* 0x0110e60000000c00 */
[----:B--2---:R-:W-:-:S07]  /*3ca0*/  LEA.HI.X R65, R19, R74, R11, 0x1, P0 ;  /* 0x0000004a13417211 */ /* 0x004fce00000f0c0b */
[----:B0--3--:R-:W-:Y:S05]  /*3cb0*/  @P6 BRA `(.L_x_1598) ;  /* 0x0000000000a06947 */ /* 0x009fea0003800000 */
[----:B------:R-:W-:Y:S01]  /*3cc0*/  SHF.R.U64 R11, R60, 0x10, R61 ;  /* 0x000000103c0b7819 */ /* 0x000fe2000000123d */
[--C-:B------:R-:W-:Y:S01]  /*3cd0*/  HADD2.F32 R60, -RZ, R15.reuse.H1_H1 ;  /* 0x3000000fff3c7230 */ /* 0x100fe20000004100 */
        /* <DEDUP_REMOVED lines=38> */
.L_x_1598:
[----:B------:R-:W-:Y:S05]  /*3f40*/  BSYNC B3 ;  /* 0x0000000000037941 */ /* 0x000fea0003800000 */
.L_x_1597:
[----:B------:R0:W-:Y:S02]  /*3f50*/  ST.E.128 desc[UR60][R64.64], R12 ;  /* 0x0000000c40007985 */ /* 0x0001e4000c101d3c */
.L_x_1596:
[----:B------:R-:W-:Y:S05]  /*3f60*/  BSYNC B2 ;  /* 0x0000000000027941 */ /* 0x000fea0003800000 */
.L_x_1595:
[----:B------:R-:W-:-:S13]  /*3f70*/  ISETP.NE.AND P0, PT, R78, RZ, PT ;  /* 0x000000ff4e00720c */ /* 0x000fda0003f05270 */
[----:B------:R-:W-:Y:S05]  /*3f80*/  @!P0 BRA `(.L_x_1586) ;  /* 0x0000000000c08947 */ /* 0x000fea0003800000 */
[----:B0---4-:R0:W4:Y:S01]  /*3f90*/  LDS.128 R12, [R92+0x26400] ;  /* 0x026400005c0c7984 */ /* 0x0111220000000c00 */
[----:B------:R-:W-:Y:S01]  /*3fa0*/  ISETP.GE.AND P6, PT, R75, R104, PT ;  /* 0x000000684b00720c */ /* 0x000fe20003fc6270 */
[----:B------:R-:W-:Y:S01]  /*3fb0*/  BSSY B2, `(.L_x_1599) ;  /* 0x000002c000027945 */ /* 0x000fe20003800000 */
[----:B---3--:R-:W-:-:S04]  /*3fc0*/  LEA R60, P0, R23, R106, 0x1 ;  /* 0x0000006a173c7211 */ /* 0x008fc800078008ff */
[----:B--2---:R-:W-:-:S07]  /*3fd0*/  LEA.HI.X R61, R23, R74, R228, 0x1, P0 ;  /* 0x0000004a173d7211 */ /* 0x004fce00000f0ce4 */
        /* <DEDUP_REMOVED lines=41> */
.L_x_1600:
[----:B------:R-:W-:Y:S05]  /*4270*/  BSYNC B2 ;  /* 0x0000000000027941 */ /* 0x000fea0003800000 */
.L_x_1599:
[----:B----4-:R0:W-:Y:S02]  /*4280*/  ST.E.128 desc[UR60][R60.64], R12 ;  /* 0x0000000c3c007985 */ /* 0x0101e4000c101d3c */
.L_x_1586:
[----:B------:R-:W-:Y:S05]  /*4290*/  BSYNC B1 ;  /* 0x0000000000017941 */ /* 0x000fea0003800000 */
.L_x_1585:
[----:B------:R-:W-:-:S03]  /*42a0*/  UMOV UR4, 0xffffffff ;  /* 0xffffffff00047882 */ /* 0x000fc60000000000 */
[----:B------:R-:W-:Y:S05]  /*42b0*/  BRA.DIV UR4, `(.L_x_1601) ;  /* 0x0000024a04647947 */ /* 0x000fea000b800000 */
[----:B-1----:R-:W1:Y:S04]  /*42c0*/  SHFL.IDX PT, R112, R112, 0x1, 0x181f ;  /* 0x00381f0070707f89 */ /* 0x002e6800000e0000 */
[----:B------:R0:W0:Y:S02]  /*42d0*/  SHFL.IDX PT, R56, R105, 0x1, 0x181f ;  /* 0x00381f0069387f89 */ /* 0x00002400000e0000 */
.L_x_2013:
        /* <DEDUP_REMOVED lines=8> */
[----:B-1----:R-:W-:-:S07]  /*4360*/  LEA.HI.X R59, R16, R112, R17, 0x1, P0 ;  /* 0x00000070103b7211 */ /* 0x002fce00000f0c11 */
        /* <DEDUP_REMOVED lines=41> */
.L_x_1606:
[----:B------:R-:W-:Y:S05]  /*4600*/  BSYNC B2 ;  /* 0x0000000000027941 */ /* 0x000fea0003800000 */
.L_x_1605:
[----:B----4-:R0:W-:Y:S02]  /*4610*/  ST.E.128 desc[UR60][R58.64], R12 ;  /* 0x0000000c3a007985 */ /* 0x0101e4000c101d3c */
.L_x_1604:
[----:B------:R-:W-:Y:S05]  /*4620*/  BSYNC B1 ;  /* 0x0000000000017941 */ /* 0x000fea0003800000 */
.L_x_1603:
        /* <DEDUP_REMOVED lines=49> */
.L_x_1610:
[----:B------:R-:W-:Y:S05]  /*4940*/  BSYNC B2 ;  /* 0x0000000000027941 */ /* 0x000fea0003800000 */
.L_x_1609:
[----:B----4-:R0:W-:Y:S02]  /*4950*/  ST.E.128 desc[UR60][R52.64], R12 ;  /* 0x0000000c34007985 */ /* 0x0101e4000c101d3c */
.L_x_1608:
[----:B------:R-:W-:Y:S05]  /*4960*/  BSYNC B1 ;  /* 0x0000000000017941 */ /* 0x000fea0003800000 */
.L_x_1607:
[----:B------:R-:W-:Y:S01]  /*4970*/  ISETP.NE.AND P0, PT, R77, RZ, PT ;  /* 0x000000ff4d00720c */ /* 0x000fe20003f05270 */
[----:B------:R-:W-:-:S12]  /*4980*/  BSSY B1, `(.L_x_1611) ;  /* 0x0000033000017945 */ /* 0x000fd80003800000 */
[----:B------:R-:W-:Y:S05]  /*4990*/  @!P0 BRA `(.L_x_1612) ;  /* 0x0000000000c48947 */ /* 0x000fea0003800000 */
[----:B------:R-:W1:Y:S01]  /*49a0*/  LDL R11, [R1] ;  /* 0x00000000010b7983 */ /* 0x000e620000100800 */
[----:B------:R-:W-:Y:S01]  /*49b0*/  ISETP.GE.AND P4, PT, R107, R104, PT ;  /* 0x000000686b00720c */ /* 0x000fe20003f86270 */
[----:B------:R-:W-:Y:S01]  /*49c0*/  BSSY B2, `(.L_x_1613) ;  /* 0x000002d000027945 */ /* 0x000fe20003800000 */
[C---:B0-----:R-:W-:Y:S01]  /*49d0*/  LEA R48, P0, R19.reuse, R56, 0x1 ;  /* 0x0000003813307211 */ /* 0x041fe200078008ff */
[----:B----4-:R0:W4:Y:S03]  /*49e0*/  LDS.128 R12, [R92+0x25400] ;  /* 0x025400005c0c7984 */ /* 0x0101260000000c00 */
[----:B-1----:R-:W-:-:S07]  /*49f0*/  LEA.HI.X R49, R19, R112, R11, 0x1, P0 ;  /* 0x0000007013317211 */ /* 0x002fce00000f0c0b */
[----:B0---4-:R-:W-:Y:S05]  /*4a00*/  @P4 BRA `(.L_x_1614) ;  /* 0x0000000000a04947 */ /* 0x011fea0003800000 */
        /* <DEDUP_REMOVED lines=40> */
.L_x_1614:
[----:B------:R-:W-:Y:S05]  /*4c90*/  BSYNC B2 ;  /* 0x0000000000027941 */ /* 0x000fea0003800000 */
.L_x_1613:
[----:B------:R0:W-:Y:S02]  /*4ca0*/  ST.E.128 desc[UR60][R48.64], R12 ;  /* 0x0000000c30007985 */ /* 0x0001e4000c101d3c */
.L_x_1612:
[----:B------:R-:W-:Y:S05]  /*4cb0*/  BSYNC B1 ;  /* 0x0000000000017941 */ /* 0x000fea0003800000 */
.L_x_1611:
[----:B------:R-:W-:-:S13]  /*4cc0*/  ISETP.NE.AND P0, PT, R78, RZ, PT ;  /* 0x000000ff4e00720c */ /* 0x000fda0003f05270 */
        /* <DEDUP_REMOVED lines=26> */
[----:B------:R-:W-:-:S02]  /*4e70*/  HADD2.F32 R40, -RZ, R110.H0_H0 ;  /* 0x2000006eff287230 */ /* 0x000fc40000004100 */
[----:B------:R-:W-:Y:S01]  /*4e80*/  FFMA.FTZ R48, R15, R41, -R48 ;  /* 0x000000290f307223 */ /* 0x000fe20000010830 */
[----:B------:R-:W-:Y:S02]  /*4e90*/  HADD2.F32 R110, -RZ, R110.H1_H1 ;  /* 0x3000006eff6e7230 */ /* 0x000fe40000004100 */
[----:B------:R-:W-:Y:S02]  /*4ea0*/  HADD2.F32 R11, -RZ, R12.H1_H1 ;  /* 0x3000000cff0b7230 */ /* 0x000fe40000004100 */
[----:B------:R-:W-:Y:S02]  /*4eb0*/  HADD2.F32 R13, -RZ, R14.H1_H1 ;  /* 0x3000000eff0d7230 */ /* 0x000fe40000004100 */
[----:B------:R-:W-:Y:S02]  /*4ec0*/  HADD2.F32 R12, -RZ, R12.H0_H0 ;  /* 0x2000000cff0c7230 */ /* 0x000fe40000004100 */
[----:B------:R-:W-:Y:S01]  /*4ed0*/  FMUL.FTZ R41, R11, R40 ;  /* 0x000000280b297220 */ /* 0x000fe20000410000 */
[----:B------:R-:W-:-:S02]  /*4ee0*/  HADD2.F32 R14, -RZ, R14.H0_H0 ;  /* 0x2000000eff0e7230 */ /* 0x000fc40000004100 */
[----:B------:R-:W-:Y:S01]  /*4ef0*/  FMUL.FTZ R45, R13, R110 ;  /* 0x0000006e0d2d7220 */ /* 0x000fe20000410000 */
        /* <DEDUP_REMOVED lines=12> */
.L_x_1616:
[----:B------:R-:W-:Y:S05]  /*4fc0*/  BSYNC B1 ;  /* 0x0000000000017941 */ /* 0x000fea0003800000 */
.L_x_1615:
[----:B----4-:R0:W-:Y:S01]  /*4fd0*/  ST.E.128 desc[UR60][R56.64], R12 ;  /* 0x0000000c38007985 */ /* 0x0101e2000c101d3c */
[----:B------:R-:W-:Y:S05]  /*4fe0*/  BRA `(.L_x_1602) ;  /* 0x0000002c00387947 */ /* 0x000fea0003800000 */
.L_x_1576:
[----:B------:R-:W2:Y:S01]  /*4ff0*/  LDL R11, [R1+0xc] ;  /* 0x00000c00010b7983 */ /* 0x000ea20000100800 */
[----:B------:R-:W-:Y:S01]  /*5000*/  BSSY B1, `(.L_x_1617) ;  /* 0x0000024000017945 */ /* 0x000fe20003800000 */
        /* <DEDUP_REMOVED lines=13> */
[----:B------:R-:W-:Y:S01]  /*50e0*/  IADD3 R11, P6, R86, R12, RZ ;  /* 0x0000000c560b7210 */ /* 0x000fe20007fde0ff */
[----:B------:R-:W-:Y:S01]  /*50f0*/  ULDC.64 UR6, c[0x0][0x400] ;  /* 0x0001000000067ab9 */ /* 0x000fe20000000a00 */
[----:B------:R-:W-:Y:S02]  /*5100*/  IADD3.X R42, R72, R32, RZ, P4, !PT ;  /* 0x00000020482a7210 */ /* 0x000fe400027fe4ff */
[----:B------:R-:W-:Y:S02]  /*5110*/  CS2R R46, SRZ ;  /* 0x00000000002e7805 */ /* 0x000fe4000001ff00 */
[----:B------:R-:W-:Y:S01]  /*5120*/  LEA R56, P5, R41, UR4, 0x1 ;  /* 0x0000000429387c11 */ /* 0x000fe2000f8a08ff */
[----:B------:R-:W-:Y:S01]  /*5130*/  IMAD.X R40, R73, 0x1, R34, P6 ;  /* 0x0000000149287824 */ /* 0x000fe200030e0622 */
[----:B------:R-:W-:-:S02]  /*5140*/  ISETP.GE.AND P6, PT, R205, R104, PT ;  /* 0x00000068cd00720c */ /* 0x000fc40003fc6270 */
[----:B------:R-:W-:Y:S02]  /*5150*/  CS2R R44, SRZ ;  /* 0x00000000002c7805 */ /* 0x000fe4000001ff00 */
[----:B------:R-:W-:Y:S02]  /*5160*/  LEA.HI.X R57, R41, UR5, R42, 0x1, P5 ;  /* 0x0000000529397c11 */ /* 0x000fe4000a8f0c2a */
[----:B------:R-:W-:Y:S02]  /*5170*/  CS2R R42, SRZ ;  /* 0x00000000002a7805 */ /* 0x000fe4000001ff00 */
[----:B------:R-:W-:Y:S02]  /*5180*/  ISETP.GE.AND P5, PT, R16, R104, PT ;  /* 0x000000681000720c */ /* 0x000fe40003fa6270 */
[----:B------:R-:W-:Y:S02]  /*5190*/  CS2R R54, SRZ ;  /* 0x0000000000367805 */ /* 0x000fe4000001ff00 */
[----:B------:R-:W-:-:S02]  /*51a0*/  LEA R60, P4, R11, UR6, 0x1 ;  /* 0x000000060b3c7c11 */ /* 0x000fc4000f8808ff */
[----:B------:R-:W-:Y:S02]  /*51b0*/  CS2R R52, SRZ ;  /* 0x0000000000347805 */ /* 0x000fe4000001ff00 */
[----:B------:R-:W-:Y:S02]  /*51c0*/  CS2R R50, SRZ ;  /* 0x0000000000327805 */ /* 0x000fe4000001ff00 */
[----:B------:R-:W-:Y:S02]  /*51d0*/  CS2R R48, SRZ ;  /* 0x0000000000307805 */ /* 0x000fe4000001ff00 */
[----:B------:R-:W-:Y:S02]  /*51e0*/  LEA.HI.X R61, R11, UR7, R40, 0x1, P4 ;  /* 0x000000070b3d7c11 */ /* 0x000fe4000a0f0c28 */
[----:B------:R-:W-:-:S03]  /*51f0*/  CS2R R40, SRZ ;  /* 0x0000000000287805 */ /* 0x000fc6000001ff00 */
[----:B------:R0:W5:Y:S04]  /*5200*/  @!P6 LDG.E.128 R48, desc[UR60][R60.64+0x80] ;  /* 0x0000803c3c30e981 */ /* 0x000168000c1e1d00 */
[----:B------:R0:W5:Y:S04]  /*5210*/  @!P5 LDG.E.128 R44, desc[UR60][R56.64] ;  /* 0x0000003c382cd981 */ /* 0x000168000c1e1d00 */
[----:B------:R0:W5:Y:S04]  /*5220*/  @!P6 LDG.E.128 R40, desc[UR60][R56.64+0x80] ;  /* 0x0000803c3828e981 */ /* 0x000168000c1e1d00 */
[----:B------:R0:W5:Y:S02]  /*5230*/  @!P5 LDG.E.128 R52, desc[UR60][R60.64] ;  /* 0x0000003c3c34d981 */ /* 0x000164000c1e1d00 */
.L_x_1618:
[----:B------:R-:W-:Y:S05]  /*5240*/  BSYNC B1 ;  /* 0x0000000000017941 */ /* 0x000fea0003800000 */
.L_x_1617:
        /* <DEDUP_REMOVED lines=25> */
[----:B------:R-:W-:Y:S02]  /*53e0*/  LEA R12, P6, R15, UR4, 0x1 ;  /* 0x000000040f0c7c11 */ /* 0x000fe4000f8c08ff */
        /* <DEDUP_REMOVED lines=11> */
.L_x_1620:
[----:B------:R-:W-:Y:S05]  /*54a0*/  BSYNC B1 ;  /* 0x0000000000017941 */ /* 0x000fea0003800000 */
.L_x_1619:
        /* <DEDUP_REMOVED lines=15> */
[----:B------:R-:W-:-:S04]  /*55a0*/  MOV R11, R50 ;  /* 0x00000032000b7202 */ /* 0x000fc80000000f00 */
[----:B------:R-:W-:Y:S01]  /*55b0*/  PRMT R125, R11, 0x5410, R12 ;  /* 0x000054100b7d7816 */ /* 0x000fe2000000000c */
[----:B------:R-:W-:Y:S01]  /*55c0*/  IMAD.MOV.U32 R11, RZ, RZ, R54 ;  /* 0x000000ffff0b7224 */ /* 0x000fe200078e0036 */
[----:B------:R-:W-:Y:S01]  /*55d0*/  PRMT R126, R13, 0x5410, R14 ;  /* 0x000054100d7e7816 */ /* 0x000fe2000000000e */
[----:B------:R-:W-:Y:S01]  /*55e0*/  IMAD.MOV.U32 R14, RZ, RZ, R53 ;  /* 0x000000ffff0e7224 */ /* 0x000fe200078e0035 */
[----:B------:R-:W-:Y:S01]  /*55f0*/  MOV R12, R55 ;  /* 0x00000037000c7202 */ /* 0x000fe20000000f00 */
[----:B------:R-:W-:Y:S01]  /*5600*/  IMAD.MOV.U32 R13, RZ, RZ, R52 ;  /* 0x000000ffff0d7224 */ /* 0x000fe200078e0034 */
[----:B------:R-:W-:Y:S01]  /*5610*/  PRMT R128, R11, 0x7610, R128 ;  /* 0x000076100b807816 */ /* 0x000fe20000000080 */
[----:B-----5:R-:W-:Y:S01]  /*5620*/  IMAD.MOV.U32 R11, RZ, RZ, R58 ;  /* 0x000000ffff0b7224 */ /* 0x020fe200078e003a */
        /* <DEDUP_REMOVED lines=27> */
.L_x_1621:
[----:B------:R-:W2:Y:S01]  /*57e0*/  LDL R11, [R1+0x40] ;  /* 0x00004000010b7983 */ /* 0x000ea20000100800 */
[----:B------:R-:W-:Y:S01]  /*57f0*/  IMAD R89, R202, 0x8, R18 ;  /* 0x00000008ca597824 */ /* 0x000fe200078e0212 */
[----:B------:R-:W0:Y:S01]  /*5800*/  LDC R114, c[0x0][0x2f4] ;  /* 0x0000bd00ff727b82 */ /* 0x000e220000000800 */
[----:B------:R-:W-:Y:S01]  /*5810*/  BSSY B1, `(.L_x_1622) ;  /* 0x0000004000017945 */ /* 0x000fe20003800000 */
[----:B--2---:R-:W-:-:S04]  /*5820*/  SHF.L.U32 R103, R11, 0x1f, RZ ;  /* 0x0000001f0b677819 */ /* 0x004fc800000006ff */
[----:B------:R-:W1:Y:S02]  /*5830*/  SYNCS.PHASECHK.TRANS64.TRYWAIT P6, [R89+URZ+0x30890], R103 ;  /* 0x03089067590075a7 */ /* 0x000e6400080c017f */
[----:B01----:R-:W-:Y:S05]  /*5840*/  @!P6 BRA `(.L_x_1623) ;  /* 0x00000234004ce947 */ /* 0x003fea0003800000 */
.L_x_2014:
[----:B------:R-:W-:Y:S05]  /*5850*/  BSYNC B1 ;  /* 0x0000000000017941 */ /* 0x000fea0003800000 */
.L_x_1622:
[----:B------:R-:W-:Y:S01]  /*5860*/  UMOV UR4, 0xffffffff ;  /* 0xffffffff00047882 */ /* 0x000fe20000000000 */
[----:B------:R-:W-:Y:S02]  /*5870*/  IADD3 R116, -R93, R114, RZ ;  /* 0x000000725d747210 */ /* 0x000fe40007ffe1ff */
[----:B------:R-:W-:Y:S05]  /*5880*/  BRA.DIV UR4, `(.L_x_1624) ;  /* 0x0000023604507947 */ /* 0x000fea000b800000 */
[----:B------:R1:W2:Y:S04]  /*5890*/  SHFL.IDX PT, R107, R112, RZ, 0x181f ;  /* 0x00181fff706b7589 */ /* 0x0002a800000e0000 */
[----:B------:R1:W3:Y:S02]  /*58a0*/  SHFL.IDX PT, R106, R105, RZ, 0x181f ;  /* 0x00181fff696a7589 */ /* 0x0002e400000e0000 */
.L_x_2018:
[----:B------:R-:W-:Y:S04]  /*58b0*/  BSSY B1, `(.L_x_1625) ;  /* 0x00000f0000017945 */ /* 0x000fe80003800000 */
[----:B------:R-:W-:Y:S05]  /*58c0*/  @P0 BRA `(.L_x_1626) ;  /* 0x0000000c00b80947 */ /* 0x000fea0003800000 */
[----:B------:R-:W-:Y:S01]  /*58d0*/  ISETP.NE.AND P0, PT, R29, RZ, PT ;  /* 0x000000ff1d00720c */ /* 0x000fe20003f05270 */
[----:B------:R-:W-:-:S12]  /*58e0*/  BSSY B2, `(.L_x_1627) ;  /* 0x0000076000027945 */ /* 0x000fd80003800000 */
[----:B------:R-:W-:Y:S05]  /*58f0*/  @!P0 BRA `(.L_x_1628) ;  /* 0x0000000400d08947 */ /* 0x000fea0003800000 */
[----:B------:R-:W4:Y:S04]  /*5900*/  LDL R15, [R1+0x54] ;  /* 0x00005400010f7983 */ /* 0x000f280000100800 */
[----:B------:R-:W5:Y:S04]  /*5910*/  LDL R14, [R1+0xa8] ;  /* 0x0000a800010e7983 */ /* 0x000f680000100800 */
[----:B------:R-:W5:Y:S01]  /*5920*/  LDL R13, [R1+0x5c] ;  /* 0x00005c00010d7983 */ /* 0x000f620000100800 */
[----:B------:R-:W-:Y:S01]  /*5930*/  SEL R11, R93, R116, !P2 ;  /* 0x000000745d0b7207 */ /* 0x000fe20005000000 */
[----:B------:R-:W-:Y:S01]  /*5940*/  BSSY B3, `(.L_x_1629) ;  /* 0x000006d000037945 */ /* 0x000fe20003800000 */
[----:B---3--:R-:W-:-:S02]  /*5950*/  LEA R108, P6, R36, R106, 0x1 ;  /* 0x0000006a246c7211 */ /* 0x008fc400078c08ff */
[----:B------:R-:W-:Y:S02]  /*5960*/  SHF.R.S32.HI R12, RZ, 0x1f, R11 ;  /* 0x0000001fff0c7819 */ /* 0x000fe4000001140b */
[----:B--2---:R-:W-:Y:S02]  /*5970*/  LEA.HI.X R109, R36, R107, R79, 0x1, P6 ;  /* 0x0000006b246d7211 */ /* 0x004fe400030f0c4f */
[----:B------:R-:W-:Y:S02]  /*5980*/  LEA.HI R12, R12, R11, RZ, 0x4 ;  /* 0x0000000b0c0c7211 */ /* 0x000fe400078f20ff */
[----:B------:R-:W-:Y:S02]  /*5990*/  ISETP.GE.AND P6, PT, R16, R104, PT ;  /* 0x000000681000720c */ /* 0x000fe40003fc6270 */
[----:B------:R-:W-:-:S04]  /*59a0*/  LEA.HI.SX32 R12, R12, R35, 0x1c ;  /* 0x000000230c0c7211 */ /* 0x000fc800078fe2ff */
[----:B------:R-:W-:Y:S01]  /*59b0*/  SHF.R.S32.HI R11, RZ, 0x1f, R12 ;  /* 0x0000001fff0b7819 */ /* 0x000fe2000001140c */
[----:B------:R-:W-:-:S03]  /*59c0*/  IMAD.SHL.U32 R111, R12, 0x8, RZ ;  /* 0x000000080c6f7824 */ /* 0x000fc600078e00ff */
[----:B------:R-:W-:Y:S02]  /*59d0*/  LEA.HI R12, R11, R12, RZ, 0x3 ;  /* 0x0000000c0b0c7211 */ /* 0x000fe400078f18ff */
[----:B------:R-:W-:-:S03]  /*59e0*/  ISETP.GE.AND P0, PT, R111, R114, PT ;  /* 0x000000726f00720c */ /* 0x000fc60003f06270 */
[----:B------:R-:W-:-:S05]  /*59f0*/  IMAD.SHL.U32 R12, R12, 0x200, RZ ;  /* 0x000002000c0c7824 */ /* 0x000fca00078e00ff */
[----:B------:R-:W-:Y:S02]  /*5a00*/  LOP3.LUT R12, R12, 0x7ffff000, RZ, 0xc0, !PT ;  /* 0x7ffff0000c0c7812 */ /* 0x000fe400078ec0ff */
[----:B----4-:R-:W-:-:S03]  /*5a10*/  LOP3.LUT R11, R15, 0x38, R111, 0xf8, !PT ;  /* 0x000000380f0b7812 */ /* 0x010fc600078ef86f */
[----:B------:R-:W-:Y:S01]  /*5a20*/  @!P0 IMAD.WIDE R110, R111, 0x2, R106 ;  /* 0x000000026f6e8825 */ /* 0x000fe200078e026a */
[----:B-----5:R-:W-:-:S04]  /*5a30*/  LOP3.LUT R11, R11, R14, RZ, 0x3c, !PT ;  /* 0x0000000e0b0b7212 */ /* 0x020fc800078e3cff */
[----:B------:R-:W-:Y:S01]  /*5a40*/  IADD3 R13, R11, R12, R13 ;  /* 0x0000000c0b0d7210 */ /* 0x000fe20007ffe00d */
[----:B------:R-:W-:-:S04]  /*5a50*/  IMAD R11, R202, 0x4000, R91 ;  /* 0x00004000ca0b7824 */ /* 0x000fc800078e025b */
[----:B------:R-:W-:Y:S01]  /*5a60*/  IMAD R13, R202, 0x4000, R13 ;  /* 0x00004000ca0d7824 */ /* 0x000fe200078e020d */
[----:B------:R-:W-:-:S03]  /*5a70*/  LEA R11, R11, R18, 0x1 ;  /* 0x000000120b0b7211 */ /* 0x000fc600078e08ff */
[----:B------:R-:W-:Y:S02]  /*5a80*/  IMAD R72, R13, 0x2, R18 ;  /* 0x000000020d487824 */ /* 0x000fe400078e0212 */
[----:B------:R2:W3:Y:S04]  /*5a90*/  LDS.128 R12, [R11+0x20400] ;  /* 0x020400000b0c7984 */ /* 0x0004e80000000c00 */
[----:B------:R-:W4:Y:S01]  /*5aa0*/  LDS.128 R72, [R72+0x20400] ;  /* 0x0204000048487984 */ /* 0x000f220000000c00 */
[----:B------:R-:W-:Y:S05]  /*5ab0*/  @P6 BRA `(.L_x_1630) ;  /* 0x0000000400546947 */ /* 0x000fea0003800000 */
[----:B------:R-:W-:Y:S02]  /*5ac0*/  SHF.R.U32.HI R130, RZ, 0x10, R53 ;  /* 0x00000010ff827819 */ /* 0x000fe40000011635 */
[--C-:B------:R-:W-:Y:S02]  /*5ad0*/  SHF.R.U64 R127, R44, 0x10, R45.reuse ;  /* 0x000000102c7f7819 */ /* 0x100fe4000000122d */
[----:B------:R-:W-:Y:S01]  /*5ae0*/  SHF.R.U32.HI R132, RZ, 0x10, R45 ;  /* 0x00000010ff847819 */ /* 0x000fe2000001162d */
[----:B------:R-:W-:Y:S01]  /*5af0*/  HADD2.F32 R130, -RZ, R130.H0_H0 ;  /* 0x20000082ff827230 */ /* 0x000fe20000004100 */
[--C-:B--2---:R-:W-:Y:S01]  /*5b00*/  SHF.R.U64 R11, R46, 0x10, R47.reuse ;  /* 0x000000102e0b7819 */ /* 0x104fe2000000122f */
[--C-:B----4-:R-:W-:Y:S01]  /*5b10*/  HADD2.F32 R46, -RZ, R73.reuse.H0_H0 ;  /* 0x20000049ff2e7230 */ /* 0x110fe20000004100 */
[----:B------:R-:W-:Y:S01]  /*5b20*/  SHF.R.U32.HI R133, RZ, 0x10, R47 ;  /* 0x00000010ff857819 */ /* 0x000fe2000001162f */
[----:B---3--:R-:W-:Y:S01]  /*5b30*/  IMAD.MOV.U32 R47, RZ, RZ, R12 ;  /* 0x000000ffff2f7224 */ /* 0x008fe200078e000c */
[--C-:B------:R-:W-:Y:S01]  /*5b40*/  SHF.R.U64 R44, R54, 0x10, R55.reuse ;  /* 0x00000010362c7819 */ /* 0x100fe20000001237 */
[----:B------:R-:W-:Y:S01]  /*5b50*/  HADD2.F32 R73, -RZ, R73.H1_H1 ;  /* 0x30000049ff497230 */ /* 0x000fe20000004100 */
[----:B------:R-:W-:Y:S01]  /*5b60*/  SHF.R.U32.HI R131, RZ, 0x10, R55 ;  /* 0x00000010ff837819 */ /* 0x000fe20000011637 */
[----:B------:R-:W-:Y:S01]  /*5b70*/  HADD2.F32 R55, -RZ, R135.H1_H1 ;  /* 0x30000087ff377230 */ /* 0x000fe20000004100 */
[----:B------:R-:W-:Y:S01]  /*5b80*/  SHF.R.U64 R45, R52, 0x10, R53 ;  /* 0x00000010342d7819 */ /* 0x000fe20000001235 */
[----:B------:R-:W-:-:S02]  /*5b90*/  IMAD.MOV.U32 R52, RZ, RZ, R15 ;  /* 0x000000ffff347224 */ /* 0x000fc400078e000f */
[--C-:B------:R-:W-:Y:S02]  /*5ba0*/  HADD2.F32 R12, -RZ, R13.reuse.H0_H0 ;  /* 0x2000000dff0c7230 */ /* 0x100fe40000004100 */
[----:B------:R-:W-:Y:S02]  /*5bb0*/  HADD2.F32 R15, -RZ, R13.H1_H1 ;  /* 0x3000000dff0f7230 */ /* 0x000fe40000004100 */
[-C--:B------:R-:W-:Y:S01]  /*5bc0*/  FMUL.FTZ R13, R46, R55.reuse ;  /* 0x000000372e0d7220 */ /* 0x080fe20000410000 */
        /* <DEDUP_REMOVED lines=9> */
[----:B------:R-:W-:-:S02]  /*5c60*/  HADD2.F32 R130, -RZ, R135.H0_H0 ;  /* 0x20000087ff827230 */ /* 0x000fc40000004100 */
[--C-:B------:R-:W-:Y:S01]  /*5c70*/  HADD2.F32 R54, -RZ, R75.reuse.H0_H0 ;  /* 0x2000004bff367230 */ /* 0x100fe20000004100 */
[----:B------:R-:W-:Y:S01]  /*5c80*/  F2FP.F16.F32.PACK_AB R15, R15, R12 ;  /* 0x0000000c0f0f723e */ /* 0x000fe200000000ff */
[----:B------:R-:W-:Y:S01]  /*5c90*/  HADD2.F32 R75, -RZ, R75.H1_H1 ;  /* 0x3000004bff4b7230 */ /* 0x000fe20000004100 */
[----:B------:R-:W-:Y:S01]  /*5ca0*/  F2FP.F16.F32.PACK_AB R46, R46, R13 ;  /* 0x0000000d2e2e723e */ /* 0x000fe200000000ff */
[--C-:B------:R-:W-:Y:S02]  /*5cb0*/  HADD2.F32 R53, -RZ, R52.reuse.H0_H0 ;  /* 0x20000034ff357230 */ /* 0x100fe40000004100 */
[----:B------:R-:W-:Y:S01]  /*5cc0*/  FMUL.FTZ R132, R54, R130 ;  /* 0x0000008236847220 */ /* 0x000fe20000410000 */
[----:B------:R-:W-:Y:S02]  /*5cd0*/  HADD2.F32 R131, -RZ, R131.H0_H0 ;  /* 0x20000083ff837230 */ /* 0x000fe40000004100 */
[----:B------:R-:W-:Y:S02]  /*5ce0*/  HADD2.F32 R52, -RZ, R52.H1_H1 ;  /* 0x30000034ff347230 */ /* 0x000fe40000004100 */
[----:B------:R-:W-:-:S02]  /*5cf0*/  HADD2.F32 R55, -RZ, R134.H0_H0 ;  /* 0x20000086ff377230 */ /* 0x000fc40000004100 */
[-C--:B------:R-:W-:Y:S01]  /*5d00*/  FMUL.FTZ R135, R75, R131.reuse ;  /* 0x000000834b877220 */ /* 0x080fe20000410000 */
[----:B------:R-:W-:Y:S02]  /*5d10*/  HADD2.F32 R73, -RZ, R133.H0_H0 ;  /* 0x20000085ff497230 */ /* 0x000fe40000004100 */
[C---:B------:R-:W-:Y:S01]  /*5d20*/  FMUL.FTZ R133, R53.reuse, R130 ;  /* 0x0000008235857220 */ /* 0x040fe20000410000 */
[----:B------:R-:W-:Y:S01]  /*5d30*/  FMUL.FTZ R130, R52, R131 ;  /* 0x0000008334827220 */ /* 0x000fe20000410000 */
[-C--:B------:R-:W-:Y:S01]  /*5d40*/  FFMA.FTZ R131, R53, R55.reuse, -R132 ;  /* 0x0000003735837223 */ /* 0x080fe20000010884 */
[--C-:B------:R-:W-:Y:S02]  /*5d50*/  HADD2.F32 R53, -RZ, R129.reuse.H0_H0 ;  /* 0x20000081ff357230 */ /* 0x100fe40000004100 */
[----:B------:R-:W-:Y:S01]  /*5d60*/  FFMA.FTZ R133, R54, R55, R133 ;  /* 0x0000003736857223 */ /* 0x000fe20000010085 */
[----:B------:R-:W-:Y:S01]  /*5d70*/  FFMA.FTZ R134, R52, R73, -R135 ;  /* 0x0000004934867223 */ /* 0x000fe20000010887 */
[----:B------:R-:W-:-:S02]  /*5d80*/  HADD2.F32 R129, -RZ, R129.H1_H1 ;  /* 0x30000081ff817230 */ /* 0x000fc40000004100 */
[----:B------:R-:W-:Y:S01]  /*5d90*/  FFMA.FTZ R136, R75, R73, R130 ;  /* 0x000000494b887223 */ /* 0x000fe20000010082 */
[----:B------:R-:W-:Y:S02]  /*5da0*/  HADD2.F32 R54, -RZ, R45.H0_H0 ;  /* 0x2000002dff367230 */ /* 0x000fe40000004100 */
[--C-:B------:R-:W-:Y:S01]  /*5db0*/  HADD2.F32 R52, -RZ, R72.reuse.H0_H0 ;  /* 0x20000048ff347230 */ /* 0x100fe20000004100 */
[----:B------:R-:W-:Y:S01]  /*5dc0*/  F2FP.F16.F32.PACK_AB R131, R134, R131 ;  /* 0x000000838683723e */ /* 0x000fe200000000ff */
[--C-:B------:R-:W-:Y:S02]  /*5dd0*/  HADD2.F32 R45, -RZ, R47.reuse.H0_H0 ;  /* 0x2000002fff2d7230 */ /* 0x100fe40000004100 */
[----:B------:R-:W-:Y:S02]  /*5de0*/  HADD2.F32 R72, -RZ, R72.H1_H1 ;  /* 0x30000048ff487230 */ /* 0x000fe40000004100 */
[----:B------:R-:W-:Y:S01]  /*5df0*/  FMUL.FTZ R130, R52, R129 ;  /* 0x0000008134827220 */ /* 0x000fe20000410000 */
[----:B------:R-:W-:-:S02]  /*5e00*/  HADD2.F32 R47, -RZ, R47.H1_H1 ;  /* 0x3000002fff2f7230 */ /* 0x000fc40000004100 */
[C---:B------:R-:W-:Y:S01]  /*5e10*/  FMUL.FTZ R129, R45.reuse, R129 ;  /* 0x000000812d817220 */ /* 0x040fe20000410000 */
[----:B------:R-:W-:Y:S02]  /*5e20*/  HADD2.F32 R127, -RZ, R127.H0_H0 ;  /* 0x2000007fff7f7230 */ /* 0x000fe40000004100 */
[-C--:B------:R-:W-:Y:S01]  /*5e30*/  FMUL.FTZ R132, R72, R54.reuse ;  /* 0x0000003648847220 */ /* 0x080fe20000410000 */
[-C--:B------:R-:W-:Y:S01]  /*5e40*/  FFMA.FTZ R130, R45, R53.reuse, -R130 ;  /* 0x000000352d827223 */ /* 0x080fe20000010882 */
[C---:B------:R-:W-:Y:S01]  /*5e50*/  FMUL.FTZ R73, R47.reuse, R54 ;  /* 0x000000362f497220 */ /* 0x040fe20000410000 */
[----:B------:R-:W-:Y:S01]  /*5e60*/  FFMA.FTZ R129, R52, R53, R129 ;  /* 0x0000003534817223 */ /* 0x000fe20000010081 */
[-C--:B------:R-:W-:Y:S01]  /*5e70*/  FFMA.FTZ R55, R47, R127.reuse, -R132 ;  /* 0x0000007f2f377223 */ /* 0x080fe20000010884 */
[----:B------:R-:W-:Y:S02]  /*5e80*/  HADD2.F32 R47, -RZ, R128.H1_H1 ;  /* 0x30000080ff2f7230 */ /* 0x000fe40000004100 */
[----:B------:R-:W-:Y:S01]  /*5e90*/  FFMA.FTZ R72, R72, R127, R73 ;  /* 0x0000007f48487223 */ /* 0x000fe20000010049 */
[----:B------:R-:W-:-:S02]  /*5ea0*/  HADD2.F32 R53, -RZ, R44.H0_H0 ;  /* 0x2000002cff357230 */ /* 0x000fc40000004100 */
[----:B------:R-:W-:Y:S01]  /*5eb0*/  HADD2.F32 R45, -RZ, R74.H0_H0 ;  /* 0x2000004aff2d7230 */ /* 0x000fe20000004100 */
[----:B------:R-:W-:Y:S01]  /*5ec0*/  F2FP.F16.F32.PACK_AB R12, R55, R130 ;  /* 0x00000082370c723e */ /* 0x000fe200000000ff */
[----:B------:R-:W-:Y:S01]  /*5ed0*/  HADD2.F32 R128, -RZ, R128.H0_H0 ;  /* 0x20000080ff807230 */ /* 0x000fe20000004100 */
[----:B------:R-:W-:Y:S01]  /*5ee0*/  F2FP.F16.F32.PACK_AB R72, R72, R129 ;  /* 0x000000814848723e */ /* 0x000fe200000000ff */
[----:B------:R-:W-:Y:S02]  /*5ef0*/  HADD2.F32 R44, -RZ, R14.H0_H0 ;  /* 0x2000000eff2c7230 */ /* 0x000fe40000004100 */
[----:B------:R-:W-:Y:S02]  /*5f00*/  HADD2.F32 R74, -RZ, R74.H1_H1 ;  /* 0x3000004aff4a7230 */ /* 0x000fe40000004100 */
[-C--:B------:R-:W-:Y:S01]  /*5f10*/  FMUL.FTZ R73, R45, R128.reuse ;  /* 0x000000802d497220 */ /* 0x080fe20000410000 */
[----:B------:R-:W-:Y:S02]  /*5f20*/  HADD2.F32 R14, -RZ, R14.H1_H1 ;  /* 0x3000000eff0e7230 */ /* 0x000fe40000004100 */
[----:B------:R-:W-:Y:S01]  /*5f30*/  FMUL.FTZ R128, R44, R128 ;  /* 0x000000802c807220 */ /* 0x000fe20000410000 */
[----:B------:R-:W-:-:S02]  /*5f40*/  HADD2.F32 R11, -RZ, R11.H0_H0 ;  /* 0x2000000bff0b7230 */ /* 0x000fc40000004100 */
[----:B------:R-:W-:Y:S01]  /*5f50*/  FMUL.FTZ R75, R74, R53 ;  /* 0x000000354a4b7220 */ /* 0x000fe20000410000 */
[----:B------:R-:W-:Y:S01]  /*5f60*/  FFMA.FTZ R73, R44, R47, -R73 ;  /* 0x0000002f2c497223 */ /* 0x000fe20000010849 */
[C---:B------:R-:W-:Y:S01]  /*5f70*/  FMUL.FTZ R53, R14.reuse, R53 ;  /* 0x000000350e357220 */ /* 0x040fe20000410000 */
[----:B------:R-:W-:Y:S01]  /*5f80*/  FFMA.FTZ R128, R45, R47, R128 ;  /* 0x0000002f2d807223 */ /* 0x000fe20000010080 */
[-C--:B------:R-:W-:Y:S01]  /*5f90*/  FFMA.FTZ R14, R14, R11.reuse, -R75 ;  /* 0x0000000b0e0e7223 */ /* 0x080fe2000001084b */
[----:B------:R-:W-:Y:S02]  /*5fa0*/  IMAD.MOV.U32 R13, RZ, RZ, R15 ;  /* 0x000000ffff0d7224 */ /* 0x000fe400078e000f */
[----:B------:R-:W-:Y:S01]  /*5fb0*/  FFMA.FTZ R53, R74, R11, R53 ;  /* 0x0000000b4a357223 */ /* 0x000fe20000010035 */
[----:B------:R-:W-:Y:S01]  /*5fc0*/  F2FP.F16.F32.PACK_AB R75, R136, R133 ;  /* 0x00000085884b723e */ /* 0x000fe200000000ff */
[----:B------:R-:W-:Y:S01]  /*5fd0*/  IMAD.MOV.U32 R15, RZ, RZ, R131 ;  /* 0x000000ffff0f7224 */ /* 0x000fe200078e0083 */
[----:B------:R-:W-:-:S02]  /*5fe0*/  F2FP.F16.F32.PACK_AB R14, R14, R73 ;  /* 0x000000490e0e723e */ /* 0x000fc400000000ff */
[----:B------:R-:W-:Y:S02]  /*5ff0*/  F2FP.F16.F32.PACK_AB R74, R53, R128 ;  /* 0x00000080354a723e */ /* 0x000fe400000000ff */
[----:B------:R-:W-:-:S07]  /*6000*/  MOV R73, R46 ;  /* 0x0000002e00497202 */ /* 0x000fce0000000f00 */
.L_x_1630:
[----:B------:R-:W-:Y:S05]  /*6010*/  BSYNC B3 ;  /* 0x0000000000037941 */ /* 0x000fea0003800000 */
.L_x_1629:
[----:B---3--:R3:W-:Y:S04]  /*6020*/  ST.E.128 desc[UR60][R108.64], R12 ;  /* 0x0000000c6c007985 */ /* 0x0087e8000c101d3c */
[----:B----4-:R3:W-:Y:S02]  /*6030*/  @!P0 ST.E.128 desc[UR60][R110.64], R72 ;  /* 0x000000486e008985 */ /* 0x0107e4000c101d3c */
.L_x_1628:
[----:B------:R-:W-:Y:S05]  /*6040*/  BSYNC B2 ;  /* 0x0000000000027941 */ /* 0x000fea0003800000 */
.L_x_1627:
[----:B------:R-:W-:-:S13]  /*6050*/  ISETP.NE.AND P0, PT, R76, RZ, PT ;  /* 0x000000ff4c00720c */ /* 0x000fda0003f05270 */
[----:B------:R-:W-:Y:S05]  /*6060*/  @!P0 BRA `(.L_x_1626) ;  /* 0x0000000400d08947 */ /* 0x000fea0003800000 */
[----:B---3--:R-:W3:Y:S04]  /*6070*/  LDL R15, [R1+0x54] ;  /* 0x00005400010f7983 */ /* 0x008ee80000100800 */
[----:B------:R-:W4:Y:S04]  /*6080*/  LDL R14, [R1+0xa8] ;  /* 0x0000a800010e7983 */ /* 0x000f280000100800 */
[----:B------:R-:W5:Y:S01]  /*6090*/  LDL R13, [R1+0x5c] ;  /* 0x00005c00010d7983 */ /* 0x000f620000100800 */
[----:B--2---:R-:W-:Y:S01]  /*60a0*/  SEL R11, R93, R116, !P1 ;  /* 0x000000745d0b7207 */ /* 0x004fe20004800000 */
[----:B------:R-:W-:Y:S01]  /*60b0*/  BSSY B2, `(.L_x_1631) ;  /* 0x000006d000027945 */ /* 0x000fe20003800000 */
[----:B------:R-:W-:-:S02]  /*60c0*/  LEA R52, P6, R39, R106, 0x1 ;  /* 0x0000006a27347211 */ /* 0x000fc400078c08ff */
[----:B------:R-:W-:Y:S02]  /*60d0*/  SHF.R.S32.HI R12, RZ, 0x1f, R11 ;  /* 0x0000001fff0c7819 */ /* 0x000fe4000001140b */
[----:B------:R-:W-:Y:S02]  /*60e0*/  LEA.HI.X R53, R39, R107, R88, 0x1, P6 ;  /* 0x0000006b27357211 */ /* 0x000fe400030f0c58 */
        /* <DEDUP_REMOVED lines=8> */
[----:B------:R-:W-:-:S05]  /*6170*/  LOP3.LUT R12, R12, 0x7ffff000, RZ, 0xc0, !PT ;  /* 0x7ffff0000c0c7812 */ /* 0x000fca00078ec0ff */
[----:B------:R-:W-:Y:S01]  /*6180*/  @!P0 IMAD.WIDE R106, R55, 0x2, R106 ;  /* 0x00000002376a8825 */ /* 0x000fe200078e026a */
[----:B---3--:R-:W-:-:S04]  /*6190*/  LOP3.LUT R11, R15, 0x38, R55, 0xf8, !PT ;  /* 0x000000380f0b7812 */ /* 0x008fc800078ef837 */
[----:B----4-:R-:W-:-:S04]  /*61a0*/  LOP3.LUT R11, R11, R14, RZ, 0x3c, !PT ;  /* 0x0000000e0b0b7212 */ /* 0x010fc800078e3cff */
[----:B-----5:R-:W-:Y:S01]  /*61b0*/  IADD3 R13, R11, R12, R13 ;  /* 0x0000000c0b0d7210 */ /* 0x020fe20007ffe00d */
[----:B------:R-:W-:-:S03]  /*61c0*/  IMAD R11, R202, 0x4000, R90 ;  /* 0x00004000ca0b7824 */ /* 0x000fc600078e025a */
[----:B------:R-:W-:Y:S01]  /*61d0*/  LEA R13, R202, R13, 0xe ;  /* 0x0000000dca0d7211 */ /* 0x000fe200078e70ff */
[----:B------:R-:W-:-:S04]  /*61e0*/  IMAD R11, R11, 0x2, R18 ;  /* 0x000000020b0b7824 */ /* 0x000fc800078e0212 */
[----:B------:R-:W-:Y:S02]  /*61f0*/  IMAD R44, R13, 0x2, R18 ;  /* 0x000000020d2c7824 */ /* 0x000fe400078e0212 */
[----:B------:R2:W3:Y:S04]  /*6200*/  LDS.128 R12, [R11+0x20400] ;  /* 0x020400000b0c7984 */ /* 0x0004e80000000c00 */
[----:B------:R-:W4:Y:S01]  /*6210*/  LDS.128 R44, [R44+0x20400] ;  /* 0x020400002c2c7984 */ /* 0x000f220000000c00 */
[----:B------:R-:W-:Y:S05]  /*6220*/  @P6 BRA `(.L_x_1632) ;  /* 0x0000000400546947 */ /* 0x000fea0003800000 */
[--C-:B------:R-:W-:Y:S02]  /*6230*/  SHF.R.U64 R75, R48, 0x10, R49.reuse ;  /* 0x00000010304b7819 */ /* 0x100fe40000001231 */
[----:B------:R-:W-:Y:S01]  /*6240*/  SHF.R.U32.HI R48, RZ, 0x10, R49 ;  /* 0x00000010ff307819 */ /* 0x000fe20000011631 */
[--C-:B------:R-:W-:Y:S01]  /*6250*/  HADD2.F32 R49, -RZ, R126.reuse.H1_H1 ;  /* 0x3000007eff317230 */ /* 0x100fe20000004100 */
[--C-:B------:R-:W-:Y:S01]  /*6260*/  SHF.R.U64 R109, R40, 0x10, R41.reuse ;  /* 0x00000010286d7819 */ /* 0x100fe20000001229 */
[----:B------:R-:W-:Y:S01]  /*6270*/  HADD2.F32 R126, -RZ, R126.H0_H0 ;  /* 0x2000007eff7e7230 */ /* 0x000fe20000004100 */
[----:B------:R-:W-:Y:S01]  /*6280*/  SHF.R.U32.HI R54, RZ, 0x10, R41 ;  /* 0x00000010ff367819 */ /* 0x000fe20000011629 */
[----:B---3--:R-:W-:Y:S01]  /*6290*/  IMAD.MOV.U32 R41, RZ, RZ, R14 ;  /* 0x000000ffff297224 */ /* 0x008fe200078e000e */
[----:B--2---:R-:W-:Y:S01]  /*62a0*/  SHF.R.U64 R11, R42, 0x10, R43 ;  /* 0x000000102a0b7819 */ /* 0x004fe2000000122b */
[----:B----4-:R-:W-:Y:S01]  /*62b0*/  HADD2.F32 R42, -RZ, R45.H0_H0 ;  /* 0x2000002dff2a7230 */ /* 0x010fe20000004100 */
[----:B------:R-:W-:Y:S01]  /*62c0*/  SHF.R.U64 R40, R50, 0x10, R51 ;  /* 0x0000001032287819 */ /* 0x000fe20000001233 */
[----:B------:R-:W-:Y:S01]  /*62d0*/  HADD2.F32 R14, -RZ, R13.H0_H0 ;  /* 0x2000000dff0e7230 */ /* 0x000fe20000004100 */
[----:B------:R-:W-:Y:S01]  /*62e0*/  SHF.R.U32.HI R73, RZ, 0x10, R43 ;  /* 0x00000010ff497819 */ /* 0x000fe2000001162b */
[----:B------:R-:W-:Y:S01]  /*62f0*/  HADD2.F32 R45, -RZ, R45.H1_H1 ;  /* 0x3000002dff2d7230 */ /* 0x000fe20000004100 */
[----:B------:R-:W-:Y:S01]  /*6300*/  SHF.R.U32.HI R55, RZ, 0x10, R51 ;  /* 0x00000010ff377819 */ /* 0x000fe20000011633 */
[----:B------:R-:W-:-:S02]  /*6310*/  HADD2.F32 R50, -RZ, R48.H0_H0 ;  /* 0x20000030ff327230 */ /* 0x000fc40000004100 */
[-C--:B------:R-:W-:Y:S01]  /*6320*/  FMUL.FTZ R51, R42, R49.reuse ;  /* 0x000000312a337220 */ /* 0x080fe20000410000 */
[----:B------:R-:W-:Y:S02]  /*6330*/  HADD2.F32 R43, -RZ, R124.H1_H1 ;  /* 0x3000007cff2b7230 */ /* 0x000fe40000004100 */
[C---:B------:R-:W-:Y:S01]  /*6340*/  FMUL.FTZ R49, R14.reuse, R49 ;  /* 0x000000310e317220 */ /* 0x040fe20000410000 */
[----:B------:R-:W-:Y:S02]  /*6350*/  HADD2.F32 R13, -RZ, R13.H1_H1 ;  /* 0x3000000dff0d7230 */ /* 0x000fe40000004100 */
[----:B------:R-:W-:Y:S02]  /*6360*/  HADD2.F32 R48, -RZ, R54.H0_H0 ;  /* 0x20000036ff307230 */ /* 0x000fe40000004100 */
[-C--:B------:R-:W-:Y:S01]  /*6370*/  FMUL.FTZ R54, R45, R50.reuse ;  /* 0x000000322d367220 */ /* 0x080fe20000410000 */
[-C--:B------:R-:W-:Y:S01]  /*6380*/  FFMA.FTZ R51, R14, R43.reuse, -R51 ;  /* 0x0000002b0e337223 */ /* 0x080fe20000010833 */
[C---:B------:R-:W-:Y:S01]  /*6390*/  FMUL.FTZ R50, R13.reuse, R50 ;  /* 0x000000320d327220 */ /* 0x040fe20000410000 */
[----:B------:R-:W-:Y:S01]  /*63a0*/  FFMA.FTZ R49, R42, R43, R49 ;  /* 0x0000002b2a317223 */ /* 0x000fe20000010031 */
[----:B------:R-:W-:Y:S01]  /*63b0*/  FFMA.FTZ R54, R13, R48, -R54 ;  /* 0x000000300d367223 */ /* 0x000fe20000010836 */
[----:B------:R-:W-:-:S02]  /*63c0*/  HADD2.F32 R43, -RZ, R125.H1_H1 ;  /* 0x3000007dff2b7230 */ /* 0x000fc40000004100 */
[----:B------:R-:W-:Y:S01]  /*63d0*/  FFMA.FTZ R72, R45, R48, R50 ;  /* 0x000000302d487223 */ /* 0x000fe20000010032 */
[----:B------:R-:W-:Y:S02]  /*63e0*/  HADD2.F32 R14, -RZ, R47.H0_H0 ;  /* 0x2000002fff0e7230 */ /* 0x000fe40000004100 */
[----:B------:R-:W-:Y:S02]  /*63f0*/  HADD2.F32 R13, -RZ, R15.H0_H0 ;  /* 0x2000000fff0d7230 */ /* 0x000fe40000004100 */
        /* <DEDUP_REMOVED lines=12> */
[----:B------:R-:W-:Y:S02]  /*64c0*/  HADD2.F32 R14, -RZ, R44.H0_H0 ;  /* 0x2000002cff0e7230 */ /* 0x000fe40000004100 */
[----:B------:R-:W-:Y:S01]  /*64d0*/  FFMA.FTZ R74, R13, R42, -R74 ;  /* 0x0000002a0d4a7223 */ /* 0x000fe2000001084a */
[----:B------:R-:W-:-:S02]  /*64e0*/  HADD2.F32 R43, -RZ, R75.H0_H0 ;  /* 0x2000004bff2b7230 */ /* 0x000fc40000004100 */
[----:B------:R-:W-:Y:S01]  /*64f0*/  FFMA.FTZ R55, R15, R48, -R108 ;  /* 0x000000300f377223 */ /* 0x000fe2000001086c */
[----:B------:R-:W-:Y:S02]  /*6500*/  HADD2.F32 R44, -RZ, R44.H1_H1 ;  /* 0x3000002cff2c7230 */ /* 0x000fe40000004100 */
[----:B------:R-:W-:Y:S01]  /*6510*/  FMUL.FTZ R42, R14, R126 ;  /* 0x0000007e0e2a7220 */ /* 0x000fe20000410000 */
[--C-:B------:R-:W-:Y:S02]  /*6520*/  HADD2.F32 R13, -RZ, R12.reuse.H0_H0 ;  /* 0x2000000cff0d7230 */ /* 0x100fe40000004100 */
[----:B------:R-:W-:Y:S01]  /*6530*/  FFMA.FTZ R73, R47, R48, R110 ;  /* 0x000000302f497223 */ /* 0x000fe2000001006e */
[----:B------:R-:W-:Y:S02]  /*6540*/  HADD2.F32 R12, -RZ, R12.H1_H1 ;  /* 0x3000000cff0c7230 */ /* 0x000fe40000004100 */
[----:B------:R-:W-:Y:S01]  /*6550*/  FMUL.FTZ R47, R44, R43 ;  /* 0x0000002b2c2f7220 */ /* 0x000fe20000410000 */
[----:B------:R-:W-:-:S02]  /*6560*/  HADD2.F32 R15, -RZ, R109.H0_H0 ;  /* 0x2000006dff0f7230 */ /* 0x000fc40000004100 */
[C---:B------:R-:W-:Y:S01]  /*6570*/  FMUL.FTZ R45, R13.reuse, R126 ;  /* 0x0000007e0d2d7220 */ /* 0x040fe20000410000 */
[----:B------:R-:W-:Y:S01]  /*6580*/  FFMA.FTZ R42, R13, R124, -R42 ;  /* 0x0000007c0d2a7223 */ /* 0x000fe2000001082a */
[----:B------:R-:W-:Y:S02]  /*6590*/  HADD2.F32 R13, -RZ, R46.H0_H0 ;  /* 0x2000002eff0d7230 */ /* 0x000fe40000004100 */
[C---:B------:R-:W-:Y:S01]  /*65a0*/  FMUL.FTZ R43, R12.reuse, R43 ;  /* 0x0000002b0c2b7220 */ /* 0x040fe20000410000 */
[----:B------:R-:W-:Y:S02]  /*65b0*/  HADD2.F32 R125, -RZ, R125.H0_H0 ;  /* 0x2000007dff7d7230 */ /* 0x000fe40000004100 */
[-C--:B------:R-:W-:Y:S01]  /*65c0*/  FFMA.FTZ R47, R12, R15.reuse, -R47 ;  /* 0x0000000f0c2f7223 */ /* 0x080fe2000001082f */
[----:B------:R-:W-:Y:S02]  /*65d0*/  HADD2.F32 R40, -RZ, R40.H0_H0 ;  /* 0x20000028ff287230 */ /* 0x000fe40000004100 */
[----:B------:R-:W-:Y:S01]  /*65e0*/  FFMA.FTZ R44, R44, R15, R43 ;  /* 0x0000000f2c2c7223 */ /* 0x000fe2000001002b */
[----:B------:R-:W-:-:S02]  /*65f0*/  HADD2.F32 R46, -RZ, R46.H1_H1 ;  /* 0x3000002eff2e7230 */ /* 0x000fc40000004100 */
[-C--:B------:R-:W-:Y:S01]  /*6600*/  FMUL.FTZ R15, R13, R125.reuse ;  /* 0x0000007d0d0f7220 */ /* 0x080fe20000410000 */
[--C-:B------:R-:W-:Y:S02]  /*6610*/  HADD2.F32 R12, -RZ, R41.reuse.H0_H0 ;  /* 0x20000029ff0c7230 */ /* 0x100fe40000004100 */
[----:B------:R-:W-:Y:S01]  /*6620*/  FFMA.FTZ R45, R14, R124, R45 ;  /* 0x0000007c0e2d7223 */ /* 0x000fe2000001002d */
[----:B------:R-:W-:Y:S02]  /*6630*/  HADD2.F32 R41, -RZ, R41.H1_H1 ;  /* 0x30000029ff297230 */ /* 0x000fe40000004100 */
[----:B------:R-:W-:Y:S01]  /*6640*/  FMUL.FTZ R48, R46, R40 ;  /* 0x000000282e307220 */ /* 0x000fe20000410000 */
[----:B------:R-:W-:Y:S02]  /*6650*/  HADD2.F32 R123, -RZ, R123.H0_H0 ;  /* 0x2000007bff7b7230 */ /* 0x000fe40000004100 */
[----:B------:R-:W-:Y:S01]  /*6660*/  FMUL.FTZ R14, R12, R125 ;  /* 0x0000007d0c0e7220 */ /* 0x000fe20000410000 */
[----:B------:R-:W-:-:S02]  /*6670*/  HADD2.F32 R11, -RZ, R11.H0_H0 ;  /* 0x2000000bff0b7230 */ /* 0x000fc40000004100 */
[----:B------:R-:W-:Y:S01]  /*6680*/  FMUL.FTZ R43, R41, R40 ;  /* 0x00000028292b7220 */ /* 0x000fe20000410000 */
[----:B------:R-:W-:Y:S01]  /*6690*/  F2FP.F16.F32.PACK_AB R55, R55, R74 ;  /* 0x0000004a3737723e */ /* 0x000fe200000000ff */
[-C--:B------:R-:W-:Y:S01]  /*66a0*/  FFMA.FTZ R15, R12, R123.reuse, -R15 ;  /* 0x0000007b0c0f7223 */ /* 0x080fe2000001080f */
[----:B------:R-:W-:Y:S01]  /*66b0*/  FFMA.FTZ R14, R13, R123, R14 ;  /* 0x0000007b0d0e7223 */ /* 0x000fe2000001000e */
[-C--:B------:R-:W-:Y:S01]  /*66c0*/  FFMA.FTZ R48, R41, R11.reuse, -R48 ;  /* 0x0000000b29307223 */ /* 0x080fe20000010830 */
[----:B------:R-:W-:Y:S01]  /*66d0*/  FFMA.FTZ R43, R46, R11, R43 ;  /* 0x0000000b2e2b7223 */ /* 0x000fe2000001002b */
[----:B------:R-:W-:Y:S02]  /*66e0*/  F2FP.F16.F32.PACK_AB R13, R54, R51 ;  /* 0x00000033360d723e */ /* 0x000fe400000000ff */
[----:B------:R-:W-:Y:S02]  /*66f0*/  F2FP.F16.F32.PACK_AB R50, R73, R50 ;  /* 0x000000324932723e */ /* 0x000fe400000000ff */
[----:B------:R-:W-:Y:S01]  /*6700*/  F2FP.F16.F32.PACK_AB R54, R48, R15 ;  /* 0x0000000f3036723e */ /* 0x000fe200000000ff */
[----:B------:R-:W-:Y:S01]  /*6710*/  IMAD.MOV.U32 R15, RZ, RZ, R55 ;  /* 0x000000ffff0f7224 */ /* 0x000fe200078e0037 */
[----:B------:R-:W-:Y:S01]  /*6720*/  F2FP.F16.F32.PACK_AB R12, R47, R42 ;  /* 0x0000002a2f0c723e */ /* 0x000fe200000000ff */
[----:B------:R-:W-:Y:S01]  /*6730*/  IMAD.MOV.U32 R47, RZ, RZ, R50 ;  /* 0x000000ffff2f7224 */ /* 0x000fe200078e0032 */
[----:B------:R-:W-:Y:S01]  /*6740*/  F2FP.F16.F32.PACK_AB R44, R44, R45 ;  /* 0x0000002d2c2c723e */ /* 0x000fe200000000ff */
[----:B------:R-:W-:Y:S01]  /*6750*/  IMAD.MOV.U32 R45, RZ, RZ, R49 ;  /* 0x000000ffff2d7224 */ /* 0x000fe200078e0031 */
[----:B------:R-:W-:-:S02]  /*6760*/  F2FP.F16.F32.PACK_AB R46, R43, R14 ;  /* 0x0000000e2b2e723e */ /* 0x000fc400000000ff */
[----:B------:R-:W-:-:S07]  /*6770*/  MOV R14, R54 ;  /* 0x00000036000e7202 */ /* 0x000fce0000000f00 */
.L_x_1632:
[----:B------:R-:W-:Y:S05]  /*6780*/  BSYNC B2 ;  /* 0x0000000000027941 */ /* 0x000fea0003800000 */
.L_x_1631:
[----:B---3--:R3:W-:Y:S04]  /*6790*/  ST.E.128 desc[UR60][R52.64], R12 ;  /* 0x0000000c34007985 */ /* 0x0087e8000c101d3c */
[----:B----4-:R3:W-:Y:S02]  /*67a0*/  @!P0 ST.E.128 desc[UR60][R106.64], R44 ;  /* 0x0000002c6a008985 */ /* 0x0107e4000c101d3c */
.L_x_1626:
[----:B------:R-:W-:Y:S05]  /*67b0*/  BSYNC B1 ;  /* 0x0000000000017941 */ /* 0x000fea0003800000 */
.L_x_1625:
[----:B------:R-:W-:-:S03]  /*67c0*/  UMOV UR4, 0xffffffff ;  /* 0xffffffff00047882 */ /* 0x000fc60000000000 */
[----:B------:R-:W-:Y:S05]  /*67d0*/  BRA.DIV UR4, `(.L_x_1633) ;  /* 0x0000022604c87947 */ /* 0x000fea000b800000 */
[----:B---3--:R3:W4:Y:S04]  /*67e0*/  SHFL.IDX PT, R45, R112, 0x1, 0x181f ;  /* 0x00381f00702d7f89 */ /* 0x00872800000e0000 */
[----:B------:R3:W0:Y:S02]  /*67f0*/  SHFL.IDX PT, R44, R105, 0x1, 0x181f ;  /* 0x00381f00692c7f89 */ /* 0x00062400000e0000 */
.L_x_2022:
[----:B------:R-:W-:Y:S05]  /*6800*/  @P4 BRA `(.L_x_1602) ;  /* 0x0000001400304947 */ /* 0x000fea0003800000 */
[----:B------:R-:W-:Y:S01]  /*6810*/  ISETP.NE.AND P0, PT, R29, RZ, PT ;  /* 0x000000ff1d00720c */ /* 0x000fe20003f05270 */
[----:B------:R-:W-:-:S12]  /*6820*/  BSSY B1, `(.L_x_1634) ;  /* 0x0000075000017945 */ /* 0x000fd80003800000 */
[----:B------:R-:W-:Y:S05]  /*6830*/  @!P0 BRA `(.L_x_1635) ;  /* 0x0000000400cc8947 */ /* 0x000fea0003800000 */
[----:B------:R-:W5:Y:S04]  /*6840*/  LDL R15, [R1+0x50] ;  /* 0x00005000010f7983 */ /* 0x000f680000100800 */
[----:B------:R-:W3:Y:S04]  /*6850*/  LDL R14, [R1+0xa4] ;  /* 0x0000a400010e7983 */ /* 0x000ee80000100800 */
[----:B------:R-:W3:Y:S01]  /*6860*/  LDL R13, [R1+0x58] ;  /* 0x00005800010d7983 */ /* 0x000ee20000100800 */
[----:B--2---:R-:W-:Y:S01]  /*6870*/  SEL R11, R93, R116, !P2 ;  /* 0x000000745d0b7207 */ /* 0x004fe20005000000 */
[----:B------:R-:W-:Y:S01]  /*6880*/  BSSY B2, `(.L_x_1636) ;  /* 0x000006c000027945 */ /* 0x000fe20003800000 */
[----:B------:R-:W-:-:S02]  /*6890*/  ISETP.GE.AND P4, PT, R16, R104, PT ;  /* 0x000000681000720c */ /* 0x000fc40003f86270 */
[----:B------:R-:W-:Y:S02]  /*68a0*/  SHF.R.S32.HI R12, RZ, 0x1f, R11 ;  /* 0x0000001fff0c7819 */ /* 0x000fe4000001140b */
[----:B0-----:R-:W-:Y:S02]  /*68b0*/  LEA R46, P0, R36, R44, 0x1 ;  /* 0x0000002c242e7211 */ /* 0x001fe400078008ff */
[----:B------:R-:W-:Y:S02]  /*68c0*/  LEA.HI R12, R12, R11, RZ, 0x4 ;  /* 0x0000000b0c0c7211 */ /* 0x000fe400078f20ff */
[----:B----4-:R-:W-:Y:S02]  /*68d0*/  LEA.HI.X R47, R36, R45, R79, 0x1, P0 ;  /* 0x0000002d242f7211 */ /* 0x010fe400000f0c4f */
[----:B------:R-:W-:-:S04]  /*68e0*/  LEA.HI.SX32 R12, R12, R35, 0x1c ;  /* 0x000000230c0c7211 */ /* 0x000fc800078fe2ff */
[----:B------:R-:W-:Y:S01]  /*68f0*/  SHF.R.S32.HI R11, RZ, 0x1f, R12 ;  /* 0x0000001fff0b7819 */ /* 0x000fe2000001140c */
[----:B------:R-:W-:-:S03]  /*6900*/  IMAD.SHL.U32 R49, R12, 0x8, RZ ;  /* 0x000000080c317824 */ /* 0x000fc600078e00ff */
[----:B------:R-:W-:Y:S02]  /*6910*/  LEA.HI R12, R11, R12, RZ, 0x3 ;  /* 0x0000000c0b0c7211 */ /* 0x000fe400078f18ff */
[----:B------:R-:W-:-:S03]  /*6920*/  ISETP.GE.AND P6, PT, R49, R114, PT ;  /* 0x000000723100720c */ /* 0x000fc60003fc6270 */
[----:B------:R-:W-:-:S05]  /*6930*/  IMAD.SHL.U32 R12, R12, 0x200, RZ ;  /* 0x000002000c0c7824 */ /* 0x000fca00078e00ff */
[----:B------:R-:W-:Y:S02]  /*6940*/  LOP3.LUT R12, R12, 0x7ffff000, RZ, 0xc0, !PT ;  /* 0x7ffff0000c0c7812 */ /* 0x000fe400078ec0ff */
[----:B-----5:R-:W-:-:S03]  /*6950*/  LOP3.LUT R11, R15, 0x38, R49, 0xf8, !PT ;  /* 0x000000380f0b7812 */ /* 0x020fc600078ef831 */
[----:B------:R-:W-:Y:S01]  /*6960*/  @!P6 IMAD.WIDE R48, R49, 0x2, R44 ;  /* 0x000000023130e825 */ /* 0x000fe200078e022c */
[----:B---3--:R-:W-:-:S04]  /*6970*/  LOP3.LUT R11, R11, R14, RZ, 0x3c, !PT ;  /* 0x0000000e0b0b7212 */ /* 0x008fc800078e3cff */
[----:B------:R-:W-:Y:S02]  /*6980*/  IADD3 R13, R11, R12, R13 ;  /* 0x0000000c0b0d7210 */ /* 0x000fe40007ffe00d */
[----:B------:R-:W-:-:S03]  /*6990*/  LEA R11, R202, R0, 0xe ;  /* 0x00000000ca0b7211 */ /* 0x000fc600078e70ff */
[----:B------:R-:W-:Y:S02]  /*69a0*/  IMAD R13, R202, 0x4000, R13 ;  /* 0x00004000ca0d7824 */ /* 0x000fe400078e020d */
[--C-:B------:R-:W-:Y:S02]  /*69b0*/  IMAD R11, R11, 0x2, R18.reuse ;  /* 0x000000020b0b7824 */ /* 0x100fe400078e0212 */
[----:B------:R-:W-:-:S03]  /*69c0*/  IMAD R40, R13, 0x2, R18 ;  /* 0x000000020d287824 */ /* 0x000fc600078e0212 */
[----:B------:R0:W2:Y:S04]  /*69d0*/  LDS.128 R12, [R11+0x20400] ;  /* 0x020400000b0c7984 */ /* 0x0000a80000000c00 */
[----:B------:R-:W3:Y:S01]  /*69e0*/  LDS.128 R40, [R40+0x20400] ;  /* 0x0204000028287984 */ /* 0x000ee20000000c00 */
[----:B------:R-:W-:Y:S05]  /*69f0*/  @P4 BRA `(.L_x_1637) ;  /* 0x0000000400504947 */ /* 0x000fea0003800000 */
[----:B------:R-:W-:Y:S01]  /*6a00*/  SHF.R.U32.HI R54, RZ, 0x10, R69 ;  /* 0x00000010ff367819 */ /* 0x000fe20000011645 */
[----:B---3--:R-:W-:Y:S01]  /*6a10*/  IMAD.MOV.U32 R50, RZ, RZ, R42 ;  /* 0x000000ffff327224 */ /* 0x008fe200078e002a */
[----:B------:R-:W-:Y:S01]  /*6a20*/  SHF.R.U32.HI R52, RZ, 0x10, R61 ;  /* 0x00000010ff347819 */ /* 0x000fe2000001163d */
[--C-:B------:R-:W-:Y:S01]  /*6a30*/  HADD2.F32 R42, -RZ, R41.reuse.H0_H0 ;  /* 0x20000029ff2a7230 */ /* 0x100fe20000004100 */
[----:B------:R-:W-:Y:S01]  /*6a40*/  SHF.R.U64 R74, R62, 0x10, R63 ;  /* 0x000000103e4a7819 */ /* 0x000fe2000000123f */
[----:B------:R-:W-:Y:S01]  /*6a50*/  HADD2.F32 R41, -RZ, R41.H1_H1 ;  /* 0x30000029ff297230 */ /* 0x000fe20000004100 */
[----:B------:R-:W-:Y:S01]  /*6a60*/  SHF.R.U64 R75, R60, 0x10, R61 ;  /* 0x000000103c4b7819 */ /* 0x000fe2000000123d */
[--C-:B0-2---:R-:W-:Y:S01]  /*6a70*/  HADD2.F32 R11, -RZ, R13.reuse.H0_H0 ;  /* 0x2000000dff0b7230 */ /* 0x105fe20000004100 */
[----:B------:R-:W-:Y:S01]  /*6a80*/  SHF.R.U64 R73, R68, 0x10, R69 ;  /* 0x0000001044497819 */ /* 0x000fe20000001245 */
[----:B------:R-:W-:Y:S01]  /*6a90*/  HADD2.F32 R54, -RZ, R54.H0_H0 ;  /* 0x20000036ff367230 */ /* 0x000fe20000004100 */
[--C-:B------:R-:W-:Y:S01]  /*6aa0*/  SHF.R.U64 R69, R70, 0x10, R71.reuse ;  /* 0x0000001046457819 */ /* 0x100fe20000001247 */
[----:B------:R-:W-:Y:S01]  /*6ab0*/  HADD2.F32 R13, -RZ, R13.H1_H1 ;  /* 0x3000000dff0d7230 */ /* 0x000fe20000004100 */
[----:B------:R-:W-:Y:S01]  /*6ac0*/  SHF.R.U32.HI R70, RZ, 0x10, R71 ;  /* 0x00000010ff467819 */ /* 0x000fe20000011647 */
[----:B------:R-:W-:-:S02]  /*6ad0*/  HADD2.F32 R53, -RZ, R122.H1_H1 ;  /* 0x3000007aff357230 */ /* 0x000fc40000004100 */
[-C--:B------:R-:W-:Y:S01]  /*6ae0*/  FMUL.FTZ R62, R41, R54.reuse ;  /* 0x00000036293e7220 */ /* 0x080fe20000410000 */
[----:B------:R-:W-:Y:S02]  /*6af0*/  HADD2.F32 R52, -RZ, R52.H0_H0 ;  /* 0x20000034ff347230 */ /* 0x000fe40000004100 */
[----:B------:R-:W-:Y:S01]  /*6b00*/  FMUL.FTZ R54, R13, R54 ;  /* 0x000000360d367220 */ /* 0x000fe20000410000 */
[----:B------:R-:W-:Y:S02]  /*6b10*/  HADD2.F32 R51, -RZ, R120.H1_H1 ;  /* 0x30000078ff337230 */ /* 0x000fe40000004100 */
[-C--:B------:R-:W-:Y:S01]  /*6b20*/  FMUL.FTZ R60, R42, R53.reuse ;  /* 0x000000352a3c7220 */ /* 0x080fe20000410000 */
[----:B------:R-:W-:Y:S01]  /*6b30*/  FMUL.FTZ R55, R11, R53 ;  /* 0x000000350b377220 */ /* 0x000fe20000410000 */
[-C--:B------:R-:W-:Y:S01]  /*6b40*/  FFMA.FTZ R62, R13, R52.reuse, -R62 ;  /* 0x000000340d3e7223 */ /* 0x080fe2000001083e */
[----:B------:R-:W-:Y:S01]  /*6b50*/  FFMA.FTZ R68, R41, R52, R54 ;  /* 0x0000003429447223 */ /* 0x000fe20000010036 */
[----:B------:R-:W-:Y:S01]  /*6b60*/  FFMA.FTZ R53, R11, R51, -R60 ;  /* 0x000000330b357223 */ /* 0x000fe2000001083c */
[----:B------:R-:W-:-:S02]  /*6b70*/  HADD2.F32 R54, -RZ, R121.H1_H1 ;  /* 0x30000079ff367230 */ /* 0x000fc40000004100 */
[----:B------:R-:W-:Y:S01]  /*6b80*/  FFMA.FTZ R55, R42, R51, R55 ;  /* 0x000000332a377223 */ /* 0x000fe20000010037 */
[----:B------:R-:W-:Y:S01]  /*6b90*/  HADD2.F32 R13, -RZ, R43.H0_H0 ;  /* 0x2000002bff0d7230 */ /* 0x000fe20000004100 */
[----:B------:R-:W-:Y:S01]  /*6ba0*/  SHF.R.U32.HI R63, RZ, 0x10, R63 ;  /* 0x00000010ff3f7819 */ /* 0x000fe2000001163f */
[----:B------:R-:W-:Y:S02]  /*6bb0*/  HADD2.F32 R11, -RZ, R15.H0_H0 ;  /* 0x2000000fff0b7230 */ /* 0x000fe40000004100 */
[----:B------:R-:W-:Y:S02]  /*6bc0*/  HADD2.F32 R60, -RZ, R70.H0_H0 ;  /* 0x20000046ff3c7230 */ /* 0x000fe40000004100 */
[-C--:B------:R-:W-:Y:S01]  /*6bd0*/  FMUL.FTZ R70, R13, R54.reuse ;  /* 0x000000360d467220 */ /* 0x080fe20000410000 */
[----:B------:R-:W-:Y:S02]  /*6be0*/  HADD2.F32 R42, -RZ, R119.H1_H1 ;  /* 0x30000077ff2a7230 */ /* 0x000fe40000004100 */
[----:B------:R-:W-:Y:S01]  /*6bf0*/  FMUL.FTZ R54, R11, R54 ;  /* 0x000000360b367220 */ /* 0x000fe20000410000 */
[----:B------:R-:W-:Y:S01]  /*6c00*/  HADD2.F32 R43, -RZ, R43.H1_H1 ;  /* 0x3000002bff2b7230 */ /* 0x000fe20000004100 */
[----:B------:R-:W-:Y:S01]  /*6c10*/  F2FP.F16.F32.PACK_AB R55, R68, R55 ;  /* 0x000000374437723e */ /* 0x000fe200000000ff */
[----:B------:R-:W-:-:S02]  /*6c20*/  HADD2.F32 R15, -RZ, R15.H1_H1 ;  /* 0x3000000fff0f7230 */ /* 0x000fc40000004100 */
[----:B------:R-:W-:Y:S01]  /*6c30*/  FFMA.FTZ R54, R13, R42, R54 ;  /* 0x0000002a0d367223 */ /* 0x000fe20000010036 */
[----:B------:R-:W-:Y:S02]  /*6c40*/  HADD2.F32 R52, -RZ, R63.H0_H0 ;  /* 0x2000003fff347230 */ /* 0x000fe40000004100 */
[----:B------:R-:W-:Y:S01]  /*6c50*/  FMUL.FTZ R72, R43, R60 ;  /* 0x0000003c2b487220 */ /* 0x000fe20000410000 */
[----:B------:R-:W-:Y:S01]  /*6c60*/  FFMA.FTZ R70, R11, R42, -R70 ;  /* 0x0000002a0b467223 */ /* 0x000fe20000010846 */
[----:B------:R-:W-:Y:S02]  /*6c70*/  HADD2.F32 R13, -RZ, R40.H0_H0 ;  /* 0x20000028ff0d7230 */ /* 0x000fe40000004100 */
[C---:B------:R-:W-:Y:S01]  /*6c80*/  FMUL.FTZ R60, R15.reuse, R60 ;  /* 0x0000003c0f3c7220 */ /* 0x040fe20000410000 */
[----:B------:R-:W-:Y:S02]  /*6c90*/  HADD2.F32 R41, -RZ, R73.H0_H0 ;  /* 0x20000049ff297230 */ /* 0x000fe40000004100 */
[----:B------:R-:W-:Y:S01]  /*6ca0*/  FFMA.FTZ R61, R15, R52, -R72 ;  /* 0x000000340f3d7223 */ /* 0x000fe20000010848 */
[----:B------:R-:W-:-:S02]  /*6cb0*/  HADD2.F32 R11, -RZ, R12.H0_H0 ;  /* 0x2000000cff0b7230 */ /* 0x000fc40000004100 */
[----:B------:R-:W-:Y:S01]  /*6cc0*/  FFMA.FTZ R63, R43, R52, R60 ;  /* 0x000000342b3f7223 */ /* 0x000fe2000001003c */
[----:B------:R-:W-:Y:S02]  /*6cd0*/  HADD2.F32 R40, -RZ, R40.H1_H1 ;  /* 0x30000028ff287230 */ /* 0x000fe40000004100 */
[----:B------:R-:W-:Y:S02]  /*6ce0*/  HADD2.F32 R122, -RZ, R122.H0_H0 ;  /* 0x2000007aff7a7230 */ /* 0x000fe40000004100 */
[----:B------:R-:W-:Y:S02]  /*6cf0*/  HADD2.F32 R12, -RZ, R12.H1_H1 ;  /* 0x3000000cff0c7230 */ /* 0x000fe40000004100 */
[----:B------:R-:W-:Y:S01]  /*6d00*/  FMUL.FTZ R43, R40, R41 ;  /* 0x00000029282b7220 */ /* 0x000fe20000410000 */
[----:B------:R-:W-:Y:S02]  /*6d10*/  HADD2.F32 R15, -RZ, R75.H0_H0 ;  /* 0x2000004bff0f7230 */ /* 0x000fe40000004100 */
[----:B------:R-:W-:Y:S01]  /*6d20*/  FMUL.FTZ R42, R13, R122 ;  /* 0x0000007a0d2a7220 */ /* 0x000fe20000410000 */
[----:B------:R-:W-:-:S02]  /*6d30*/  HADD2.F32 R120, -RZ, R120.H0_H0 ;  /* 0x20000078ff787230 */ /* 0x000fc40000004100 */
[C---:B------:R-:W-:Y:S01]  /*6d40*/  FMUL.FTZ R41, R12.reuse, R41 ;  /* 0x000000290c297220 */ /* 0x040fe20000410000 */
[C---:B------:R-:W-:Y:S01]  /*6d50*/  FMUL.FTZ R122, R11.reuse, R122 ;  /* 0x0000007a0b7a7220 */ /* 0x040fe20000410000 */
[-C--:B------:R-:W-:Y:S01]  /*6d60*/  FFMA.FTZ R43, R12, R15.reuse, -R43 ;  /* 0x0000000f0c2b7223 */ /* 0x080fe2000001082b */
[----:B------:R-:W-:Y:S02]  /*6d70*/  HADD2.F32 R12, -RZ, R50.H0_H0 ;  /* 0x20000032ff0c7230 */ /* 0x000fe40000004100 */
[-C--:B------:R-:W-:Y:S01]  /*6d80*/  FFMA.FTZ R42, R11, R120.reuse, -R42 ;  /* 0x000000780b2a7223 */ /* 0x080fe2000001082a */
[----:B------:R-:W-:Y:S01]  /*6d90*/  FFMA.FTZ R41, R40, R15, R41 ;  /* 0x0000000f28297223 */ /* 0x000fe20000010029 */
[----:B------:R-:W-:Y:S02]  /*6da0*/  HADD2.F32 R121, -RZ, R121.H0_H0 ;  /* 0x20000079ff797230 */ /* 0x000fe40000004100 */
[----:B------:R-:W-:Y:S01]  /*6db0*/  FFMA.FTZ R122, R13, R120, R122 ;  /* 0x000000780d7a7223 */ /* 0x000fe2000001007a */
[----:B------:R-:W-:Y:S01]  /*6dc0*/  HADD2.F32 R15, -RZ, R69.H0_H0 ;  /* 0x20000045ff0f7230 */ /* 0x000fe20000004100 */
[----:B------:R-:W-:Y:S01]  /*6dd0*/  F2FP.F16.F32.PACK_AB R63, R63, R54 ;  /* 0x000000363f3f723e */ /* 0x000fe200000000ff */
[----:B------:R-:W-:-:S02]  /*6de0*/  HADD2.F32 R11, -RZ, R14.H0_H0 ;  /* 0x2000000eff0b7230 */ /* 0x000fc40000004100 */
[-C--:B------:R-:W-:Y:S01]  /*6df0*/  FMUL.FTZ R40, R12, R121.reuse ;  /* 0x000000790c287220 */ /* 0x080fe20000410000 */
        /* <DEDUP_REMOVED lines=8> */
[----:B------:R-:W-:-:S02]  /*6e80*/  IMAD.MOV.U32 R41, RZ, RZ, R55 ;  /* 0x000000ffff297224 */ /* 0x000fc400078e0037 */
[-C--:B------:R-:W-:Y:S01]  /*6e90*/  FFMA.FTZ R40, R11, R119.reuse, -R40 ;  /* 0x000000770b287223 */ /* 0x080fe20000010828 */
[----:B------:R-:W-:Y:S01]  /*6ea0*/  FFMA.FTZ R121, R12, R119, R121 ;  /* 0x000000770c797223 */ /* 0x000fe20000010079 */
[-C--:B------:R-:W-:Y:S01]  /*6eb0*/  FFMA.FTZ R51, R14, R13.reuse, -R51 ;  /* 0x0000000d0e337223 */ /* 0x080fe20000010833 */
[----:B------:R-:W-:Y:S01]  /*6ec0*/  FFMA.FTZ R50, R50, R13, R15 ;  /* 0x0000000d32327223 */ /* 0x000fe2000001000f */
[----:B------:R-:W-:Y:S01]  /*6ed0*/  F2FP.F16.F32.PACK_AB R12, R43, R42 ;  /* 0x0000002a2b0c723e */ /* 0x000fe200000000ff */
[----:B------:R-:W-:Y:S01]  /*6ee0*/  IMAD.MOV.U32 R43, RZ, RZ, R63 ;  /* 0x000000ffff2b7224 */ /* 0x000fe200078e003f */
[----:B------:R-:W-:Y:S02]  /*6ef0*/  F2FP.F16.F32.PACK_AB R13, R62, R53 ;  /* 0x000000353e0d723e */ /* 0x000fe400000000ff */
[----:B------:R-:W-:Y:S02]  /*6f00*/  F2FP.F16.F32.PACK_AB R14, R51, R40 ;  /* 0x00000028330e723e */ /* 0x000fe400000000ff */
[----:B------:R-:W-:-:S02]  /*6f10*/  F2FP.F16.F32.PACK_AB R15, R61, R70 ;  /* 0x000000463d0f723e */ /* 0x000fc400000000ff */
[----:B------:R-:W-:Y:S02]  /*6f20*/  F2FP.F16.F32.PACK_AB R42, R50, R121 ;  /* 0x00000079322a723e */ /* 0x000fe400000000ff */
[----:B------:R-:W-:-:S07]  /*6f30*/  MOV R40, R54 ;  /* 0x0000003600287202 */ /* 0x000fce0000000f00 */
.L_x_1637:
[----:B------:R-:W-:Y:S05]  /*6f40*/  BSYNC B2 ;  /* 0x0000000000027941 */ /* 0x000fea0003800000 */
.L_x_1636:
[----:B--2---:R2:W-:Y:S04]  /*6f50*/  ST.E.128 desc[UR60][R46.64], R12 ;  /* 0x0000000c2e007985 */ /* 0x0045e8000c101d3c */
[----:B---3--:R2:W-:Y:S02]  /*6f60*/  @!P6 ST.E.128 desc[UR60][R48.64], R40 ;  /* 0x000000283000e985 */ /* 0x0085e4000c101d3c */
.L_x_1635:
[----:B------:R-:W-:Y:S05]  /*6f70*/  BSYNC B1 ;  /* 0x0000000000017941 */ /* 0x000fea0003800000 */
.L_x_1634:
[----:B------:R-:W-:-:S13]  /*6f80*/  ISETP.NE.AND P0, PT, R76, RZ, PT ;  /* 0x000000ff4c00720c */ /* 0x000fda0003f05270 */
[----:B------:R-:W-:Y:S05]  /*6f90*/  @!P0 BRA `(.L_x_1602) ;  /* 0x0000000c004c8947 */ /* 0x000fea0003800000 */
[----:B--2---:R-:W2:Y:S04]  /*6fa0*/  LDL R12, [R1+0x50] ;  /* 0x00005000010c7983 */ /* 0x004ea80000100800 */
[----:B------:R-:W5:Y:S04]  /*6fb0*/  LDL R15, [R1+0xa4] ;  /* 0x0000a400010f7983 */ /* 0x000f680000100800 */
[----:B------:R-:W3:Y:S01]  /*6fc0*/  LDL R14, [R1+0x58] ;  /* 0x00005800010e7983 */ /* 0x000ee20000100800 */
[----:B------:R-:W-:Y:S01]  /*6fd0*/  SEL R116, R93, R116, !P1 ;  /* 0x000000745d747207 */ /* 0x000fe20004800000 */
[----:B------:R-:W-:Y:S01]  /*6fe0*/  BSSY B1, `(.L_x_1638) ;  /* 0x000006c000017945 */ /* 0x000fe20003800000 */
[----:B------:R-:W-:-:S02]  /*6ff0*/  ISETP.GE.AND P4, PT, R205, R104, PT ;  /* 0x00000068cd00720c */ /* 0x000fc40003f86270 */
[----:B0-----:R-:W-:Y:S02]  /*7000*/  SHF.R.S32.HI R11, RZ, 0x1f, R116 ;  /* 0x0000001fff0b7819 */ /* 0x001fe40000011474 */
[----:B------:R-:W-:Y:S02]  /*7010*/  LEA R46, P0, R39, R44, 0x1 ;  /* 0x0000002c272e7211 */ /* 0x000fe400078008ff */
[----:B------:R-:W-:Y:S02]  /*7020*/  LEA.HI R116, R11, R116, RZ, 0x4 ;  /* 0x000000740b747211 */ /* 0x000fe400078f20ff */
[----:B----4-:R-:W-:Y:S02]  /*7030*/  LEA.HI.X R47, R39, R45, R88, 0x1, P0 ;  /* 0x0000002d272f7211 */ /* 0x010fe400000f0c58 */
[----:B------:R-:W-:-:S04]  /*7040*/  LEA.HI.SX32 R116, R116, R37, 0x1c ;  /* 0x0000002574747211 */ /* 0x000fc800078fe2ff */
[----:B------:R-:W-:Y:S01]  /*7050*/  SHF.R.S32.HI R13, RZ, 0x1f, R116 ;  /* 0x0000001fff0d7819 */ /* 0x000fe20000011474 */
[----:B------:R-:W-:-:S03]  /*7060*/  IMAD.SHL.U32 R11, R116, 0x8, RZ ;  /* 0x00000008740b7824 */ /* 0x000fc600078e00ff */
[----:B------:R-:W-:-:S05]  /*7070*/  LEA.HI R13, R13, R116, RZ, 0x3 ;  /* 0x000000740d0d7211 */ /* 0x000fca00078f18ff */
[----:B------:R-:W-:-:S05]  /*7080*/  IMAD.SHL.U32 R13, R13, 0x200, RZ ;  /* 0x000002000d0d7824 */ /* 0x000fca00078e00ff */
[----:B------:R-:W-:Y:S02]  /*7090*/  LOP3.LUT R13, R13, 0x7ffff000, RZ, 0xc0, !PT ;  /* 0x7ffff0000d0d7812 */ /* 0x000fe400078ec0ff */
[----:B--2---:R-:W-:-:S04]  /*70a0*/  LOP3.LUT R12, R12, 0x38, R11, 0xf8, !PT ;  /* 0x000000380c0c7812 */ /* 0x004fc800078ef80b */
[----:B-----5:R-:W-:-:S04]  /*70b0*/  LOP3.LUT R12, R12, R15, RZ, 0x3c, !PT ;  /* 0x0000000f0c0c7212 */ /* 0x020fc800078e3cff */
[----:B---3--:R-:W-:Y:S02]  /*70c0*/  IADD3 R15, R12, R13, R14 ;  /* 0x0000000d0c0f7210 */ /* 0x008fe40007ffe00e */
[----:B------:R-:W-:-:S03]  /*70d0*/  LEA R13, R202, R5, 0xe ;  /* 0x00000005ca0d7211 */ /* 0x000fc600078e70ff */
[----:B------:R-:W-:Y:S02]  /*70e0*/  IMAD R15, R202, 0x4000, R15 ;  /* 0x00004000ca0f7824 */ /* 0x000fe400078e020f */
[--C-:B------:R-:W-:Y:S02]  /*70f0*/  IMAD R13, R13, 0x2, R18.reuse ;  /* 0x000000020d0d7824 */ /* 0x100fe400078e0212 */
[----:B------:R-:W-:-:S04]  /*7100*/  IMAD R40, R15, 0x2, R18 ;  /* 0x000000020f287824 */ /* 0x000fc800078e0212 */
[----:B------:R-:W0:Y:S04]  /*7110*/  LDS.128 R12, [R13+0x20400] ;  /* 0x020400000d0c7984 */ /* 0x000e280000000c00 */
[----:B------:R-:W2:Y:S01]  /*7120*/  LDS.128 R40, [R40+0x20400] ;  /* 0x0204000028287984 */ /* 0x000ea20000000c00 */
[----:B------:R-:W-:Y:S05]  /*7130*/  @P4 BRA `(.L_x_1639) ;  /* 0x0000000400584947 */ /* 0x000fea0003800000 */
[----:B------:R-:W-:Y:S01]  /*7140*/  SHF.R.U32.HI R52, RZ, 0x10, R65 ;  /* 0x00000010ff347819 */ /* 0x000fe20000011641 */
[----:B--2---:R-:W-:Y:S01]  /*7150*/  IMAD.MOV.U32 R48, RZ, RZ, R40 ;  /* 0x000000ffff307224 */ /* 0x004fe200078e0028 */
[----:B0-----:R-:W-:Y:S01]  /*7160*/  MOV R40, R14 ;  /* 0x0000000e00287202 */ /* 0x001fe20000000f00 */
[----:B------:R-:W-:Y:S01]  /*7170*/  IMAD.MOV.U32 R49, RZ, RZ, R42 ;  /* 0x000000ffff317224 */ /* 0x000fe200078e002a */
[--C-:B------:R-:W-:Y:S01]  /*7180*/  SHF.R.U32.HI R50, RZ, 0x10, R57.reuse ;  /* 0x00000010ff327819 */ /* 0x100fe20000011639 */
[--C-:B------:R-:W-:Y:S01]  /*7190*/  HADD2.F32 R42, -RZ, R41.reuse.H0_H0 ;  /* 0x20000029ff2a7230 */ /* 0x100fe20000004100 */
[----:B------:R-:W-:Y:S01]  /*71a0*/  SHF.R.U64 R68, R56, 0x10, R57 ;  /* 0x0000001038447819 */ /* 0x000fe20000001239 */
[----:B------:R-:W-:Y:S01]  /*71b0*/  HADD2.F32 R41, -RZ, R41.H1_H1 ;  /* 0x30000029ff297230 */ /* 0x000fe20000004100 */
[----:B------:R-:W-:Y:S01]  /*71c0*/  SHF.R.U64 R63, R58, 0x10, R59 ;  /* 0x000000103a3f7819 */ /* 0x000fe2000000123b */
[--C-:B------:R-:W-:Y:S01]  /*71d0*/  HADD2.F32 R14, -RZ, R13.reuse.H0_H0 ;  /* 0x2000000dff0e7230 */ /* 0x100fe20000004100 */
[----:B------:R-:W-:Y:S01]  /*71e0*/  SHF.R.U64 R57, R66, 0x10, R67 ;  /* 0x0000001042397819 */ /* 0x000fe20000001243 */
[----:B------:R-:W-:Y:S01]  /*71f0*/  HADD2.F32 R52, -RZ, R52.H0_H0 ;  /* 0x20000034ff347230 */ /* 0x000fe20000004100 */
[----:B------:R-:W-:Y:S01]  /*7200*/  SHF.R.U32.HI R58, RZ, 0x10, R59 ;  /* 0x00000010ff3a7819 */ /* 0x000fe2000001163b */
[----:B------:R-:W-:Y:S01]  /*7210*/  HADD2.F32 R13, -RZ, R13.H1_H1 ;  /* 0x3000000dff0d7230 */ /* 0x000fe20000004100 */
[----:B------:R-:W-:Y:S01]  /*7220*/  SHF.R.U32.HI R66, RZ, 0x10, R67 ;  /* 0x00000010ff427819 */ /* 0x000fe20000011643 */
        /* <DEDUP_REMOVED lines=14> */
[----:B------:R-:W-:Y:S02]  /*7310*/  HADD2.F32 R14, -RZ, R43.H0_H0 ;  /* 0x2000002bff0e7230 */ /* 0x000fe40000004100 */
[----:B------:R-:W-:Y:S02]  /*7320*/  HADD2.F32 R41, -RZ, R113.H1_H1 ;  /* 0x30000071ff297230 */ /* 0x000fe40000004100 */
[----:B------:R-:W-:Y:S01]  /*7330*/  FMUL.FTZ R51, R13, R50 ;  /* 0x000000320d337220 */ /* 0x000fe20000410000 */
[----:B------:R-:W-:Y:S01]  /*7340*/  HADD2.F32 R43, -RZ, R43.H1_H1 ;  /* 0x3000002bff2b7230 */ /* 0x000fe20000004100 */
[----:B------:R-:W-:Y:S01]  /*7350*/  F2FP.F16.F32.PACK_AB R53, R56, R53 ;  /* 0x000000353835723e */ /* 0x000fe200000000ff */
[----:B------:R-:W-:-:S02]  /*7360*/  HADD2.F32 R52, -RZ, R66.H0_H0 ;  /* 0x20000042ff347230 */ /* 0x000fc40000004100 */
[CC--:B------:R-:W-:Y:S01]  /*7370*/  FFMA.FTZ R59, R14.reuse, R41.reuse, R51 ;  /* 0x000000290e3b7223 */ /* 0x0c0fe20000010033 */
[----:B------:R-:W-:Y:S02]  /*7380*/  HADD2.F32 R42, -RZ, R58.H0_H0 ;  /* 0x2000003aff2a7230 */ /* 0x000fe40000004100 */
[----:B------:R-:W-:Y:S01]  /*7390*/  FMUL.FTZ R58, R14, R50 ;  /* 0x000000320e3a7220 */ /* 0x000fe20000410000 */
[----:B------:R-:W-:Y:S02]  /*73a0*/  HADD2.F32 R15, -RZ, R15.H1_H1 ;  /* 0x3000000fff0f7230 */ /* 0x000fe40000004100 */
[----:B------:R-:W-:Y:S01]  /*73b0*/  FMUL.FTZ R50, R43, R52 ;  /* 0x000000342b327220 */ /* 0x000fe20000410000 */
[----:B------:R-:W-:Y:S02]  /*73c0*/  HADD2.F32 R14, -RZ, R48.H0_H0 ;  /* 0x20000030ff0e7230 */ /* 0x000fe40000004100 */
[----:B------:R-:W-:Y:S01]  /*73d0*/  FFMA.FTZ R58, R13, R41, -R58 ;  /* 0x000000290d3a7223 */ /* 0x000fe2000001083a */
[----:B------:R-:W-:-:S02]  /*73e0*/  HADD2.F32 R118, -RZ, R118.H0_H0 ;  /* 0x20000076ff767230 */ /* 0x000fc40000004100 */
[C---:B------:R-:W-:Y:S01]  /*73f0*/  FMUL.FTZ R52, R15.reuse, R52 ;  /* 0x000000340f347220 */ /* 0x040fe20000410000 */
[----:B------:R-:W-:Y:S02]  /*7400*/  HADD2.F32 R41, -RZ, R62.H0_H0 ;  /* 0x2000003eff297230 */ /* 0x000fe40000004100 */
[-C--:B------:R-:W-:Y:S01]  /*7410*/  FFMA.FTZ R61, R15, R42.reuse, -R50 ;  /* 0x0000002a0f3d7223 */ /* 0x080fe20000010832 */
[----:B------:R-:W-:Y:S02]  /*7420*/  HADD2.F32 R13, -RZ, R12.H0_H0 ;  /* 0x2000000cff0d7230 */ /* 0x000fe40000004100 */
[----:B------:R-:W-:Y:S01]  /*7430*/  FFMA.FTZ R60, R43, R42, R52 ;  /* 0x0000002a2b3c7223 */ /* 0x000fe20000010034 */
[----:B------:R-:W-:Y:S02]  /*7440*/  HADD2.F32 R48, -RZ, R48.H1_H1 ;  /* 0x30000030ff307230 */ /* 0x000fe40000004100 */
[----:B------:R-:W-:Y:S01]  /*7450*/  FMUL.FTZ R42, R14, R118 ;  /* 0x000000760e2a7220 */ /* 0x000fe20000410000 */
[----:B------:R-:W-:-:S02]  /*7460*/  HADD2.F32 R12, -RZ, R12.H1_H1 ;  /* 0x3000000cff0c7230 */ /* 0x000fc40000004100 */
[C---:B------:R-:W-:Y:S01]  /*7470*/  FMUL.FTZ R43, R13.reuse, R118 ;  /* 0x000000760d2b7220 */ /* 0x040fe20000410000 */
[----:B------:R-:W-:Y:S02]  /*7480*/  HADD2.F32 R115, -RZ, R115.H0_H0 ;  /* 0x20000073ff737230 */ /* 0x000fe40000004100 */
[-C--:B------:R-:W-:Y:S01]  /*7490*/  FMUL.FTZ R51, R48, R41.reuse ;  /* 0x0000002930337220 */ /* 0x080fe20000410000 */
[----:B------:R-:W-:Y:S02]  /*74a0*/  HADD2.F32 R15, -RZ, R68.H0_H0 ;  /* 0x20000044ff0f7230 */ /* 0x000fe40000004100 */
[----:B------:R-:W-:Y:S01]  /*74b0*/  FMUL.FTZ R41, R12, R41 ;  /* 0x000000290c297220 */ /* 0x000fe20000410000 */
[----:B------:R-:W-:Y:S02]  /*74c0*/  HADD2.F32 R117, -RZ, R117.H0_H0 ;  /* 0x20000075ff757230 */ /* 0x000fe40000004100 */
[----:B------:R-:W-:Y:S01]  /*74d0*/  FFMA.FTZ R42, R13, R115, -R42 ;  /* 0x000000730d2a7223 */ /* 0x000fe2000001082a */
[----:B------:R-:W-:-:S02]  /*74e0*/  HADD2.F32 R13, -RZ, R49.H0_H0 ;  /* 0x20000031ff0d7230 */ /* 0x000fc40000004100 */
[-C--:B------:R-:W-:Y:S01]  /*74f0*/  FFMA.FTZ R51, R12, R15.reuse, -R51 ;  /* 0x0000000f0c337223 */ /* 0x080fe20000010833 */
[----:B------:R-:W-:Y:S01]  /*7500*/  FFMA.FTZ R48, R48, R15, R41 ;  /* 0x0000000f30307223 */ /* 0x000fe20000010029 */
[--C-:B------:R-:W-:Y:S02]  /*7510*/  HADD2.F32 R12, -RZ, R40.reuse.H0_H0 ;  /* 0x20000028ff0c7230 */ /* 0x100fe40000004100 */
[----:B------:R-:W-:Y:S01]  /*7520*/  FFMA.FTZ R43, R14, R115, R43 ;  /* 0x000000730e2b7223 */ /* 0x000fe2000001002b */
[----:B------:R-:W-:Y:S02]  /*7530*/  HADD2.F32 R15, -RZ, R57.H0_H0 ;  /* 0x20000039ff0f7230 */ /* 0x000fe40000004100 */
[-C--:B------:R-:W-:Y:S01]  /*7540*/  FMUL.FTZ R41, R13, R117.reuse ;  /* 0x000000750d297220 */ /* 0x080fe20000410000 */
[----:B------:R-:W-:Y:S02]  /*7550*/  HADD2.F32 R49, -RZ, R49.H1_H1 ;  /* 0x30000031ff317230 */ /* 0x000fe40000004100 */
[----:B------:R-:W-:Y:S01]  /*7560*/  FMUL.FTZ R50, R12, R117 ;  /* 0x000000750c327220 */ /* 0x000fe20000410000 */
[----:B------:R-:W-:Y:S01]  /*7570*/  HADD2.F32 R40, -RZ, R40.H1_H1 ;  /* 0x30000028ff287230 */ /* 0x000fe20000004100 */
[----:B------:R-:W-:Y:S01]  /*7580*/  F2FP.F16.F32.PACK_AB R59, R60, R59 ;  /* 0x0000003b3c3b723e */ /* 0x000fe200000000ff */
[----:B------:R-:W-:-:S02]  /*7590*/  HADD2.F32 R113, -RZ, R113.H0_H0 ;  /* 0x20000071ff717230 */ /* 0x000fc40000004100 */
        /* <DEDUP_REMOVED lines=8> */
[----:B------:R-:W-:Y:S01]  /*7620*/  F2FP.F16.F32.PACK_AB R52, R48, R43 ;  /* 0x0000002b3034723e */ /* 0x000fe200000000ff */
[----:B------:R-:W-:Y:S01]  /*7630*/  IMAD.MOV.U32 R43, RZ, RZ, R59 ;  /* 0x000000ffff2b7224 */ /* 0x000fe200078e003b */
[----:B------:R-:W-:-:S02]  /*7640*/  F2FP.F16.F32.PACK_AB R12, R51, R42 ;  /* 0x0000002a330c723e */ /* 0x000fc400000000ff */
[----:B------:R-:W-:Y:S01]  /*7650*/  F2FP.F16.F32.PACK_AB R14, R40, R41 ;  /* 0x00000029280e723e */ /* 0x000fe200000000ff */
[----:B------:R-:W-:Y:S01]  /*7660*/  IMAD.MOV.U32 R40, RZ, RZ, R52 ;  /* 0x000000ffff287224 */ /* 0x000fe200078e0034 */
[----:B------:R-:W-:Y:S01]  /*7670*/  F2FP.F16.F32.PACK_AB R13, R54, R55 ;  /* 0x00000037360d723e */ /* 0x000fe200000000ff */
[----:B------:R-:W-:Y:S01]  /*7680*/  IMAD.MOV.U32 R41, RZ, RZ, R53 ;  /* 0x000000ffff297224 */ /* 0x000fe200078e0035 */
[----:B------:R-:W-:-:S07]  /*7690*/  F2FP.F16.F32.PACK_AB R42, R49, R50 ;  /* 0x00000032312a723e */ /* 0x000fce00000000ff */
.L_x_1639:
[----:B------:R-:W-:Y:S05]  /*76a0*/  BSYNC B1 ;  /* 0x0000000000017941 */ /* 0x000fea0003800000 */
.L_x_1638:
[----:B0-----:R0:W-:Y:S01]  /*76b0*/  ST.E.128 desc[UR60][R46.64], R12 ;  /* 0x0000000c2e007985 */ /* 0x0011e2000c101d3c */
[----:B------:R-:W-:-:S13]  /*76c0*/  ISETP.GE.AND P0, PT, R11, R114, PT ;  /* 0x000000720b00720c */ /* 0x000fda0003f06270 */
[----:B------:R-:W-:Y:S05]  /*76d0*/  @P0 BRA `(.L_x_1602) ;  /* 0x00000004007c0947 */ /* 0x000fea0003800000 */
[----:B------:R-:W-:-:S05]  /*76e0*/  IMAD.WIDE R44, R11, 0x2, R44 ;  /* 0x000000020b2c7825 */ /* 0x000fca00078e022c */
[----:B--2---:R2:W-:Y:S01]  /*76f0*/  ST.E.128 desc[UR60][R44.64], R40 ;  /* 0x000000282c007985 */ /* 0x0045e2000c101d3c */
[----:B------:R-:W-:Y:S05]  /*7700*/  BRA `(.L_x_1602) ;  /* 0x0000000400707947 */ /* 0x000fea0003800000 */
.L_x_1575:
[----:B------:R-:W-:-:S13]  /*7710*/  ISETP.NE.AND P5, PT, R225, 0x3, PT ;  /* 0x00000003e100780c */ /* 0x000fda0003fa5270 */
[----:B------:R-:W-:Y:S05]  /*7720*/  @!P5 BRA `(.L_x_1640) ;  /* 0x000000000004d947 */ /* 0x000fea0003800000 */
[----:B------:R-:W-:Y:S01]  /*7730*/  BPT.TRAP 0x1 ;  /* 0x000000040000795c */ /* 0x000fe20000300000 */
.L_x_1640:
[----:B------:R-:W2:Y:S01]  /*7740*/  LDL R11, [R1+0x40] ;  /* 0x00004000010b7983 */ /* 0x000ea20000100800 */
[----:B------:R-:W-:Y:S01]  /*7750*/  LEA R89, R202, R18, 0x3 ;  /* 0x00000012ca597211 */ /* 0x000fe200078e18ff */
[----:B------:R-:W-:Y:S01]  /*7760*/  BSSY B1, `(.L_x_1641) ;  /* 0x0000005000017945 */ /* 0x000fe20003800000 */
[----:B------:R-:W-:Y:S02]  /*7770*/  SHF.R.S32.HI R99, RZ, 0x1f, R100 ;  /* 0x0000001fff637819 */ /* 0x000fe40000011464 */
[----:B--2---:R-:W-:-:S04]  /*7780*/  SHF.L.U32 R103, R11, 0x1f, RZ ;  /* 0x0000001f0b677819 */ /* 0x004fc800000006ff */
[----:B------:R-:W0:Y:S02]  /*7790*/  SYNCS.PHASECHK.TRANS64.TRYWAIT P0, [R89+URZ+0x30890], R103 ;  /* 0x03089067590075a7 */ /* 0x000e24000800017f */
[----:B0-----:R-:W-:Y:S05]  /*77a0*/  @!P0 BRA `(.L_x_1642) ;  /* 0x0000021800208947 */ /* 0x001fea0003800000 */
.L_x_2023:
[----:B------:R-:W-:Y:S05]  /*77b0*/  BSYNC B1 ;  /* 0x0000000000017941 */ /* 0x000fea0003800000 */
.L_x_1641:
[----:B------:R-:W2:Y:S01]  /*77c0*/  LDL R40, [R1+0xc] ;  /* 0x00000c0001287983 */ /* 0x000ea20000100800 */
        /* <DEDUP_REMOVED lines=22> */
[----:B--2---:R-:W-:-:S05]  /*7930*/  IMAD.IADD R50, R97, 0x1, -R40 ;  /* 0x0000000161327824 */ /* 0x004fca00078e0a28 */
[----:B------:R-:W-:Y:S01]  /*7940*/  ISETP.GE.AND P0, PT, R50, 0x1, PT ;  /* 0x000000013200780c */ /* 0x000fe20003f06270 */
[----:B------:R-:W-:-:S12]  /*7950*/  BRA.DIV UR4, `(.L_x_1643) ;  /* 0x0000021604c87947 */ /* 0x000fd8000b800000 */
[----:B------:R1:W2:Y:S04]  /*7960*/  SHFL.IDX PT, R40, R43, RZ, 0x181f ;  /* 0x00181fff2b287589 */ /* 0x0002a800000e0000 */
[----:B------:R1:W3:Y:S02]  /*7970*/  SHFL.IDX PT, R42, R41, RZ, 0x181f ;  /* 0x00181fff292a7589 */ /* 0x0002e400000e0000 */
.L_x_2027:
[----:B------:R-:W-:Y:S04]  /*7980*/  BSSY B1, `(.L_x_1644) ;  /* 0x0000018000017945 */ /* 0x000fe80003800000 */
[----:B------:R-:W-:Y:S05]  /*7990*/  @!P0 BRA `(.L_x_1645) ;  /* 0x0000000000588947 */ /* 0x000fea0003800000 */
[----:B------:R-:W4:Y:S01]  /*79a0*/  LDL R11, [R1] ;  /* 0x00000000010b7983 */ /* 0x000f220000100800 */
[----:B------:R-:W-:Y:S02]  /*79b0*/  ULDC UR4, c[0x0][0x2f4] ;  /* 0x0000bd0000047ab9 */ /* 0x000fe40000000800 */
[----:B------:R-:W-:Y:S02]  /*79c0*/  ISETP.GE.AND P4, PT, R16, UR4, PT ;  /* 0x0000000410007c0c */ /* 0x000fe4000bf86270 */
[----:B------:R-:W-:-:S11]  /*79d0*/  ISETP.GE.AND P0, PT, R205, UR4, PT ;  /* 0x00000004cd007c0c */ /* 0x000fd6000bf06270 */
[----:B------:R-:W5:Y:S01]  /*79e0*/  @!P4 LDS.128 R12, [R92+0x20400] ;  /* 0x020400005c0cc984 */ /* 0x000f620000000c00 */
[----:B---3--:R-:W-:-:S04]  /*79f0*/  @!P4 LEA R44, P6, R16, R42, 0x1 ;  /* 0x0000002a102cc211 */ /* 0x008fc800078c08ff */
[----:B--2---:R-:W-:Y:S02]  /*7a00*/  @!P4 LEA.HI.X R45, R16, R40, R17, 0x1, P6 ;  /* 0x00000028102dc211 */ /* 0x004fe400030f0c11 */
[----:B------:R-:W-:-:S04]  /*7a10*/  @!P0 LEA R46, P6, R203, R42, 0x1 ;  /* 0x0000002acb2e8211 */ /* 0x000fc800078c08ff */
[----:B------:R-:W-:Y:S01]  /*7a20*/  @!P0 LEA.HI.X R47, R203, R40, R224, 0x1, P6 ;  /* 0x00000028cb2f8211 */ /* 0x000fe200030f0ce0 */
[----:B-----5:R-:W-:Y:S01]  /*7a30*/  @!P4 ST.E.128 desc[UR60][R44.64], R12 ;  /* 0x0000000c2c00c985 */ /* 0x020fe2000c101d3c */
[----:B------:R-:W-:-:S03]  /*7a40*/  ISETP.GE.AND P4, PT, R19, UR4, PT ;  /* 0x0000000413007c0c */ /* 0x000fc6000bf86270 */
[----:B------:R-:W2:Y:S10]  /*7a50*/  @!P0 LDS.128 R12, [R92+0x22400] ;  /* 0x022400005c0c8984 */ /* 0x000eb40000000c00 */
[----:B------:R-:W-:Y:S01]  /*7a60*/  @!P4 LEA R48, P6, R19, R42, 0x1 ;  /* 0x0000002a1330c211 */ /* 0x000fe200078c08ff */
[----:B--2---:R-:W-:Y:S01]  /*7a70*/  @!P0 ST.E.128 desc[UR60][R46.64], R12 ;  /* 0x0000000c2e008985 */ /* 0x004fe2000c101d3c */
[----:B------:R-:W-:-:S03]  /*7a80*/  ISETP.GE.AND P0, PT, R23, UR4, PT ;  /* 0x0000000417007c0c */ /* 0x000fc6000bf06270 */
[----:B------:R-:W2:Y:S01]  /*7a90*/  @!P4 LDS.128 R12, [R92+0x24400] ;  /* 0x024400005c0cc984 */ /* 0x000ea20000000c00 */
[----:B----4-:R-:W-:-:S05]  /*7aa0*/  @!P4 LEA.HI.X R49, R19, R40, R11, 0x1, P6 ;  /* 0x000000281331c211 */ /* 0x010fca00030f0c0b */
[----:B--2---:R-:W-:Y:S04]  /*7ab0*/  @!P4 ST.E.128 desc[UR60][R48.64], R12 ;  /* 0x0000000c3000c985 */ /* 0x004fe8000c101d3c */
[C---:B------:R-:W-:Y:S01]  /*7ac0*/  @!P0 LEA R44, P4, R23.reuse, R42, 0x1 ;  /* 0x0000002a172c8211 */ /* 0x040fe200078808ff */
[----:B------:R-:W2:Y:S03]  /*7ad0*/  @!P0 LDS.128 R12, [R92+0x26400] ;  /* 0x026400005c0c8984 */ /* 0x000ea60000000c00 */
[----:B------:R-:W-:-:S05]  /*7ae0*/  @!P0 LEA.HI.X R45, R23, R40, R228, 0x1, P4 ;  /* 0x00000028172d8211 */ /* 0x000fca00020f0ce4 */
[----:B--2---:R4:W-:Y:S04]  /*7af0*/  @!P0 ST.E.128 desc[UR60][R44.64], R12 ;  /* 0x0000000c2c008985 */ /* 0x0049e8000c101d3c */
.L_x_1645:
[----:B------:R-:W-:Y:S05]  /*7b00*/  BSYNC B1 ;  /* 0x0000000000017941 */ /* 0x000fea0003800000 */
.L_x_1644:
[----:B------:R-:W-:-:S03]  /*7b10*/  UMOV UR4, 0xffffffff ;  /* 0xffffffff00047882 */ /* 0x000fc60000000000 */
[----:B------:R-:W-:Y:S05]  /*7b20*/  BRA.DIV UR4, `(.L_x_1646) ;  /* 0x0000021604a07947 */ /* 0x000fea000b800000 */
[----:B--2---:R2:W0:Y:S04]  /*7b30*/  SHFL.IDX PT, R40, R43, 0x1, 0x181f ;  /* 0x00381f002b287f89 */ /* 0x00442800000e0000 */
[----:B---3--:R2:W3:Y:S02]  /*7b40*/  SHFL.IDX PT, R42, R41, 0x1, 0x181f ;  /* 0x00381f00292a7f89 */ /* 0x0084e400000e0000 */
.L_x_2031:
[----:B------:R-:W-:-:S13]  /*7b50*/  ISETP.GE.AND P0, PT, R50, 0x21, PT ;  /* 0x000000213200780c */ /* 0x000fda0003f06270 */
[----:B------:R-:W-:Y:S05]  /*7b60*/  @!P0 BRA `(.L_x_1602) ;  /* 0x0000000000588947 */ /* 0x000fea0003800000 */
[----:B------:R-:W5:Y:S01]  /*7b70*/  LDL R11, [R1] ;  /* 0x00000000010b7983 */ /* 0x000f620000100800 */
[----:B------:R-:W-:Y:S02]  /*7b80*/  ULDC UR4, c[0x0][0x2f4] ;  /* 0x0000bd0000047ab9 */ /* 0x000fe40000000800 */
[----:B------:R-:W-:Y:S02]  /*7b90*/  ISETP.GE.AND P6, PT, R16, UR4, PT ;  /* 0x0000000410007c0c */ /* 0x000fe4000bfc6270 */
[----:B------:R-:W-:-:S11]  /*7ba0*/  ISETP.GE.AND P4, PT, R205, UR4, PT ;  /* 0x00000004cd007c0c */ /* 0x000fd6000bf86270 */
[----:B----4-:R-:W4:Y:S01]  /*7bb0*/  @!P6 LDS.128 R12, [R92+0x21400] ;  /* 0x021400005c0ce984 */ /* 0x010f220000000c00 */
[----:B---3--:R-:W-:-:S04]  /*7bc0*/  @!P6 LEA R44, P0, R16, R42, 0x1 ;  /* 0x0000002a102ce211 */ /* 0x008fc800078008ff */
[----:B0-----:R-:W-:Y:S02]  /*7bd0*/  @!P6 LEA.HI.X R45, R16, R40, R17, 0x1, P0 ;  /* 0x00000028102de211 */ /* 0x001fe400000f0c11 */
[----:B------:R-:W-:-:S03]  /*7be0*/  ISETP.GE.AND P0, PT, R19, UR4, PT ;  /* 0x0000000413007c0c */ /* 0x000fc6000bf06270 */
[----:B----4-:R-:W-:Y:S01]  /*7bf0*/  @!P6 ST.E.128 desc[UR60][R44.64], R12 ;  /* 0x0000000c2c00e985 */ /* 0x010fe2000c101d3c */
[----:B------:R-:W-:-:S03]  /*7c00*/  @!P4 LEA R46, P6, R203, R42, 0x1 ;  /* 0x0000002acb2ec211 */ /* 0x000fc600078c08ff */
[----:B------:R-:W0:Y:S01]  /*7c10*/  @!P4 LDS.128 R12, [R92+0x23400] ;  /* 0x023400005c0cc984 */ /* 0x000e220000000c00 */
[----:B------:R-:W-:-:S05]  /*7c20*/  @!P4 LEA.HI.X R47, R203, R40, R224, 0x1, P6 ;  /* 0x00000028cb2fc211 */ /* 0x000fca00030f0ce0 */
[----:B------:R-:W-:Y:S01]  /*7c30*/  @!P0 LEA R48, P6, R19, R42, 0x1 ;  /* 0x0000002a13308211 */ /* 0x000fe200078c08ff */
[----:B0-----:R-:W-:Y:S01]  /*7c40*/  @!P4 ST.E.128 desc[UR60][R46.64], R12 ;  /* 0x0000000c2e00c985 */ /* 0x001fe2000c101d3c */
[----:B------:R-:W-:-:S03]  /*7c50*/  ISETP.GE.AND P4, PT, R23, UR4, PT ;  /* 0x0000000417007c0c */ /* 0x000fc6000bf86270 */
[----:B------:R-:W0:Y:S01]  /*7c60*/  @!P0 LDS.128 R12, [R92+0x25400] ;  /* 0x025400005c0c8984 */ /* 0x000e220000000c00 */
[----:B-----5:R-:W-:-:S05]  /*7c70*/  @!P0 LEA.HI.X R49, R19, R40, R11, 0x1, P6 ;  /* 0x0000002813318211 */ /* 0x020fca00030f0c0b */
[----:B0-----:R-:W-:Y:S04]  /*7c80*/  @!P0 ST.E.128 desc[UR60][R48.64], R12 ;  /* 0x0000000c30008985 */ /* 0x001fe8000c101d3c */
[C---:B------:R-:W-:Y:S01]  /*7c90*/  @!P4 LEA R42, P0, R23.reuse, R42, 0x1 ;  /* 0x0000002a172ac211 */ /* 0x040fe200078008ff */
[----:B------:R-:W0:Y:S03]  /*7ca0*/  @!P4 LDS.128 R12, [R92+0x27400] ;  /* 0x027400005c0cc984 */ /* 0x000e260000000c00 */
[----:B-12---:R-:W-:-:S05]  /*7cb0*/  @!P4 LEA.HI.X R43, R23, R40, R228, 0x1, P0 ;  /* 0x00000028172bc211 */ /* 0x006fca00000f0ce4 */
[----:B0-----:R0:W-:Y:S04]  /*7cc0*/  @!P4 ST.E.128 desc[UR60][R42.64], R12 ;  /* 0x0000000c2a00c985 */ /* 0x0011e8000c101d3c */
.L_x_1602:
[----:B------:R-:W-:Y:S05]  /*7cd0*/  BSYNC B0 ;  /* 0x0000000000007941 */ /* 0x000fea0003800000 */
.L_x_1574:
[----:B0-2---:R-:W0:Y:S01]  /*7ce0*/  S2R R11, SR_TID.X ;  /* 0x00000000000b7919 */ /* 0x005e220000002100 */
[----:B------:R-:W-:Y:S01]  /*7cf0*/  @!PT LDS RZ, [RZ] ;  /* 0x00000000fffff984 */ /* 0x000fe20000000800 */
[----:B------:R-:W-:Y:S01]  /*7d00*/  @!PT LDS RZ, [RZ] ;  /* 0x00000000fffff984 */ /* 0x000fe20000000800 */
[----:B------:R-:W-:Y:S01]  /*7d10*/  @!PT LDS RZ, [RZ] ;  /* 0x00000000fffff984 */ /* 0x000fe20000000800 */
[----:B------:R-:W-:Y:S01]  /*7d20*/  @!PT LDS RZ, [RZ] ;  /* 0x00000000fffff984 */ /* 0x000fe20000000800 */
[----:B------:R2:W-:Y:S06]  /*7d30*/  MEMBAR.ALL.CTA ;  /* 0x0000000000007992 */ /* 0x0005ec0000008000 */
[----:B--2---:R-:W2:Y:S01]  /*7d40*/  FENCE.VIEW.ASYNC.S ;  /* 0x00000000000073c6 */ /* 0x004ea20000000000 */
[----:B------:R-:W-:Y:S05]  /*7d50*/  WARPSYNC.ALL ;  /* 0x0000000000007948 */ /* 0x000fea0003800000 */
[----:B------:R-:W-:Y:S01]  /*7d60*/  BSSY B0, `(.L_x_1647) ;  /* 0x0000009000007945 */ /* 0x000fe20003800000 */
[----:B0-----:R-:W-:Y:S01]  /*7d70*/  LOP3.LUT R11, R11, 0x7f, RZ, 0xc0, !PT ;  /* 0x0000007f0b0b7812 */ /* 0x001fe200078ec0ff */
[----:B--2---:R0:W-:Y:S03]  /*7d80*/  BAR.SYNC.DEFER_BLOCKING R96, 0x80 ;  /* 0x000200600000751d */ /* 0x0041e60000010000 */
[----:B------:R-:W-:-:S13]  /*7d90*/  ISETP.NE.AND P0, PT, R11, RZ, PT ;  /* 0x000000ff0b00720c */ /* 0x000fda0003f05270 */
[----:B------:R-:W-:-:S04]  /*7da0*/  @!P0 IADD3 R11, R89, 0x308a0, RZ ;  /* 0x000308a0590b8810 */ /* 0x000fc80007ffe0ff */
[----:B------:R-:W-:-:S04]  /*7db0*/  @!P0 PRMT R11, RZ, 0x654, R11 ;  /* 0x00000654ff0b8816 */ /* 0x000fc8000000000b */
[----:B------:R0:W-:Y:S01]  /*7dc0*/  @!P0 SYNCS.ARRIVE.TRANS64.RED.A1T0 RZ, [R11+URZ], RZ ;  /* 0x000000ff0bff89a7 */ /* 0x0001e2000810043f */
[----:B------:R-:W-:Y:S05]  /*7dd0*/  @!P5 BRA `(.L_x_1648) ;  /* 0x000000000004d947 */ /* 0x000fea0003800000 */
[----:B------:R-:W-:Y:S01]  /*7de0*/  BPT.TRAP 0x1 ;  /* 0x000000040000795c */ /* 0x000fe20000300000 */
.L_x_1648:
[----:B------:R-:W-:Y:S05]  /*7df0*/  BSYNC B0 ;  /* 0x0000000000007941 */ /* 0x000fea0003800000 */
.L_x_1647:
[----:B------:R-:W2:Y:S01]  /*7e00*/  SYNCS.PHASECHK.TRANS64.TRYWAIT P4, [R89+URZ+0x308b0], R103 ;  /* 0x0308b067590075a7 */ /* 0x000ea2000808017f */
[----:B------:R-:W-:Y:S04]  /*7e10*/  BSSY B0, `(.L_x_1649) ;  /* 0x0000002000007945 */ /* 0x000fe80003800000 */
[----:B--2---:R-:W-:Y:S05]  /*7e20*/  @!P4 BRA `(.L_x_1650) ;  /* 0x00000214002cc947 */ /* 0x004fea0003800000 */
.L_x_2032:
[----:B------:R-:W-:Y:S05]  /*7e30*/  BSYNC B0 ;  /* 0x0000000000007941 */ /* 0x000fea0003800000 */
.L_x_1649:
[----:B----4-:R-:W4:Y:S01]  /*7e40*/  LDL R14, [R1+0xc] ;  /* 0x00000c00010e7983 */ /* 0x010f220000100800 */
[----:B------:R-:W-:-:S03]  /*7e50*/  ULDC.64 UR4, c[0x0][0x328] ;  /* 0x0000ca0000047ab9 */ /* 0x000fc60000000a00 */
[----:B------:R0:W5:Y:S01]  /*7e60*/  LDL R49, [R1] ;  /* 0x0000000001317983 */ /* 0x0001620000100800 */
[----:B------:R-:W-:Y:S01]  /*7e70*/  IMAD R99, R99, UR4, RZ ;  /* 0x0000000463637c24 */ /* 0x000fe2000f8e02ff */
[----:B------:R-:W-:Y:S01]  /*7e80*/  BSSY B0, `(.L_x_1651) ;  /* 0x000002b000007945 */ /* 0x000fe20003800000 */
[----:B------:R-:W-:-:S04]  /*7e90*/  IMAD.WIDE.U32 R12, R100, UR4, RZ ;  /* 0x00000004640c7c25 */ /* 0x000fc8000f8e00ff */
[----:B------:R-:W-:Y:S01]  /*7ea0*/  IMAD R99, R100, UR5, R99 ;  /* 0x0000000564637c24 */ /* 0x000fe2000f8e0263 */
[----:B------:R-:W-:Y:S02]  /*7eb0*/  ULDC.64 UR4, c[0x0][0x338] ;  /* 0x0000ce0000047ab9 */ /* 0x000fe40000000a00 */
[----:B------:R-:W-:Y:S02]  /*7ec0*/  IMAD R98, R98, UR4, RZ ;  /* 0x0000000462627c24 */ /* 0x000fe4000f8e02ff */
[----:B------:R-:W-:Y:S02]  /*7ed0*/  IMAD.IADD R13, R13, 0x1, R99 ;  /* 0x000000010d0d7824 */ /* 0x000fe400078e0263 */
[C---:B0-----:R-:W-:Y:S02]  /*7ee0*/  IMAD R11, R101.reuse, UR5, R98 ;  /* 0x00000005650b7c24 */ /* 0x041fe4000f8e0262 */
        /* <DEDUP_REMOVED lines=10> */
[----:B------:R0:W0:Y:S04]  /*7f90*/  SHFL.IDX PT, R48, R46, RZ, 0x181f ;  /* 0x00181fff2e307589 */ /* 0x00002800000e0000 */
[----:B------:R0:W0:Y:S01]  /*7fa0*/  SHFL.IDX PT, R47, R11, RZ, 0x181f ;  /* 0x00181fff0b2f7589 */ /* 0x00002200000e0000 */
[----:B----4-:R-:W-:-:S05]  /*7fb0*/  IMAD.IADD R97, R97, 0x1, -R14 ;  /* 0x0000000161617824 */ /* 0x010fca00078e0a0e */
[----:B------:R-:W-:-:S13]  /*7fc0*/  ISETP.GE.AND P4, PT, R97, 0x1, PT ;  /* 0x000000016100780c */ /* 0x000fda0003f86270 */
[----:B0-----:R-:W-:Y:S05]  /*7fd0*/  @!P4 BRA `(.L_x_1652) ;  /* 0x000000000054c947 */ /* 0x001fea0003800000 */
[----:B------:R-:W-:Y:S02]  /*7fe0*/  ULDC UR4, c[0x0][0x2f4] ;  /* 0x0000bd0000047ab9 */ /* 0x000fe40000000800 */
[----:B------:R-:W-:Y:S02]  /*7ff0*/  ISETP.GE.AND P6, PT, R16, UR4, PT ;  /* 0x0000000410007c0c */ /* 0x000fe4000bfc6270 */
[----:B------:R-:W-:-:S11]  /*8000*/  ISETP.GE.AND P5, PT, R205, UR4, PT ;  /* 0x00000004cd007c0c */ /* 0x000fd6000bfa6270 */
[----:B------:R-:W0:Y:S01]  /*8010*/  @!P6 LDS.128 R12, [R92+0x400] ;  /* 0x000400005c0ce984 */ /* 0x000e220000000c00 */
[----:B------:R-:W-:-:S04]  /*8020*/  @!P6 LEA R40, P4, R16, R48, 0x1 ;  /* 0x000000301028e211 */ /* 0x000fc800078808ff */
[----:B-1----:R-:W-:Y:S02]  /*8030*/  @!P6 LEA.HI.X R41, R16, R47, R17, 0x1, P4 ;  /* 0x0000002f1029e211 */ /* 0x002fe400020f0c11 */
[----:B------:R-:W-:-:S03]  /*8040*/  ISETP.GE.AND P4, PT, R19, UR4, PT ;  /* 0x0000000413007c0c */ /* 0x000fc6000bf86270 */
[----:B0-----:R-:W-:Y:S01]  /*8050*/  @!P6 ST.E.128 desc[UR60][R40.64], R12 ;  /* 0x0000000c2800e985 */ /* 0x001fe2000c101d3c */
[----:B---3--:R-:W-:-:S03]  /*8060*/  @!P5 LEA R42, P6, R203, R48, 0x1 ;  /* 0x00000030cb2ad211 */ /* 0x008fc600078c08ff */
[----:B------:R-:W0:Y:S01]  /*8070*/  @!P5 LDS.128 R12, [R92+0x2400] ;  /* 0x002400005c0cd984 */ /* 0x000e220000000c00 */
[----:B------:R-:W-:-:S05]  /*8080*/  @!P5 LEA.HI.X R43, R203, R47, R224, 0x1, P6 ;  /* 0x0000002fcb2bd211 */ /* 0x000fca00030f0ce0 */
[----:B------:R-:W-:-:S04]  /*8090*/  @!P4 LEA R44, P6, R19, R48, 0x1 ;  /* 0x00000030132cc211 */ /* 0x000fc800078c08ff */
[----:B-----5:R-:W-:Y:S01]  /*80a0*/  @!P4 LEA.HI.X R45, R19, R47, R49, 0x1, P6 ;  /* 0x0000002f132dc211 */ /* 0x020fe200030f0c31 */
        /* <DEDUP_REMOVED lines=8> */
.L_x_1652:
[----:B------:R-:W-:Y:S05]  /*8130*/  BSYNC B0 ;  /* 0x0000000000007941 */ /* 0x000fea0003800000 */
.L_x_1651:
[----:B------:R-:W-:Y:S01]  /*8140*/  ISETP.GE.AND P4, PT, R97, 0x21, PT ;  /* 0x000000216100780c */ /* 0x000fe20003f86270 */
[----:B------:R-:W4:Y:S01]  /*8150*/  SHFL.IDX PT, R11, R11, 0x1, 0x181f ;  /* 0x00381f000b0b7f89 */ /* 0x000f2200000e0000 */
[----:B------:R-:W-:Y:S03]  /*8160*/  BSSY B0, `(.L_x_1653) ;  /* 0x0000018000007945 */ /* 0x000fe60003800000 */
[----:B------:R-:W0:Y:S08]  /*8170*/  SHFL.IDX PT, R46, R46, 0x1, 0x181f ;  /* 0x00381f002e2e7f89 */ /* 0x000e3000000e0000 */
[----:B------:R-:W-:Y:S05]  /*8180*/  @!P4 BRA `(.L_x_1654) ;  /* 0x000000000054c947 */ /* 0x000fea0003800000 */
[----:B------:R-:W-:Y:S02]  /*8190*/  ULDC UR4, c[0x0][0x2f4] ;  /* 0x0000bd0000047ab9 */ /* 0x000fe40000000800 */
[----:B------:R-:W-:Y:S02]  /*81a0*/  ISETP.GE.AND P6, PT, R16, UR4, PT ;  /* 0x0000000410007c0c */ /* 0x000fe4000bfc6270 */
[----:B------:R-:W-:-:S11]  /*81b0*/  ISETP.GE.AND P5, PT, R205, UR4, PT ;  /* 0x00000004cd007c0c */ /* 0x000fd6000bfa6270 */
[----:B0-----:R-:W0:Y:S01]  /*81c0*/  @!P6 LDS.128 R12, [R92+0x1400] ;  /* 0x001400005c0ce984 */ /* 0x001e220000000c00 */
[----:B------:R-:W-:-:S04]  /*81d0*/  @!P6 LEA R40, P4, R16, R46, 0x1 ;  /* 0x0000002e1028e211 */ /* 0x000fc800078808ff */
[----:B-1--4-:R-:W-:Y:S02]  /*81e0*/  @!P6 LEA.HI.X R41, R16, R11, R17, 0x1, P4 ;  /* 0x0000000b1029e211 */ /* 0x012fe400020f0c11 */
        /* <DEDUP_REMOVED lines=15> */
.L_x_1654:
[----:B------:R-:W-:Y:S05]  /*82e0*/  BSYNC B0 ;  /* 0x0000000000007941 */ /* 0x000fea0003800000 */
.L_x_1653:
[----:B0-----:R-:W3:Y:S01]  /*82f0*/  LDL.LU R12, [R1+0x40] ;  /* 0x00004000010c7983 */ /* 0x001ee20000300800 */
[----:B------:R-:W-:Y:S01]  /*8300*/  VIADD R202, R202, 0x1 ;  /* 0x00000001caca7836 */ /* 0x000fe20000000000 */
[----:B--2---:R-:W-:Y:S01]  /*8310*/  @!P0 IADD3 R89, R89, 0x308c0, RZ ;  /* 0x000308c059598810 */ /* 0x004fe20007ffe0ff */
[----:B------:R-:W-:Y:S01]  /*8320*/  @!PT LDS RZ, [RZ] ;  /* 0x00000000fffff984 */ /* 0x000fe20000000800 */
[----:B------:R-:W-:Y:S01]  /*8330*/  @!PT LDS RZ, [RZ] ;  /* 0x00000000fffff984 */ /* 0x000fe20000000800 */
[----:B------:R-:W-:Y:S01]  /*8340*/  @!PT LDS RZ, [RZ] ;  /* 0x00000000fffff984 */ /* 0x000fe20000000800 */
[----:B------:R-:W-:Y:S01]  /*8350*/  @!PT LDS RZ, [RZ] ;  /* 0x00000000fffff984 */ /* 0x000fe20000000800 */
[----:B------:R0:W-:Y:S06]  /*8360*/  MEMBAR.ALL.CTA ;  /* 0x0000000000007992 */ /* 0x0001ec0000008000 */
[----:B0-----:R-:W0:Y:S02]  /*8370*/  FENCE.VIEW.ASYNC.S ;  /* 0x00000000000073c6 */ /* 0x001e240000000000 */
[----:B0-----:R0:W-:Y:S01]  /*8380*/  BAR.SYNC.DEFER_BLOCKING R96, 0x80 ;  /* 0x000200600000751d */ /* 0x0011e20000010000 */
[----:B------:R-:W-:-:S02]  /*8390*/  ISETP.NE.AND P4, PT, R202, 0x2, PT ;  /* 0x00000002ca00780c */ /* 0x000fc40003f85270 */
[----:B------:R-:W-:Y:S02]  /*83a0*/  @!P0 PRMT R89, RZ, 0x654, R89 ;  /* 0x00000654ff598816 */ /* 0x000fe40000000059 */
[----:B----4-:R-:W-:Y:S02]  /*83b0*/  SEL R11, RZ, 0x1, P4 ;  /* 0x00000001ff0b7807 */ /* 0x010fe40002000000 */
[----:B------:R-:W-:Y:S01]  /*83c0*/  SEL R202, R202, RZ, P4 ;  /* 0x000000ffcaca7207 */ /* 0x000fe20002000000 */
[----:B------:R0:W-:Y:S01]  /*83d0*/  @!P0 SYNCS.ARRIVE.TRANS64.RED.A1T0 RZ, [R89+URZ], RZ ;  /* 0x000000ff59ff89a7 */ /* 0x0001e2000810043f */
[----:B------:R-:W-:Y:S02]  /*83e0*/  PLOP3.LUT P0, PT, PT, PT, PT, 0x8, 0x0 ;  /* 0x000000000000781c */ /* 0x000fe40003f0e170 */
[----:B---3--:R-:W-:-:S05]  /*83f0*/  LOP3.LUT R12, R12, R11, RZ, 0x3c, !PT ;  /* 0x0000000b0c0c7212 */ /* 0x008fca00078e3cff */
[----:B------:R0:W-:Y:S01]  /*8400*/  STL [R1+0x40], R12 ;  /* 0x0000400c01007387 */ /* 0x0001e20000100800 */
[----:B------:R-:W-:Y:S05]  /*8410*/  @P3 BRA `(.L_x_1655) ;  /* 0xffffffa000e83947 */ /* 0x000fea000383ffff */
.L_x_1569:
[----:B------:R-:W2:Y:S01]  /*8420*/  LDL R11, [R1+0x4c] ;  /* 0x00004c00010b7983 */ /* 0x000ea20000100800 */
[----:B------:R-:W3:Y:S01]  /*8430*/  LDC R0, c[0x0][0x448] ;  /* 0x00011200ff007b82 */ /* 0x000ee20000000800 */
[----:B------:R-:W-:Y:S01]  /*8440*/  IADD3 R5, R220, 0x1, -R219 ;  /* 0x00000001dc057810 */ /* 0x000fe20007ffe8db */
[----:B------:R-:W-:Y:S06]  /*8450*/  BSSY B0, `(.L_x_1656) ;  /* 0x000000d000007945 */ /* 0x000fec0003800000 */
[----:B------:R-:W4:Y:S01]  /*8460*/  LDC.64 R6, c[0x0][0x9e0] ;  /* 0x00027800ff067b82 */ /* 0x000f220000000a00 */
[----:B---3--:R-:W-:-:S02]  /*8470*/  ISETP.NE.AND P1, PT, R0, 0x1, PT ;  /* 0x000000010000780c */ /* 0x008fc40003f25270 */
[----:B----4-:R-:W-:-:S11]  /*8480*/  ISETP.GE.AND P2, PT, R7, 0x1, PT ;  /* 0x000000010700780c */ /* 0x010fd60003f46270 */
[----:B------:R-:W3:Y:S08]  /*8490*/  @P1 LDC R3, c[0x0][0x44c] ;  /* 0x00011300ff031b82 */ /* 0x000ef00000000800 */
[----:B------:R-:W4:Y:S01]  /*84a0*/  @P1 LDC R2, c[0x0][0x450] ;  /* 0x00011400ff021b82 */ /* 0x000f220000000800 */
[----:B--2---:R-:W-:-:S04]  /*84b0*/  VIADD R0, R11, 0x7f ;  /* 0x0000007f0b007836 */ /* 0x004fc80000000000 */
[----:B---3--:R-:W-:-:S05]  /*84c0*/  @P1 IMAD.HI.U32 R3, R0, R3, RZ ;  /* 0x0000000300031227 */ /* 0x008fca00078e00ff */
[----:B----4-:R-:W-:-:S05]  /*84d0*/  @P1 SHF.R.U32.HI R0, RZ, R2, R3 ;  /* 0x00000002ff001219 */ /* 0x010fca0000011603 */
[----:B------:R-:W-:Y:S01]  /*84e0*/  IMAD.IADD R3, R5, 0x1, R0 ;  /* 0x0000000105037824 */ /* 0x000fe200078e0200 */
[----:B------:R-:W-:Y:S06]  /*84f0*/  @P0 BRA `(.L_x_1657) ;  /* 0x0000000000080947 */ /* 0x000fec0003800000 */
[----:B------:R-:W2:Y:S02]  /*8500*/  FENCE.VIEW.ASYNC.G ;  /* 0x00000000000073c6 */ /* 0x000ea40000000100 */
[----:B--2---:R-:W-:Y:S06]  /*8510*/  BAR.ARV 0xc, 0x180 ;  /* 0x0306000000007b1d */ /* 0x004fec0000002000 */
.L_x_1657:
[----:B------:R-:W-:Y:S05]  /*8520*/  BSYNC B0 ;  /* 0x0000000000007941 */ /* 0x000fea0003800000 */
.L_x_1656:
[----:B------:R-:W-:Y:S01]  /*8530*/  IMAD.IADD R0, R3, 0x1, R6 ;  /* 0x0000000103007824 */ /* 0x000fe200078e0206 */
[----:B------:R-:W-:Y:S06]  /*8540*/  @!P2 BRA `(.L_x_1658) ;  /* 0x000000000048a947 */ /* 0x000fec0003800000 */
[C---:B------:R-:W-:Y:S01]  /*8550*/  ISETP.GT.AND P0, PT, R3.reuse, RZ, PT ;  /* 0x000000ff0300720c */ /* 0x040fe20003f04270 */
[----:B------:R-:W-:Y:S01]  /*8560*/  BSSY B0, `(.L_x_1659) ;  /* 0x000000e000007945 */ /* 0x000fe20003800000 */
[----:B------:R-:W-:-:S11]  /*8570*/  IADD3 R2, R3, -0x1, RZ ;  /* 0xffffffff03027810 */ /* 0x000fd60007ffe0ff */
[----:B------:R-:W-:Y:S05]  /*8580*/  @P0 BRA `(.L_x_1660) ;  /* 0x00000000001c0947 */ /* 0x000fea0003800000 */
[----:B------:R-:W-:Y:S01]  /*8590*/  ISETP.NE.AND P0, PT, R7, 0x1, PT ;  /* 0x000000010700780c */ /* 0x000fe20003f05270 */
[----:B------:R-:W-:-:S12]  /*85a0*/  IMAD.MOV R3, RZ, RZ, -R3 ;  /* 0x000000ffff037224 */ /* 0x000fd800078e0a03 */
[----:B------:R-:W2:Y:S02]  /*85b0*/  @P0 LDC.64 R4, c[0x0][0x9e8] ;  /* 0x00027a00ff040b82 */ /* 0x000ea40000000a00 */
[----:B--2---:R-:W-:-:S05]  /*85c0*/  @P0 IMAD.HI.U32 R2, R3, R4, RZ ;  /* 0x0000000403020227 */ /* 0x004fca00078e00ff */
[----:B------:R-:W-:-:S04]  /*85d0*/  @P0 SHF.R.U32.HI R3, RZ, R5, R2 ;  /* 0x00000005ff030219 */ /* 0x000fc80000011602 */
[----:B------:R-:W-:Y:S01]  /*85e0*/  LOP3.LUT R2, RZ, R3, RZ, 0x33, !PT ;  /* 0x00000003ff027212 */ /* 0x000fe200078e33ff */
[----:B------:R-:W-:Y:S06]  /*85f0*/  BRA `(.L_x_1661) ;  /* 0x0000000000107947 */ /* 0x000fec0003800000 */
.L_x_1660:
[----:B------:R-:W-:-:S13]  /*8600*/  ISETP.NE.AND P0, PT, R7, 0x1, PT ;  /* 0x000000010700780c */ /* 0x000fda0003f05270 */
[----:B------:R-:W2:Y:S02]  /*8610*/  @P0 LDC.64 R4, c[0x0][0x9e8] ;  /* 0x00027a00ff040b82 */ /* 0x000ea40000000a00 */
[----:B--2---:R-:W-:-:S05]  /*8620*/  @P0 IMAD.HI.U32 R4, R2, R4, RZ ;  /* 0x0000000402040227 */ /* 0x004fca00078e00ff */
[----:B------:R-:W-:-:S07]  /*8630*/  @P0 SHF.R.U32.HI R2, RZ, R5, R4 ;  /* 0x00000005ff020219 */ /* 0x000fce0000011604 */
.L_x_1661:
[----:B------:R-:W-:Y:S05]  /*8640*/  BSYNC B0 ;  /* 0x0000000000007941 */ /* 0x000fea0003800000 */
.L_x_1659:
[----:B------:R-:W-:-:S05]  /*8650*/  IMAD R3, R2, R7, R7 ;  /* 0x0000000702037224 */ /* 0x000fca00078e0207 */
[----:B------:R-:W-:-:S07]  /*8660*/  VIMNMX R0, R0, R3, PT ;  /* 0x0000000300007248 */ /* 0x000fce0003fe0100 */
.L_x_1658:
[----:B------:R-:W2:Y:S01]  /*8670*/  @P1 LDC R2, c[0x0][0x44c] ;  /* 0x00011300ff021b82 */ /* 0x000ea20000000800 */
[----:B------:R-:W-:Y:S01]  /*8680*/  VIADD R0, R0, 0x3f ;  /* 0x0000003f00007836 */ /* 0x000fe20000000000 */
[----:B------:R-:W-:Y:S01]  /*8690*/  ULDC UR4, c[0x0][0x9dc] ;  /* 0x0002770000047ab9 */ /* 0x000fe20000000800 */
[----:B------:R-:W-:-:S03]  /*86a0*/  IMAD.MOV.U32 R5, RZ, RZ, R11 ;  /* 0x000000ffff057224 */ /* 0x000fc600078e000b */
[----:B------:R-:W-:Y:S02]  /*86b0*/  SHF.R.S32.HI R3, RZ, 0x1f, R0 ;  /* 0x0000001fff037819 */ /* 0x000fe40000011400 */
[----:B------:R-:W3:Y:S02]  /*86c0*/  @P1 LDC R9, c[0x0][0x450] ;  /* 0x00011400ff091b82 */ /* 0x000ee40000000800 */
[----:B------:R-:W-:-:S04]  /*86d0*/  LEA.HI R3, R3, R0, RZ, 0x6 ;  /* 0x0000000003037211 */ /* 0x000fc800078f30ff */
[----:B------:R-:W-:-:S04]  /*86e0*/  SHF.R.S32.HI R0, RZ, 0x6, R3 ;  /* 0x00000006ff007819 */ /* 0x000fc80000011403 */
[----:B------:R-:W-:Y:S01]  /*86f0*/  VIMNMX R95, R95, R0, PT ;  /* 0x000000005f5f7248 */ /* 0x000fe20003fe0100 */
[----:B--2---:R-:W-:-:S05]  /*8700*/  @P1 IMAD.HI.U32 R2, R11, R2, RZ ;  /* 0x000000020b021227 */ /* 0x004fca00078e00ff */
[----:B---3--:R-:W-:-:S05]  /*8710*/  @P1 SHF.R.U32.HI R5, RZ, R9, R2 ;  /* 0x00000009ff051219 */ /* 0x008fca0000011602 */
[----:B------:R-:W-:-:S05]  /*8720*/  IMAD.IADD R2, R102, 0x1, R5 ;  /* 0x0000000166027824 */ /* 0x000fca00078e0205 */
[----:B------:R-:W-:Y:S01]  /*8730*/  IADD3 R3, R2, -UR4, RZ ;  /* 0x8000000402037c10 */ /* 0x000fe2000fffe0ff */
[----:B------:R-:W-:Y:S06]  /*8740*/  @!P2 BRA `(.L_x_1662) ;  /* 0x000000000044a947 */ /* 0x000fec0003800000 */
[----:B------:R-:W-:Y:S01]  /*8750*/  ISETP.GT.AND P0, PT, R2, -0x1, PT ;  /* 0xffffffff0200780c */ /* 0x000fe20003f04270 */
[----:B------:R-:W-:-:S12]  /*8760*/  BSSY B0, `(.L_x_1663) ;  /* 0x000000d000007945 */ /* 0x000fd80003800000 */
[----:B------:R-:W-:Y:S05]  /*8770*/  @P0 BRA `(.L_x_1664) ;  /* 0x00000000001c0947 */ /* 0x000fea0003800000 */
[----:B------:R-:W-:Y:S02]  /*8780*/  ISETP.NE.AND P0, PT, R7, 0x1, PT ;  /* 0x000000010700780c */ /* 0x000fe40003f05270 */
[----:B------:R-:W-:-:S11]  /*8790*/  LOP3.LUT R5, RZ, R2, RZ, 0x33, !PT ;  /* 0x00000002ff057212 */ /* 0x000fd600078e33ff */
[----:B------:R-:W2:Y:S02]  /*87a0*/  @P0 LDC.64 R8, c[0x0][0x9e8] ;  /* 0x00027a00ff080b82 */ /* 0x000ea40000000a00 */
[----:B--2---:R-:W-:-:S05]  /*87b0*/  @P0 IMAD.HI.U32 R0, R5, R8, RZ ;  /* 0x0000000805000227 */ /* 0x004fca00078e00ff */
[----:B------:R-:W-:-:S04]  /*87c0*/  @P0 SHF.R.U32.HI R5, RZ, R9, R0 ;  /* 0x00000009ff050219 */ /* 0x000fc80000011600 */
[----:B------:R-:W-:Y:S01]  /*87d0*/  LOP3.LUT R2, RZ, R5, RZ, 0x33, !PT ;  /* 0x00000005ff027212 */ /* 0x000fe200078e33ff */
[----:B------:R-:W-:Y:S06]  /*87e0*/  BRA `(.L_x_1665) ;  /* 0x0000000000107947 */ /* 0x000fec0003800000 */
.L_x_1664:
[----:B------:R-:W-:-:S13]  /*87f0*/  ISETP.NE.AND P0, PT, R7, 0x1, PT ;  /* 0x000000010700780c */ /* 0x000fda0003f05270 */
[----:B------:R-:W2:Y:S02]  /*8800*/  @P0 LDC.64 R4, c[0x0][0x9e8] ;  /* 0x00027a00ff040b82 */ /* 0x000ea40000000a00 */
[----:B--2---:R-:W-:-:S05]  /*8810*/  @P0 IMAD.HI.U32 R0, R2, R4, RZ ;  /* 0x0000000402000227 */ /* 0x004fca00078e00ff */
[----:B------:R-:W-:-:S07]  /*8820*/  @P0 SHF.R.U32.HI R2, RZ, R5, R0 ;  /* 0x00000005ff020219 */ /* 0x000fce0000011600 */
.L_x_1665:
[----:B------:R-:W-:Y:S05]  /*8830*/  BSYNC B0 ;  /* 0x0000000000007941 */ /* 0x000fea0003800000 */
.L_x_1663:
[----:B------:R-:W-:-:S05]  /*8840*/  IMAD R2, R2, R7, RZ ;  /* 0x0000000702027224 */ /* 0x000fca00078e02ff */
[----:B------:R-:W-:-:S07]  /*8850*/  VIMNMX R3, R3, R2, !PT ;  /* 0x0000000203037248 */ /* 0x000fce0007fe0100 */
.L_x_1662:
[----:B------:R-:W-:Y:S01]  /*8860*/  SHF.R.S32.HI R2, RZ, 0x1f, R3 ;  /* 0x0000001fff027819 */ /* 0x000fe20000011403 */
[----:B------:R-:W-:Y:S01]  /*8870*/  IMAD.MOV.U32 R0, RZ, RZ, RZ ;  /* 0x000000ffff007224 */ /* 0x000fe200078e00ff */
[----:B------:R-:W-:Y:S02]  /*8880*/  PLOP3.LUT P0, PT, PT, PT, PT, 0x80, 0x0 ;  /* 0x000000000000781c */ /* 0x000fe40003f0f070 */
[----:B------:R-:W-:Y:S02]  /*8890*/  CS2R R150, SRZ ;  /* 0x0000000000967805 */ /* 0x000fe4000001ff00 */
[----:B------:R-:W-:Y:S02]  /*88a0*/  LEA.HI R4, R2, R3, RZ, 0x6 ;  /* 0x0000000302047211 */ /* 0x000fe400078f30ff */
[----:B------:R-:W-:Y:S02]  /*88b0*/  CS2R R2, SRZ ;  /* 0x0000000000027805 */ /* 0x000fe4000001ff00 */
[----:B------:R-:W-:-:S02]  /*88c0*/  CS2R R148, SRZ ;  /* 0x0000000000947805 */ /* 0x000fc4000001ff00 */
[----:B------:R-:W-:Y:S02]  /*88d0*/  CS2R R146, SRZ ;  /* 0x0000000000927805 */ /* 0x000fe4000001ff00 */
[----:B------:R-:W-:Y:S02]  /*88e0*/  SHF.R.S32.HI R4, RZ, 0x6, R4 ;  /* 0x00000006ff047819 */ /* 0x000fe40000011404 */
[----:B------:R-:W-:Y:S02]  /*88f0*/  CS2R R144, SRZ ;  /* 0x0000000000907805 */ /* 0x000fe4000001ff00 */
[----:B------:R-:W-:Y:S02]  /*8900*/  CS2R R108, SRZ ;  /* 0x00000000006c7805 */ /* 0x000fe4000001ff00 */
[----:B-1----:R-:W-:Y:S02]  /*8910*/  CS2R R104, SRZ ;  /* 0x0000000000687805 */ /* 0x002fe4000001ff00 */
[----:B------:R-:W-:-:S02]  /*8920*/  VIMNMX R6, RZ, R4, !PT ;  /* 0x00000004ff067248 */ /* 0x000fc40007fe0100 */
[----:B------:R-:W-:Y:S02]  /*8930*/  CS2R R140, SRZ ;  /* 0x00000000008c7805 */ /* 0x000fe4000001ff00 */
[----:B------:R-:W-:Y:S02]  /*8940*/  CS2R R100, SRZ ;  /* 0x0000000000647805 */ /* 0x000fe4000001ff00 */
[----:B0-----:R-:W-:Y:S02]  /*8950*/  CS2R R96, SRZ ;  /* 0x0000000000607805 */ /* 0x001fe4000001ff00 */
[----:B------:R-:W-:Y:S01]  /*8960*/  ISETP.GT.AND P1, PT, R95, R6, PT ;  /* 0x000000065f00720c */ /* 0x000fe20003f24270 */
[----:B------:R0:W-:Y:S01]  /*8970*/  STL [R1+0x68], R6 ;  /* 0x0000680601007387 */ /* 0x0001e20000100800 */
        /* <DEDUP_REMOVED lines=20> */
[----:B-----5:R-:W-:-:S02]  /*8ac0*/  CS2R R48, SRZ ;  /* 0x0000000000307805 */ /* 0x020fc4000001ff00 */
        /* <DEDUP_REMOVED lines=34> */
[----:B------:R-:W-:Y:S01]  /*8cf0*/  CS2R R24, SRZ ;  /* 0x0000000000187805 */ /* 0x000fe2000001ff00 */
[----:B0-----:R-:W-:Y:S06]  /*8d00*/  @!P1 BRA `(.L_x_1666) ;  /* 0x0000015400a09947 */ /* 0x001fec0003800000 */
[----:B------:R-:W2:Y:S01]  /*8d10*/  LDL R6, [R1+0xac] ;  /* 0x0000ac0001067983 */ /* 0x000ea20000100800 */
[----:B------:R-:W-:Y:S03]  /*8d20*/  BSSY B6, `(.L_x_1667) ;  /* 0x000001c000067945 */ /* 0x000fe60003800000 */
[----:B--2---:R-:W0:Y:S02]  /*8d30*/  SHFL.IDX PT, R0, R6, RZ, 0x1f ;  /* 0x00001fff06007589 */ /* 0x004e2400000e0000 */
[----:B0-----:R-:W-:-:S04]  /*8d40*/  LEA.HI R2, R0, R0, RZ, 0x1 ;  /* 0x0000000000027211 */ /* 0x001fc800078f08ff */
[----:B------:R-:W-:Y:S02]  /*8d50*/  LOP3.LUT R3, R2, 0x1e, RZ, 0xc0, !PT ;  /* 0x0000001e02037812 */ /* 0x000fe400078ec0ff */
[----:B------:R-:W-:-:S03]  /*8d60*/  IADD3 R2, R18, 0x10400, RZ ;  /* 0x0001040012027810 */ /* 0x000fc60007ffe0ff */
[----:B------:R-:W-:Y:S01]  /*8d70*/  IMAD.IADD R3, R0, 0x1, -R3 ;  /* 0x0000000100037824 */ /* 0x000fe200078e0a03 */
[----:B------:R-:W-:-:S03]  /*8d80*/  LOP3.LUT P0, RZ, R2, 0x3ff, RZ, 0xc0, !PT ;  /* 0x000003ff02ff7812 */ /* 0x000fc6000780c0ff */
[----:B------:R-:W-:Y:S01]  /*8d90*/  IMAD R3, R3, 0x2000, R2 ;  /* 0x0000200003037824 */ /* 0x000fe200078e0202 */
[----:B------:R-:W-:-:S04]  /*8da0*/  P2R R24, PR, RZ, 0x1 ;  /* 0x00000001ff187803 */ /* 0x000fc80000000000 */
[----:B------:R-:W-:-:S04]  /*8db0*/  SHF.R.U32.HI R2, RZ, 0x4, R3 ;  /* 0x00000004ff027819 */ /* 0x000fc80000011603 */
[----:B------:R-:W-:Y:S01]  /*8dc0*/  LOP3.LUT R2, R2, 0x3fff, RZ, 0xc0, !PT ;  /* 0x00003fff02027812 */ /* 0x000fe200078ec0ff */
[----:B------:R-:W-:Y:S06]  /*8dd0*/  @!P0 BRA `(.L_x_1668) ;  /* 0x0000000000408947 */ /* 0x000fec0003800000 */
        /* <DEDUP_REMOVED lines=15> */
[----:B-1----:R-:W-:Y:S05]  /*8ed0*/  CALL.ABS.NOINC R14 ;  /* 0x000000000e007343 */ /* 0x002fea0003c00000 */
.L_x_1668:
[----:B------:R-:W-:Y:S05]  /*8ee0*/  BSYNC B6 ;  /* 0x0000000000067941 */ /* 0x000fea0003800000 */
.L_x_1667:
        /* <DEDUP_REMOVED lines=13> */
.L_x_1672:
[----:B-1----:R1:W2:Y:S02]  /*8fc0*/  SYNCS.PHASECHK.TRANS64.TRYWAIT P0, [R18+URZ+0x30800], R3 ;  /* 0x03080003120075a7 */ /* 0x0022a4000800017f */
[----:B--2---:R-:W-:Y:S05]  /*8fd0*/  @!P0 NANOSLEEP.SYNCS 0x989680 ;  /* 0x009896800000895d */ /* 0x004fea0003900000 */
[----:B------:R-:W2:Y:S02]  /*8fe0*/  @!P0 SYNCS.PHASECHK.TRANS64 P0, [R18+URZ+0x30800], R3 ;  /* 0x03080003120085a7 */ /* 0x000ea4000800007f */
[----:B--2---:R-:W-:Y:S05]  /*8ff0*/  @!P0 BRA `(.L_x_1672) ;  /* 0xfffffffc00f08947 */ /* 0x004fea000383ffff */
.L_x_1671:
[----:B------:R-:W-:Y:S05]  /*9000*/  BSYNC B0 ;  /* 0x0000000000007941 */ /* 0x000fea0003800000 */
.L_x_1670:
[----:B------:R-:W-:Y:S05]  /*9010*/  BRA `(.L_x_1673) ;  /* 0x0000009000a07947 */ /* 0x000fea0003800000 */
.L_x_1669:
[----:B------:R-:W-:Y:S01]  /*9020*/  ISETP.NE.AND P0, PT, R24, RZ, PT ;  /* 0x000000ff1800720c */ /* 0x000fe20003f05270 */
[----:B------:R-:W-:Y:S01]  /*9030*/  ULDC.64 UR4, c[0x0][0x3f8] ;  /* 0x0000fe0000047ab9 */ /* 0x000fe20000000a00 */
[----:B------:R-:W-:Y:S01]  /*9040*/  SHF.R.S32.HI R0, RZ, 0x1f, R94 ;  /* 0x0000001fff007819 */ /* 0x000fe2000001145e */
[----:B------:R-:W-:Y:S01]  /*9050*/  ULDC.64 UR6, c[0x0][0x408] ;  /* 0x0001020000067ab9 */ /* 0x000fe20000000a00 */
[----:B------:R-:W-:Y:S01]  /*9060*/  IMAD.WIDE.U32 R24, R94, UR4, RZ ;  /* 0x000000045e187c25 */ /* 0x000fe2000f8e00ff */
[----:B------:R-:W-:Y:S03]  /*9070*/  BSSY B6, `(.L_x_1674) ;  /* 0x0000019000067945 */ /* 0x000fe60003800000 */
[C---:B------:R-:W-:Y:S02]  /*9080*/  IMAD R3, R0.reuse, UR4, RZ ;  /* 0x0000000400037c24 */ /* 0x040fe4000f8e02ff */
[----:B------:R-:W-:-:S02]  /*9090*/  IMAD R5, R0, UR6, RZ ;  /* 0x0000000600057c24 */ /* 0x000fc4000f8e02ff */
[C---:B------:R-:W-:Y:S02]  /*90a0*/  IMAD R3, R94.reuse, UR5, R3 ;  /* 0x000000055e037c24 */ /* 0x040fe4000f8e0203 */
[C---:B------:R-:W-:Y:S02]  /*90b0*/  IMAD R5, R94.reuse, UR7, R5 ;  /* 0x000000075e057c24 */ /* 0x040fe4000f8e0205 */
[----:B------:R-:W-:-:S04]  /*90c0*/  IMAD.WIDE.U32 R26, R94, UR6, RZ ;  /* 0x000000065e1a7c25 */ /* 0x000fc8000f8e00ff */
[----:B------:R-:W-:Y:S02]  /*90d0*/  IMAD.IADD R29, R3, 0x1, R25 ;  /* 0x00000001031d7824 */ /* 0x000fe400078e0219 */
[----:B------:R-:W-:Y:S01]  /*90e0*/  IMAD.IADD R31, R5, 0x1, R27 ;  /* 0x00000001051f7824 */ /* 0x000fe200078e021b */
[----:B------:R-:W-:Y:S06]  /*90f0*/  @!P0 BRA `(.L_x_1675) ;  /* 0x0000000000408947 */ /* 0x000fec0003800000 */
[----:B------:R-:W-:Y:S01]  /*9100*/  MOV R0, 0x0 ;  /* 0x0000000000007802 */ /* 0x000fe20000000f00 */
[----:B------:R-:W-:Y:S01]  /*9110*/  ULDC.64 UR4, c[0x4][0xa8] ;  /* 0x01002a0000047ab9 */ /* 0x000fe20000000a00 */
[----:B------:R-:W-:Y:S01]  /*9120*/  ULDC.64 UR6, c[0x4][0xb0] ;  /* 0x01002c0000067ab9 */ /* 0x000fe20000000a00 */
[----:B------:R-:W-:Y:S01]  /*9130*/  MOV R4, UR4 ;  /* 0x0000000400047c02 */ /* 0x000fe20008000f00 */
        /* <DEDUP_REMOVED lines=12> */
.L_x_1675:
[----:B------:R-:W-:Y:S05]  /*9200*/  BSYNC B6 ;  /* 0x0000000000067941 */ /* 0x000fea0003800000 */
.L_x_1674:
[----:B------:R-:W2:Y:S01]  /*9210*/  LDL R122, [R1+0x4c] ;  /* 0x00004c00017a7983 */ /* 0x000ea20000100800 */
[----:B------:R-:W-:-:S03]  /*9220*/  ULDC.U8 UR4, c[0x0][0x410] ;  /* 0x0001040000047ab9 */ /* 0x000fc60000000000 */
[----:B------:R-:W2:Y:S04]  /*9230*/  LDL R120, [R1+0xc] ;  /* 0x00000c0001787983 */ /* 0x000ea80000100800 */
[----:B------:R-:W3:Y:S01]  /*9240*/  LDL R21, [R1+0x70] ;  /* 0x0000700001157983 */ /* 0x000ee20000100800 */
[----:B------:R-:W-:Y:S01]  /*9250*/  ISETP.NE.AND P0, PT, RZ, UR4, PT ;  /* 0x00000004ff007c0c */ /* 0x000fe2000bf05270 */
[----:B------:R-:W-:Y:S01]  /*9260*/  BSSY B0, `(.L_x_1676) ;  /* 0x00008fb000007945 */ /* 0x000fe20003800000 */
[C---:B--2---:R-:W-:Y:S01]  /*9270*/  IMAD.IADD R84, R120.reuse, 0x1, R122 ;  /* 0x0000000178547824 */ /* 0x044fe200078e027a */
[C---:B------:R-:W-:Y:S01]  /*9280*/  IADD3 R20, R120.reuse, 0x40, RZ ;  /* 0x0000004078147810 */ /* 0x040fe20007ffe0ff */
[----:B------:R-:W-:Y:S02]  /*9290*/  VIADD R3, R120, 0x60 ;  /* 0x0000006078037836 */ /* 0x000fe40000000000 */
[----:B---3--:R-:W-:-:S07]  /*92a0*/  IMAD R7, R21, 0x20, R84 ;  /* 0x0000002015077824 */ /* 0x008fce00078e0254 */
[----:B------:R-:W-:Y:S05]  /*92b0*/  @!P0 BRA `(.L_x_1677) ;  /* 0x0000004400c48947 */ /* 0x000fea0003800000 */
[----:B------:R-:W0:Y:S01]  /*92c0*/  LDC R10, c[0x0][0x448] ;  /* 0x00011200ff0a7b82 */ /* 0x000e220000000800 */
[----:B------:R-:W-:Y:S01]  /*92d0*/  ULDC.64 UR4, c[0x0][0x3f8] ;  /* 0x0000fe0000047ab9 */ /* 0x000fe20000000a00 */
[----:B------:R-:W-:Y:S01]  /*92e0*/  ULDC.64 UR6, c[0x0][0x408] ;  /* 0x0001020000067ab9 */ /* 0x000fe20000000a00 */
[----:B------:R-:W-:Y:S01]  /*92f0*/  IMAD.MOV.U32 R4, RZ, RZ, R24 ;  /* 0x000000ffff047224 */ /* 0x000fe200078e0018 */
[----:B------:R-:W-:Y:S01]  /*9300*/  MOV R8, R26 ;  /* 0x0000001a00087202 */ /* 0x000fe20000000f00 */
[----:B------:R-:W-:Y:S01]  /*9310*/  IMAD.MOV.U32 R9, RZ, RZ, R31 ;  /* 0x000000ffff097224 */ /* 0x000fe200078e001f */
[C---:B------:R-:W-:Y:S01]  /*9320*/  IADD3 R68, R200.reuse, 0x40, RZ ;  /* 0x00000040c8447810 */ /* 0x040fe20007ffe0ff */
[C---:B------:R-:W-:Y:S02]  /*9330*/  VIADD R69, R200.reuse, 0x20 ;  /* 0x00000020c8457836 */ /* 0x040fe40000000000 */
[----:B------:R-:W-:Y:S01]  /*9340*/  VIADD R21, R200, 0x60 ;  /* 0x00000060c8157836 */ /* 0x000fe20000000000 */
[----:B------:R-:W-:-:S02]  /*9350*/  SHF.R.S32.HI R85, RZ, 0x1f, R68 ;  /* 0x0000001fff557819 */ /* 0x000fc40000011444 */
[----:B------:R-:W-:Y:S02]  /*9360*/  SHF.R.S32.HI R86, RZ, 0x1f, R69 ;  /* 0x0000001fff567819 */ /* 0x000fe40000011445 */
[----:B------:R-:W-:Y:S02]  /*9370*/  SHF.R.S32.HI R110, RZ, 0x1f, R21 ;  /* 0x0000001fff6e7819 */ /* 0x000fe40000011415 */
[----:B0-----:R-:W-:-:S13]  /*9380*/  ISETP.NE.AND P0, PT, R10, 0x1, PT ;  /* 0x000000010a00780c */ /* 0x001fda0003f05270 */
[----:B------:R-:W0:Y:S08]  /*9390*/  @P0 LDC R0, c[0x0][0x44c] ;  /* 0x00011300ff000b82 */ /* 0x000e300000000800 */
[----:B------:R-:W1:Y:S01]  /*93a0*/  @P0 LDC R5, c[0x0][0x450] ;  /* 0x00011400ff050b82 */ /* 0x000e620000000800 */
[----:B0-----:R-:W-:-:S05]  /*93b0*/  @P0 IMAD.HI.U32 R0, R7, R0, RZ ;  /* 0x0000000007000227 */ /* 0x001fca00078e00ff */
[----:B-1----:R-:W-:Y:S01]  /*93c0*/  @P0 SHF.R.U32.HI R7, RZ, R5, R0 ;  /* 0x00000005ff070219 */ /* 0x002fe20000011600 */
[----:B------:R-:W-:-:S03]  /*93d0*/  IMAD.MOV.U32 R5, RZ, RZ, R29 ;  /* 0x000000ffff057224 */ /* 0x000fc600078e001d */
[----:B------:R-:W-:Y:S01]  /*93e0*/  SHF.R.S32.HI R0, RZ, 0x1f, R7 ;  /* 0x0000001fff007819 */ /* 0x000fe20000011407 */
[----:B------:R-:W-:-:S04]  /*93f0*/  IMAD.WIDE.U32 R4, R7, UR4, R4 ;  /* 0x0000000407047c25 */ /* 0x000fc8000f8e0004 */
[C---:B------:R-:W-:Y:S02]  /*9400*/  IMAD R6, R0.reuse, UR4, RZ ;  /* 0x0000000400067c24 */ /* 0x040fe4000f8e02ff */
[----:B------:R-:W-:Y:S02]  /*9410*/  IMAD R0, R0, UR6, RZ ;  /* 0x0000000600007c24 */ /* 0x000fe4000f8e02ff */
[C---:B------:R-:W-:Y:S01]  /*9420*/  IMAD R11, R7.reuse, UR5, R6 ;  /* 0x00000005070b7c24 */ /* 0x040fe2000f8e0206 */
[----:B------:R-:W-:Y:S01]  /*9430*/  ULDC.64 UR4, c[0x0][0x3e8] ;  /* 0x0000fa0000047ab9 */ /* 0x000fe20000000a00 */
[C---:B------:R-:W-:Y:S01]  /*9440*/  IMAD.WIDE.U32 R8, R7.reuse, UR6, R8 ;  /* 0x0000000607087c25 */ /* 0x040fe2000f8e0008 */
[----:B------:R-:W-:Y:S01]  /*9450*/  LEA R6, P0, R4, UR4, 0x1 ;  /* 0x0000000404067c11 */ /* 0x000fe2000f8008ff */
[----:B------:R-:W-:Y:S02]  /*9460*/  UMOV UR4, 0xffffffff ;  /* 0xffffffff00047882 */ /* 0x000fe40000000000 */
[----:B------:R-:W-:Y:S01]  /*9470*/  IMAD R13, R7, UR7, R0 ;  /* 0x00000007070d7c24 */ /* 0x000fe2000f8e0200 */
[----:B------:R-:W-:Y:S01]  /*9480*/  ULDC.64 UR6, c[0x0][0x400] ;  /* 0x0001000000067ab9 */ /* 0x000fe20000000a00 */
[----:B------:R-:W-:Y:S01]  /*9490*/  IMAD.IADD R7, R5, 0x1, R11 ;  /* 0x0000000105077824 */ /* 0x000fe200078e020b */
[----:B------:R-:W-:Y:S01]  /*94a0*/  LEA R0, P1, R8, UR6, 0x1 ;  /* 0x0000000608007c11 */ /* 0x000fe2000f8208ff */
[----:B------:R-:W-:-:S03]  /*94b0*/  IMAD.IADD R5, R9, 0x1, R13 ;  /* 0x0000000109057824 */ /* 0x000fc600078e020d */
[----:B------:R-:W-:Y:S02]  /*94c0*/  LEA.HI.X R7, R4, UR5, R7, 0x1, P0 ;  /* 0x0000000504077c11 */ /* 0x000fe400080f0c07 */
[----:B------:R-:W-:Y:S01]  /*94d0*/  LEA.HI.X R8, R8, UR7, R5, 0x1, P1 ;  /* 0x0000000708087c11 */ /* 0x000fe200088f0c05 */
[----:B------:R-:W-:Y:S06]  /*94e0*/  BRA.DIV UR4, `(.L_x_1678) ;  /* 0x000001fe04907947 */ /* 0x000fec000b800000 */
[----:B------:R0:W1:Y:S04]  /*94f0*/  SHFL.IDX PT, R5, R7, RZ, 0x181f ;  /* 0x00181fff07057589 */ /* 0x00006800000e0000 */
[----:B------:R0:W2:Y:S04]  /*9500*/  SHFL.IDX PT, R4, R6, RZ, 0x181f ;  /* 0x00181fff06047589 */ /* 0x0000a800000e0000 */
[----:B------:R0:W3:Y:S04]  /*9510*/  SHFL.IDX PT, R9, R8, RZ, 0x181f ;  /* 0x00181fff08097589 */ /* 0x0000e800000e0000 */
[----:B------:R0:W4:Y:S02]  /*9520*/  SHFL.IDX PT, R14, R0, RZ, 0x181f ;  /* 0x00181fff000e7589 */ /* 0x00012400000e0000 */
.L_x_2038:
[----:B------:R-:W-:Y:S01]  /*9530*/  IMAD R107, R219, R10, RZ ;  /* 0x0000000adb6b7224 */ /* 0x000fe200078e02ff */
        /* <DEDUP_REMOVED lines=9> */
[----:B------:R-:W-:-:S03]  /*95d0*/  CS2R R78, SRZ ;  /* 0x00000000004e7805 */ /* 0x000fc6000001ff00 */
[----:B------:R-:W-:Y:S05]  /*95e0*/  @P0 BRA `(.L_x_1680) ;  /* 0x0000000000a80947 */ /* 0x000fea0003800000 */
[----:B------:R-:W-:Y:S01]  /*95f0*/  ULDC UR4, c[0x0][0x3f4] ;  /* 0x0000fd0000047ab9 */ /* 0x000fe20000000800 */
[----:B------:R-:W-:Y:S02]  /*9600*/  CS2R R80, SRZ ;  /* 0x0000000000507805 */ /* 0x000fe4000001ff00 */
[----:B------:R-:W-:Y:S02]  /*9610*/  ISETP.GE.AND P2, PT, R69, UR4, PT ;  /* 0x0000000445007c0c */ /* 0x000fe4000bf46270 */
[----:B------:R-:W-:Y:S02]  /*9620*/  CS2R R78, SRZ ;  /* 0x00000000004e7805 */ /* 0x000fe4000001ff00 */
[----:B------:R-:W-:Y:S02]  /*9630*/  ISETP.GE.AND P1, PT, R68, UR4, PT ;  /* 0x0000000444007c0c */ /* 0x000fe4000bf26270 */
[----:B------:R-:W-:Y:S02]  /*9640*/  ISETP.GE.AND P3, PT, R200, UR4, PT ;  /* 0x00000004c8007c0c */ /* 0x000fe4000bf66270 */
[----:B------:R-:W-:-:S05]  /*9650*/  ISETP.GE.AND P0, PT, R21, UR4, PT ;  /* 0x0000000415007c0c */ /* 0x000fca000bf06270 */
[C---:B------:R-:W-:Y:S01]  /*9660*/  @!P2 IMAD.SHL.U32 R27, R69.reuse, 0x2, RZ ;  /* 0x00000002451ba824 */ /* 0x040fe200078e00ff */
[----:B------:R-:W-:-:S03]  /*9670*/  @!P2 SHF.L.U64.HI R32, R69, 0x1, R86 ;  /* 0x000000014520a819 */ /* 0x000fc60000010256 */
[C---:B------:R-:W-:Y:S01]  /*9680*/  @!P1 IMAD.SHL.U32 R11, R68.reuse, 0x2, RZ ;  /* 0x00000002440b9824 */ /* 0x040fe200078e00ff */
[----:B------:R-:W-:Y:S02]  /*9690*/  @!P1 SHF.L.U64.HI R34, R68, 0x1, R85 ;  /* 0x0000000144229819 */ /* 0x000fe40000010255 */
[----:B--2---:R-:W-:Y:S01]  /*96a0*/  @!P2 IADD3 R24, P4, R4, R27, RZ ;  /* 0x0000001b0418a210 */ /* 0x004fe20007f9e0ff */
[----:B------:R-:W-:Y:S01]  /*96b0*/  @!P0 IMAD.SHL.U32 R31, R21, 0x2, RZ ;  /* 0x00000002151f8824 */ /* 0x000fe200078e00ff */
[----:B---3--:R-:W-:Y:S02]  /*96c0*/  @!P3 MOV R15, R9 ;  /* 0x00000009000fb202 */ /* 0x008fe40000000f00 */
[----:B----4-:R-:W-:Y:S01]  /*96d0*/  @!P2 IADD3 R26, P6, R14, R27, RZ ;  /* 0x0000001b0e1aa210 */ /* 0x010fe20007fde0ff */
[----:B-1----:R-:W-:Y:S01]  /*96e0*/  @!P2 IMAD.X R25, R5, 0x1, R32, P4 ;  /* 0x000000010519a824 */ /* 0x002fe200020e0620 */
[-C--:B------:R-:W-:Y:S01]  /*96f0*/  @!P1 IADD3 R28, P5, R4, R11.reuse, RZ ;  /* 0x0000000b041c9210 */ /* 0x080fe20007fbe0ff */
[----:B------:R-:W-:Y:S01]  /*9700*/  @!P3 IMAD.WIDE R12, R200, 0x2, R14 ;  /* 0x00000002c80cb825 */ /* 0x000fe200078e020e */
[----:B------:R-:W-:-:S03]  /*9710*/  @!P1 IADD3 R30, P4, R14, R11, RZ ;  /* 0x0000000b0e1e9210 */ /* 0x000fc60007f9e0ff */
[----:B------:R-:W-:Y:S01]  /*9720*/  @!P2 IMAD.X R27, R9, 0x1, R32, P6 ;  /* 0x00000001091ba824 */ /* 0x000fe200030e0620 */
[----:B------:R-:W-:Y:S01]  /*9730*/  @!P0 SHF.L.U64.HI R32, R21, 0x1, R110 ;  /* 0x0000000115208819 */ /* 0x000fe2000001026e */
[----:B------:R-:W-:Y:S01]  /*9740*/  @!P1 IMAD.X R29, R5, 0x1, R34, P5 ;  /* 0x00000001051d9824 */ /* 0x000fe200028e0622 */
[-C--:B------:R-:W-:Y:S01]  /*9750*/  @!P0 IADD3 R14, P5, R14, R31.reuse, RZ ;  /* 0x0000001f0e0e8210 */ /* 0x080fe20007fbe0ff */
[----:B------:R-:W-:Y:S01]  /*9760*/  @!P3 IMAD.WIDE R10, R200, 0x2, R4 ;  /* 0x00000002c80ab825 */ /* 0x000fe200078e0204 */
[----:B------:R-:W-:Y:S02]  /*9770*/  @!P0 IADD3 R4, P6, R4, R31, RZ ;  /* 0x0000001f04048210 */ /* 0x000fe40007fde0ff */
[----:B------:R-:W-:Y:S02]  /*9780*/  CS2R R76, SRZ ;  /* 0x00000000004c7805 */ /* 0x000fe4000001ff00 */
[----:B------:R-:W-:Y:S02]  /*9790*/  CS2R R74, SRZ ;  /* 0x00000000004a7805 */ /* 0x000fe4000001ff00 */
[----:B------:R-:W-:-:S02]  /*97a0*/  CS2R R72, SRZ ;  /* 0x0000000000487805 */ /* 0x000fc4000001ff00 */
[----:B------:R-:W-:Y:S02]  /*97b0*/  CS2R R70, SRZ ;  /* 0x0000000000467805 */ /* 0x000fe4000001ff00 */
[----:B------:R-:W-:Y:S02]  /*97c0*/  CS2R R60, SRZ ;  /* 0x00000000003c7805 */ /* 0x000fe4000001ff00 */
[----:B------:R-:W-:Y:S01]  /*97d0*/  CS2R R62, SRZ ;  /* 0x00000000003e7805 */ /* 0x000fe2000001ff00 */
[----:B------:R-:W-:Y:S01]  /*97e0*/  @!P1 IMAD.X R31, R9, 0x1, R34, P4 ;  /* 0x00000001091f9824 */ /* 0x000fe200020e0622 */
[----:B------:R-:W-:Y:S01]  /*97f0*/  @!P0 IADD3.X R5, R5, R32, RZ, P6, !PT ;  /* 0x0000002005058210 */ /* 0x000fe200037fe4ff */
[----:B------:R-:W-:Y:S01]  /*9800*/  @!P0 IMAD.X R15, R9, 0x1, R32, P5 ;  /* 0x00000001090f8824 */ /* 0x000fe200028e0620 */
[----:B------:R1:W5:Y:S04]  /*9810*/  @!P3 LD.E.64 R80, desc[UR60][R10.64] ;  /* 0x0000003c0a50b980 */ /* 0x000368000c101b00 */
[----:B------:R1:W5:Y:S04]  /*9820*/  @!P3 LD.E.64 R78, desc[UR60][R12.64] ;  /* 0x0000003c0c4eb980 */ /* 0x000368000c101b00 */
[----:B------:R1:W5:Y:S04]  /*9830*/  @!P2 LD.E.64 R76, desc[UR60][R24.64] ;  /* 0x0000003c184ca980 */ /* 0x000368000c101b00 */
[----:B------:R1:W5:Y:S04]  /*9840*/  @!P2 LD.E.64 R74, desc[UR60][R26.64] ;  /* 0x0000003c1a4aa980 */ /* 0x000368000c101b00 */
[----:B------:R1:W5:Y:S04]  /*9850*/  @!P1 LD.E.64 R72, desc[UR60][R28.64] ;  /* 0x0000003c1c489980 */ /* 0x000368000c101b00 */
[----:B------:R1:W5:Y:S04]  /*9860*/  @!P1 LD.E.64 R70, desc[UR60][R30.64] ;  /* 0x0000003c1e469980 */ /* 0x000368000c101b00 */
[----:B------:R1:W5:Y:S04]  /*9870*/  @!P0 LD.E.64 R60, desc[UR60][R4.64] ;  /* 0x0000003c043c8980 */ /* 0x000368000c101b00 */
[----:B------:R1:W5:Y:S02]  /*9880*/  @!P0 LD.E.64 R62, desc[UR60][R14.64] ;  /* 0x0000003c0e3e8980 */ /* 0x000364000c101b00 */
.L_x_1680:
[----:B------:R-:W-:Y:S05]  /*9890*/  BSYNC B1 ;  /* 0x0000000000017941 */ /* 0x000fea0003800000 */
.L_x_1679:
[----:B-12--5:R-:W-:Y:S01]  /*98a0*/  IMAD.MOV.U32 R4, RZ, RZ, R60 ;  /* 0x000000ffff047224 */ /* 0x026fe200078e003c */
[----:B------:R-:W-:Y:S01]  /*98b0*/  MOV R10, R73 ;  /* 0x00000049000a7202 */ /* 0x000fe20000000f00 */
[----:B------:R-:W-:Y:S01]  /*98c0*/  IMAD.MOV.U32 R5, RZ, RZ, R61 ;  /* 0x000000ffff057224 */ /* 0x000fe200078e003d */
[----:B------:R-:W-:Y:S01]  /*98d0*/  UMOV UR4, 0xffffffff ;  /* 0xffffffff00047882 */ /* 0x000fe20000000000 */
[----:B---3--:R-:W-:Y:S01]  /*98e0*/  IMAD.MOV.U32 R9, RZ, RZ, R72 ;  /* 0x000000ffff097224 */ /* 0x008fe200078e0048 */
[----:B------:R-:W-:Y:S02]  /*98f0*/  CS2R R48, SRZ ;  /* 0x0000000000307805 */ /* 0x000fe4000001ff00 */
[----:B------:R-:W-:Y:S01]  /*9900*/  PRMT R112, R5, 0x5410, R4 ;  /* 0x0000541005707816 */ /* 0x000fe20000000004 */
[----:B------:R-:W-:Y:S01]  /*9910*/  IMAD.MOV.U32 R4, RZ, RZ, R76 ;  /* 0x000000ffff047224 */ /* 0x000fe200078e004c */
[----:B------:R-:W-:Y:S01]  /*9920*/  PRMT R114, R9, 0x5410, R10 ;  /* 0x0000541009727816 */ /* 0x000fe2000000000a */
[----:B------:R-:W-:-:S02]  /*9930*/  IMAD.MOV.U32 R5, RZ, RZ, R77 ;  /* 0x000000ffff057224 */ /* 0x000fc400078e004d */
[----:B------:R-:W-:Y:S02]  /*9940*/  IMAD.MOV.U32 R9, RZ, RZ, R80 ;  /* 0x000000ffff097224 */ /* 0x000fe400078e0050 */
        /* <DEDUP_REMOVED lines=13> */
[----:B------:R-:W-:-:S05]  /*9a20*/  IMAD.MOV.U32 R10, RZ, RZ, R79 ;  /* 0x000000ffff0a7224 */ /* 0x000fca00078e004f */
[----:B------:R-:W-:Y:S01]  /*9a30*/  PRMT R119, R9, 0x5410, R10 ;  /* 0x0000541009777816 */ /* 0x000fe2000000000a */
[----:B------:R-:W-:Y:S06]  /*9a40*/  BRA.DIV UR4, `(.L_x_1681) ;  /* 0x000001fa04a87947 */ /* 0x000fec000b800000 */
[----:B------:R1:W2:Y:S04]  /*9a50*/  SHFL.IDX PT, R5, R7, 0x1, 0x181f ;  /* 0x00381f0007057f89 */ /* 0x0002a800000e0000 */
[----:B------:R1:W3:Y:S04]  /*9a60*/  SHFL.IDX PT, R4, R6, 0x1, 0x181f ;  /* 0x00381f0006047f89 */ /* 0x0002e800000e0000 */
[----:B------:R1:W0:Y:S04]  /*9a70*/  SHFL.IDX PT, R9, R8, 0x1, 0x181f ;  /* 0x00381f0008097f89 */ /* 0x00022800000e0000 */
[----:B----4-:R1:W4:Y:S02]  /*9a80*/  SHFL.IDX PT, R14, R0, 0x1, 0x181f ;  /* 0x00381f00000e7f89 */ /* 0x01032400000e0000 */
.L_x_2044:
[----:B------:R-:W-:Y:S01]  /*9a90*/  VIADD R10, R84, 0x20 ;  /* 0x00000020540a7836 */ /* 0x000fe20000000000 */
        /* <DEDUP_REMOVED lines=8> */
[----:B------:R-:W-:-:S05]  /*9b20*/  CS2R R66, SRZ ;  /* 0x0000000000427805 */ /* 0x000fca000001ff00 */
        /* <DEDUP_REMOVED lines=10> */
[----:B------:R-:W-:Y:S02]  /*9bd0*/  @!P1 SHF.L.U32 R11, R68, 0x1, RZ ;  /* 0x00000001440b9819 */ /* 0x000fe400000006ff */
[----:B------:R-:W-:Y:S01]  /*9be0*/  @!P0 IMAD.SHL.U32 R33, R21, 0x2, RZ ;  /* 0x0000000215218824 */ /* 0x000fe200078e00ff */
[-C--:B---3--:R-:W-:Y:S01]  /*9bf0*/  @!P2 IADD3 R28, P4, R4, R31.reuse, RZ ;  /* 0x0000001f041ca210 */ /* 0x088fe20007f9e0ff */
[----:B0-----:R-:W-:Y:S01]  /*9c00*/  @!P3 IMAD.MOV.U32 R15, RZ, RZ, R9 ;  /* 0x000000ffff0fb224 */ /* 0x001fe200078e0009 */
[----:B----4-:R-:W-:Y:S01]  /*9c10*/  @!P2 IADD3 R30, P6, R14, R31, RZ ;  /* 0x0000001f0e1ea210 */ /* 0x010fe20007fde0ff */
[----:B--2---:R-:W-:Y:S01]  /*9c20*/  @!P3 IMAD.WIDE R24, R200, 0x2, R4 ;  /* 0x00000002c818b825 */ /* 0x004fe200078e0204 */
[----:B------:R-:W-:Y:S02]  /*9c30*/  @!P1 SHF.L.U64.HI R34, R68, 0x1, R85 ;  /* 0x0000000144229819 */ /* 0x000fe40000010255 */
[-C--:B------:R-:W-:Y:S01]  /*9c40*/  @!P1 IADD3 R12, P5, R4, R11.reuse, RZ ;  /* 0x0000000b040c9210 */ /* 0x080fe20007fbe0ff */
[C---:B------:R-:W-:Y:S01]  /*9c50*/  @!P2 IMAD.X R29, R5.reuse, 0x1, R32, P4 ;  /* 0x00000001051da824 */ /* 0x040fe200020e0620 */
[----:B------:R-:W-:Y:S01]  /*9c60*/  @!P1 IADD3 R10, P4, R14, R11, RZ ;  /* 0x0000000b0e0a9210 */ /* 0x000fe20007f9e0ff */
[----:B------:R-:W-:Y:S01]  /*9c70*/  @!P3 IMAD.WIDE R26, R200, 0x2, R14 ;  /* 0x00000002c81ab825 */ /* 0x000fe200078e020e */
[----:B------:R-:W-:-:S02]  /*9c80*/  @!P1 IADD3.X R13, R5, R34, RZ, P5, !PT ;  /* 0x00000022050d9210 */ /* 0x000fc40002ffe4ff */
[----:B------:R-:W-:Y:S02]  /*9c90*/  CS2R R56, SRZ ;  /* 0x0000000000387805 */ /* 0x000fe4000001ff00 */
[-C--:B------:R-:W-:Y:S01]  /*9ca0*/  @!P0 IADD3 R14, P5, R14, R33.reuse, RZ ;  /* 0x000000210e0e8210 */ /* 0x080fe20007fbe0ff */
[----:B------:R-:W-:Y:S01]  /*9cb0*/  @!P2 IMAD.X R31, R9, 0x1, R32, P6 ;  /* 0x00000001091fa824 */ /* 0x000fe200030e0620 */
[----:B------:R-:W-:Y:S02]  /*9cc0*/  @!P0 IADD3 R4, P6, R4, R33, RZ ;  /* 0x0000002104048210 */ /* 0x000fe40007fde0ff */
[----:B------:R-:W-:Y:S02]  /*9cd0*/  CS2R R58, SRZ ;  /* 0x00000000003a7805 */ /* 0x000fe4000001ff00 */
[----:B------:R-:W-:Y:S02]  /*9ce0*/  @!P0 SHF.L.U64.HI R32, R21, 0x1, R110 ;  /* 0x0000000115208819 */ /* 0x000fe4000001026e */
[----:B------:R-:W-:-:S02]  /*9cf0*/  CS2R R54, SRZ ;  /* 0x0000000000367805 */ /* 0x000fc4000001ff00 */
[----:B------:R-:W-:Y:S02]  /*9d00*/  CS2R R52, SRZ ;  /* 0x0000000000347805 */ /* 0x000fe4000001ff00 */
[----:B------:R-:W-:Y:S02]  /*9d10*/  CS2R R48, SRZ ;  /* 0x0000000000307805 */ /* 0x000fe4000001ff00 */
[----:B------:R-:W-:Y:S01]  /*9d20*/  CS2R R50, SRZ ;  /* 0x0000000000327805 */ /* 0x000fe2000001ff00 */
[----:B------:R-:W-:Y:S01]  /*9d30*/  @!P1 IMAD.X R11, R9, 0x1, R34, P4 ;  /* 0x00000001090b9824 */ /* 0x000fe200020e0622 */
[----:B------:R0:W5:Y:S01]  /*9d40*/  @!P3 LD.E.64 R64, desc[UR60][R24.64] ;  /* 0x0000003c1840b980 */ /* 0x000162000c101b00 */
[--C-:B------:R-:W-:Y:S02]  /*9d50*/  @!P0 IMAD.X R5, R5, 0x1, R32.reuse, P6 ;  /* 0x0000000105058824 */ /* 0x100fe400030e0620 */
[----:B------:R-:W-:Y:S01]  /*9d60*/  @!P0 IMAD.X R15, R9, 0x1, R32, P5 ;  /* 0x00000001090f8824 */ /* 0x000fe200028e0620 */
[----:B------:R0:W5:Y:S04]  /*9d70*/  @!P3 LD.E.64 R66, desc[UR60][R26.64] ;  /* 0x0000003c1a42b980 */ /* 0x000168000c101b00 */
[----:B------:R0:W5:Y:S04]  /*9d80*/  @!P2 LD.E.64 R56, desc[UR60][R28.64] ;  /* 0x0000003c1c38a980 */ /* 0x000168000c101b00 */
[----:B------:R0:W5:Y:S04]  /*9d90*/  @!P2 LD.E.64 R58, desc[UR60][R30.64] ;  /* 0x0000003c1e3aa980 */ /* 0x000168000c101b00 */
[----:B------:R0:W5:Y:S04]  /*9da0*/  @!P1 LD.E.64 R54, desc[UR60][R12.64] ;  /* 0x0000003c0c369980 */ /* 0x000168000c101b00 */
[----:B------:R0:W5:Y:S04]  /*9db0*/  @!P1 LD.E.64 R52, desc[UR60][R10.64] ;  /* 0x0000003c0a349980 */ /* 0x000168000c101b00 */
[----:B------:R0:W5:Y:S04]  /*9dc0*/  @!P0 LD.E.64 R48, desc[UR60][R4.64] ;  /* 0x0000003c04308980 */ /* 0x000168000c101b00 */
[----:B------:R0:W5:Y:S02]  /*9dd0*/  @!P0 LD.E.64 R50, desc[UR60][R14.64] ;  /* 0x0000003c0e328980 */ /* 0x000164000c101b00 */
.L_x_1683:
[----:B------:R-:W-:Y:S05]  /*9de0*/  BSYNC B1 ;  /* 0x0000000000017941 */ /* 0x000fea0003800000 */
.L_x_1682:
[----:B0--3-5:R-:W-:Y:S01]  /*9df0*/  IMAD.MOV.U32 R4, RZ, RZ, R48 ;  /* 0x000000ffff047224 */ /* 0x029fe200078e0030 */
[----:B--2---:R-:W-:Y:S01]  /*9e00*/  MOV R5, R49 ;  /* 0x0000003100057202 */ /* 0x004fe20000000f00 */
[----:B------:R-:W-:Y:S01]  /*9e10*/  IMAD.MOV.U32 R9, RZ, RZ, R54 ;  /* 0x000000ffff097224 */ /* 0x000fe200078e0036 */
[----:B------:R-:W-:Y:S01]  /*9e20*/  UMOV UR4, 0xffffffff ;  /* 0xffffffff00047882 */ /* 0x000fe20000000000 */
[----:B------:R-:W-:Y:S01]  /*9e30*/  IMAD.MOV.U32 R10, RZ, RZ, R55 ;  /* 0x000000ffff0a7224 */ /* 0x000fe200078e0037 */
[----:B------:R-:W-:Y:S01]  /*9e40*/  PRMT R99, R4, 0x5410, R5 ;  /* 0x0000541004637816 */ /* 0x000fe20000000005 */
        /* <DEDUP_REMOVED lines=17> */
[----:B------:R-:W-:-:S04]  /*9f60*/  PRMT R108, R4, 0x5410, R5 ;  /* 0x00005410046c7816 */ /* 0x000fc80000000005 */
[----:B------:R-:W-:Y:S01]  /*9f70*/  PRMT R111, R9, 0x5410, R10 ;  /* 0x00005410096f7816 */ /* 0x000fe2000000000a */
[----:B------:R-:W-:Y:S06]  /*9f80*/  BRA.DIV UR4, `(.L_x_1684) ;  /* 0x000001f604c87947 */ /* 0x000fec000b800000 */
[----:B------:R0:W2:Y:S04]  /*9f90*/  SHFL.IDX PT, R5, R7, 0x2, 0x181f ;  /* 0x00581f0007057f89 */ /* 0x0000a800000e0000 */
[----:B------:R0:W3:Y:S04]  /*9fa0*/  SHFL.IDX PT, R4, R6, 0x2, 0x181f ;  /* 0x00581f0006047f89 */ /* 0x0000e800000e0000 */
[----:B------:R0:W0:Y:S04]  /*9fb0*/  SHFL.IDX PT, R9, R8, 0x2, 0x181f ;  /* 0x00581f0008097f89 */ /* 0x00002800000e0000 */
[----:B----4-:R4:W0:Y:S02]  /*9fc0*/  SHFL.IDX PT, R14, R0, 0x2, 0x181f ;  /* 0x00581f00000e7f89 */ /* 0x01082400000e0000 */
.L_x_2050:
[----:B------:R-:W-:Y:S01]  /*9fd0*/  IADD3 R10, R84, 0x40, RZ ;  /* 0x00000040540a7810 */ /* 0x000fe20007ffe0ff */
[----:B------:R-:W-:Y:S01]  /*9fe0*/  BSSY B1, `(.L_x_1685) ;  /* 0x0000035000017945 */ /* 0x000fe20003800000 */
[----:B------:R-:W-:Y:S02]  /*9ff0*/  CS2R R30, SRZ ;  /* 0x00000000001e7805 */ /* 0x000fe4000001ff00 */
[----:B------:R-:W-:Y:S02]  /*a000*/  CS2R R36, SRZ ;  /* 0x0000000000247805 */ /* 0x000fe4000001ff00 */
[----:B------:R-:W-:Y:S02]  /*a010*/  ISETP.GE.AND P0, PT, R10, R107, PT ;  /* 0x0000006b0a00720c */ /* 0x000fe40003f06270 */
[----:B------:R-:W-:Y:S02]  /*a020*/  CS2R R40, SRZ ;  /* 0x0000000000287805 */ /* 0x000fe4000001ff00 */
[----:B------:R-:W-:-:S02]  /*a030*/  CS2R R44, SRZ ;  /* 0x00000000002c7805 */ /* 0x000fc4000001ff00 */
[----:B------:R-:W-:Y:S02]  /*a040*/  CS2R R28, SRZ ;  /* 0x00000000001c7805 */ /* 0x000fe4000001ff00 */
[----:B------:R-:W-:Y:S02]  /*a050*/  CS2R R38, SRZ ;  /* 0x0000000000267805 */ /* 0x000fe4000001ff00 */
[----:B------:R-:W-:Y:S02]  /*a060*/  CS2R R42, SRZ ;  /* 0x00000000002a7805 */ /* 0x000fe4000001ff00 */
[----:B------:R-:W-:Y:S01]  /*a070*/  CS2R R46, SRZ ;  /* 0x00000000002e7805 */ /* 0x000fe2000001ff00 */
[----:B------:R-:W-:Y:S06]  /*a080*/  @P0 BRA `(.L_x_1686) ;  /* 0x0000000000a80947 */ /* 0x000fec0003800000 */
        /* <DEDUP_REMOVED lines=10> */
[----:B------:R-:W-:Y:S01]  /*a130*/  @!P1 SHF.L.U64.HI R34, R68, 0x1, R85 ;  /* 0x0000000144229819 */ /* 0x000fe20000010255 */
[----:B0-----:R-:W-:Y:S01]  /*a140*/  @!P3 IMAD.MOV.U32 R15, RZ, RZ, R9 ;  /* 0x000000ffff0fb224 */ /* 0x001fe200078e0009 */
[-C--:B------:R-:W-:Y:S01]  /*a150*/  @!P2 IADD3 R24, P6, R14, R25.reuse, RZ ;  /* 0x000000190e18a210 */ /* 0x080fe20007fde0ff */
[----:B------:R-:W-:Y:S01]  /*a160*/  @!P0 IMAD.SHL.U32 R33, R21, 0x2, RZ ;  /* 0x0000000215218824 */ /* 0x000fe200078e00ff */
[----:B---3--:R-:W-:Y:S01]  /*a170*/  @!P2 IADD3 R26, P4, R4, R25, RZ ;  /* 0x00000019041aa210 */ /* 0x008fe20007f9e0ff */
[----:B--2---:R-:W-:Y:S01]  /*a180*/  @!P3 IMAD.WIDE R28, R200, 0x2, R4 ;  /* 0x00000002c81cb825 */ /* 0x004fe200078e0204 */
[-C--:B------:R-:W-:Y:S02]  /*a190*/  @!P1 IADD3 R12, P5, R4, R11.reuse, RZ ;  /* 0x0000000b040c9210 */ /* 0x080fe40007fbe0ff */
[----:B------:R-:W-:Y:S01]  /*a1a0*/  @!P2 IADD3.X R27, R5, R32, RZ, P4, !PT ;  /* 0x00000020051ba210 */ /* 0x000fe200027fe4ff */
[----:B------:R-:W-:Y:S01]  /*a1b0*/  @!P3 IMAD.WIDE R30, R200, 0x2, R14 ;  /* 0x00000002c81eb825 */ /* 0x000fe200078e020e */
[----:B------:R-:W-:Y:S01]  /*a1c0*/  @!P1 IADD3 R10, P4, R14, R11, RZ ;  /* 0x0000000b0e0a9210 */ /* 0x000fe20007f9e0ff */
[----:B------:R0:W5:Y:S02]  /*a1d0*/  @!P3 LD.E.64 R44, desc[UR60][R28.64] ;  /* 0x0000003c1c2cb980 */ /* 0x000164000c101b00 */
[----:B------:R-:W-:Y:S01]  /*a1e0*/  @!P2 IMAD.X R25, R9, 0x1, R32, P6 ;  /* 0x000000010919a824 */ /* 0x000fe200030e0620 */
[-C--:B------:R-:W-:Y:S01]  /*a1f0*/  @!P0 IADD3 R4, P6, R4, R33.reuse, RZ ;  /* 0x0000002104048210 */ /* 0x080fe20007fde0ff */
[----:B------:R-:W-:Y:S01]  /*a200*/  @!P1 IMAD.X R13, R5, 0x1, R34, P5 ;  /* 0x00000001050d9824 */ /* 0x000fe200028e0622 */
[----:B------:R-:W-:Y:S01]  /*a210*/  @!P0 SHF.L.U64.HI R32, R21, 0x1, R110 ;  /* 0x0000000115208819 */ /* 0x000fe2000001026e */
[----:B------:R2:W5:Y:S01]  /*a220*/  @!P3 LD.E.64 R46, desc[UR60][R30.64] ;  /* 0x0000003c1e2eb980 */ /* 0x000562000c101b00 */
[----:B------:R-:W-:-:S02]  /*a230*/  @!P0 IADD3 R14, P5, R14, R33, RZ ;  /* 0x000000210e0e8210 */ /* 0x000fc40007fbe0ff */
[----:B------:R-:W-:Y:S02]  /*a240*/  CS2R R40, SRZ ;  /* 0x0000000000287805 */ /* 0x000fe4000001ff00 */
[----:B------:R-:W-:Y:S02]  /*a250*/  CS2R R42, SRZ ;  /* 0x00000000002a7805 */ /* 0x000fe4000001ff00 */
[----:B------:R-:W-:Y:S02]  /*a260*/  CS2R R36, SRZ ;  /* 0x0000000000247805 */ /* 0x000fe4000001ff00 */
[----:B------:R-:W-:Y:S02]  /*a270*/  CS2R R38, SRZ ;  /* 0x0000000000267805 */ /* 0x000fe4000001ff00 */
[----:B0-----:R-:W-:Y:S01]  /*a280*/  CS2R R28, SRZ ;  /* 0x00000000001c7805 */ /* 0x001fe2000001ff00 */
[C---:B------:R-:W-:Y:S01]  /*a290*/  @!P1 IMAD.X R11, R9.reuse, 0x1, R34, P4 ;  /* 0x00000001090b9824 */ /* 0x040fe200020e0622 */
[----:B------:R-:W-:Y:S01]  /*a2a0*/  @!P0 IADD3.X R15, R9, R32, RZ, P5, !PT ;  /* 0x00000020090f8210 */ /* 0x000fe20002ffe4ff */
[----:B------:R-:W-:Y:S01]  /*a2b0*/  @!P0 IMAD.X R5, R5, 0x1, R32, P6 ;  /* 0x0000000105058824 */ /* 0x000fe200030e0620 */
[----:B--2---:R-:W-:Y:S01]  /*a2c0*/  CS2R R30, SRZ ;  /* 0x00000000001e7805 */ /* 0x004fe2000001ff00 */
[----:B------:R0:W5:Y:S04]  /*a2d0*/  @!P2 LD.E.64 R40, desc[UR60][R26.64] ;  /* 0x0000003c1a28a980 */ /* 0x000168000c101b00 */
[----:B------:R0:W5:Y:S04]  /*a2e0*/  @!P2 LD.E.64 R42, desc[UR60][R24.64] ;  /* 0x0000003c182aa980 */ /* 0x000168000c101b00 */
[----:B------:R0:W5:Y:S04]  /*a2f0*/  @!P1 LD.E.64 R36, desc[UR60][R12.64] ;  /* 0x0000003c0c249980 */ /* 0x000168000c101b00 */
[----:B------:R0:W5:Y:S04]  /*a300*/  @!P1 LD.E.64 R38, desc[UR60][R10.64] ;  /* 0x0000003c0a269980 */ /* 0x000168000c101b00 */
[----:B------:R0:W5:Y:S04]  /*a310*/  @!P0 LD.E.64 R30, desc[UR60][R4.64] ;  /* 0x0000003c041e8980 */ /* 0x000168000c101b00 */
[----:B------:R0:W5:Y:S02]  /*a320*/  @!P0 LD.E.64 R28, desc[UR60][R14.64] ;  /* 0x0000003c0e1c8980 */ /* 0x000164000c101b00 */
.L_x_1686:
[----:B------:R-:W-:Y:S05]  /*a330*/  BSYNC B1 ;  /* 0x0000000000017941 */ /* 0x000fea0003800000 */
.L_x_1685:
[----:B0--3-5:R-:W-:Y:S01]  /*a340*/  IMAD.MOV.U32 R4, RZ, RZ, R30 ;  /* 0x000000ffff047224 */ /* 0x029fe200078e001e */
[----:B------:R-:W-:Y:S01]  /*a350*/  UMOV UR4, 0xffffffff ;  /* 0xffffffff00047882 */ /* 0x000fe20000000000 */
[----:B--2---:R-:W-:Y:S02]  /*a360*/  IMAD.MOV.U32 R5, RZ, RZ, R31 ;  /* 0x000000ffff057224 */ /* 0x004fe400078e001f */
        /* <DEDUP_REMOVED lines=20> */
[----:B------:R-:W-:Y:S02]  /*a4b0*/  PRMT R98, R4, 0x5410, R5 ;  /* 0x0000541004627816 */ /* 0x000fe40000000005 */
[----:B------:R-:W-:Y:S02]  /*a4c0*/  CS2R R4, SRZ ;  /* 0x0000000000047805 */ /* 0x000fe4000001ff00 */
[----:B------:R-:W-:Y:S01]  /*a4d0*/  PRMT R105, R9, 0x5410, R10 ;  /* 0x0000541009697816 */ /* 0x000fe2000000000a */
[----:B------:R-:W-:Y:S06]  /*a4e0*/  BRA.DIV UR4, `(.L_x_1687) ;  /* 0x000001f204e07947 */ /* 0x000fec000b800000 */
[----:B------:R0:W2:Y:S04]  /*a4f0*/  SHFL.IDX PT, R9, R7, 0x3, 0x181f ;  /* 0x00781f0007097f89 */ /* 0x0000a800000e0000 */
[----:B------:R0:W3:Y:S04]  /*a500*/  SHFL.IDX PT, R10, R6, 0x3, 0x181f ;  /* 0x00781f00060a7f89 */ /* 0x0000e800000e0000 */
[----:B------:R0:W0:Y:S04]  /*a510*/  SHFL.IDX PT, R83, R8, 0x3, 0x181f ;  /* 0x00781f0008537f89 */ /* 0x00002800000e0000 */
[----:B------:R0:W0:Y:S02]  /*a520*/  SHFL.IDX PT, R82, R0, 0x3, 0x181f ;  /* 0x00781f0000527f89 */ /* 0x00002400000e0000 */
.L_x_2056:
[----:B01----:R-:W4:Y:S01]  /*a530*/  LDL R6, [R1+0x7c] ;  /* 0x00007c0001067983 */ /* 0x003f220000100800 */
        /* <DEDUP_REMOVED lines=9> */
[----:B----4-:R-:W-:-:S04]  /*a5d0*/  LEA.HI R0, R6, R6, RZ, 0x1 ;  /* 0x0000000606007211 */ /* 0x010fc800078f08ff */
[----:B------:R-:W-:-:S05]  /*a5e0*/  LOP3.LUT R0, R0, 0xfffffffe, RZ, 0xc0, !PT ;  /* 0xfffffffe00007812 */ /* 0x000fca00078ec0ff */
[----:B------:R-:W-:Y:S01]  /*a5f0*/  IMAD.IADD R0, R6, 0x1, -R0 ;  /* 0x0000000106007824 */ /* 0x000fe200078e0a00 */
[----:B------:R-:W-:-:S04]  /*a600*/  CS2R R6, SRZ ;  /* 0x0000000000067805 */ /* 0x000fc8000001ff00 */
[----:B------:R-:W-:Y:S01]  /*a610*/  SHF.L.U32 R121, R0, 0x1f, RZ ;  /* 0x0000001f00797819 */ /* 0x000fe200000006ff */
        /* <DEDUP_REMOVED lines=10> */
[C---:B------:R-:W-:Y:S02]  /*a6c0*/  @!P1 SHF.L.U64.HI R12, R68.reuse, 0x1, R85 ;  /* 0x00000001440c9819 */ /* 0x040fe40000010255 */
[----:B---3--:R-:W-:Y:S01]  /*a6d0*/  @!P3 IMAD.MOV.U32 R8, RZ, RZ, R10 ;  /* 0x000000ffff08b224 */ /* 0x008fe200078e000a */
[----:B------:R-:W-:Y:S01]  /*a6e0*/  @!P1 SHF.L.U32 R85, R68, 0x1, RZ ;  /* 0x0000000144559819 */ /* 0x000fe200000006ff */
[----:B------:R-:W-:Y:S01]  /*a6f0*/  @!P0 IMAD.SHL.U32 R11, R21, 0x2, RZ ;  /* 0x00000002150b8824 */ /* 0x000fe200078e00ff */
[-C--:B------:R-:W-:Y:S01]  /*a700*/  @!P2 IADD3 R90, P4, R10, R89.reuse, RZ ;  /* 0x000000590a5aa210 */ /* 0x080fe20007f9e0ff */
[----:B--2---:R-:W-:Y:S01]  /*a710*/  @!P3 IMAD.WIDE R4, R200, 0x2, R8 ;  /* 0x00000002c804b825 */ /* 0x004fe200078e0208 */
[----:B------:R-:W-:Y:S02]  /*a720*/  @!P2 IADD3 R88, P6, R82, R89, RZ ;  /* 0x000000595258a210 */ /* 0x000fe40007fde0ff */
[-C--:B------:R-:W-:Y:S01]  /*a730*/  @!P1 IADD3 R86, P5, R10, R85.reuse, RZ ;  /* 0x000000550a569210 */ /* 0x080fe20007fbe0ff */
[C---:B------:R-:W-:Y:S01]  /*a740*/  @!P2 IMAD.X R91, R9.reuse, 0x1, R0, P4 ;  /* 0x00000001095ba824 */ /* 0x040fe200020e0600 */
[----:B------:R-:W-:Y:S01]  /*a750*/  @!P1 IADD3 R84, P4, R82, R85, RZ ;  /* 0x0000005552549210 */ /* 0x000fe20007f9e0ff */
[----:B------:R-:W-:Y:S01]  /*a760*/  @!P3 IMAD.WIDE R6, R200, 0x2, R82 ;  /* 0x00000002c806b825 */ /* 0x000fe200078e0252 */
[----:B------:R-:W-:Y:S01]  /*a770*/  @!P1 IADD3.X R87, R9, R12, RZ, P5, !PT ;  /* 0x0000000c09579210 */ /* 0x000fe20002ffe4ff */
[----:B------:R0:W5:Y:S01]  /*a780*/  @!P3 LD.E.64 R32, desc[UR60][R4.64] ;  /* 0x0000003c0420b980 */ /* 0x000162000c101b00 */
[-C--:B------:R-:W-:Y:S01]  /*a790*/  @!P0 IADD3 R82, P5, R82, R11.reuse, RZ ;  /* 0x0000000b52528210 */ /* 0x080fe20007fbe0ff */
[----:B------:R-:W-:Y:S01]  /*a7a0*/  @!P2 IMAD.X R89, R83, 0x1, R0, P6 ;  /* 0x000000015359a824 */ /* 0x000fe200030e0600 */
[----:B------:R-:W-:Y:S01]  /*a7b0*/  @!P0 IADD3 R10, P6, R10, R11, RZ ;  /* 0x0000000b0a0a8210 */ /* 0x000fe20007fde0ff */
[----:B------:R1:W5:Y:S01]  /*a7c0*/  @!P3 LD.E.64 R34, desc[UR60][R6.64] ;  /* 0x0000003c0622b980 */ /* 0x000362000c101b00 */
[----:B------:R-:W-:Y:S01]  /*a7d0*/  @!P0 SHF.L.U64.HI R110, R21, 0x1, R110 ;  /* 0x00000001156e8819 */ /* 0x000fe2000001026e */
[----:B------:R-:W-:Y:S01]  /*a7e0*/  @!P1 IMAD.X R85, R83, 0x1, R12, P4 ;  /* 0x0000000153559824 */ /* 0x000fe200020e060c */
[----:B------:R-:W-:-:S02]  /*a7f0*/  CS2R R24, SRZ ;  /* 0x0000000000187805 */ /* 0x000fc4000001ff00 */
[----:B------:R-:W-:Y:S02]  /*a800*/  CS2R R26, SRZ ;  /* 0x00000000001a7805 */ /* 0x000fe4000001ff00 */
[----:B------:R-:W-:Y:S02]  /*a810*/  CS2R R14, SRZ ;  /* 0x00000000000e7805 */ /* 0x000fe4000001ff00 */
[----:B------:R-:W-:Y:S02]  /*a820*/  CS2R R12, SRZ ;  /* 0x00000000000c7805 */ /* 0x000fe4000001ff00 */
[----:B0-----:R-:W-:Y:S01]  /*a830*/  CS2R R4, SRZ ;  /* 0x0000000000047805 */ /* 0x001fe2000001ff00 */
[--C-:B------:R-:W-:Y:S01]  /*a840*/  @!P0 IMAD.X R11, R9, 0x1, R110.reuse, P6 ;  /* 0x00000001090b8824 */ /* 0x100fe200030e066e */
[----:B------:R0:W5:Y:S01]  /*a850*/  @!P2 LD.E.64 R24, desc[UR60][R90.64] ;  /* 0x0000003c5a18a980 */ /* 0x000162000c101b00 */
[----:B-1----:R-:W-:Y:S01]  /*a860*/  CS2R R6, SRZ ;  /* 0x0000000000067805 */ /* 0x002fe2000001ff00 */
[----:B------:R-:W-:-:S02]  /*a870*/  @!P0 IMAD.X R83, R83, 0x1, R110, P5 ;  /* 0x0000000153538824 */ /* 0x000fc400028e066e */
[----:B------:R0:W5:Y:S04]  /*a880*/  @!P2 LD.E.64 R26, desc[UR60][R88.64] ;  /* 0x0000003c581aa980 */ /* 0x000168000c101b00 */
[----:B------:R0:W5:Y:S04]  /*a890*/  @!P1 LD.E.64 R14, desc[UR60][R86.64] ;  /* 0x0000003c560e9980 */ /* 0x000168000c101b00 */
[----:B------:R0:W5:Y:S04]  /*a8a0*/  @!P1 LD.E.64 R12, desc[UR60][R84.64] ;  /* 0x0000003c540c9980 */ /* 0x000168000c101b00 */
[----:B------:R0:W5:Y:S04]  /*a8b0*/  @!P0 LD.E.64 R4, desc[UR60][R10.64] ;  /* 0x0000003c0a048980 */ /* 0x000168000c101b00 */
[----:B------:R0:W5:Y:S02]  /*a8c0*/  @!P0 LD.E.64 R6, desc[UR60][R82.64] ;  /* 0x0000003c52068980 */ /* 0x000164000c101b00 */
.L_x_1689:
[----:B------:R-:W-:Y:S05]  /*a8d0*/  BSYNC B1 ;  /* 0x0000000000017941 */ /* 0x000fea0003800000 */
.L_x_1688:
[----:B------:R-:W1:Y:S01]  /*a8e0*/  SYNCS.PHASECHK.TRANS64.TRYWAIT P0, [R18+URZ+0x30800], R121 ;  /* 0x03080079120075a7 */ /* 0x000e62000800017f */
[----:B-----5:R-:W-:Y:S01]  /*a8f0*/  IMAD.MOV.U32 R0, RZ, RZ, R4 ;  /* 0x000000ffff007224 */ /* 0x020fe200078e0004 */
[----:B------:R-:W-:Y:S01]  /*a900*/  MOV R8, R5 ;  /* 0x0000000500087202 */ /* 0x000fe20000000f00 */
[----:B--2---:R-:W-:Y:S01]  /*a910*/  IMAD.MOV.U32 R9, RZ, RZ, R14 ;  /* 0x000000ffff097224 */ /* 0x004fe200078e000e */
[----:B0--3--:R-:W-:Y:S01]  /*a920*/  MOV R10, R32 ;  /* 0x00000020000a7202 */ /* 0x009fe20000000f00 */
[----:B------:R-:W-:Y:S01]  /*a930*/  IMAD.MOV.U32 R11, RZ, RZ, R27 ;  /* 0x000000ffff0b7224 */ /* 0x000fe200078e001b */
[----:B------:R-:W-:Y:S01]  /*a940*/  PRMT R83, R8, 0x5410, R0 ;  /* 0x0000541008537816 */ /* 0x000fe20000000000 */
[----:B------:R-:W-:Y:S01]  /*a950*/  IMAD.MOV.U32 R8, RZ, RZ, R24 ;  /* 0x000000ffff087224 */ /* 0x000fe200078e0018 */
[----:B------:R-:W-:Y:S01]  /*a960*/  PRMT R84, R9, 0x7610, R84 ;  /* 0x0000761009547816 */ /* 0x000fe20000000054 */
[----:B------:R-:W-:Y:S01]  /*a970*/  IMAD.MOV.U32 R9, RZ, RZ, R25 ;  /* 0x000000ffff097224 */ /* 0x000fe200078e0019 */
[----:B------:R-:W-:Y:S01]  /*a980*/  PRMT R88, R10, 0x7610, R88 ;  /* 0x000076100a587816 */ /* 0x000fe20000000058 */
[----:B------:R-:W-:Y:S01]  /*a990*/  IMAD.MOV.U32 R10, RZ, RZ, R7 ;  /* 0x000000ffff0a7224 */ /* 0x000fe200078e0007 */
[----:B------:R-:W-:Y:S01]  /*a9a0*/  BSSY B1, `(.L_x_1690) ;  /* 0x0000012000017945 */ /* 0x000fe20003800000 */
[----:B------:R-:W-:Y:S01]  /*a9b0*/  IMAD.MOV.U32 R0, RZ, RZ, R15 ;  /* 0x000000ffff007224 */ /* 0x000fe200078e000f */
[----:B------:R-:W-:Y:S01]  /*a9c0*/  PRMT R86, R9, 0x5410, R8 ;  /* 0x0000541009567816 */ /* 0x000fe20000000008 */
[----:B------:R-:W-:-:S02]  /*a9d0*/  IMAD.MOV.U32 R8, RZ, RZ, R33 ;  /* 0x000000ffff087224 */ /* 0x000fc400078e0021 */
[----:B------:R-:W-:Y:S01]  /*a9e0*/  IMAD.MOV.U32 R9, RZ, RZ, R6 ;  /* 0x000000ffff097224 */ /* 0x000fe200078e0006 */
[----:B------:R-:W-:Y:S02]  /*a9f0*/  PRMT R84, R84, 0x5410, R0 ;  /* 0x0000541054547816 */ /* 0x000fe40000000000 */
[----:B------:R-:W-:Y:S01]  /*aa00*/  PRMT R88, R88, 0x5410, R8 ;  /* 0x0000541058587816 */ /* 0x000fe20000000008 */
[----:B------:R-:W-:Y:S01]  /*aa10*/  IMAD.MOV.U32 R8, RZ, RZ, R12 ;  /* 0x000000ffff087224 */ /* 0x000fe200078e000c */
[----:B------:R-:W-:Y:S01]  /*aa20*/  PRMT R82, R10, 0x5410, R9 ;  /* 0x000054100a527816 */ /* 0x000fe20000000009 */
[----:B------:R-:W-:Y:S01]  /*aa30*/  IMAD.MOV.U32 R10, RZ, RZ, R26 ;  /* 0x000000ffff0a7224 */ /* 0x000fe200078e001a */
[----:B------:R-:W-:Y:S02]  /*aa40*/  MOV R9, R13 ;  /* 0x0000000d00097202 */ /* 0x000fe40000000f00 */
[----:B------:R-:W-:Y:S02]  /*aa50*/  VIADDMNMX R0, R107, -R122, 0x80, PT ;  /* 0x000000806b007446 */ /* 0x000fe4000380097a */
[----:B------:R-:W-:Y:S01]  /*aa60*/  PRMT R85, R8, 0x5410, R9 ;  /* 0x0000541008557816 */ /* 0x000fe20000000009 */
[----:B------:R-:W-:Y:S01]  /*aa70*/  IMAD.MOV.U32 R8, RZ, RZ, R34 ;  /* 0x000000ffff087224 */ /* 0x000fe200078e0022 */
[----:B------:R-:W-:Y:S01]  /*aa80*/  ISETP.GE.AND P1, PT, R120, R0, PT ;  /* 0x000000007800720c */ /* 0x000fe20003f26270 */
[----:B------:R-:W-:Y:S01]  /*aa90*/  IMAD.MOV.U32 R9, RZ, RZ, R35 ;  /* 0x000000ffff097224 */ /* 0x000fe200078e0023 */
[----:B------:R-:W-:Y:S01]  /*aaa0*/  PRMT R87, R11, 0x5410, R10 ;  /* 0x000054100b577816 */ /* 0x000fe2000000000a */
[----:B-1----:R-:W-:Y:S10]  /*aab0*/  @!P0 BRA `(.L_x_1691) ;  /* 0x000001ec00e08947 */ /* 0x002ff40003800000 */
.L_x_2057:
[----:B------:R-:W-:Y:S05]  /*aac0*/  BSYNC B1 ;  /* 0x0000000000017941 */ /* 0x000fea0003800000 */
.L_x_1690:
[----:B------:R-:W-:Y:S01]  /*aad0*/  BSSY B1, `(.L_x_1692) ;  /* 0x00000bb000017945 */ /* 0x000fe20003800000 */
[----:B------:R-:W-:-:S03]  /*aae0*/  PRMT R89, R8, 0x5410, R9 ;  /* 0x0000541008597816 */ /* 0x000fc60000000009 */
[----:B------:R-:W-:Y:S05]  /*aaf0*/  @P1 BRA `(.L_x_1693) ;  /* 0x0000000800e01947 */ /* 0x000fea0003800000 */
[----:B------:R1:W5:Y:S01]  /*ab00*/  LDL R125, [R1+0x60] ;  /* 0x00006000017d7983 */ /* 0x0003620000100800 */
[----:B------:R-:W2:Y:S01]  /*ab10*/  LDC R8, c[0x0][0x3f4] ;  /* 0x0000fd00ff087b82 */ /* 0x000ea20000000800 */
[----:B------:R-:W-:Y:S01]  /*ab20*/  BSSY B2, `(.L_x_1694) ;  /* 0x0000030000027945 */ /* 0x000fe20003800000 */
[-C--:B--2---:R-:W-:Y:S02]  /*ab30*/  ISETP.GE.AND P0, PT, R200, R8.reuse, PT ;  /* 0x00000008c800720c */ /* 0x084fe40003f06270 */
[-C--:B------:R-:W-:Y:S02]  /*ab40*/  ISETP.GE.AND P1, PT, R69, R8.reuse, PT ;  /* 0x000000084500720c */ /* 0x080fe40003f26270 */
[-C--:B------:R-:W-:Y:S02]  /*ab50*/  ISETP.GE.AND P2, PT, R68, R8.reuse, PT ;  /* 0x000000084400720c */ /* 0x080fe40003f46270 */
[----:B------:R-:W-:-:S07]  /*ab60*/  ISETP.GE.AND P3, PT, R21, R8, PT ;  /* 0x000000081500720c */ /* 0x000fce0003f66270 */
[----:B-1----:R-:W-:Y:S06]  /*ab70*/  @P0 BRA `(.L_x_1695) ;  /* 0x0000000000a80947 */ /* 0x002fec0003800000 */
[----:B-----5:R-:W1:Y:S01]  /*ab80*/  LDS.128 R8, [R125] ;  /* 0x000000007d087984 */ /* 0x020e620000000c00 */
[----:B------:R-:W-:Y:S01]  /*ab90*/  SHF.R.U32.HI R110, RZ, 0x10, R79 ;  /* 0x00000010ff6e7819 */ /* 0x000fe2000001164f */
[----:B------:R-:W-:Y:S01]  /*aba0*/  HADD2.F32 R90, -RZ, R118.H0_H0 ;  /* 0x20000076ff5a7230 */ /* 0x000fe20000004100 */
[--C-:B------:R-:W-:Y:S01]  /*abb0*/  SHF.R.U32.HI R91, RZ, 0x10, R81.reuse ;  /* 0x00000010ff5b7819 */ /* 0x100fe20000011651 */
[----:B------:R-:W-:Y:S01]  /*abc0*/  HADD2.F32 R107, -RZ, R119.H0_H0 ;  /* 0x20000077ff6b7230 */ /* 0x000fe20000004100 */
[----:B------:R-:W-:Y:S01]  /*abd0*/  SHF.R.U64 R124, R80, 0x10, R81 ;  /* 0x00000010507c7819 */ /* 0x000fe20000001251 */
[----:B------:R-:W-:Y:S01]  /*abe0*/  HADD2.F32 R110, -RZ, R110.H0_H0 ;  /* 0x2000006eff6e7230 */ /* 0x000fe20000004100 */
[----:B------:R-:W-:Y:S01]  /*abf0*/  SHF.R.U64 R123, R78, 0x10, R79 ;  /* 0x000000104e7b7819 */ /* 0x000fe2000000124f */
[----:B------:R-:W-:Y:S02]  /*ac00*/  HADD2.F32 R91, -RZ, R91.H0_H0 ;  /* 0x2000005bff5b7230 */ /* 0x000fe40000004100 */
[----:B------:R-:W-:-:S02]  /*ac10*/  HADD2.F32 R119, -RZ, R119.H1_H1 ;  /* 0x30000077ff777230 */ /* 0x000fc40000004100 */
[----:B------:R-:W-:Y:S02]  /*ac20*/  HADD2.F32 R118, -RZ, R118.H1_H1 ;  /* 0x30000076ff767230 */ /* 0x000fe40000004100 */
[--C-:B-1----:R-:W-:Y:S02]  /*ac30*/  HADD2.F32 R81, -RZ, R11.reuse.H1_H1 ;  /* 0x3000000bff517230 */ /* 0x102fe40000004100 */
[----:B------:R-:W-:Y:S02]  /*ac40*/  HADD2.F32 R80, -RZ, R11.H0_H0 ;  /* 0x2000000bff507230 */ /* 0x000fe40000004100 */
[--C-:B------:R-:W-:Y:S02]  /*ac50*/  HADD2.F32 R11, -RZ, R8.reuse.H0_H0 ;  /* 0x20000008ff0b7230 */ /* 0x100fe40000004100 */
[C---:B0-----:R-:W-:Y:S01]  /*ac60*/  FMUL.FTZ R121, R81.reuse, R110 ;  /* 0x0000006e51797220 */ /* 0x041fe20000410000 */
[----:B------:R-:W-:Y:S02]  /*ac70*/  HADD2.F32 R8, -RZ, R8.H1_H1 ;  /* 0x30000008ff087230 */ /* 0x000fe40000004100 */
[----:B------:R-:W-:Y:S01]  /*ac80*/  FMUL.FTZ R81, R81, R91 ;  /* 0x0000005b51517220 */ /* 0x000fe20000410000 */
[----:B------:R-:W-:-:S02]  /*ac90*/  HADD2.F32 R78, -RZ, R10.H0_H0 ;  /* 0x2000000aff4e7230 */ /* 0x000fc40000004100 */
[C---:B------:R-:W-:Y:S01]  /*aca0*/  FFMA.FTZ R121, R80.reuse, R91, -R121 ;  /* 0x0000005b50797223 */ /* 0x040fe20000010879 */
[----:B------:R-:W-:Y:S02]  /*acb0*/  HADD2.F32 R79, -RZ, R10.H1_H1 ;  /* 0x3000000aff4f7230 */ /* 0x000fe40000004100 */
[----:B------:R-:W-:Y:S01]  /*acc0*/  FFMA.FTZ R122, R80, R110, R81 ;  /* 0x0000006e507a7223 */ /* 0x000fe20000010051 */
[--C-:B------:R-:W-:Y:S02]  /*acd0*/  HADD2.F32 R10, -RZ, R9.reuse.H0_H0 ;  /* 0x20000009ff0a7230 */ /* 0x100fe40000004100 */
[C---:B------:R-:W-:Y:S01]  /*ace0*/  FMUL.FTZ R120, R8.reuse, R107 ;  /* 0x0000006b08787220 */ /* 0x040fe20000410000 */
[----:B------:R-:W-:Y:S01]  /*acf0*/  FMUL.FTZ R110, R8, R90 ;  /* 0x0000005a086e7220 */ /* 0x000fe20000410000 */
[----:B------:R-:W-:Y:S02]  /*ad00*/  HADD2.F32 R9, -RZ, R9.H1_H1 ;  /* 0x30000009ff097230 */ /* 0x000fe40000004100 */
[----:B------:R-:W-:Y:S01]  /*ad10*/  FMUL.FTZ R81, R79, R119 ;  /* 0x000000774f517220 */ /* 0x000fe20000410000 */
[----:B------:R-:W-:-:S02]  /*ad20*/  HADD2.F32 R80, -RZ, R123.H0_H0 ;  /* 0x2000007bff507230 */ /* 0x000fc40000004100 */
[C---:B------:R-:W-:Y:S01]  /*ad30*/  FFMA.FTZ R120, R11.reuse, R90, -R120 ;  /* 0x0000005a0b787223 */ /* 0x040fe20000010878 */
[----:B------:R-:W-:Y:S02]  /*ad40*/  HADD2.F32 R8, -RZ, R124.H0_H0 ;  /* 0x2000007cff087230 */ /* 0x000fe40000004100 */
[----:B------:R-:W-:Y:S01]  /*ad50*/  FFMA.FTZ R107, R11, R107, R110 ;  /* 0x0000006b0b6b7223 */ /* 0x000fe2000001006e */
[----:B------:R-:W-:Y:S01]  /*ad60*/  FMUL.FTZ R90, R79, R118 ;  /* 0x000000764f5a7220 */ /* 0x000fe20000410000 */
[C---:B------:R-:W-:Y:S01]  /*ad70*/  FMUL.FTZ R11, R9.reuse, R80 ;  /* 0x00000050090b7220 */ /* 0x040fe20000410000 */
[C---:B------:R-:W-:Y:S01]  /*ad80*/  FFMA.FTZ R81, R78.reuse, R118, -R81 ;  /* 0x000000764e517223 */ /* 0x040fe20000010851 */
[-C--:B------:R-:W-:Y:S01]  /*ad90*/  FMUL.FTZ R79, R9, R8.reuse ;  /* 0x00000008094f7220 */ /* 0x080fe20000410000 */
[----:B------:R-:W-:Y:S01]  /*ada0*/  FFMA.FTZ R90, R78, R119, R90 ;  /* 0x000000774e5a7223 */ /* 0x000fe2000001005a */
[----:B------:R-:W-:Y:S01]  /*adb0*/  FFMA.FTZ R9, R10, R8, -R11 ;  /* 0x000000080a097223 */ /* 0x000fe2000001080b */
[----:B------:R-:W-:Y:S01]  /*adc0*/  F2FP.F16.F32.PACK_AB R11, R122, R121 ;  /* 0x000000797a0b723e */ /* 0x000fe200000000ff */
[----:B------:R-:W-:Y:S01]  /*add0*/  FFMA.FTZ R80, R10, R80, R79 ;  /* 0x000000500a507223 */ /* 0x000fe2000001004f */
[----:B------:R-:W-:-:S02]  /*ade0*/  F2FP.F16.F32.PACK_AB R8, R107, R120 ;  /* 0x000000786b08723e */ /* 0x000fc400000000ff */
[----:B------:R-:W-:Y:S02]  /*adf0*/  F2FP.F16.F32.PACK_AB R10, R90, R81 ;  /* 0x000000515a0a723e */ /* 0x000fe400000000ff */
[----:B------:R-:W-:-:S05]  /*ae00*/  F2FP.F16.F32.PACK_AB R9, R80, R9 ;  /* 0x000000095009723e */ /* 0x000fca00000000ff */
[----:B------:R1:W-:Y:S02]  /*ae10*/  STS.128 [R125], R8 ;  /* 0x000000087d007388 */ /* 0x0003e40000000c00 */
.L_x_1695:
[----:B------:R-:W-:Y:S05]  /*ae20*/  BSYNC B2 ;  /* 0x0000000000027941 */ /* 0x000fea0003800000 */
.L_x_1694:
[----:B------:R-:W-:Y:S04]  /*ae30*/  BSSY B2, `(.L_x_1696) ;  /* 0x000002c000027945 */ /* 0x000fe80003800000 */
[----:B------:R-:W-:Y:S05]  /*ae40*/  @P1 BRA `(.L_x_1697) ;  /* 0x0000000000a81947 */ /* 0x000fea0003800000 */
[----:B-1---5:R-:W1:Y:S01]  /*ae50*/  LDS.128 R8, [R125+0x4000] ;  /* 0x004000007d087984 */ /* 0x022e620000000c00 */
[----:B------:R-:W-:Y:S01]  /*ae60*/  SHF.R.U32.HI R79, RZ, 0x10, R77 ;  /* 0x00000010ff4f7819 */ /* 0x000fe2000001164d */
[----:B------:R-:W-:Y:S01]  /*ae70*/  HADD2.F32 R78, -RZ, R116.H0_H0 ;  /* 0x20000074ff4e7230 */ /* 0x000fe20000004100 */
[----:B------:R-:W-:Y:S01]  /*ae80*/  SHF.R.U32.HI R81, RZ, 0x10, R75 ;  /* 0x00000010ff517819 */ /* 0x000fe2000001164b */
        /* <DEDUP_REMOVED lines=10> */
[C---:B------:R-:W-:Y:S01]  /*af30*/  FMUL.FTZ R110, R77.reuse, R79 ;  /* 0x0000004f4d6e7220 */ /* 0x040fe20000410000 */
[----:B------:R-:W-:Y:S02]  /*af40*/  HADD2.F32 R8, -RZ, R8.H1_H1 ;  /* 0x30000008ff087230 */ /* 0x000fe40000004100 */
[----:B------:R-:W-:Y:S01]  /*af50*/  FMUL.FTZ R91, R77, R81 ;  /* 0x000000514d5b7220 */ /* 0x000fe20000410000 */
[----:B------:R-:W-:-:S02]  /*af60*/  HADD2.F32 R74, -RZ, R10.H0_H0 ;  /* 0x2000000aff4a7230 */ /* 0x000fc40000004100 */
[----:B------:R-:W-:Y:S01]  /*af70*/  FFMA.FTZ R118, R76, R81, R110 ;  /* 0x000000514c767223 */ /* 0x000fe2000001006e */
[----:B------:R-:W-:Y:S02]  /*af80*/  HADD2.F32 R75, -RZ, R10.H1_H1 ;  /* 0x3000000aff4b7230 */ /* 0x000fe40000004100 */
[----:B------:R-:W-:Y:S01]  /*af90*/  FMUL.FTZ R90, R8, R80 ;  /* 0x00000050085a7220 */ /* 0x000fe20000410000 */
[--C-:B------:R-:W-:Y:S02]  /*afa0*/  HADD2.F32 R10, -RZ, R9.reuse.H0_H0 ;  /* 0x20000009ff0a7230 */ /* 0x100fe40000004100 */
[----:B------:R-:W-:Y:S01]  /*afb0*/  FFMA.FTZ R91, R76, R79, -R91 ;  /* 0x0000004f4c5b7223 */ /* 0x000fe2000001085b */
[-C--:B------:R-:W-:Y:S01]  /*afc0*/  FMUL.FTZ R110, R8, R78.reuse ;  /* 0x0000004e086e7220 */ /* 0x080fe20000410000 */
[----:B------:R-:W-:Y:S02]  /*afd0*/  HADD2.F32 R9, -RZ, R9.H1_H1 ;  /* 0x30000009ff097230 */ /* 0x000fe40000004100 */
[----:B------:R-:W-:Y:S01]  /*afe0*/  FFMA.FTZ R90, R11, R78, -R90 ;  /* 0x0000004e0b5a7223 */ /* 0x000fe2000001085a */
[----:B------:R-:W-:-:S02]  /*aff0*/  HADD2.F32 R76, -RZ, R107.H0_H0 ;  /* 0x2000006bff4c7230 */ /* 0x000fc40000004100 */
[----:B------:R-:W-:Y:S01]  /*b000*/  FFMA.FTZ R77, R11, R80, R110 ;  /* 0x000000500b4d7223 */ /* 0x000fe2000001006e */
[----:B------:R-:W-:Y:S02]  /*b010*/  HADD2.F32 R8, -RZ, R119.H0_H0 ;  /* 0x20000077ff087230 */ /* 0x000fe40000004100 */
[CC--:B------:R-:W-:Y:S01]  /*b020*/  FMUL.FTZ R79, R75.reuse, R117.reuse ;  /* 0x000000754b4f7220 */ /* 0x0c0fe20000410000 */
[----:B------:R-:W-:Y:S01]  /*b030*/  FMUL.FTZ R78, R75, R116 ;  /* 0x000000744b4e7220 */ /* 0x000fe20000410000 */
[C---:B------:R-:W-:Y:S01]  /*b040*/  FMUL.FTZ R11, R9.reuse, R76 ;  /* 0x0000004c090b7220 */ /* 0x040fe20000410000 */
[----:B------:R-:W-:Y:S01]  /*b050*/  FMUL.FTZ R75, R9, R8 ;  /* 0x00000008094b7220 */ /* 0x000fe20000410000 */
[C---:B------:R-:W-:Y:S01]  /*b060*/  FFMA.FTZ R79, R74.reuse, R116, -R79 ;  /* 0x000000744a4f7223 */ /* 0x040fe2000001084f */
[----:B------:R-:W-:Y:S01]  /*b070*/  FFMA.FTZ R78, R74, R117, R78 ;  /* 0x000000754a4e7223 */ /* 0x000fe2000001004e */
[C---:B------:R-:W-:Y:S01]  /*b080*/  FFMA.FTZ R9, R10.reuse, R8, -R11 ;  /* 0x000000080a097223 */ /* 0x040fe2000001080b */
[----:B------:R-:W-:Y:S01]  /*b090*/  FFMA.FTZ R76, R10, R76, R75 ;  /* 0x0000004c0a4c7223 */ /* 0x000fe2000001004b */
[----:B------:R-:W-:-:S02]  /*b0a0*/  F2FP.F16.F32.PACK_AB R11, R118, R91 ;  /* 0x0000005b760b723e */ /* 0x000fc400000000ff */
[----:B------:R-:W-:Y:S02]  /*b0b0*/  F2FP.F16.F32.PACK_AB R10, R78, R79 ;  /* 0x0000004f4e0a723e */ /* 0x000fe400000000ff */
[----:B------:R-:W-:Y:S02]  /*b0c0*/  F2FP.F16.F32.PACK_AB R8, R77, R90 ;  /* 0x0000005a4d08723e */ /* 0x000fe400000000ff */
[----:B------:R-:W-:-:S05]  /*b0d0*/  F2FP.F16.F32.PACK_AB R9, R76, R9 ;  /* 0x000000094c09723e */ /* 0x000fca00000000ff */
[----:B------:R2:W-:Y:S02]  /*b0e0*/  STS.128 [R125+0x4000], R8 ;  /* 0x004000087d007388 */ /* 0x0005e40000000c00 */
.L_x_1697:
[----:B------:R-:W-:Y:S05]  /*b0f0*/  BSYNC B2 ;  /* 0x0000000000027941 */ /* 0x000fea0003800000 */
.L_x_1696:
[----:B------:R-:W-:Y:S04]  /*b100*/  BSSY B2, `(.L_x_1698) ;  /* 0x000002c000027945 */ /* 0x000fe80003800000 */
[----:B------:R-:W-:Y:S05]  /*b110*/  @P2 BRA `(.L_x_1699) ;  /* 0x0000000000a82947 */ /* 0x000fea0003800000 */
[----:B-12--5:R-:W1:Y:S01]  /*b120*/  LDS.128 R8, [R125+0x8000] ;  /* 0x008000007d087984 */ /* 0x026e620000000c00 */
        /* <DEDUP_REMOVED lines=41> */
.L_x_1699:
[----:B------:R-:W-:Y:S05]  /*b3c0*/  BSYNC B2 ;  /* 0x0000000000027941 */ /* 0x000fea0003800000 */
.L_x_1698:
[----:B------:R-:W-:Y:S05]  /*b3d0*/  @P3 BRA `(.L_x_1693) ;  /* 0x0000000000a83947 */ /* 0x000fea0003800000 */
[----:B-123-5:R-:W1:Y:S01]  /*b3e0*/  LDS.128 R8, [R125+0xc000] ;  /* 0x00c000007d087984 */ /* 0x02ee620000000c00 */
[----:B------:R-:W-:Y:S01]  /*b3f0*/  SHF.R.U32.HI R71, RZ, 0x10, R61 ;  /* 0x00000010ff477819 */ /* 0x000fe2000001163d */
[----:B------:R-:W-:Y:S01]  /*b400*/  HADD2.F32 R70, -RZ, R112.H1_H1 ;  /* 0x30000070ff467230 */ /* 0x000fe20000004100 */
[--C-:B------:R-:W-:Y:S01]  /*b410*/  SHF.R.U32.HI R73, RZ, 0x10, R63.reuse ;  /* 0x00000010ff497819 */ /* 0x100fe2000001163f */
[----:B------:R-:W-:Y:S01]  /*b420*/  HADD2.F32 R72, -RZ, R113.H0_H0 ;  /* 0x20000071ff487230 */ /* 0x000fe20000004100 */
[----:B------:R-:W-:Y:S01]  /*b430*/  SHF.R.U64 R77, R62, 0x10, R63 ;  /* 0x000000103e4d7819 */ /* 0x000fe2000000123f */
[----:B------:R-:W-:Y:S01]  /*b440*/  HADD2.F32 R71, -RZ, R71.H0_H0 ;  /* 0x20000047ff477230 */ /* 0x000fe20000004100 */
[----:B------:R-:W-:Y:S01]  /*b450*/  SHF.R.U64 R79, R60, 0x10, R61 ;  /* 0x000000103c4f7819 */ /* 0x000fe2000000123d */
[----:B------:R-:W-:Y:S02]  /*b460*/  HADD2.F32 R73, -RZ, R73.H0_H0 ;  /* 0x20000049ff497230 */ /* 0x000fe40000004100 */
[----:B------:R-:W-:-:S02]  /*b470*/  HADD2.F32 R113, -RZ, R113.H1_H1 ;  /* 0x30000071ff717230 */ /* 0x000fc40000004100 */
[----:B------:R-:W-:Y:S02]  /*b480*/  HADD2.F32 R112, -RZ, R112.H0_H0 ;  /* 0x20000070ff707230 */ /* 0x000fe40000004100 */
        /* <DEDUP_REMOVED lines=31> */
.L_x_1693:
[----:B------:R-:W-:Y:S05]  /*b680*/  BSYNC B1 ;  /* 0x0000000000017941 */ /* 0x000fea0003800000 */
.L_x_1692:
[----:B-1234-:R-:W2:Y:S01]  /*b690*/  LDL R8, [R1+0xa0] ;  /* 0x0000a00001087983 */ /* 0x01eea20000100800 */
[----:B------:R-:W-:Y:S01]  /*b6a0*/  BSSY B1, `(.L_x_1700) ;  /* 0x00000bb000017945 */ /* 0x000fe20003800000 */
[----:B--2---:R-:W-:-:S13]  /*b6b0*/  ISETP.GE.AND P0, PT, R8, R0, PT ;  /* 0x000000000800720c */ /* 0x004fda0003f06270 */
        /* <DEDUP_REMOVED lines=9> */
[----:B-----5:R-:W1:Y:S01]  /*b750*/  LDS.128 R8, [R76+0x1000] ;  /* 0x001000004c087984 */ /* 0x020e620000000c00 */
[--C-:B------:R-:W-:Y:S01]  /*b760*/  SHF.R.U64 R75, R64, 0x10, R65.reuse ;  /* 0x00000010404b7819 */ /* 0x100fe20000001241 */
[--C-:B------:R-:W-:Y:S01]  /*b770*/  HADD2.F32 R64, -RZ, R109.reuse.H0_H0 ;  /* 0x2000006dff407230 */ /* 0x100fe20000004100 */
[----:B------:R-:W-:Y:S01]  /*b780*/  SHF.R.U32.HI R65, RZ, 0x10, R65 ;  /* 0x00000010ff417819 */ /* 0x000fe20000011641 */
[----:B------:R-:W-:Y:S01]  /*b790*/  HADD2.F32 R109, -RZ, R109.H1_H1 ;  /* 0x3000006dff6d7230 */ /* 0x000fe20000004100 */
[--C-:B------:R-:W-:Y:S01]  /*b7a0*/  SHF.R.U64 R73, R66, 0x10, R67.reuse ;  /* 0x0000001042497819 */ /* 0x100fe20000001243 */
[----:B------:R-:W-:Y:S01]  /*b7b0*/  HADD2.F32 R66, -RZ, R111.H0_H0 ;  /* 0x2000006fff427230 */ /* 0x000fe20000004100 */
[----:B------:R-:W-:Y:S01]  /*b7c0*/  SHF.R.U32.HI R67, RZ, 0x10, R67 ;  /* 0x00000010ff437819 */ /* 0x000fe20000011643 */
        /* <DEDUP_REMOVED lines=21> */
[C---:B------:R-:W-:Y:S01]  /*b920*/  FMUL.FTZ R65, R61.reuse, R111 ;  /* 0x0000006f3d417220 */ /* 0x040fe20000410000 */
[-C--:B------:R-:W-:Y:S01]  /*b930*/  FMUL.FTZ R64, R61, R109.reuse ;  /* 0x0000006d3d407220 */ /* 0x080fe20000410000 */
[C---:B------:R-:W-:Y:S01]  /*b940*/  FMUL.FTZ R11, R9.reuse, R62 ;  /* 0x0000003e090b7220 */ /* 0x040fe20000410000 */
[-C--:B------:R-:W-:Y:S01]  /*b950*/  FMUL.FTZ R61, R9, R8.reuse ;  /* 0x00000008093d7220 */ /* 0x080fe20000410000 */
        /* <DEDUP_REMOVED lines=9> */
.L_x_1703:
[----:B------:R-:W-:Y:S05]  /*b9f0*/  BSYNC B2 ;  /* 0x0000000000027941 */ /* 0x000fea0003800000 */
.L_x_1702:
[----:B------:R-:W-:Y:S04]  /*ba00*/  BSSY B2, `(.L_x_1704) ;  /* 0x000002c000027945 */ /* 0x000fe80003800000 */
[----:B------:R-:W-:Y:S05]  /*ba10*/  @P1 BRA `(.L_x_1705) ;  /* 0x0000000000a81947 */ /* 0x000fea0003800000 */
[----:B-1---5:R-:W1:Y:S01]  /*ba20*/  LDS.128 R8, [R76+0x5000] ;  /* 0x005000004c087984 */ /* 0x022e620000000c00 */
[----:B------:R-:W-:Y:S01]  /*ba30*/  SHF.R.U32.HI R61, RZ, 0x10, R57 ;  /* 0x00000010ff3d7819 */ /* 0x000fe20000011639 */
[----:B------:R-:W-:Y:S01]  /*ba40*/  HADD2.F32 R60, -RZ, R106.H0_H0 ;  /* 0x2000006aff3c7230 */ /* 0x000fe20000004100 */
[--C-:B------:R-:W-:Y:S01]  /*ba50*/  SHF.R.U32.HI R63, RZ, 0x10, R59.reuse ;  /* 0x00000010ff3f7819 */ /* 0x100fe2000001163b */
[--C-:B------:R-:W-:Y:S01]  /*ba60*/  HADD2.F32 R62, -RZ, R108.reuse.H0_H0 ;  /* 0x2000006cff3e7230 */ /* 0x100fe20000004100 */
        /* <DEDUP_REMOVED lines=37> */
.L_x_1705:
[----:B------:R-:W-:Y:S05]  /*bcc0*/  BSYNC B2 ;  /* 0x0000000000027941 */ /* 0x000fea0003800000 */
.L_x_1704:
        /* <DEDUP_REMOVED lines=44> */
.L_x_1707:
[----:B------:R-:W-:Y:S05]  /*bf90*/  BSYNC B2 ;  /* 0x0000000000027941 */ /* 0x000fea0003800000 */
.L_x_1706:
[----:B------:R-:W-:Y:S05]  /*bfa0*/  @P3 BRA `(.L_x_1701) ;  /* 0x0000000000a83947 */ /* 0x000fea0003800000 */
[----:B-123-5:R-:W1:Y:S01]  /*bfb0*/  LDS.128 R8, [R76+0xd000] ;  /* 0x00d000004c087984 */ /* 0x02ee620000000c00 */
        /* <DEDUP_REMOVED lines=41> */
.L_x_1701:
[----:B------:R-:W-:Y:S05]  /*c250*/  BSYNC B1 ;  /* 0x0000000000017941 */ /* 0x000fea0003800000 */
.L_x_1700:
[----:B------:R-:W-:Y:S01]  /*c260*/  ISETP.GE.AND P0, PT, R20, R0, PT ;  /* 0x000000001400720c */ /* 0x000fe20003f06270 */
[----:B------:R-:W-:-:S12]  /*c270*/  BSSY B1, `(.L_x_1708) ;  /* 0x00000ba000017945 */ /* 0x000fd80003800000 */
[----:B------:R-:W-:Y:S05]  /*c280*/  @P0 BRA `(.L_x_1709) ;  /* 0x0000000800e00947 */ /* 0x000fea0003800000 */
[----:B------:R0:W5:Y:S01]  /*c290*/  LDL R56, [R1+0x60] ;  /* 0x0000600001387983 */ /* 0x0001620000100800 */
[----:B-1234-:R-:W1:Y:S01]  /*c2a0*/  LDC R8, c[0x0][0x3f4] ;  /* 0x0000fd00ff087b82 */ /* 0x01ee620000000800 */
[----:B------:R-:W-:Y:S01]  /*c2b0*/  BSSY B2, `(.L_x_1710) ;  /* 0x0000030000027945 */ /* 0x000fe20003800000 */
[-C--:B-1----:R-:W-:Y:S02]  /*c2c0*/  ISETP.GE.AND P0, PT, R200, R8.reuse, PT ;  /* 0x00000008c800720c */ /* 0x082fe40003f06270 */
[-C--:B------:R-:W-:Y:S02]  /*c2d0*/  ISETP.GE.AND P1, PT, R69, R8.reuse, PT ;  /* 0x000000084500720c */ /* 0x080fe40003f26270 */
[-C--:B------:R-:W-:Y:S02]  /*c2e0*/  ISETP.GE.AND P2, PT, R68, R8.reuse, PT ;  /* 0x000000084400720c */ /* 0x080fe40003f46270 */
[----:B------:R-:W-:-:S07]  /*c2f0*/  ISETP.GE.AND P3, PT, R21, R8, PT ;  /* 0x000000081500720c */ /* 0x000fce0003f66270 */
[----:B0-----:R-:W-:Y:S06]  /*c300*/  @P0 BRA `(.L_x_1711) ;  /* 0x0000000000a80947 */ /* 0x001fec0003800000 */
[----:B-----5:R-:W0:Y:S01]  /*c310*/  LDS.128 R8, [R56+0x2000] ;  /* 0x0020000038087984 */ /* 0x020e220000000c00 */
[----:B------:R-:W-:Y:S01]  /*c320*/  SHF.R.U32.HI R50, RZ, 0x10, R47 ;  /* 0x00000010ff327819 */ /* 0x000fe2000001162f */
[--C-:B------:R-:W-:Y:S01]  /*c330*/  HADD2.F32 R49, -RZ, R105.reuse.H0_H0 ;  /* 0x20000069ff317230 */ /* 0x100fe20000004100 */
[--C-:B------:R-:W-:Y:S01]  /*c340*/  SHF.R.U32.HI R48, RZ, 0x10, R45.reuse ;  /* 0x00000010ff307819 */ /* 0x100fe2000001162d */
[----:B------:R-:W-:Y:S01]  /*c350*/  HADD2.F32 R105, -RZ, R105.H1_H1 ;  /* 0x30000069ff697230 */ /* 0x000fe20000004100 */
[----:B------:R-:W-:Y:S01]  /*c360*/  SHF.R.U64 R55, R44, 0x10, R45 ;  /* 0x000000102c377819 */ /* 0x000fe2000000122d */
[----:B------:R-:W-:Y:S01]  /*c370*/  HADD2.F32 R50, -RZ, R50.H0_H0 ;  /* 0x20000032ff327230 */ /* 0x000fe20000004100 */
[----:B------:R-:W-:Y:S01]  /*c380*/  SHF.R.U64 R54, R46, 0x10, R47 ;  /* 0x000000102e367819 */ /* 0x000fe2000000122f */
[----:B------:R-:W-:Y:S02]  /*c390*/  HADD2.F32 R48, -RZ, R48.H0_H0 ;  /* 0x20000030ff307230 */ /* 0x000fe40000004100 */
[----:B------:R-:W-:-:S02]  /*c3a0*/  HADD2.F32 R47, -RZ, R104.H0_H0 ;  /* 0x20000068ff2f7230 */ /* 0x000fc40000004100 */
[--C-:B0-----:R-:W-:Y:S02]  /*c3b0*/  HADD2.F32 R45, -RZ, R11.reuse.H0_H0 ;  /* 0x2000000bff2d7230 */ /* 0x101fe40000004100 */
[----:B------:R-:W-:Y:S02]  /*c3c0*/  HADD2.F32 R46, -RZ, R11.H1_H1 ;  /* 0x3000000bff2e7230 */ /* 0x000fe40000004100 */
[--C-:B------:R-:W-:Y:S02]  /*c3d0*/  HADD2.F32 R11, -RZ, R8.reuse.H0_H0 ;  /* 0x20000008ff0b7230 */ /* 0x100fe40000004100 */
[----:B------:R-:W-:Y:S02]  /*c3e0*/  HADD2.F32 R8, -RZ, R8.H1_H1 ;  /* 0x30000008ff087230 */ /* 0x000fe40000004100 */
[C---:B------:R-:W-:Y:S01]  /*c3f0*/  FMUL.FTZ R52, R46.reuse, R50 ;  /* 0x000000322e347220 */ /* 0x040fe20000410000 */
[----:B------:R-:W-:Y:S01]  /*c400*/  FMUL.FTZ R51, R46, R48 ;  /* 0x000000302e337220 */ /* 0x000fe20000410000 */
[----:B------:R-:W-:-:S02]  /*c410*/  HADD2.F32 R20, -RZ, R10.H0_H0 ;  /* 0x2000000aff147230 */ /* 0x000fc40000004100 */
[C---:B------:R-:W-:Y:S01]  /*c420*/  FMUL.FTZ R46, R8.reuse, R49 ;  /* 0x00000031082e7220 */ /* 0x040fe20000410000 */
[C---:B------:R-:W-:Y:S01]  /*c430*/  FFMA.FTZ R52, R45.reuse, R48, -R52 ;  /* 0x000000302d347223 */ /* 0x040fe20000010834 */
[----:B------:R-:W-:Y:S02]  /*c440*/  HADD2.F32 R44, -RZ, R10.H1_H1 ;  /* 0x3000000aff2c7230 */ /* 0x000fe40000004100 */
[-C--:B------:R-:W-:Y:S01]  /*c450*/  FMUL.FTZ R48, R8, R47.reuse ;  /* 0x0000002f08307220 */ /* 0x080fe20000410000 */
[--C-:B------:R-:W-:Y:S02]  /*c460*/  HADD2.F32 R10, -RZ, R9.reuse.H0_H0 ;  /* 0x20000009ff0a7230 */ /* 0x100fe40000004100 */
[----:B------:R-:W-:Y:S01]  /*c470*/  FFMA.FTZ R53, R45, R50, R51 ;  /* 0x000000322d357223 */ /* 0x000fe20000010033 */
[C---:B------:R-:W-:Y:S01]  /*c480*/  FFMA.FTZ R47, R11.reuse, R47, -R46 ;  /* 0x0000002f0b2f7223 */ /* 0x040fe2000001082e */
[----:B------:R-:W-:Y:S02]  /*c490*/  HADD2.F32 R9, -RZ, R9.H1_H1 ;  /* 0x30000009ff097230 */ /* 0x000fe40000004100 */
[----:B------:R-:W-:Y:S01]  /*c4a0*/  FFMA.FTZ R48, R11, R49, R48 ;  /* 0x000000310b307223 */ /* 0x000fe20000010030 */
[----:B------:R-:W-:-:S02]  /*c4b0*/  HADD2.F32 R45, -RZ, R104.H1_H1 ;  /* 0x30000068ff2d7230 */ /* 0x000fc40000004100 */
[C---:B------:R-:W-:Y:S01]  /*c4c0*/  FMUL.FTZ R51, R44.reuse, R105 ;  /* 0x000000692c337220 */ /* 0x040fe20000410000 */
[----:B------:R-:W-:Y:S02]  /*c4d0*/  HADD2.F32 R46, -RZ, R54.H0_H0 ;  /* 0x20000036ff2e7230 */ /* 0x000fe40000004100 */
[----:B------:R-:W-:Y:S02]  /*c4e0*/  HADD2.F32 R8, -RZ, R55.H0_H0 ;  /* 0x20000037ff087230 */ /* 0x000fe40000004100 */
[-C--:B------:R-:W-:Y:S01]  /*c4f0*/  FMUL.FTZ R44, R44, R45.reuse ;  /* 0x0000002d2c2c7220 */ /* 0x080fe20000410000 */
[C---:B------:R-:W-:Y:S01]  /*c500*/  FFMA.FTZ R51, R20.reuse, R45, -R51 ;  /* 0x0000002d14337223 */ /* 0x040fe20000010833 */
[C---:B------:R-:W-:Y:S01]  /*c510*/  FMUL.FTZ R11, R9.reuse, R46 ;  /* 0x0000002e090b7220 */ /* 0x040fe20000410000 */
[-C--:B------:R-:W-:Y:S01]  /*c520*/  FMUL.FTZ R49, R9, R8.reuse ;  /* 0x0000000809317220 */ /* 0x080fe20000410000 */
[----:B------:R-:W-:Y:S02]  /*c530*/  FFMA.FTZ R44, R20, R105, R44 ;  /* 0x00000069142c7223 */ /* 0x000fe4000001002c */
[C---:B------:R-:W-:Y:S01]  /*c540*/  FFMA.FTZ R9, R10.reuse, R8, -R11 ;  /* 0x000000080a097223 */ /* 0x040fe2000001080b */
[----:B------:R-:W-:Y:S01]  /*c550*/  F2FP.F16.F32.PACK_AB R11, R53, R52 ;  /* 0x00000034350b723e */ /* 0x000fe200000000ff */
[----:B------:R-:W-:Y:S01]  /*c560*/  FFMA.FTZ R46, R10, R46, R49 ;  /* 0x0000002e0a2e7223 */ /* 0x000fe20000010031 */
[----:B------:R-:W-:-:S02]  /*c570*/  F2FP.F16.F32.PACK_AB R8, R48, R47 ;  /* 0x0000002f3008723e */ /* 0x000fc400000000ff */
[----:B------:R-:W-:Y:S02]  /*c580*/  F2FP.F16.F32.PACK_AB R10, R44, R51 ;  /* 0x000000332c0a723e */ /* 0x000fe400000000ff */
[----:B------:R-:W-:-:S05]  /*c590*/  F2FP.F16.F32.PACK_AB R9, R46, R9 ;  /* 0x000000092e09723e */ /* 0x000fca00000000ff */
[----:B------:R0:W-:Y:S02]  /*c5a0*/  STS.128 [R56+0x2000], R8 ;  /* 0x0020000838007388 */ /* 0x0001e40000000c00 */
.L_x_1711:
[----:B------:R-:W-:Y:S05]  /*c5b0*/  BSYNC B2 ;  /* 0x0000000000027941 */ /* 0x000fea0003800000 */
.L_x_1710:
[----:B------:R-:W-:Y:S04]  /*c5c0*/  BSSY B2, `(.L_x_1712) ;  /* 0x000002c000027945 */ /* 0x000fe80003800000 */
[----:B------:R-:W-:Y:S05]  /*c5d0*/  @P1 BRA `(.L_x_1713) ;  /* 0x0000000000a81947 */ /* 0x000fea0003800000 */
[----:B0----5:R-:W0:Y:S01]  /*c5e0*/  LDS.128 R8, [R56+0x6000] ;  /* 0x0060000038087984 */ /* 0x021e220000000c00 */
[----:B------:R-:W-:Y:S01]  /*c5f0*/  SHF.R.U32.HI R44, RZ, 0x10, R41 ;  /* 0x00000010ff2c7819 */ /* 0x000fe20000011629 */
[----:B------:R-:W-:Y:S01]  /*c600*/  HADD2.F32 R45, -RZ, R98.H0_H0 ;  /* 0x20000062ff2d7230 */ /* 0x000fe20000004100 */
[----:B------:R-:W-:Y:S02]  /*c610*/  SHF.R.U32.HI R46, RZ, 0x10, R43 ;  /* 0x00000010ff2e7819 */ /* 0x000fe4000001162b */
[----:B------:R-:W-:Y:S01]  /*c620*/  SHF.R.U64 R51, R40, 0x10, R41 ;  /* 0x0000001028337819 */ /* 0x000fe20000001229 */
[----:B------:R-:W-:Y:S01]  /*c630*/  HADD2.F32 R44, -RZ, R44.H0_H0 ;  /* 0x2000002cff2c7230 */ /* 0x000fe20000004100 */
[----:B------:R-:W-:Y:S01]  /*c640*/  SHF.R.U64 R50, R42, 0x10, R43 ;  /* 0x000000102a327819 */ /* 0x000fe2000000122b */
[----:B------:R-:W-:Y:S02]  /*c650*/  HADD2.F32 R46, -RZ, R46.H0_H0 ;  /* 0x2000002eff2e7230 */ /* 0x000fe40000004100 */
[----:B------:R-:W-:-:S02]  /*c660*/  HADD2.F32 R43, -RZ, R97.H0_H0 ;  /* 0x20000061ff2b7230 */ /* 0x000fc40000004100 */
[----:B------:R-:W-:Y:S02]  /*c670*/  HADD2.F32 R97, -RZ, R97.H1_H1 ;  /* 0x30000061ff617230 */ /* 0x000fe40000004100 */
        /* <DEDUP_REMOVED lines=8> */
[----:B------:R-:W-:Y:S01]  /*c700*/  FFMA.FTZ R48, R41, R44, -R48 ;  /* 0x0000002c29307223 */ /* 0x000fe20000010830 */
[----:B------:R-:W-:Y:S02]  /*c710*/  HADD2.F32 R40, -RZ, R10.H1_H1 ;  /* 0x3000000aff287230 */ /* 0x000fe40000004100 */
[-C--:B------:R-:W-:Y:S01]  /*c720*/  FMUL.FTZ R44, R8, R43.reuse ;  /* 0x0000002b082c7220 */ /* 0x080fe20000410000 */
[----:B------:R-:W-:Y:S01]  /*c730*/  FFMA.FTZ R42, R11, R43, -R42 ;  /* 0x0000002b0b2a7223 */ /* 0x000fe2000001082a */
[--C-:B------:R-:W-:Y:S02]  /*c740*/  HADD2.F32 R10, -RZ, R9.reuse.H0_H0 ;  /* 0x20000009ff0a7230 */ /* 0x100fe40000004100 */
[----:B------:R-:W-:Y:S01]  /*c750*/  FFMA.FTZ R49, R41, R46, R47 ;  /* 0x0000002e29317223 */ /* 0x000fe2000001002f */
[----:B------:R-:W-:Y:S02]  /*c760*/  HADD2.F32 R43, -RZ, R98.H1_H1 ;  /* 0x30000062ff2b7230 */ /* 0x000fe40000004100 */
[----:B------:R-:W-:Y:S01]  /*c770*/  FFMA.FTZ R45, R11, R45, R44 ;  /* 0x0000002d0b2d7223 */ /* 0x000fe2000001002c */
[----:B------:R-:W-:-:S02]  /*c780*/  HADD2.F32 R9, -RZ, R9.H1_H1 ;  /* 0x30000009ff097230 */ /* 0x000fc40000004100 */
[C---:B------:R-:W-:Y:S01]  /*c790*/  FMUL.FTZ R44, R40.reuse, R97 ;  /* 0x00000061282c7220 */ /* 0x040fe20000410000 */
[----:B------:R-:W-:Y:S02]  /*c7a0*/  HADD2.F32 R41, -RZ, R50.H0_H0 ;  /* 0x20000032ff297230 */ /* 0x000fe40000004100 */
[-C--:B------:R-:W-:Y:S01]  /*c7b0*/  FMUL.FTZ R47, R40, R43.reuse ;  /* 0x0000002b282f7220 */ /* 0x080fe20000410000 */
[----:B------:R-:W-:Y:S02]  /*c7c0*/  HADD2.F32 R8, -RZ, R51.H0_H0 ;  /* 0x20000033ff087230 */ /* 0x000fe40000004100 */
[C---:B------:R-:W-:Y:S01]  /*c7d0*/  FFMA.FTZ R44, R20.reuse, R43, R44 ;  /* 0x0000002b142c7223 */ /* 0x040fe2000001002c */
[C---:B------:R-:W-:Y:S01]  /*c7e0*/  FMUL.FTZ R11, R9.reuse, R41 ;  /* 0x00000029090b7220 */ /* 0x040fe20000410000 */
[----:B------:R-:W-:Y:S01]  /*c7f0*/  FFMA.FTZ R47, R20, R97, -R47 ;  /* 0x00000061142f7223 */ /* 0x000fe2000001082f */
[-C--:B------:R-:W-:Y:S02]  /*c800*/  FMUL.FTZ R40, R9, R8.reuse ;  /* 0x0000000809287220 */ /* 0x080fe40000410000 */
[C---:B------:R-:W-:Y:S01]  /*c810*/  FFMA.FTZ R9, R10.reuse, R8, -R11 ;  /* 0x000000080a097223 */ /* 0x040fe2000001080b */
[----:B------:R-:W-:Y:S01]  /*c820*/  F2FP.F16.F32.PACK_AB R11, R49, R48 ;  /* 0x00000030310b723e */ /* 0x000fe200000000ff */
[----:B------:R-:W-:Y:S01]  /*c830*/  FFMA.FTZ R40, R10, R41, R40 ;  /* 0x000000290a287223 */ /* 0x000fe20000010028 */
[----:B------:R-:W-:-:S02]  /*c840*/  F2FP.F16.F32.PACK_AB R10, R44, R47 ;  /* 0x0000002f2c0a723e */ /* 0x000fc400000000ff */
[----:B------:R-:W-:Y:S02]  /*c850*/  F2FP.F16.F32.PACK_AB R8, R45, R42 ;  /* 0x0000002a2d08723e */ /* 0x000fe400000000ff */
[----:B------:R-:W-:-:S05]  /*c860*/  F2FP.F16.F32.PACK_AB R9, R40, R9 ;  /* 0x000000092809723e */ /* 0x000fca00000000ff */
[----:B------:R1:W-:Y:S02]  /*c870*/  STS.128 [R56+0x6000], R8 ;  /* 0x0060000838007388 */ /* 0x0003e40000000c00 */
.L_x_1713:
[----:B------:R-:W-:Y:S05]  /*c880*/  BSYNC B2 ;  /* 0x0000000000027941 */ /* 0x000fea0003800000 */
.L_x_1712:
[----:B------:R-:W-:Y:S04]  /*c890*/  BSSY B2, `(.L_x_1714) ;  /* 0x000002c000027945 */ /* 0x000fe80003800000 */
[----:B------:R-:W-:Y:S05]  /*c8a0*/  @P2 BRA `(.L_x_1715) ;  /* 0x0000000000a82947 */ /* 0x000fea0003800000 */
[----:B01---5:R-:W0:Y:S01]  /*c8b0*/  LDS.128 R8, [R56+0xa000] ;  /* 0x00a0000038087984 */ /* 0x023e220000000c00 */
[----:B------:R-:W-:Y:S01]  /*c8c0*/  SHF.R.U32.HI R40, RZ, 0x10, R37 ;  /* 0x00000010ff287819 */ /* 0x000fe20000011625 */
[----:B------:R-:W-:Y:S01]  /*c8d0*/  HADD2.F32 R41, -RZ, R96.H0_H0 ;  /* 0x20000060ff297230 */ /* 0x000fe20000004100 */
[----:B------:R-:W-:Y:S02]  /*c8e0*/  SHF.R.U32.HI R42, RZ, 0x10, R39 ;  /* 0x00000010ff2a7819 */ /* 0x000fe40000011627 */
[----:B------:R-:W-:Y:S01]  /*c8f0*/  SHF.R.U64 R46, R36, 0x10, R37 ;  /* 0x00000010242e7819 */ /* 0x000fe20000001225 */
[----:B------:R-:W-:Y:S01]  /*c900*/  HADD2.F32 R40, -RZ, R40.H0_H0 ;  /* 0x20000028ff287230 */ /* 0x000fe20000004100 */
[----:B------:R-:W-:Y:S01]  /*c910*/  SHF.R.U64 R45, R38, 0x10, R39 ;  /* 0x00000010262d7819 */ /* 0x000fe20000001227 */
[----:B------:R-:W-:Y:S02]  /*c920*/  HADD2.F32 R42, -RZ, R42.H0_H0 ;  /* 0x2000002aff2a7230 */ /* 0x000fe40000004100 */
[----:B------:R-:W-:-:S02]  /*c930*/  HADD2.F32 R39, -RZ, R94.H1_H1 ;  /* 0x3000005eff277230 */ /* 0x000fc40000004100 */
        /* <DEDUP_REMOVED lines=9> */
[----:B------:R-:W-:Y:S01]  /*c9d0*/  FFMA.FTZ R47, R37, R42, R43 ;  /* 0x0000002a252f7223 */ /* 0x000fe2000001002b */
[----:B------:R-:W-:Y:S02]  /*c9e0*/  HADD2.F32 R36, -RZ, R10.H1_H1 ;  /* 0x3000000aff247230 */ /* 0x000fe40000004100 */
[-C--:B------:R-:W-:Y:S01]  /*c9f0*/  FMUL.FTZ R42, R8, R39.reuse ;  /* 0x00000027082a7220 */ /* 0x080fe20000410000 */
[C---:B------:R-:W-:Y:S01]  /*ca00*/  FFMA.FTZ R40, R11.reuse, R39, -R38 ;  /* 0x000000270b287223 */ /* 0x040fe20000010826 */
[--C-:B------:R-:W-:Y:S02]  /*ca10*/  HADD2.F32 R10, -RZ, R9.reuse.H0_H0 ;  /* 0x20000009ff0a7230 */ /* 0x100fe40000004100 */
[----:B------:R-:W-:Y:S02]  /*ca20*/  HADD2.F32 R39, -RZ, R96.H1_H1 ;  /* 0x30000060ff277230 */ /* 0x000fe40000004100 */
[----:B------:R-:W-:Y:S01]  /*ca30*/  FFMA.FTZ R41, R11, R41, R42 ;  /* 0x000000290b297223 */ /* 0x000fe2000001002a */
[----:B------:R-:W-:-:S02]  /*ca40*/  HADD2.F32 R9, -RZ, R9.H1_H1 ;  /* 0x30000009ff097230 */ /* 0x000fc40000004100 */
[----:B------:R-:W-:Y:S02]  /*ca50*/  HADD2.F32 R37, -RZ, R94.H0_H0 ;  /* 0x2000005eff257230 */ /* 0x000fe40000004100 */
[----:B------:R-:W-:Y:S02]  /*ca60*/  HADD2.F32 R38, -RZ, R45.H0_H0 ;  /* 0x2000002dff267230 */ /* 0x000fe40000004100 */
[C---:B------:R-:W-:Y:S01]  /*ca70*/  FMUL.FTZ R45, R36.reuse, R39 ;  /* 0x00000027242d7220 */ /* 0x040fe20000410000 */
[----:B------:R-:W-:Y:S02]  /*ca80*/  HADD2.F32 R8, -RZ, R46.H0_H0 ;  /* 0x2000002eff087230 */ /* 0x000fe40000004100 */
        /* <DEDUP_REMOVED lines=8> */
[----:B------:R-:W-:-:S02]  /*cb10*/  F2FP.F16.F32.PACK_AB R8, R41, R40 ;  /* 0x000000282908723e */ /* 0x000fc400000000ff */
[----:B------:R-:W-:Y:S02]  /*cb20*/  F2FP.F16.F32.PACK_AB R10, R36, R45 ;  /* 0x0000002d240a723e */ /* 0x000fe400000000ff */
[----:B------:R-:W-:-:S05]  /*cb30*/  F2FP.F16.F32.PACK_AB R9, R38, R9 ;  /* 0x000000092609723e */ /* 0x000fca00000000ff */
[----:B------:R2:W-:Y:S02]  /*cb40*/  STS.128 [R56+0xa000], R8 ;  /* 0x00a0000838007388 */ /* 0x0005e40000000c00 */
.L_x_1715:
[----:B------:R-:W-:Y:S05]  /*cb50*/  BSYNC B2 ;  /* 0x0000000000027941 */ /* 0x000fea0003800000 */
.L_x_1714:
[----:B------:R-:W-:Y:S05]  /*cb60*/  @P3 BRA `(.L_x_1709) ;  /* 0x0000000000a83947 */ /* 0x000fea0003800000 */
[----:B012--5:R-:W0:Y:S01]  /*cb70*/  LDS.128 R8, [R56+0xe000] ;  /* 0x00e0000038087984 */ /* 0x027e220000000c00 */
[----:B------:R-:W-:Y:S01]  /*cb80*/  SHF.R.U32.HI R36, RZ, 0x10, R31 ;  /* 0x00000010ff247819 */ /* 0x000fe2000001161f */
[----:B------:R-:W-:Y:S01]  /*cb90*/  HADD2.F32 R37, -RZ, R92.H1_H1 ;  /* 0x3000005cff257230 */ /* 0x000fe20000004100 */
[----:B------:R-:W-:Y:S02]  /*cba0*/  SHF.R.U32.HI R38, RZ, 0x10, R29 ;  /* 0x00000010ff267819 */ /* 0x000fe4000001161d */
[----:B------:R-:W-:Y:S01]  /*cbb0*/  SHF.R.U64 R43, R30, 0x10, R31 ;  /* 0x000000101e2b7819 */ /* 0x000fe2000000121f */
[----:B------:R-:W-:Y:S01]  /*cbc0*/  HADD2.F32 R36, -RZ, R36.H0_H0 ;  /* 0x20000024ff247230 */ /* 0x000fe20000004100 */
[----:B------:R-:W-:Y:S01]  /*cbd0*/  SHF.R.U64 R42, R28, 0x10, R29 ;  /* 0x000000101c2a7819 */ /* 0x000fe2000000121d */
[----:B------:R-:W-:Y:S02]  /*cbe0*/  HADD2.F32 R38, -RZ, R38.H0_H0 ;  /* 0x20000026ff267230 */ /* 0x000fe40000004100 */
[----:B------:R-:W-:-:S02]  /*cbf0*/  HADD2.F32 R31, -RZ, R93.H1_H1 ;  /* 0x3000005dff1f7230 */ /* 0x000fc40000004100 */
[----:B------:R-:W-:Y:S02]  /*cc00*/  HADD2.F32 R93, -RZ, R93.H0_H0 ;  /* 0x2000005dff5d7230 */ /* 0x000fe40000004100 */
        /* <DEDUP_REMOVED lines=14> */
[----:B------:R-:W-:Y:S02]  /*ccf0*/  HADD2.F32 R31, -RZ, R92.H0_H0 ;  /* 0x2000005cff1f7230 */ /* 0x000fe40000004100 */
        /* <DEDUP_REMOVED lines=17> */
.L_x_1709:
[----:B------:R-:W-:Y:S05]  /*ce10*/  BSYNC B1 ;  /* 0x0000000000017941 */ /* 0x000fea0003800000 */
.L_x_1708:
[----:B------:R-:W-:-:S13]  /*ce20*/  ISETP.GE.AND P0, PT, R3, R0, PT ;  /* 0x000000000300720c */ /* 0x000fda0003f06270 */
[----:B------:R-:W-:Y:S05]  /*ce30*/  @P0 BRA `(.L_x_1716) ;  /* 0x0000005000f40947 */ /* 0x000fea0003800000 */
[----:B------:R0:W5:Y:S01]  /*ce40*/  LDL R37, [R1+0x60] ;  /* 0x0000600001257983 */ /* 0x0001620000100800 */
[----:B------:R-:W1:Y:S01]  /*ce50*/  LDC R0, c[0x0][0x3f4] ;  /* 0x0000fd00ff007b82 */ /* 0x000e620000000800 */
[----:B------:R-:W-:Y:S01]  /*ce60*/  BSSY B1, `(.L_x_1717) ;  /* 0x0000030000017945 */ /* 0x000fe20003800000 */
[-C--:B-1----:R-:W-:Y:S02]  /*ce70*/  ISETP.GE.AND P0, PT, R200, R0.reuse, PT ;  /* 0x00000000c800720c */ /* 0x082fe40003f06270 */
[-C--:B------:R-:W-:Y:S02]  /*ce80*/  ISETP.GE.AND P1, PT, R69, R0.reuse, PT ;  /* 0x000000004500720c */ /* 0x080fe40003f26270 */
[-C--:B------:R-:W-:Y:S02]  /*ce90*/  ISETP.GE.AND P2, PT, R68, R0.reuse, PT ;  /* 0x000000004400720c */ /* 0x080fe40003f46270 */
[----:B------:R-:W-:-:S07]  /*cea0*/  ISETP.GE.AND P3, PT, R21, R0, PT ;  /* 0x000000001500720c */ /* 0x000fce0003f66270 */
[----:B0-----:R-:W-:Y:S06]  /*ceb0*/  @P0 BRA `(.L_x_1718) ;  /* 0x0000000000a80947 */ /* 0x001fec0003800000 */
[----:B--2345:R-:W0:Y:S01]  /*cec0*/  LDS.128 R8, [R37+0x3000] ;  /* 0x0030000025087984 */ /* 0x03ce220000000c00 */
        /* <DEDUP_REMOVED lines=10> */
[--C-:B0-----:R-:W-:Y:S02]  /*cf70*/  HADD2.F32 R21, -RZ, R11.reuse.H1_H1 ;  /* 0x3000000bff157230 */ /* 0x101fe40000004100 */
[----:B------:R-:W-:Y:S02]  /*cf80*/  HADD2.F32 R20, -RZ, R11.H0_H0 ;  /* 0x2000000bff147230 */ /* 0x000fe40000004100 */
[--C-:B------:R-:W-:Y:S02]  /*cf90*/  HADD2.F32 R0, -RZ, R8.reuse.H0_H0 ;  /* 0x20000008ff007230 */ /* 0x100fe40000004100 */
[C---:B------:R-:W-:Y:S01]  /*cfa0*/  FMUL.FTZ R33, R21.reuse, R30 ;  /* 0x0000001e15217220 */ /* 0x040fe20000410000 */
[----:B------:R-:W-:Y:S02]  /*cfb0*/  HADD2.F32 R8, -RZ, R8.H1_H1 ;  /* 0x30000008ff087230 */ /* 0x000fe40000004100 */
[----:B------:R-:W-:Y:S01]  /*cfc0*/  FMUL.FTZ R35, R21, R28 ;  /* 0x0000001c15237220 */ /* 0x000fe20000410000 */
[----:B------:R-:W-:-:S02]  /*cfd0*/  HADD2.F32 R11, -RZ, R10.H0_H0 ;  /* 0x2000000aff0b7230 */ /* 0x000fc40000004100 */
[----:B------:R-:W-:Y:S01]  /*cfe0*/  FFMA.FTZ R32, R20, R28, -R33 ;  /* 0x0000001c14207223 */ /* 0x000fe20000010821 */
[----:B------:R-:W-:Y:S02]  /*cff0*/  HADD2.F32 R10, -RZ, R10.H1_H1 ;  /* 0x3000000aff0a7230 */ /* 0x000fe40000004100 */
[----:B------:R-:W-:Y:S01]  /*d000*/  FMUL.FTZ R21, R8, R31 ;  /* 0x0000001f08157220 */ /* 0x000fe20000410000 */
[--C-:B------:R-:W-:Y:S02]  /*d010*/  HADD2.F32 R3, -RZ, R9.reuse.H0_H0 ;  /* 0x20000009ff037230 */ /* 0x100fe40000004100 */
[----:B------:R-:W-:Y:S01]  /*d020*/  FFMA.FTZ R35, R20, R30, R35 ;  /* 0x0000001e14237223 */ /* 0x000fe20000010023 */
[-C--:B------:R-:W-:Y:S01]  /*d030*/  FMUL.FTZ R33, R8, R29.reuse ;  /* 0x0000001d08217220 */ /* 0x080fe20000410000 */
[----:B------:R-:W-:Y:S02]  /*d040*/  HADD2.F32 R9, -RZ, R9.H1_H1 ;  /* 0x30000009ff097230 */ /* 0x000fe40000004100 */
[----:B------:R-:W-:Y:S01]  /*d050*/  FFMA.FTZ R21, R0, R29, -R21 ;  /* 0x0000001d00157223 */ /* 0x000fe20000010815 */
[----:B------:R-:W-:-:S02]  /*d060*/  HADD2.F32 R20, -RZ, R34.H0_H0 ;  /* 0x20000022ff147230 */ /* 0x000fc40000004100 */
[C---:B------:R-:W-:Y:S01]  /*d070*/  FMUL.FTZ R28, R10.reuse, R89 ;  /* 0x000000590a1c7220 */ /* 0x040fe20000410000 */
[----:B------:R-:W-:Y:S02]  /*d080*/  HADD2.F32 R8, -RZ, R36.H0_H0 ;  /* 0x20000024ff087230 */ /* 0x000fe40000004100 */
[----:B------:R-:W-:Y:S01]  /*d090*/  FMUL.FTZ R30, R10, R88 ;  /* 0x000000580a1e7220 */ /* 0x000fe20000410000 */
[----:B------:R-:W-:Y:S01]  /*d0a0*/  FFMA.FTZ R0, R0, R31, R33 ;  /* 0x0000001f00007223 */ /* 0x000fe20000010021 */
[----:B------:R-:W-:Y:S01]  /*d0b0*/  FMUL.FTZ R10, R9, R20 ;  /* 0x00000014090a7220 */ /* 0x000fe20000410000 */
[----:B------:R-:W-:Y:S01]  /*d0c0*/  FFMA.FTZ R28, R11, R88, -R28 ;  /* 0x000000580b1c7223 */ /* 0x000fe2000001081c */
        /* <DEDUP_REMOVED lines=8> */
[----:B------:R0:W-:Y:S02]  /*d150*/  STS.128 [R37+0x3000], R8 ;  /* 0x0030000825007388 */ /* 0x0001e40000000c00 */
.L_x_1718:
[----:B------:R-:W-:Y:S05]  /*d160*/  BSYNC B1 ;  /* 0x0000000000017941 */ /* 0x000fea0003800000 */
.L_x_1717:
[----:B------:R-:W-:Y:S04]  /*d170*/  BSSY B1, `(.L_x_1719) ;  /* 0x000002c000017945 */ /* 0x000fe80003800000 */
[----:B------:R-:W-:Y:S05]  /*d180*/  @P1 BRA `(.L_x_1720) ;  /* 0x0000000000a81947 */ /* 0x000fea0003800000 */
[----:B0-2345:R-:W0:Y:S01]  /*d190*/  LDS.128 R8, [R37+0x7000] ;  /* 0x0070000025087984 */ /* 0x03de220000000c00 */
[----:B------:R-:W-:Y:S02]  /*d1a0*/  SHF.R.U64 R30, R26, 0x10, R27 ;  /* 0x000000101a1e7819 */ /* 0x000fe4000000121b */
[----:B------:R-:W-:Y:S02]  /*d1b0*/  SHF.R.U64 R32, R24, 0x10, R25 ;  /* 0x0000001018207819 */ /* 0x000fe40000001219 */
[----:B------:R-:W-:Y:S01]  /*d1c0*/  SHF.R.U32.HI R26, RZ, 0x10, R27 ;  /* 0x00000010ff1a7819 */ /* 0x000fe2000001161b */
[----:B------:R-:W-:Y:S01]  /*d1d0*/  HADD2.F32 R27, -RZ, R87.H1_H1 ;  /* 0x30000057ff1b7230 */ /* 0x000fe20000004100 */
[----:B------:R-:W-:Y:S01]  /*d1e0*/  SHF.R.U32.HI R24, RZ, 0x10, R25 ;  /* 0x00000010ff187819 */ /* 0x000fe20000011619 */
[----:B------:R-:W-:Y:S02]  /*d1f0*/  HADD2.F32 R25, -RZ, R86.H1_H1 ;  /* 0x30000056ff197230 */ /* 0x000fe40000004100 */
[----:B------:R-:W-:-:S02]  /*d200*/  HADD2.F32 R26, -RZ, R26.H0_H0 ;  /* 0x2000001aff1a7230 */ /* 0x000fc40000004100 */
[----:B------:R-:W-:Y:S02]  /*d210*/  HADD2.F32 R24, -RZ, R24.H0_H0 ;  /* 0x20000018ff187230 */ /* 0x000fe40000004100 */
[----:B------:R-:W-:Y:S02]  /*d220*/  HADD2.F32 R87, -RZ, R87.H0_H0 ;  /* 0x20000057ff577230 */ /* 0x000fe40000004100 */
[----:B------:R-:W-:Y:S02]  /*d230*/  HADD2.F32 R86, -RZ, R86.H0_H0 ;  /* 0x20000056ff567230 */ /* 0x000fe40000004100 */
[--C-:B0-----:R-:W-:Y:S02]  /*d240*/  HADD2.F32 R21, -RZ, R11.reuse.H1_H1 ;  /* 0x3000000bff157230 */ /* 0x101fe40000004100 */
[----:B------:R-:W-:Y:S02]  /*d250*/  HADD2.F32 R20, -RZ, R11.H0_H0 ;  /* 0x2000000bff147230 */ /* 0x000fe40000004100 */
[----:B------:R-:W-:-:S02]  /*d260*/  HADD2.F32 R0, -RZ, R8.H0_H0 ;  /* 0x20000008ff007230 */ /* 0x000fc40000004100 */
[C---:B------:R-:W-:Y:S01]  /*d270*/  FMUL.FTZ R29, R21.reuse, R26 ;  /* 0x0000001a151d7220 */ /* 0x040fe20000410000 */
[----:B------:R-:W-:Y:S02]  /*d280*/  HADD2.F32 R8, -RZ, R8.H1_H1 ;  /* 0x30000008ff087230 */ /* 0x000fe40000004100 */
[-C--:B------:R-:W-:Y:S01]  /*d290*/  FMUL.FTZ R31, R21, R24.reuse ;  /* 0x00000018151f7220 */ /* 0x080fe20000410000 */
[--C-:B------:R-:W-:Y:S02]  /*d2a0*/  HADD2.F32 R11, -RZ, R10.reuse.H0_H0 ;  /* 0x2000000aff0b7230 */ /* 0x100fe40000004100 */
[----:B------:R-:W-:Y:S01]  /*d2b0*/  FFMA.FTZ R28, R20, R24, -R29 ;  /* 0x00000018141c7223 */ /* 0x000fe2000001081d */
[----:B------:R-:W-:Y:S02]  /*d2c0*/  HADD2.F32 R10, -RZ, R10.H1_H1 ;  /* 0x3000000aff0a7230 */ /* 0x000fe40000004100 */
[----:B------:R-:W-:Y:S01]  /*d2d0*/  FMUL.FTZ R21, R8, R27 ;  /* 0x0000001b08157220 */ /* 0x000fe20000410000 */
[----:B------:R-:W-:-:S02]  /*d2e0*/  HADD2.F32 R3, -RZ, R9.H0_H0 ;  /* 0x20000009ff037230 */ /* 0x000fc40000004100 */
[----:B------:R-:W-:Y:S01]  /*d2f0*/  FFMA.FTZ R31, R20, R26, R31 ;  /* 0x0000001a141f7223 */ /* 0x000fe2000001001f */
[-C--:B------:R-:W-:Y:S01]  /*d300*/  FMUL.FTZ R29, R8, R25.reuse ;  /* 0x00000019081d7220 */ /* 0x080fe20000410000 */
[----:B------:R-:W-:Y:S02]  /*d310*/  HADD2.F32 R9, -RZ, R9.H1_H1 ;  /* 0x30000009ff097230 */ /* 0x000fe40000004100 */
[----:B------:R-:W-:Y:S01]  /*d320*/  FFMA.FTZ R21, R0, R25, -R21 ;  /* 0x0000001900157223 */ /* 0x000fe20000010815 */
[----:B------:R-:W-:Y:S02]  /*d330*/  HADD2.F32 R20, -RZ, R30.H0_H0 ;  /* 0x2000001eff147230 */ /* 0x000fe40000004100 */
        /* <DEDUP_REMOVED lines=15> */
.L_x_1720:
[----:B------:R-:W-:Y:S05]  /*d430*/  BSYNC B1 ;  /* 0x0000000000017941 */ /* 0x000fea0003800000 */
.L_x_1719:
[----:B------:R-:W-:Y:S04]  /*d440*/  BSSY B1, `(.L_x_1721) ;  /* 0x000002c000017945 */ /* 0x000fe80003800000 */
[----:B------:R-:W-:Y:S05]  /*d450*/  @P2 BRA `(.L_x_1722) ;  /* 0x0000000000a82947 */ /* 0x000fea0003800000 */
[----:B012345:R-:W0:Y:S01]  /*d460*/  LDS.128 R8, [R37+0xb000] ;  /* 0x00b0000025087984 */ /* 0x03fe220000000c00 */
[----:B------:R-:W-:Y:S01]  /*d470*/  SHF.R.U64 R28, R14, 0x10, R15 ;  /* 0x000000100e1c7819 */ /* 0x000fe2000000120f */
[--C-:B------:R-:W-:Y:S01]  /*d480*/  HADD2.F32 R21, -RZ, R85.reuse.H0_H0 ;  /* 0x20000055ff157230 */ /* 0x100fe20000004100 */
[----:B------:R-:W-:Y:S01]  /*d490*/  SHF.R.U32.HI R20, RZ, 0x10, R13 ;  /* 0x00000010ff147819 */ /* 0x000fe2000001160d */
[----:B------:R-:W-:Y:S01]  /*d4a0*/  HADD2.F32 R85, -RZ, R85.H1_H1 ;  /* 0x30000055ff557230 */ /* 0x000fe20000004100 */
[----:B------:R-:W-:Y:S01]  /*d4b0*/  SHF.R.U32.HI R14, RZ, 0x10, R15 ;  /* 0x00000010ff0e7819 */ /* 0x000fe2000001160f */
[----:B------:R-:W-:Y:S01]  /*d4c0*/  HADD2.F32 R15, -RZ, R84.H0_H0 ;  /* 0x20000054ff0f7230 */ /* 0x000fe20000004100 */
[----:B------:R-:W-:Y:S01]  /*d4d0*/  SHF.R.U64 R26, R12, 0x10, R13 ;  /* 0x000000100c1a7819 */ /* 0x000fe2000000120d */
[----:B------:R-:W-:Y:S02]  /*d4e0*/  HADD2.F32 R20, -RZ, R20.H0_H0 ;  /* 0x20000014ff147230 */ /* 0x000fe40000004100 */
[----:B------:R-:W-:-:S02]  /*d4f0*/  HADD2.F32 R14, -RZ, R14.H0_H0 ;  /* 0x2000000eff0e7230 */ /* 0x000fc40000004100 */
        /* <DEDUP_REMOVED lines=32> */
.L_x_1722:
[----:B------:R-:W-:Y:S05]  /*d700*/  BSYNC B1 ;  /* 0x0000000000017941 */ /* 0x000fea0003800000 */
.L_x_1721:
[----:B------:R-:W-:Y:S05]  /*d710*/  @P3 BRA `(.L_x_1716) ;  /* 0x0000004800bc3947 */ /* 0x000fea0003800000 */
[----:B012345:R-:W0:Y:S01]  /*d720*/  LDS.128 R8, [R37+0xf000] ;  /* 0x00f0000025087984 */ /* 0x03fe220000000c00 */
[--C-:B------:R-:W-:Y:S01]  /*d730*/  SHF.R.U64 R24, R4, 0x10, R5.reuse ;  /* 0x0000001004187819 */ /* 0x100fe20000001205 */
[----:B------:R-:W-:Y:S01]  /*d740*/  HADD2.F32 R13, -RZ, R82.H1_H1 ;  /* 0x30000052ff0d7230 */ /* 0x000fe20000004100 */
[----:B------:R-:W-:Y:S02]  /*d750*/  SHF.R.U32.HI R4, RZ, 0x10, R5 ;  /* 0x00000010ff047819 */ /* 0x000fe40000011605 */
[--C-:B------:R-:W-:Y:S02]  /*d760*/  SHF.R.U32.HI R12, RZ, 0x10, R7.reuse ;  /* 0x00000010ff0c7819 */ /* 0x100fe40000011607 */
[----:B------:R-:W-:Y:S01]  /*d770*/  SHF.R.U64 R20, R6, 0x10, R7 ;  /* 0x0000001006147819 */ /* 0x000fe20000001207 */
[----:B------:R-:W-:Y:S02]  /*d780*/  HADD2.F32 R6, -RZ, R4.H0_H0 ;  /* 0x20000004ff067230 */ /* 0x000fe40000004100 */
[----:B------:R-:W-:-:S02]  /*d790*/  HADD2.F32 R12, -RZ, R12.H0_H0 ;  /* 0x2000000cff0c7230 */ /* 0x000fc40000004100 */
[--C-:B------:R-:W-:Y:S02]  /*d7a0*/  HADD2.F32 R7, -RZ, R83.reuse.H1_H1 ;  /* 0x30000053ff077230 */ /* 0x100fe40000004100 */
[----:B------:R-:W-:Y:S02]  /*d7b0*/  HADD2.F32 R83, -RZ, R83.H0_H0 ;  /* 0x20000053ff537230 */ /* 0x000fe40000004100 */
[--C-:B0-----:R-:W-:Y:S02]  /*d7c0*/  HADD2.F32 R5, -RZ, R11.reuse.H0_H0 ;  /* 0x2000000bff057230 */ /* 0x101fe40000004100 */
[----:B------:R-:W-:Y:S02]  /*d7d0*/  HADD2.F32 R11, -RZ, R11.H1_H1 ;  /* 0x3000000bff0b7230 */ /* 0x000fe40000004100 */
[--C-:B------:R-:W-:Y:S02]  /*d7e0*/  HADD2.F32 R0, -RZ, R8.reuse.H0_H0 ;  /* 0x20000008ff007230 */ /* 0x100fe40000004100 */
[----:B------:R-:W-:-:S02]  /*d7f0*/  HADD2.F32 R8, -RZ, R8.H1_H1 ;  /* 0x30000008ff087230 */ /* 0x000fc40000004100 */
[C---:B------:R-:W-:Y:S01]  /*d800*/  FMUL.FTZ R14, R11.reuse, R12 ;  /* 0x0000000c0b0e7220 */ /* 0x040fe20000410000 */
[-C--:B------:R-:W-:Y:S01]  /*d810*/  FMUL.FTZ R15, R11, R6.reuse ;  /* 0x000000060b0f7220 */ /* 0x080fe20000410000 */
[--C-:B------:R-:W-:Y:S02]  /*d820*/  HADD2.F32 R4, -RZ, R10.reuse.H0_H0 ;  /* 0x2000000aff047230 */ /* 0x100fe40000004100 */
[C---:B------:R-:W-:Y:S01]  /*d830*/  FFMA.FTZ R14, R5.reuse, R6, -R14 ;  /* 0x00000006050e7223 */ /* 0x040fe2000001080e */
[----:B------:R-:W-:Y:S01]  /*d840*/  FFMA.FTZ R21, R5, R12, R15 ;  /* 0x0000000c05157223 */ /* 0x000fe2000001000f */
[----:B------:R-:W-:Y:S02]  /*d850*/  HADD2.F32 R10, -RZ, R10.H1_H1 ;  /* 0x3000000aff0a7230 */ /* 0x000fe40000004100 */
[C---:B------:R-:W-:Y:S01]  /*d860*/  FMUL.FTZ R11, R8.reuse, R13 ;  /* 0x0000000d080b7220 */ /* 0x040fe20000410000 */
[----:B------:R-:W-:Y:S02]  /*d870*/  HADD2.F32 R3, -RZ, R9.H0_H0 ;  /* 0x20000009ff037230 */ /* 0x000fe40000004100 */
[----:B------:R-:W-:Y:S01]  /*d880*/  FMUL.FTZ R15, R8, R7 ;  /* 0x00000007080f7220 */ /* 0x000fe20000410000 */
[----:B------:R-:W-:-:S02]  /*d890*/  HADD2.F32 R5, -RZ, R82.H0_H0 ;  /* 0x20000052ff057230 */ /* 0x000fc40000004100 */
[----:B------:R-:W-:Y:S01]  /*d8a0*/  FFMA.FTZ R11, R0, R7, -R11 ;  /* 0x00000007000b7223 */ /* 0x000fe2000001080b */
[----:B------:R-:W-:Y:S02]  /*d8b0*/  HADD2.F32 R9, -RZ, R9.H1_H1 ;  /* 0x30000009ff097230 */ /* 0x000fe40000004100 */
[C---:B------:R-:W-:Y:S01]  /*d8c0*/  FMUL.FTZ R12, R10.reuse, R83 ;  /* 0x000000530a0c7220 */ /* 0x040fe20000410000 */
[----:B------:R-:W-:Y:S02]  /*d8d0*/  HADD2.F32 R8, -RZ, R20.H0_H0 ;  /* 0x20000014ff087230 */ /* 0x000fe40000004100 */
[-C--:B------:R-:W-:Y:S01]  /*d8e0*/  FMUL.FTZ R7, R10, R5.reuse ;  /* 0x000000050a077220 */ /* 0x080fe20000410000 */
[----:B------:R-:W-:Y:S02]  /*d8f0*/  HADD2.F32 R6, -RZ, R24.H0_H0 ;  /* 0x20000018ff067230 */ /* 0x000fe40000004100 */
[----:B------:R-:W-:Y:S01]  /*d900*/  FFMA.FTZ R12, R4, R5, R12 ;  /* 0x00000005040c7223 */ /* 0x000fe2000001000c */
[----:B------:R-:W-:Y:S01]  /*d910*/  FFMA.FTZ R0, R0, R13, R15 ;  /* 0x0000000d00007223 */ /* 0x000fe2000001000f */
[C---:B------:R-:W-:Y:S01]  /*d920*/  FMUL.FTZ R10, R9.reuse, R8 ;  /* 0x00000008090a7220 */ /* 0x040fe20000410000 */
[----:B------:R-:W-:Y:S01]  /*d930*/  FFMA.FTZ R83, R4, R83, -R7 ;  /* 0x0000005304537223 */ /* 0x000fe20000010807 */
[----:B------:R-:W-:Y:S01]  /*d940*/  FMUL.FTZ R9, R9, R6 ;  /* 0x0000000609097220 */ /* 0x000fe20000410000 */
[----:B------:R-:W-:Y:S01]  /*d950*/  F2FP.F16.F32.PACK_AB R7, R21, R14 ;  /* 0x0000000e1507723e */ /* 0x000fe200000000ff */
[C---:B------:R-:W-:Y:S01]  /*d960*/  FFMA.FTZ R5, R3.reuse, R6, -R10 ;  /* 0x0000000603057223 */ /* 0x040fe2000001080a */
[----:B------:R-:W-:Y:S01]  /*d970*/  F2FP.F16.F32.PACK_AB R4, R0, R11 ;  /* 0x0000000b0004723e */ /* 0x000fe200000000ff */
[----:B------:R-:W-:Y:S01]  /*d980*/  FFMA.FTZ R8, R3, R8, R9 ;  /* 0x0000000803087223 */ /* 0x000fe20000010009 */
[----:B------:R-:W-:-:S04]  /*d990*/  F2FP.F16.F32.PACK_AB R6, R12, R83 ;  /* 0x000000530c06723e */ /* 0x000fc800000000ff */
[----:B------:R-:W-:-:S05]  /*d9a0*/  F2FP.F16.F32.PACK_AB R5, R8, R5 ;  /* 0x000000050805723e */ /* 0x000fca00000000ff */
[----:B------:R0:W-:Y:S01]  /*d9b0*/  STS.128 [R37+0xf000], R4 ;  /* 0x00f0000425007388 */ /* 0x0001e20000000c00 */
[----:B------:R-:W-:Y:S05]  /*d9c0*/  BRA `(.L_x_1716) ;  /* 0x0000004800107947 */ /* 0x000fea0003800000 */
.L_x_1677:
[----:B------:R-:W0:Y:S01]  /*d9d0*/  LDC R10, c[0x0][0x448] ;  /* 0x00011200ff0a7b82 */ /* 0x000e220000000800 */
[----:B------:R-:W-:Y:S01]  /*d9e0*/  ULDC.64 UR4, c[0x0][0x3f8] ;  /* 0x0000fe0000047ab9 */ /* 0x000fe20000000a00 */
[----:B------:R-:W-:Y:S01]  /*d9f0*/  MOV R25, R29 ;  /* 0x0000001d00197202 */ /* 0x000fe20000000f00 */
[----:B------:R-:W-:Y:S01]  /*da00*/  ULDC.64 UR6, c[0x0][0x408] ;  /* 0x0001020000067ab9 */ /* 0x000fe20000000a00 */
[----:B------:R-:W-:Y:S01]  /*da10*/  IMAD.MOV.U32 R27, RZ, RZ, R31 ;  /* 0x000000ffff1b7224 */ /* 0x000fe200078e001f */
[----:B0-----:R-:W-:-:S13]  /*da20*/  ISETP.NE.AND P0, PT, R10, 0x1, PT ;  /* 0x000000010a00780c */ /* 0x001fda0003f05270 */
[----:B------:R-:W0:Y:S08]  /*da30*/  @P0 LDC R0, c[0x0][0x44c] ;  /* 0x00011300ff000b82 */ /* 0x000e300000000800 */
[----:B------:R-:W1:Y:S01]  /*da40*/  @P0 LDC R5, c[0x0][0x450] ;  /* 0x00011400ff050b82 */ /* 0x000e620000000800 */
[----:B0-----:R-:W-:-:S05]  /*da50*/  @P0 IMAD.HI.U32 R0, R7, R0, RZ ;  /* 0x0000000007000227 */ /* 0x001fca00078e00ff */
[----:B-1----:R-:W-:-:S04]  /*da60*/  @P0 SHF.R.U32.HI R7, RZ, R5, R0 ;  /* 0x00000005ff070219 */ /* 0x002fc80000011600 */
        /* <DEDUP_REMOVED lines=21> */
.L_x_2063:
        /* <DEDUP_REMOVED lines=16> */
[----:B------:R-:W-:-:S09]  /*dcc0*/  ISETP.GE.AND P5, PT, R205, UR4, PT ;  /* 0x00000004cd007c0c */ /* 0x000fd2000bfa6270 */
[C---:B------:R-:W-:Y:S01]  /*dcd0*/  @!P4 IMAD.SHL.U32 R12, R16.reuse, 0x2, RZ ;  /* 0x00000002100cc824 */ /* 0x040fe200078e00ff */
[----:B------:R-:W-:-:S03]  /*dce0*/  @!P4 SHF.L.U64.HI R13, R16, 0x1, R17 ;  /* 0x00000001100dc819 */ /* 0x000fc60000010211 */
[----:B------:R-:W-:Y:S02]  /*dcf0*/  @!P5 SHF.L.U32 R15, R203, 0x1, RZ ;  /* 0x00000001cb0fd819 */ /* 0x000fe400000006ff */
[CC--:B--2---:R-:W-:Y:S02]  /*dd00*/  @!P4 IADD3 R10, P0, R5.reuse, R12.reuse, RZ ;  /* 0x0000000c050ac210 */ /* 0x0c4fe40007f1e0ff */
[----:B----4-:R-:W-:Y:S02]  /*dd10*/  @!P4 IADD3 R12, P1, R14, R12, RZ ;  /* 0x0000000c0e0cc210 */ /* 0x010fe40007f3e0ff */
[-C--:B------:R-:W-:Y:S01]  /*dd20*/  @!P5 IADD3 R24, P2, R5, R15.reuse, RZ ;  /* 0x0000000f0518d210 */ /* 0x080fe20007f5e0ff */
[----:B-1----:R-:W-:Y:S01]  /*dd30*/  @!P4 IMAD.X R11, R4, 0x1, R13, P0 ;  /* 0x00000001040bc824 */ /* 0x002fe200000e060d */
[----:B------:R-:W-:Y:S02]  /*dd40*/  @!P5 IADD3 R14, P3, R14, R15, RZ ;  /* 0x0000000f0e0ed210 */ /* 0x000fe40007f7e0ff */
[----:B------:R-:W-:-:S02]  /*dd50*/  CS2R R68, SRZ ;  /* 0x0000000000447805 */ /* 0x000fc4000001ff00 */
[----:B------:R-:W-:Y:S02]  /*dd60*/  @!P5 SHF.L.U64.HI R5, R203, 0x1, R224 ;  /* 0x00000001cb05d819 */ /* 0x000fe400000102e0 */
[----:B------:R-:W-:Y:S02]  /*dd70*/  CS2R R70, SRZ ;  /* 0x0000000000467805 */ /* 0x000fe4000001ff00 */
[----:B------:R-:W-:Y:S02]  /*dd80*/  CS2R R56, SRZ ;  /* 0x0000000000387805 */ /* 0x000fe4000001ff00 */
[----:B------:R-:W-:Y:S02]  /*dd90*/  CS2R R58, SRZ ;  /* 0x00000000003a7805 */ /* 0x000fe4000001ff00 */
[----:B------:R-:W-:Y:S02]  /*dda0*/  CS2R R64, SRZ ;  /* 0x0000000000407805 */ /* 0x000fe4000001ff00 */
[----:B------:R-:W-:Y:S01]  /*ddb0*/  CS2R R66, SRZ ;  /* 0x0000000000427805 */ /* 0x000fe2000001ff00 */
[----:B---3--:R-:W-:Y:S01]  /*ddc0*/  @!P4 IMAD.X R13, R9, 0x1, R13, P1 ;  /* 0x00000001090dc824 */ /* 0x008fe200008e060d */
[----:B------:R1:W5:Y:S01]  /*ddd0*/  @!P4 LD.E.128 R60, desc[UR60][R10.64] ;  /* 0x0000003c0a3cc980 */ /* 0x000362000c101d00 */
[----:B------:R-:W-:-:S02]  /*dde0*/  @!P5 IMAD.X R25, R4, 0x1, R5, P2 ;  /* 0x000000010419d824 */ /* 0x000fc400010e0605 */
[----:B------:R-:W-:Y:S01]  /*ddf0*/  @!P5 IMAD.X R15, R9, 0x1, R5, P3 ;  /* 0x00000001090fd824 */ /* 0x000fe200018e0605 */
[----:B------:R1:W5:Y:S04]  /*de00*/  @!P4 LD.E.128 R68, desc[UR60][R12.64] ;  /* 0x0000003c0c44c980 */ /* 0x000368000c101d00 */
[----:B------:R1:W5:Y:S04]  /*de10*/  @!P5 LD.E.128 R56, desc[UR60][R24.64] ;  /* 0x0000003c1838d980 */ /* 0x000368000c101d00 */
[----:B------:R1:W5:Y:S02]  /*de20*/  @!P5 LD.E.128 R64, desc[UR60][R14.64] ;  /* 0x0000003c0e40d980 */ /* 0x000364000c101d00 */
.L_x_1725:
[----:B------:R-:W-:Y:S05]  /*de30*/  BSYNC B1 ;  /* 0x0000000000017941 */ /* 0x000fea0003800000 */
.L_x_1724:
[----:B---3-5:R-:W-:Y:S01]  /*de40*/  IMAD.MOV.U32 R9, RZ, RZ, R70 ;  /* 0x000000ffff097224 */ /* 0x028fe200078e0046 */
[----:B-1----:R-:W-:Y:S01]  /*de50*/  MOV R4, R68 ;  /* 0x0000004400047202 */ /* 0x002fe20000000f00 */
[----:B--2---:R-:W-:Y:S01]  /*de60*/  IMAD.MOV.U32 R5, RZ, RZ, R69 ;  /* 0x000000ffff057224 */ /* 0x004fe200078e0045 */
[----:B------:R-:W-:Y:S01]  /*de70*/  UMOV UR4, 0xffffffff ;  /* 0xffffffff00047882 */ /* 0x000fe20000000000 */
[----:B------:R-:W-:Y:S01]  /*de80*/  IMAD.MOV.U32 R10, RZ, RZ, R71 ;  /* 0x000000ffff0a7224 */ /* 0x000fe200078e0047 */
        /* <DEDUP_REMOVED lines=22> */
[----:B------:R-:W-:Y:S02]  /*dff0*/  PRMT R114, R114, 0x5410, R10 ;  /* 0x0000541072727816 */ /* 0x000fe4000000000a */
[----:B------:R-:W-:Y:S02]  /*e000*/  MOV R10, R59 ;  /* 0x0000003b000a7202 */ /* 0x000fe40000000f00 */
[----:B------:R-:W-:-:S02]  /*e010*/  PRMT R113, R113, 0x5410, R5 ;  /* 0x0000541071717816 */ /* 0x000fc40000000005 */
[----:B------:R-:W-:Y:S02]  /*e020*/  PRMT R112, R4, 0x5410, R10 ;  /* 0x0000541004707816 */ /* 0x000fe4000000000a */
[----:B------:R-:W-:Y:S01]  /*e030*/  PRMT R111, R111, 0x5410, R9 ;  /* 0x000054106f6f7816 */ /* 0x000fe20000000009 */
[----:B------:R-:W-:Y:S06]  /*e040*/  BRA.DIV UR4, `(.L_x_1726) ;  /* 0x000001be04007947 */ /* 0x000fec000b800000 */
[----:B------:R1:W2:Y:S04]  /*e050*/  SHFL.IDX PT, R4, R7, 0x1, 0x181f ;  /* 0x00381f0007047f89 */ /* 0x0002a800000e0000 */
[----:B------:R1:W3:Y:S04]  /*e060*/  SHFL.IDX PT, R5, R6, 0x1, 0x181f ;  /* 0x00381f0006057f89 */ /* 0x0002e800000e0000 */
[----:B------:R1:W0:Y:S04]  /*e070*/  SHFL.IDX PT, R9, R8, 0x1, 0x181f ;  /* 0x00381f0008097f89 */ /* 0x00022800000e0000 */
[----:B----4-:R1:W4:Y:S02]  /*e080*/  SHFL.IDX PT, R14, R0, 0x1, 0x181f ;  /* 0x00381f00000e7f89 */ /* 0x01032400000e0000 */
.L_x_2069:
        /* <DEDUP_REMOVED lines=18> */
[----:B------:R-:W-:Y:S01]  /*e1b0*/  @!P5 IMAD.SHL.U32 R15, R203, 0x2, RZ ;  /* 0x00000002cb0fd824 */ /* 0x000fe200078e00ff */
[CC--:B---3--:R-:W-:Y:S02]  /*e1c0*/  @!P4 IADD3 R10, P0, R5.reuse, R12.reuse, RZ ;  /* 0x0000000c050ac210 */ /* 0x0c8fe40007f1e0ff */
[----:B----4-:R-:W-:Y:S02]  /*e1d0*/  @!P4 IADD3 R12, P1, R14, R12, RZ ;  /* 0x0000000c0e0cc210 */ /* 0x010fe40007f3e0ff */
[-C--:B------:R-:W-:Y:S01]  /*e1e0*/  @!P5 IADD3 R24, P2, R5, R15.reuse, RZ ;  /* 0x0000000f0518d210 */ /* 0x080fe20007f5e0ff */
[----:B--2---:R-:W-:Y:S01]  /*e1f0*/  @!P4 IMAD.X R11, R4, 0x1, R13, P0 ;  /* 0x00000001040bc824 */ /* 0x004fe200000e060d */
[----:B------:R-:W-:Y:S02]  /*e200*/  @!P5 IADD3 R14, P3, R14, R15, RZ ;  /* 0x0000000f0e0ed210 */ /* 0x000fe40007f7e0ff */
[----:B------:R-:W-:Y:S02]  /*e210*/  @!P5 SHF.L.U64.HI R5, R203, 0x1, R224 ;  /* 0x00000001cb05d819 */ /* 0x000fe400000102e0 */
[----:B------:R-:W-:-:S02]  /*e220*/  CS2R R52, SRZ ;  /* 0x0000000000347805 */ /* 0x000fc4000001ff00 */
[----:B------:R-:W-:Y:S02]  /*e230*/  CS2R R54, SRZ ;  /* 0x0000000000367805 */ /* 0x000fe4000001ff00 */
[----:B------:R-:W-:Y:S02]  /*e240*/  CS2R R40, SRZ ;  /* 0x0000000000287805 */ /* 0x000fe4000001ff00 */
[----:B------:R-:W-:Y:S02]  /*e250*/  CS2R R42, SRZ ;  /* 0x00000000002a7805 */ /* 0x000fe4000001ff00 */
[----:B------:R-:W-:Y:S02]  /*e260*/  CS2R R48, SRZ ;  /* 0x0000000000307805 */ /* 0x000fe4000001ff00 */
[----:B------:R-:W-:Y:S02]  /*e270*/  CS2R R50, SRZ ;  /* 0x0000000000327805 */ /* 0x000fe4000001ff00 */
[C---:B0-----:R-:W-:Y:S01]  /*e280*/  @!P4 IADD3.X R13, R9.reuse, R13, RZ, P1, !PT ;  /* 0x0000000d090dc210 */ /* 0x041fe20000ffe4ff */
[--C-:B------:R-:W-:Y:S01]  /*e290*/  @!P5 IMAD.X R25, R4, 0x1, R5.reuse, P2 ;  /* 0x000000010419d824 */ /* 0x100fe200010e0605 */
[----:B------:R0:W5:Y:S01]  /*e2a0*/  @!P4 LD.E.128 R44, desc[UR60][R10.64] ;  /* 0x0000003c0a2cc980 */ /* 0x000162000c101d00 */
[----:B------:R-:W-:-:S03]  /*e2b0*/  @!P5 IMAD.X R15, R9, 0x1, R5, P3 ;  /* 0x00000001090fd824 */ /* 0x000fc600018e0605 */
[----:B------:R0:W5:Y:S04]  /*e2c0*/  @!P4 LD.E.128 R52, desc[UR60][R12.64] ;  /* 0x0000003c0c34c980 */ /* 0x000168000c101d00 */
[----:B------:R0:W5:Y:S04]  /*e2d0*/  @!P5 LD.E.128 R40, desc[UR60][R24.64] ;  /* 0x0000003c1828d980 */ /* 0x000168000c101d00 */
[----:B------:R0:W5:Y:S02]  /*e2e0*/  @!P5 LD.E.128 R48, desc[UR60][R14.64] ;  /* 0x0000003c0e30d980 */ /* 0x000164000c101d00 */
.L_x_1728:
[----:B------:R-:W-:Y:S05]  /*e2f0*/  BSYNC B1 ;  /* 0x0000000000017941 */ /* 0x000fea0003800000 */
.L_x_1727:
[----:B--2--5:R-:W-:Y:S01]  /*e300*/  IMAD.MOV.U32 R4, RZ, RZ, R52 ;  /* 0x000000ffff047224 */ /* 0x024fe200078e0034 */
[----:B0-----:R-:W-:Y:S01]  /*e310*/  MOV R9, R54 ;  /* 0x0000003600097202 */ /* 0x001fe20000000f00 */
[----:B---3--:R-:W-:Y:S01]  /*e320*/  IMAD.MOV.U32 R5, RZ, RZ, R53 ;  /* 0x000000ffff057224 */ /* 0x008fe200078e0035 */
[----:B------:R-:W-:Y:S01]  /*e330*/  UMOV UR4, 0xffffffff ;  /* 0xffffffff00047882 */ /* 0x000fe20000000000 */
        /* <DEDUP_REMOVED lines=25> */
[----:B----4-:R4:W0:Y:S02]  /*e4d0*/  SHFL.IDX PT, R14, R0, 0x2, 0x181f ;  /* 0x00581f00000e7f89 */ /* 0x01082400000e0000 */
.L_x_2075:
        /* <DEDUP_REMOVED lines=17> */
[----:B------:R-:W-:-:S07]  /*e5f0*/  CS2R R36, SRZ ;  /* 0x0000000000247805 */ /* 0x000fce000001ff00 */
[----:B------:R-:W-:-:S04]  /*e600*/  @!P5 IMAD.SHL.U32 R15, R203, 0x2, RZ ;  /* 0x00000002cb0fd824 */ /* 0x000fc800078e00ff */
[C---:B------:R-:W-:Y:S02]  /*e610*/  @!P4 SHF.L.U32 R10, R16.reuse, 0x1, RZ ;  /* 0x00000001100ac819 */ /* 0x040fe400000006ff */
[----:B------:R-:W-:Y:S02]  /*e620*/  @!P4 SHF.L.U64.HI R11, R16, 0x1, R17 ;  /* 0x00000001100bc819 */ /* 0x000fe40000010211 */
[CC--:B---3--:R-:W-:Y:S02]  /*e630*/  @!P4 IADD3 R72, P0, R5.reuse, R10.reuse, RZ ;  /* 0x0000000a0548c210 */ /* 0x0c8fe40007f1e0ff */
[----:B------:R-:W-:Y:S02]  /*e640*/  @!P5 IADD3 R12, P2, R5, R15, RZ ;  /* 0x0000000f050cd210 */ /* 0x000fe40007f5e0ff */
[----:B0-----:R-:W-:Y:S01]  /*e650*/  @!P4 IADD3 R10, P1, R14, R10, RZ ;  /* 0x0000000a0e0ac210 */ /* 0x001fe20007f3e0ff */
[----:B--2---:R-:W-:Y:S01]  /*e660*/  @!P4 IMAD.X R73, R4, 0x1, R11, P0 ;  /* 0x000000010449c824 */ /* 0x004fe200000e060b */
[----:B------:R-:W-:-:S02]  /*e670*/  @!P5 SHF.L.U64.HI R5, R203, 0x1, R224 ;  /* 0x00000001cb05d819 */ /* 0x000fc400000102e0 */
[----:B------:R-:W-:Y:S02]  /*e680*/  @!P5 IADD3 R14, P3, R14, R15, RZ ;  /* 0x0000000f0e0ed210 */ /* 0x000fe40007f7e0ff */
[----:B------:R-:W-:Y:S02]  /*e690*/  CS2R R38, SRZ ;  /* 0x0000000000267805 */ /* 0x000fe4000001ff00 */
[----:B------:R-:W-:Y:S02]  /*e6a0*/  CS2R R24, SRZ ;  /* 0x0000000000187805 */ /* 0x000fe4000001ff00 */
[----:B------:R-:W-:Y:S02]  /*e6b0*/  CS2R R26, SRZ ;  /* 0x00000000001a7805 */ /* 0x000fe4000001ff00 */
[----:B------:R-:W-:Y:S02]  /*e6c0*/  CS2R R32, SRZ ;  /* 0x0000000000207805 */ /* 0x000fe4000001ff00 */
[----:B------:R-:W-:Y:S01]  /*e6d0*/  CS2R R34, SRZ ;  /* 0x0000000000227805 */ /* 0x000fe2000001ff00 */
[C---:B------:R-:W-:Y:S01]  /*e6e0*/  @!P4 IMAD.X R11, R9.reuse, 0x1, R11, P1 ;  /* 0x00000001090bc824 */ /* 0x040fe200008e060b */
[----:B------:R-:W-:Y:S01]  /*e6f0*/  @!P5 IADD3.X R15, R9, R5, RZ, P3, !PT ;  /* 0x00000005090fd210 */ /* 0x000fe20001ffe4ff */
[----:B------:R-:W-:Y:S01]  /*e700*/  @!P5 IMAD.X R13, R4, 0x1, R5, P2 ;  /* 0x00000001040dd824 */ /* 0x000fe200010e0605 */
[----:B------:R0:W5:Y:S04]  /*e710*/  @!P4 LD.E.128 R28, desc[UR60][R72.64] ;  /* 0x0000003c481cc980 */ /* 0x000168000c101d00 */
[----:B------:R0:W5:Y:S04]  /*e720*/  @!P4 LD.E.128 R36, desc[UR60][R10.64] ;  /* 0x0000003c0a24c980 */ /* 0x000168000c101d00 */
[----:B------:R0:W5:Y:S04]  /*e730*/  @!P5 LD.E.128 R24, desc[UR60][R12.64] ;  /* 0x0000003c0c18d980 */ /* 0x000168000c101d00 */
[----:B------:R0:W5:Y:S02]  /*e740*/  @!P5 LD.E.128 R32, desc[UR60][R14.64] ;  /* 0x0000003c0e20d980 */ /* 0x000164000c101d00 */
.L_x_1731:
[----:B------:R-:W-:Y:S05]  /*e750*/  BSYNC B1 ;  /* 0x0000000000017941 */ /* 0x000fea0003800000 */
.L_x_1730:
[----:B--2--5:R-:W-:Y:S01]  /*e760*/  IMAD.MOV.U32 R4, RZ, RZ, R36 ;  /* 0x000000ffff047224 */ /* 0x024fe200078e0024 */
[----:B------:R-:W-:Y:S01]  /*e770*/  UMOV UR4, 0xffffffff ;  /* 0xffffffff00047882 */ /* 0x000fe20000000000 */
[----:B---3--:R-:W-:Y:S02]  /*e780*/  IMAD.MOV.U32 R5, RZ, RZ, R37 ;  /* 0x000000ffff057224 */ /* 0x008fe400078e0025 */
[----:B0-----:R-:W-:Y:S02]  /*e790*/  IMAD.MOV.U32 R9, RZ, RZ, R38 ;  /* 0x000000ffff097224 */ /* 0x001fe400078e0026 */
        /* <DEDUP_REMOVED lines=26> */
[----:B-1--4-:R-:W1:Y:S02]  /*e940*/  SHFL.IDX PT, R0, R0, 0x3, 0x181f ;  /* 0x00781f0000007f89 */ /* 0x012e6400000e0000 */
.L_x_2081:
[----:B------:R-:W4:Y:S01]  /*e950*/  LDL R13, [R1+0x7c] ;  /* 0x00007c00010d7983 */ /* 0x000f220000100800 */
[----:B------:R-:W-:Y:S01]  /*e960*/  VIADD R84, R84, 0x60 ;  /* 0x0000006054547836 */ /* 0x000fe20000000000 */
[----:B------:R-:W-:Y:S01]  /*e970*/  BSSY B1, `(.L_x_1733) ;  /* 0x0000029000017945 */ /* 0x000fe20003800000 */
[----:B0-----:R-:W-:Y:S02]  /*e980*/  CS2R R6, SRZ ;  /* 0x0000000000067805 */ /* 0x001fe4000001ff00 */
[----:B------:R-:W-:Y:S02]  /*e990*/  CS2R R10, SRZ ;  /* 0x00000000000a7805 */ /* 0x000fe4000001ff00 */
[----:B------:R-:W-:Y:S02]  /*e9a0*/  CS2R R14, SRZ ;  /* 0x00000000000e7805 */ /* 0x000fe4000001ff00 */
[----:B------:R-:W-:Y:S02]  /*e9b0*/  ISETP.GE.AND P0, PT, R84, R87, PT ;  /* 0x000000575400720c */ /* 0x000fe40003f06270 */
[----:B------:R-:W-:-:S02]  /*e9c0*/  CS2R R72, SRZ ;  /* 0x0000000000487805 */ /* 0x000fc4000001ff00 */
[----:B------:R-:W-:Y:S02]  /*e9d0*/  CS2R R74, SRZ ;  /* 0x00000000004a7805 */ /* 0x000fe4000001ff00 */
[----:B----4-:R-:W-:-:S04]  /*e9e0*/  LEA.HI R8, R13, R13, RZ, 0x1 ;  /* 0x0000000d0d087211 */ /* 0x010fc800078f08ff */
[----:B------:R-:W-:Y:S02]  /*e9f0*/  LOP3.LUT R12, R8, 0xfffffffe, RZ, 0xc0, !PT ;  /* 0xfffffffe080c7812 */ /* 0x000fe400078ec0ff */
[----:B------:R-:W-:-:S03]  /*ea00*/  CS2R R8, SRZ ;  /* 0x0000000000087805 */ /* 0x000fc6000001ff00 */
        /* <DEDUP_REMOVED lines=12> */
[-C--:B---3--:R-:W-:Y:S02]  /*ead0*/  @!P4 IADD3 R82, P0, R76, R79.reuse, RZ ;  /* 0x0000004f4c52c210 */ /* 0x088fe40007f1e0ff */
[----:B-1----:R-:W-:Y:S02]  /*eae0*/  @!P4 IADD3 R78, P1, R0, R79, RZ ;  /* 0x0000004f004ec210 */ /* 0x002fe40007f3e0ff */
[-C--:B------:R-:W-:Y:S01]  /*eaf0*/  @!P5 IADD3 R80, P2, R76, R5.reuse, RZ ;  /* 0x000000054c50d210 */ /* 0x080fe20007f5e0ff */
[--C-:B--2---:R-:W-:Y:S01]  /*eb00*/  @!P4 IMAD.X R83, R21, 0x1, R4.reuse, P0 ;  /* 0x000000011553c824 */ /* 0x104fe200000e0604 */
[----:B------:R-:W-:Y:S01]  /*eb10*/  @!P5 IADD3 R76, P3, R0, R5, RZ ;  /* 0x00000005004cd210 */ /* 0x000fe20007f7e0ff */
[----:B------:R-:W-:Y:S01]  /*eb20*/  @!P4 IMAD.X R79, R77, 0x1, R4, P1 ;  /* 0x000000014d4fc824 */ /* 0x000fe200008e0604 */
[----:B------:R-:W-:-:S02]  /*eb30*/  @!P5 SHF.L.U64.HI R0, R203, 0x1, R224 ;  /* 0x00000001cb00d819 */ /* 0x000fc400000102e0 */
[----:B------:R-:W-:Y:S02]  /*eb40*/  CS2R R4, SRZ ;  /* 0x0000000000047805 */ /* 0x000fe4000001ff00 */
[----:B------:R-:W-:Y:S02]  /*eb50*/  CS2R R6, SRZ ;  /* 0x0000000000067805 */ /* 0x000fe4000001ff00 */
[----:B------:R-:W-:Y:S02]  /*eb60*/  CS2R R72, SRZ ;  /* 0x0000000000487805 */ /* 0x000fe4000001ff00 */
[----:B------:R-:W-:Y:S02]  /*eb70*/  CS2R R74, SRZ ;  /* 0x00000000004a7805 */ /* 0x000fe4000001ff00 */
[----:B------:R-:W-:Y:S02]  /*eb80*/  CS2R R8, SRZ ;  /* 0x0000000000087805 */ /* 0x000fe4000001ff00 */
[----:B------:R-:W-:Y:S01]  /*eb90*/  CS2R R10, SRZ ;  /* 0x00000000000a7805 */ /* 0x000fe2000001ff00 */
[--C-:B------:R-:W-:Y:S01]  /*eba0*/  @!P5 IMAD.X R81, R21, 0x1, R0.reuse, P2 ;  /* 0x000000011551d824 */ /* 0x100fe200010e0600 */
[----:B------:R0:W5:Y:S01]  /*ebb0*/  @!P4 LD.E.128 R12, desc[UR60][R82.64] ;  /* 0x0000003c520cc980 */ /* 0x000162000c101d00 */
[----:B------:R-:W-:-:S03]  /*ebc0*/  @!P5 IMAD.X R77, R77, 0x1, R0, P3 ;  /* 0x000000014d4dd824 */ /* 0x000fc600018e0600 */
[----:B------:R0:W5:Y:S04]  /*ebd0*/  @!P4 LD.E.128 R4, desc[UR60][R78.64] ;  /* 0x0000003c4e04c980 */ /* 0x000168000c101d00 */
[----:B------:R0:W5:Y:S04]  /*ebe0*/  @!P5 LD.E.128 R72, desc[UR60][R80.64] ;  /* 0x0000003c5048d980 */ /* 0x000168000c101d00 */
[----:B------:R0:W5:Y:S02]  /*ebf0*/  @!P5 LD.E.128 R8, desc[UR60][R76.64] ;  /* 0x0000003c4c08d980 */ /* 0x000164000c101d00 */
.L_x_1734:
[----:B------:R-:W-:Y:S05]  /*ec00*/  BSYNC B1 ;  /* 0x0000000000017941 */ /* 0x000fea0003800000 */
.L_x_1733:
[----:B0-----:R-:W4:Y:S01]  /*ec10*/  LDL R79, [R1+0x4c] ;  /* 0x00004c00014f7983 */ /* 0x001f220000100800 */
[----:B------:R-:W0:Y:S03]  /*ec20*/  SYNCS.PHASECHK.TRANS64.TRYWAIT P0, [R18+URZ+0x30800], R115 ;  /* 0x03080073120075a7 */ /* 0x000e26000800017f */
[----:B------:R-:W4:Y:S01]  /*ec30*/  LDL R78, [R1+0xc] ;  /* 0x00000c00014e7983 */ /* 0x000f220000100800 */
[----:B--2--5:R-:W-:Y:S01]  /*ec40*/  IMAD.MOV.U32 R21, RZ, RZ, R5 ;  /* 0x000000ffff157224 */ /* 0x024fe200078e0005 */
[----:B-1----:R-:W-:Y:S01]  /*ec50*/  MOV R0, R4 ;  /* 0x0000000400007202 */ /* 0x002fe20000000f00 */
[----:B------:R-:W-:Y:S01]  /*ec60*/  IMAD.MOV.U32 R77, RZ, RZ, R8 ;  /* 0x000000ffff4d7224 */ /* 0x000fe200078e0008 */
[----:B------:R-:W-:Y:S01]  /*ec70*/  BSSY B1, `(.L_x_1735) ;  /* 0x000001d000017945 */ /* 0x000fe20003800000 */
[----:B---3--:R-:W-:Y:S01]  /*ec80*/  IMAD.MOV.U32 R76, RZ, RZ, R7 ;  /* 0x000000ffff4c7224 */ /* 0x008fe200078e0007 */
        /* <DEDUP_REMOVED lines=10> */
[----:B------:R-:W-:Y:S02]  /*ed30*/  PRMT R85, R21, 0x5410, R76 ;  /* 0x0000541015557816 */ /* 0x000fe4000000004c */
[----:B------:R-:W-:Y:S01]  /*ed40*/  PRMT R84, R84, 0x5410, R0 ;  /* 0x0000541054547816 */ /* 0x000fe20000000000 */
[----:B------:R-:W-:Y:S01]  /*ed50*/  IMAD.MOV.U32 R0, RZ, RZ, R13 ;  /* 0x000000ffff007224 */ /* 0x000fe200078e000d */
[----:B------:R-:W-:-:S04]  /*ed60*/  MOV R76, R14 ;  /* 0x0000000e004c7202 */ /* 0x000fc80000000f00 */
[----:B------:R-:W-:Y:S01]  /*ed70*/  PRMT R96, R76, 0x5410, R77 ;  /* 0x000054104c607816 */ /* 0x000fe2000000004d */
[----:B------:R-:W-:Y:S01]  /*ed80*/  IMAD.MOV.U32 R76, RZ, RZ, R72 ;  /* 0x000000ffff4c7224 */ /* 0x000fe200078e0048 */
[----:B------:R-:W-:Y:S01]  /*ed90*/  PRMT R94, R94, 0x5410, R0 ;  /* 0x000054105e5e7816 */ /* 0x000fe20000000000 */
[----:B------:R-:W-:Y:S01]  /*eda0*/  IMAD.MOV.U32 R77, RZ, RZ, R73 ;  /* 0x000000ffff4d7224 */ /* 0x000fe200078e0049 */
[----:B------:R-:W-:-:S04]  /*edb0*/  SHF.R.S32.HI R0, RZ, 0x1f, R205 ;  /* 0x0000001fff007819 */ /* 0x000fc800000114cd */
[----:B------:R-:W-:Y:S02]  /*edc0*/  PRMT R86, R76, 0x5410, R77 ;  /* 0x000054104c567816 */ /* 0x000fe4000000004d */
[----:B------:R-:W-:Y:S02]  /*edd0*/  LEA.HI R0, R0, R205, RZ, 0x3 ;  /* 0x000000cd00007211 */ /* 0x000fe400078f18ff */
[----:B------:R-:W-:Y:S02]  /*ede0*/  MOV R76, R75 ;  /* 0x0000004b004c7202 */ /* 0x000fe40000000f00 */
[----:B----4-:R-:W-:-:S04]  /*edf0*/  VIADDMNMX R21, R87, -R79, 0x80, PT ;  /* 0x0000008057157446 */ /* 0x010fc8000380094f */
[----:B------:R-:W-:Y:S01]  /*ee00*/  ISETP.GE.AND P1, PT, R78, R21, PT ;  /* 0x000000154e00720c */ /* 0x000fe20003f26270 */
[----:B------:R-:W-:-:S05]  /*ee10*/  IMAD.MOV.U32 R78, RZ, RZ, R74 ;  /* 0x000000ffff4e7224 */ /* 0x000fca00078e004a */
[----:B------:R-:W-:Y:S01]  /*ee20*/  PRMT R87, R78, 0x7610, R87 ;  /* 0x000076104e577816 */ /* 0x000fe20000000057 */
[----:B0-----:R-:W-:Y:S06]  /*ee30*/  @!P0 BRA `(.L_x_1736) ;  /* 0x000001b000d88947 */ /* 0x001fec0003800000 */
.L_x_2082:
[----:B------:R-:W-:Y:S05]  /*ee40*/  BSYNC B1 ;  /* 0x0000000000017941 */ /* 0x000fea0003800000 */
.L_x_1735:
[----:B------:R-:W-:Y:S01]  /*ee50*/  BSSY B1, `(.L_x_1737) ;  /* 0x00000cd000017945 */ /* 0x000fe20003800000 */
[----:B------:R-:W-:Y:S02]  /*ee60*/  PRMT R87, R87, 0x5410, R76 ;  /* 0x0000541057577816 */ /* 0x000fe4000000004c */
[----:B------:R-:W-:Y:S01]  /*ee70*/  SHF.R.S32.HI R0, RZ, 0x3, R0 ;  /* 0x00000003ff007819 */ /* 0x000fe20000011400 */
[----:B------:R-:W-:Y:S06]  /*ee80*/  @P1 BRA `(.L_x_1738) ;  /* 0x0000000c00241947 */ /* 0x000fec0003800000 */
[----:B------:R1:W5:Y:S01]  /*ee90*/  LDL R135, [R1+0x54] ;  /* 0x0000540001877983 */ /* 0x0003620000100800 */
[----:B0-----:R-:W0:Y:S03]  /*eea0*/  LDC R115, c[0x0][0x3f4] ;  /* 0x0000fd00ff737b82 */ /* 0x001e260000000800 */
[----:B------:R1:W5:Y:S04]  /*eeb0*/  LDL R134, [R1+0xa8] ;  /* 0x0000a80001867983 */ /* 0x0003680000100800 */
[----:B------:R1:W5:Y:S01]  /*eec0*/  LDL R133, [R1+0x5c] ;  /* 0x00005c0001857983 */ /* 0x0003620000100800 */
[----:B------:R-:W-:Y:S01]  /*eed0*/  BSSY B2, `(.L_x_1739) ;  /* 0x0000064000027945 */ /* 0x000fe20003800000 */
[----:B0-----:R-:W-:-:S02]  /*eee0*/  ISETP.GE.AND P0, PT, R16, R115, PT ;  /* 0x000000731000720c */ /* 0x001fc40003f06270 */
[----:B------:R-:W-:-:S11]  /*eef0*/  ISETP.GE.AND P1, PT, R205, R115, PT ;  /* 0x00000073cd00720c */ /* 0x000fd60003f26270 */
[----:B-1----:R-:W-:Y:S05]  /*ef00*/  @P0 BRA `(.L_x_1740) ;  /* 0x0000000400800947 */ /* 0x002fea0003800000 */
[----:B------:R-:W2:Y:S04]  /*ef10*/  LDL R77, [R1+0x70] ;  /* 0x00007000014d7983 */ /* 0x000ea80000100800 */
[----:B------:R-:W3:Y:S01]  /*ef20*/  LDL R136, [R1+0x60] ;  /* 0x0000600001887983 */ /* 0x000ee20000100800 */
[----:B------:R-:W-:Y:S01]  /*ef30*/  SHF.R.U32.HI R130, RZ, 0x10, R69 ;  /* 0x00000010ff827819 */ /* 0x000fe20000011645 */
[--C-:B------:R-:W-:Y:S01]  /*ef40*/  HADD2.F32 R129, -RZ, R119.reuse.H0_H0 ;  /* 0x20000077ff817230 */ /* 0x100fe20000004100 */
[--C-:B------:R-:W-:Y:S01]  /*ef50*/  SHF.R.U32.HI R127, RZ, 0x10, R61.reuse ;  /* 0x00000010ff7f7819 */ /* 0x100fe2000001163d */
[----:B------:R-:W-:Y:S01]  /*ef60*/  HADD2.F32 R126, -RZ, R119.H1_H1 ;  /* 0x30000077ff7e7230 */ /* 0x000fe20000004100 */
[----:B------:R-:W-:Y:S01]  /*ef70*/  SHF.R.U64 R60, R60, 0x10, R61 ;  /* 0x000000103c3c7819 */ /* 0x000fe2000000123d */
[----:B------:R-:W-:Y:S01]  /*ef80*/  HADD2.F32 R130, -RZ, R130.H0_H0 ;  /* 0x20000082ff827230 */ /* 0x000fe20000004100 */
[----:B------:R-:W-:Y:S01]  /*ef90*/  SHF.R.U64 R61, R68, 0x10, R69 ;  /* 0x00000010443d7819 */ /* 0x000fe20000001245 */
[----:B------:R-:W-:Y:S01]  /*efa0*/  HADD2.F32 R127, -RZ, R127.H0_H0 ;  /* 0x2000007fff7f7230 */ /* 0x000fe20000004100 */
[--C-:B------:R-:W-:Y:S01]  /*efb0*/  SHF.R.U64 R62, R62, 0x10, R63.reuse ;  /* 0x000000103e3e7819 */ /* 0x100fe2000000123f */
[----:B------:R-:W-:Y:S01]  /*efc0*/  HADD2.F32 R128, -RZ, R118.H1_H1 ;  /* 0x30000076ff807230 */ /* 0x000fe20000004100 */
[----:B------:R-:W-:-:S02]  /*efd0*/  SHF.R.U32.HI R68, RZ, 0x10, R63 ;  /* 0x00000010ff447819 */ /* 0x000fc4000001163f */
[--C-:B------:R-:W-:Y:S02]  /*efe0*/  SHF.R.U64 R63, R70, 0x10, R71.reuse ;  /* 0x00000010463f7819 */ /* 0x100fe40000001247 */
[----:B------:R-:W-:Y:S01]  /*eff0*/  SHF.R.U32.HI R70, RZ, 0x10, R71 ;  /* 0x00000010ff467819 */ /* 0x000fe20000011647 */
[----:B------:R-:W-:-:S04]  /*f000*/  HADD2.F32 R68, -RZ, R68.H0_H0 ;  /* 0x20000044ff447230 */ /* 0x000fc80000004100 */
[----:B------:R-:W-:Y:S01]  /*f010*/  HADD2.F32 R70, -RZ, R70.H0_H0 ;  /* 0x20000046ff467230 */ /* 0x000fe20000004100 */
[----:B--2---:R-:W-:-:S04]  /*f020*/  LEA.HI R76, R115, R77, RZ, 0x1d ;  /* 0x0000004d734c7211 */ /* 0x004fc800078fe8ff */
[----:B------:R-:W-:Y:S01]  /*f030*/  SHF.R.S32.HI R79, RZ, 0x1f, R76 ;  /* 0x0000001fff4f7819 */ /* 0x000fe2000001144c */
[----:B------:R-:W-:-:S03]  /*f040*/  IMAD.SHL.U32 R77, R76, 0x8, RZ ;  /* 0x000000084c4d7824 */ /* 0x000fc600078e00ff */
[----:B------:R-:W-:Y:S02]  /*f050*/  LEA.HI R79, R79, R76, RZ, 0x3 ;  /* 0x0000004c4f4f7211 */ /* 0x000fe400078f18ff */
[----:B-----5:R-:W-:-:S03]  /*f060*/  LOP3.LUT R77, R135, 0x38, R77, 0xf8, !PT ;  /* 0x00000038874d7812 */ /* 0x020fc600078ef84d */
[----:B------:R-:W-:Y:S01]  /*f070*/  IMAD.SHL.U32 R79, R79, 0x400, RZ ;  /* 0x000004004f4f7824 */ /* 0x000fe200078e00ff */
[----:B------:R-:W-:-:S04]  /*f080*/  LOP3.LUT R81, R77, R134, RZ, 0x3c, !PT ;  /* 0x000000864d517212 */ /* 0x000fc800078e3cff */
[----:B------:R-:W-:Y:S02]  /*f090*/  LOP3.LUT R80, R79, 0x7fffe000, RZ, 0xc0, !PT ;  /* 0x7fffe0004f507812 */ /* 0x000fe400078ec0ff */
[----:B---3--:R-:W0:Y:S02]  /*f0a0*/  LDS.128 R76, [R136] ;  /* 0x00000000884c7984 */ /* 0x008e240000000c00 */
[----:B------:R-:W-:-:S05]  /*f0b0*/  IADD3 R81, R81, R80, R133 ;  /* 0x0000005051517210 */ /* 0x000fca0007ffe085 */
[----:B------:R-:W-:-:S05]  /*f0c0*/  IMAD R117, R81, 0x2, R18 ;  /* 0x0000000251757824 */ /* 0x000fca00078e0212 */
[----:B------:R-:W1:Y:S01]  /*f0d0*/  LDS.128 R80, [R117+0x10400] ;  /* 0x0104000075507984 */ /* 0x000e620000000c00 */
[--C-:B0-----:R-:W-:Y:S02]  /*f0e0*/  HADD2.F32 R120, -RZ, R77.reuse.H0_H0 ;  /* 0x2000004dff787230 */ /* 0x101fe40000004100 */
[----:B------:R-:W-:Y:S02]  /*f0f0*/  HADD2.F32 R123, -RZ, R77.H1_H1 ;  /* 0x3000004dff7b7230 */ /* 0x000fe40000004100 */
[----:B------:R-:W-:Y:S02]  /*f100*/  HADD2.F32 R122, -RZ, R76.H0_H0 ;  /* 0x2000004cff7a7230 */ /* 0x000fe40000004100 */
[----:B------:R-:W-:Y:S02]  /*f110*/  HADD2.F32 R69, -RZ, R78.H0_H0 ;  /* 0x2000004eff457230 */ /* 0x000fe40000004100 */
[--C-:B------:R-:W-:Y:S02]  /*f120*/  HADD2.F32 R71, -RZ, R79.reuse.H0_H0 ;  /* 0x2000004fff477230 */ /* 0x100fe40000004100 */
[----:B------:R-:W-:-:S02]  /*f130*/  HADD2.F32 R79, -RZ, R79.H1_H1 ;  /* 0x3000004fff4f7230 */ /* 0x000fc40000004100 */
[--C-:B-1----:R-:W-:Y:S02]  /*f140*/  HADD2.F32 R77, -RZ, R81.reuse.H0_H0 ;  /* 0x20000051ff4d7230 */ /* 0x102fe40000004100 */
[----:B------:R-:W-:Y:S02]  /*f150*/  HADD2.F32 R124, -RZ, R81.H1_H1 ;  /* 0x30000051ff7c7230 */ /* 0x000fe40000004100 */
[----:B------:R-:W-:Y:S02]  /*f160*/  HADD2.F32 R119, -RZ, R80.H0_H0 ;  /* 0x20000050ff777230 */ /* 0x000fe40000004100 */
[C---:B------:R-:W-:Y:S01]  /*f170*/  FMUL.FTZ R81, R77.reuse, R129 ;  /* 0x000000814d517220 */ /* 0x040fe20000410000 */
[----:B------:R-:W-:Y:S01]  /*f180*/  FMUL.FTZ R131, R77, R126 ;  /* 0x0000007e4d837220 */ /* 0x000fe20000410000 */
[----:B------:R-:W-:Y:S01]  /*f190*/  FMUL.FTZ R132, R124, R130 ;  /* 0x000000827c847220 */ /* 0x000fe20000410000 */
[----:B------:R-:W-:Y:S02]  /*f1a0*/  HADD2.F32 R125, -RZ, R82.H0_H0 ;  /* 0x20000052ff7d7230 */ /* 0x000fe40000004100 */
[----:B------:R-:W-:Y:S01]  /*f1b0*/  FFMA.FTZ R77, R120, R126, -R81 ;  /* 0x0000007e784d7223 */ /* 0x000fe20000010851 */
[----:B------:R-:W-:-:S02]  /*f1c0*/  HADD2.F32 R126, -RZ, R118.H0_H0 ;  /* 0x20000076ff7e7230 */ /* 0x000fc40000004100 */
[----:B------:R-:W-:Y:S01]  /*f1d0*/  FFMA.FTZ R81, R120, R129, R131 ;  /* 0x0000008178517223 */ /* 0x000fe20000010083 */
[-C--:B------:R-:W-:Y:S01]  /*f1e0*/  FMUL.FTZ R120, R124, R127.reuse ;  /* 0x0000007f7c787220 */ /* 0x080fe20000410000 */
[----:B------:R-:W-:Y:S01]  /*f1f0*/  FFMA.FTZ R118, R123, R127, -R132 ;  /* 0x0000007f7b767223 */ /* 0x000fe20000010884 */
[C---:B------:R-:W-:Y:S01]  /*f200*/  FMUL.FTZ R127, R119.reuse, R128 ;  /* 0x00000080777f7220 */ /* 0x040fe20000410000 */
[----:B------:R-:W-:Y:S01]  /*f210*/  FMUL.FTZ R129, R119, R126 ;  /* 0x0000007e77817220 */ /* 0x000fe20000410000 */
[--C-:B------:R-:W-:Y:S02]  /*f220*/  HADD2.F32 R132, -RZ, R116.reuse.H1_H1 ;  /* 0x30000074ff847230 */ /* 0x100fe40000004100 */
[----:B------:R-:W-:Y:S01]  /*f230*/  FFMA.FTZ R120, R123, R130, R120 ;  /* 0x000000827b787223 */ /* 0x000fe20000010078 */
[----:B------:R-:W-:Y:S02]  /*f240*/  HADD2.F32 R124, -RZ, R116.H0_H0 ;  /* 0x20000074ff7c7230 */ /* 0x000fe40000004100 */
[C---:B------:R-:W-:Y:S01]  /*f250*/  FFMA.FTZ R119, R122.reuse, R126, -R127 ;  /* 0x0000007e7a777223 */ /* 0x040fe2000001087f */
[----:B------:R-:W-:Y:S01]  /*f260*/  FFMA.FTZ R116, R122, R128, R129 ;  /* 0x000000807a747223 */ /* 0x000fe20000010081 */
[----:B------:R-:W-:-:S02]  /*f270*/  HADD2.F32 R122, -RZ, R114.H1_H1 ;  /* 0x30000072ff7a7230 */ /* 0x000fc40000004100 */
[C---:B------:R-:W-:Y:S01]  /*f280*/  FMUL.FTZ R126, R125.reuse, R132 ;  /* 0x000000847d7e7220 */ /* 0x040fe20000410000 */
[--C-:B------:R-:W-:Y:S02]  /*f290*/  HADD2.F32 R121, -RZ, R83.reuse.H0_H0 ;  /* 0x20000053ff797230 */ /* 0x100fe40000004100 */
[-C--:B------:R-:W-:Y:S01]  /*f2a0*/  FMUL.FTZ R128, R125, R124.reuse ;  /* 0x0000007c7d807220 */ /* 0x080fe20000410000 */
[----:B------:R-:W-:Y:S02]  /*f2b0*/  HADD2.F32 R114, -RZ, R114.H0_H0 ;  /* 0x20000072ff727230 */ /* 0x000fe40000004100 */
[C---:B------:R-:W-:Y:S01]  /*f2c0*/  FFMA.FTZ R126, R69.reuse, R124, -R126 ;  /* 0x0000007c457e7223 */ /* 0x040fe2000001087e */
[----:B------:R-:W-:Y:S02]  /*f2d0*/  HADD2.F32 R83, -RZ, R83.H1_H1 ;  /* 0x30000053ff537230 */ /* 0x000fe40000004100 */
[----:B------:R-:W-:Y:S01]  /*f2e0*/  FFMA.FTZ R128, R69, R132, R128 ;  /* 0x0000008445807223 */ /* 0x000fe20000010080 */
[----:B------:R-:W-:-:S02]  /*f2f0*/  HADD2.F32 R80, -RZ, R80.H1_H1 ;  /* 0x30000050ff507230 */ /* 0x000fc40000004100 */
[C---:B------:R-:W-:Y:S01]  /*f300*/  FMUL.FTZ R124, R121.reuse, R114 ;  /* 0x00000072797c7220 */ /* 0x040fe20000410000 */
[----:B------:R-:W-:Y:S01]  /*f310*/  FMUL.FTZ R121, R121, R122 ;  /* 0x0000007a79797220 */ /* 0x000fe20000410000 */
[----:B------:R-:W-:Y:S02]  /*f320*/  HADD2.F32 R82, -RZ, R82.H1_H1 ;  /* 0x30000052ff527230 */ /* 0x000fe40000004100 */
[----:B------:R-:W-:Y:S01]  /*f330*/  FMUL.FTZ R130, R83, R70 ;  /* 0x0000004653827220 */ /* 0x000fe20000410000 */
[C---:B------:R-:W-:Y:S01]  /*f340*/  FFMA.FTZ R124, R71.reuse, R122, -R124 ;  /* 0x0000007a477c7223 */ /* 0x040fe2000001087c */
[----:B------:R-:W-:Y:S01]  /*f350*/  FFMA.FTZ R114, R71, R114, R121 ;  /* 0x0000007247727223 */ /* 0x000fe20000010079 */
[-C--:B------:R-:W-:Y:S01]  /*f360*/  FMUL.FTZ R122, R83, R68.reuse ;  /* 0x00000044537a7220 */ /* 0x080fe20000410000 */
[----:B------:R-:W-:Y:S02]  /*f370*/  HADD2.F32 R69, -RZ, R61.H0_H0 ;  /* 0x2000003dff457230 */ /* 0x000fe40000004100 */
[----:B------:R-:W-:Y:S01]  /*f380*/  FFMA.FTZ R123, R79, R68, -R130 ;  /* 0x000000444f7b7223 */ /* 0x000fe20000010882 */
[----:B------:R-:W-:-:S02]  /*f390*/  HADD2.F32 R71, -RZ, R63.H0_H0 ;  /* 0x2000003fff477230 */ /* 0x000fc40000004100 */
[----:B------:R-:W-:Y:S01]  /*f3a0*/  FFMA.FTZ R125, R79, R70, R122 ;  /* 0x000000464f7d7223 */ /* 0x000fe2000001007a */
[----:B------:R-:W-:Y:S02]  /*f3b0*/  HADD2.F32 R61, -RZ, R60.H0_H0 ;  /* 0x2000003cff3d7230 */ /* 0x000fe40000004100 */
[----:B------:R-:W-:Y:S01]  /*f3c0*/  FMUL.FTZ R79, R80, R69 ;  /* 0x00000045504f7220 */ /* 0x000fe20000410000 */
[----:B------:R-:W-:Y:S02]  /*f3d0*/  HADD2.F32 R63, -RZ, R62.H0_H0 ;  /* 0x2000003eff3f7230 */ /* 0x000fe40000004100 */
[----:B------:R-:W-:Y:S01]  /*f3e0*/  FMUL.FTZ R83, R82, R71 ;  /* 0x0000004752537220 */ /* 0x000fe20000410000 */
[----:B------:R-:W-:Y:S02]  /*f3f0*/  HADD2.F32 R76, -RZ, R76.H1_H1 ;  /* 0x3000004cff4c7230 */ /* 0x000fe40000004100 */
[----:B------:R-:W-:Y:S01]  /*f400*/  FMUL.FTZ R80, R80, R61 ;  /* 0x0000003d50507220 */ /* 0x000fe20000410000 */
[----:B------:R-:W-:-:S02]  /*f410*/  HADD2.F32 R78, -RZ, R78.H1_H1 ;  /* 0x3000004eff4e7230 */ /* 0x000fc40000004100 */
[----:B------:R-:W-:Y:S01]  /*f420*/  FMUL.FTZ R82, R82, R63 ;  /* 0x0000003f52527220 */ /* 0x000fe20000410000 */
[C---:B------:R-:W-:Y:S01]  /*f430*/  FFMA.FTZ R60, R76.reuse, R61, -R79 ;  /* 0x0000003d4c3c7223 */ /* 0x040fe2000001084f */
[----:B------:R-:W-:Y:S01]  /*f440*/  FFMA.FTZ R79, R76, R69, R80 ;  /* 0x000000454c4f7223 */ /* 0x000fe20000010050 */
[C---:B------:R-:W-:Y:S01]  /*f450*/  FFMA.FTZ R83, R78.reuse, R63, -R83 ;  /* 0x0000003f4e537223 */ /* 0x040fe20000010853 */
[----:B------:R-:W-:Y:S01]  /*f460*/  FFMA.FTZ R121, R78, R71, R82 ;  /* 0x000000474e797223 */ /* 0x000fe20000010052 */
[----:B------:R-:W-:Y:S02]  /*f470*/  F2FP.F16.F32.PACK_AB R63, R123, R124 ;  /* 0x0000007c7b3f723e */ /* 0x000fe400000000ff */
[----:B------:R-:W-:Y:S02]  /*f480*/  F2FP.F16.F32.PACK_AB R61, R118, R77 ;  /* 0x0000004d763d723e */ /* 0x000fe400000000ff */
[----:B------:R-:W-:Y:S02]  /*f490*/  F2FP.F16.F32.PACK_AB R60, R60, R119 ;  /* 0x000000773c3c723e */ /* 0x000fe400000000ff */
[----:B------:R-:W-:-:S02]  /*f4a0*/  F2FP.F16.F32.PACK_AB R62, R83, R126 ;  /* 0x0000007e533e723e */ /* 0x000fc400000000ff */
[----:B------:R-:W-:Y:S02]  /*f4b0*/  F2FP.F16.F32.PACK_AB R71, R125, R114 ;  /* 0x000000727d47723e */ /* 0x000fe400000000ff */
[----:B------:R-:W-:Y:S01]  /*f4c0*/  F2FP.F16.F32.PACK_AB R69, R120, R81 ;  /* 0x000000517845723e */ /* 0x000fe200000000ff */
[----:B------:R0:W-:Y:S01]  /*f4d0*/  STS.128 [R136], R60 ;  /* 0x0000003c88007388 */ /* 0x0001e20000000c00 */
[----:B------:R-:W-:Y:S02]  /*f4e0*/  F2FP.F16.F32.PACK_AB R68, R79, R116 ;  /* 0x000000744f44723e */ /* 0x000fe400000000ff */
[----:B------:R-:W-:-:S05]  /*f4f0*/  F2FP.F16.F32.PACK_AB R70, R121, R128 ;  /* 0x000000807946723e */ /* 0x000fca00000000ff */
[----:B------:R0:W-:Y:S02]  /*f500*/  STS.128 [R117+0x10400], R68 ;  /* 0x0104004475007388 */ /* 0x0001e40000000c00 */
.L_x_1740:
[----:B------:R-:W-:Y:S05]  /*f510*/  BSYNC B2 ;  /* 0x0000000000027941 */ /* 0x000fea0003800000 */
.L_x_1739:
[----:B------:R-:W-:Y:S05]  /*f520*/  @P1 BRA `(.L_x_1738) ;  /* 0x00000004007c1947 */ /* 0x000fea0003800000 */
[----:B------:R-:W2:Y:S01]  /*f530*/  LDL R119, [R1+0x9c] ;  /* 0x00009c0001777983 */ /* 0x000ea20000100800 */
[----:B------:R-:W-:Y:S01]  /*f540*/  LEA.HI R115, R115, R0, RZ, 0x1d ;  /* 0x0000000073737211 */ /* 0x000fe200078fe8ff */
[--C-:B------:R-:W-:Y:S01]  /*f550*/  HADD2.F32 R116, -RZ, R113.reuse.H0_H0 ;  /* 0x20000071ff747230 */ /* 0x100fe20000004100 */
[----:B------:R-:W-:Y:S01]  /*f560*/  SHF.R.U64 R56, R56, 0x10, R57 ;  /* 0x0000001038387819 */ /* 0x000fe20000001239 */
[----:B------:R-:W-:Y:S01]  /*f570*/  HADD2.F32 R82, -RZ, R113.H1_H1 ;  /* 0x30000071ff527230 */ /* 0x000fe20000004100 */
[----:B0-----:R-:W-:Y:S01]  /*f580*/  SHF.R.S32.HI R62, RZ, 0x1f, R115 ;  /* 0x0000001fff3e7819 */ /* 0x001fe20000011473 */
[----:B------:R-:W-:Y:S01]  /*f590*/  IMAD.SHL.U32 R60, R115, 0x8, RZ ;  /* 0x00000008733c7824 */ /* 0x000fe200078e00ff */
[----:B------:R-:W-:Y:S02]  /*f5a0*/  SHF.R.U32.HI R81, RZ, 0x10, R57 ;  /* 0x00000010ff517819 */ /* 0x000fe40000011639 */
[----:B------:R-:W-:Y:S02]  /*f5b0*/  LEA.HI R62, R62, R115, RZ, 0x3 ;  /* 0x000000733e3e7211 */ /* 0x000fe400078f18ff */
[----:B-----5:R-:W-:Y:S01]  /*f5c0*/  LOP3.LUT R60, R135, 0x38, R60, 0xf8, !PT ;  /* 0x00000038873c7812 */ /* 0x020fe200078ef83c */
[----:B------:R-:W-:Y:S01]  /*f5d0*/  HADD2.F32 R81, -RZ, R81.H0_H0 ;  /* 0x20000051ff517230 */ /* 0x000fe20000004100 */
[----:B------:R-:W-:-:S02]  /*f5e0*/  SHF.L.U32 R62, R62, 0xa, RZ ;  /* 0x0000000a3e3e7819 */ /* 0x000fc400000006ff */
[----:B------:R-:W-:Y:S02]  /*f5f0*/  LOP3.LUT R69, R60, R134, RZ, 0x3c, !PT ;  /* 0x000000863c457212 */ /* 0x000fe400078e3cff */
[----:B------:R-:W-:Y:S02]  /*f600*/  LOP3.LUT R68, R62, 0x7fffe000, RZ, 0xc0, !PT ;  /* 0x7fffe0003e447812 */ /* 0x000fe400078ec0ff */
[----:B------:R-:W-:Y:S02]  /*f610*/  SHF.R.U64 R57, R58, 0x10, R59 ;  /* 0x000000103a397819 */ /* 0x000fe4000000123b */
[----:B------:R-:W-:Y:S02]  /*f620*/  IADD3 R69, R69, R68, R133 ;  /* 0x0000004445457210 */ /* 0x000fe40007ffe085 */
[--C-:B------:R-:W-:Y:S01]  /*f630*/  SHF.R.U64 R64, R64, 0x10, R65.reuse ;  /* 0x0000001040407819 */ /* 0x100fe20000001241 */
[----:B------:R-:W-:Y:S01]  /*f640*/  HADD2.F32 R57, -RZ, R57.H0_H0 ;  /* 0x20000039ff397230 */ /* 0x000fe20000004100 */
[----:B------:R-:W-:Y:S01]  /*f650*/  SHF.R.U32.HI R83, RZ, 0x10, R65 ;  /* 0x00000010ff537819 */ /* 0x000fe20000011641 */
[----:B------:R-:W-:Y:S01]  /*f660*/  IMAD R76, R69, 0x2, R18 ;  /* 0x00000002454c7824 */ /* 0x000fe200078e0212 */
[----:B------:R-:W-:-:S02]  /*f670*/  SHF.R.U64 R58, R66, 0x10, R67 ;  /* 0x00000010423a7819 */ /* 0x000fc40000001243 */
[----:B------:R-:W-:Y:S01]  /*f680*/  SHF.R.U32.HI R117, RZ, 0x10, R59 ;  /* 0x00000010ff757819 */ /* 0x000fe2000001163b */
[----:B------:R-:W-:Y:S01]  /*f690*/  HADD2.F32 R83, -RZ, R83.H0_H0 ;  /* 0x20000053ff537230 */ /* 0x000fe20000004100 */
[----:B------:R-:W0:Y:S01]  /*f6a0*/  LDS.128 R68, [R76+0x10400] ;  /* 0x010400004c447984 */ /* 0x000e220000000c00 */
[----:B------:R-:W-:Y:S01]  /*f6b0*/  SHF.R.U32.HI R115, RZ, 0x10, R67 ;  /* 0x00000010ff737819 */ /* 0x000fe20000011643 */
[----:B0-----:R-:W-:Y:S02]  /*f6c0*/  HADD2.F32 R78, -RZ, R69.H1_H1 ;  /* 0x30000045ff4e7230 */ /* 0x001fe40000004100 */
[----:B------:R-:W-:Y:S02]  /*f6d0*/  HADD2.F32 R79, -RZ, R70.H0_H0 ;  /* 0x20000046ff4f7230 */ /* 0x000fe40000004100 */
[--C-:B------:R-:W-:Y:S02]  /*f6e0*/  HADD2.F32 R80, -RZ, R71.reuse.H0_H0 ;  /* 0x20000047ff507230 */ /* 0x100fe40000004100 */
[----:B------:R-:W-:Y:S01]  /*f6f0*/  FMUL.FTZ R113, R78, R83 ;  /* 0x000000534e717220 */ /* 0x000fe20000410000 */
[----:B------:R-:W-:-:S02]  /*f700*/  HADD2.F32 R71, -RZ, R71.H1_H1 ;  /* 0x30000047ff477230 */ /* 0x000fc40000004100 */
[----:B------:R-:W-:Y:S01]  /*f710*/  HADD2.F32 R70, -RZ, R70.H1_H1 ;  /* 0x30000046ff467230 */ /* 0x000fe20000004100 */
[----:B--2---:R-:W0:Y:S02]  /*f720*/  LDS.128 R60, [R119] ;  /* 0x00000000773c7984 */ /* 0x004e240000000c00 */
[--C-:B0-----:R-:W-:Y:S02]  /*f730*/  HADD2.F32 R65, -RZ, R61.reuse.H0_H0 ;  /* 0x2000003dff417230 */ /* 0x101fe40000004100 */
[----:B------:R-:W-:Y:S02]  /*f740*/  HADD2.F32 R66, -RZ, R61.H1_H1 ;  /* 0x3000003dff427230 */ /* 0x000fe40000004100 */
[----:B------:R-:W-:Y:S02]  /*f750*/  HADD2.F32 R61, -RZ, R69.H0_H0 ;  /* 0x20000045ff3d7230 */ /* 0x000fe40000004100 */
[----:B------:R-:W-:Y:S02]  /*f760*/  HADD2.F32 R69, -RZ, R68.H0_H0 ;  /* 0x20000044ff457230 */ /* 0x000fe40000004100 */
[----:B------:R-:W-:-:S02]  /*f770*/  HADD2.F32 R59, -RZ, R60.H0_H0 ;  /* 0x2000003cff3b7230 */ /* 0x000fc40000004100 */
[C---:B------:R-:W-:Y:S01]  /*f780*/  FMUL.FTZ R114, R61.reuse, R116 ;  /* 0x000000743d727220 */ /* 0x040fe20000410000 */
[-C--:B------:R-:W-:Y:S01]  /*f790*/  FMUL.FTZ R118, R61, R82.reuse ;  /* 0x000000523d767220 */ /* 0x080fe20000410000 */
[----:B------:R-:W-:Y:S02]  /*f7a0*/  HADD2.F32 R67, -RZ, R62.H0_H0 ;  /* 0x2000003eff437230 */ /* 0x000fe40000004100 */
[C---:B------:R-:W-:Y:S01]  /*f7b0*/  FFMA.FTZ R61, R65.reuse, R82, -R114 ;  /* 0x00000052413d7223 */ /* 0x040fe20000010872 */
[----:B------:R-:W-:Y:S02]  /*f7c0*/  HADD2.F32 R114, -RZ, R110.H0_H0 ;  /* 0x2000006eff727230 */ /* 0x000fe40000004100 */
[----:B------:R-:W-:Y:S01]  /*f7d0*/  FFMA.FTZ R118, R65, R116, R118 ;  /* 0x0000007441767223 */ /* 0x000fe20000010076 */
[----:B------:R-:W-:Y:S02]  /*f7e0*/  HADD2.F32 R82, -RZ, R112.H0_H0 ;  /* 0x20000070ff527230 */ /* 0x000fe40000004100 */
[----:B------:R-:W-:Y:S01]  /*f7f0*/  FMUL.FTZ R65, R78, R81 ;  /* 0x000000514e417220 */ /* 0x000fe20000410000 */
[----:B------:R-:W-:-:S02]  /*f800*/  HADD2.F32 R110, -RZ, R110.H1_H1 ;  /* 0x3000006eff6e7230 */ /* 0x000fc40000004100 */
[C---:B------:R-:W-:Y:S01]  /*f810*/  FMUL.FTZ R78, R69.reuse, R114 ;  /* 0x00000072454e7220 */ /* 0x040fe20000410000 */
[C---:B------:R-:W-:Y:S01]  /*f820*/  FFMA.FTZ R116, R66.reuse, R81, -R113 ;  /* 0x0000005142747223 */ /* 0x040fe20000010871 */
[----:B------:R-:W-:Y:S01]  /*f830*/  FFMA.FTZ R83, R66, R83, R65 ;  /* 0x0000005342537223 */ /* 0x000fe20000010041 */
[-C--:B------:R-:W-:Y:S01]  /*f840*/  FMUL.FTZ R69, R69, R82.reuse ;  /* 0x0000005245457220 */ /* 0x080fe20000410000 */
[--C-:B------:R-:W-:Y:S02]  /*f850*/  HADD2.F32 R66, -RZ, R111.reuse.H1_H1 ;  /* 0x3000006fff427230 */ /* 0x100fe40000004100 */
[----:B------:R-:W-:Y:S01]  /*f860*/  FFMA.FTZ R82, R59, R82, -R78 ;  /* 0x000000523b527223 */ /* 0x000fe2000001084e */
[----:B------:R-:W-:Y:S01]  /*f870*/  FMUL.FTZ R78, R79, R110 ;  /* 0x0000006e4f4e7220 */ /* 0x000fe20000410000 */
[----:B------:R-:W-:Y:S02]  /*f880*/  HADD2.F32 R111, -RZ, R111.H0_H0 ;  /* 0x2000006fff6f7230 */ /* 0x000fe40000004100 */
[----:B------:R-:W-:Y:S01]  /*f890*/  FFMA.FTZ R69, R59, R114, R69 ;  /* 0x000000723b457223 */ /* 0x000fe20000010045 */
[----:B------:R-:W-:Y:S01]  /*f8a0*/  FMUL.FTZ R114, R79, R66 ;  /* 0x000000424f727220 */ /* 0x000fe20000410000 */
[----:B------:R-:W-:-:S02]  /*f8b0*/  HADD2.F32 R77, -RZ, R63.H0_H0 ;  /* 0x2000003fff4d7230 */ /* 0x000fc40000004100 */
[C---:B------:R-:W-:Y:S01]  /*f8c0*/  FFMA.FTZ R79, R67.reuse, R66, -R78 ;  /* 0x00000042434f7223 */ /* 0x040fe2000001084e */
[----:B------:R-:W-:Y:S02]  /*f8d0*/  HADD2.F32 R112, -RZ, R112.H1_H1 ;  /* 0x30000070ff707230 */ /* 0x000fe40000004100 */
[C---:B------:R-:W-:Y:S01]  /*f8e0*/  FMUL.FTZ R120, R80.reuse, R111 ;  /* 0x0000006f50787220 */ /* 0x040fe20000410000 */
[----:B------:R-:W-:Y:S02]  /*f8f0*/  HADD2.F32 R78, -RZ, R115.H0_H0 ;  /* 0x20000073ff4e7230 */ /* 0x000fe40000004100 */
[----:B------:R-:W-:Y:S01]  /*f900*/  FFMA.FTZ R114, R67, R110, R114 ;  /* 0x0000006e43727223 */ /* 0x000fe20000010072 */
[----:B------:R-:W-:Y:S02]  /*f910*/  HADD2.F32 R66, -RZ, R117.H0_H0 ;  /* 0x20000075ff427230 */ /* 0x000fe40000004100 */
[----:B------:R-:W-:Y:S01]  /*f920*/  FMUL.FTZ R80, R80, R112 ;  /* 0x0000007050507220 */ /* 0x000fe20000410000 */
[----:B------:R-:W-:-:S02]  /*f930*/  HADD2.F32 R63, -RZ, R63.H1_H1 ;  /* 0x3000003fff3f7230 */ /* 0x000fc40000004100 */
[----:B------:R-:W-:Y:S01]  /*f940*/  FFMA.FTZ R120, R77, R112, -R120 ;  /* 0x000000704d787223 */ /* 0x000fe20000010878 */
[----:B------:R-:W-:Y:S02]  /*f950*/  HADD2.F32 R68, -RZ, R68.H1_H1 ;  /* 0x30000044ff447230 */ /* 0x000fe40000004100 */
[C---:B------:R-:W-:Y:S01]  /*f960*/  FMUL.FTZ R110, R71.reuse, R78 ;  /* 0x0000004e476e7220 */ /* 0x040fe20000410000 */
[-C--:B------:R-:W-:Y:S01]  /*f970*/  FMUL.FTZ R112, R71, R66.reuse ;  /* 0x0000004247707220 */ /* 0x080fe20000410000 */
[----:B------:R-:W-:Y:S02]  /*f980*/  HADD2.F32 R65, -RZ, R64.H0_H0 ;  /* 0x20000040ff417230 */ /* 0x000fe40000004100 */
[----:B------:R-:W-:Y:S01]  /*f990*/  FFMA.FTZ R80, R77, R111, R80 ;  /* 0x0000006f4d507223 */ /* 0x000fe20000010050 */
[----:B------:R-:W-:Y:S02]  /*f9a0*/  HADD2.F32 R67, -RZ, R58.H0_H0 ;  /* 0x2000003aff437230 */ /* 0x000fe40000004100 */
[----:B------:R-:W-:Y:S01]  /*f9b0*/  FFMA.FTZ R81, R63, R66, -R110 ;  /* 0x000000423f517223 */ /* 0x000fe2000001086e */
[----:B------:R-:W-:-:S02]  /*f9c0*/  HADD2.F32 R59, -RZ, R56.H0_H0 ;  /* 0x20000038ff3b7230 */ /* 0x000fc40000004100 */
[----:B------:R-:W-:Y:S01]  /*f9d0*/  FFMA.FTZ R111, R63, R78, R112 ;  /* 0x0000004e3f6f7223 */ /* 0x000fe20000010070 */
[----:B------:R-:W-:Y:S02]  /*f9e0*/  HADD2.F32 R60, -RZ, R60.H1_H1 ;  /* 0x3000003cff3c7230 */ /* 0x000fe40000004100 */
[----:B------:R-:W-:Y:S01]  /*f9f0*/  FMUL.FTZ R63, R68, R65 ;  /* 0x00000041443f7220 */ /* 0x000fe20000410000 */
[----:B------:R-:W-:Y:S02]  /*fa00*/  HADD2.F32 R62, -RZ, R62.H1_H1 ;  /* 0x3000003eff3e7230 */ /* 0x000fe40000004100 */
        /* <DEDUP_REMOVED lines=17> */
.L_x_1738:
[----:B------:R-:W-:Y:S05]  /*fb20*/  BSYNC B1 ;  /* 0x0000000000017941 */ /* 0x000fea0003800000 */
.L_x_1737:
[----:B-1----:R-:W2:Y:S01]  /*fb30*/  LDL R56, [R1+0xa0] ;  /* 0x0000a00001387983 */ /* 0x002ea20000100800 */
[----:B------:R-:W-:Y:S01]  /*fb40*/  BSSY B1, `(.L_x_1741) ;  /* 0x00000cc000017945 */ /* 0x000fe20003800000 */
[----:B--2---:R-:W-:-:S13]  /*fb50*/  ISETP.GE.AND P0, PT, R56, R21, PT ;  /* 0x000000153800720c */ /* 0x004fda0003f06270 */
[----:B------:R-:W-:Y:S05]  /*fb60*/  @P0 BRA `(.L_x_1742) ;  /* 0x0000000c00240947 */ /* 0x000fea0003800000 */
[----:B------:R1:W5:Y:S01]  /*fb70*/  LDL R114, [R1+0x50] ;  /* 0x0000500001727983 */ /* 0x0003620000100800 */
[----:B------:R-:W2:Y:S03]  /*fb80*/  LDC R65, c[0x0][0x3f4] ;  /* 0x0000fd00ff417b82 */ /* 0x000ea60000000800 */
[----:B------:R1:W5:Y:S04]  /*fb90*/  LDL R113, [R1+0xa4] ;  /* 0x0000a40001717983 */ /* 0x0003680000100800 */
[----:B------:R1:W5:Y:S01]  /*fba0*/  LDL R112, [R1+0x58] ;  /* 0x0000580001707983 */ /* 0x0003620000100800 */
[----:B------:R-:W-:Y:S01]  /*fbb0*/  BSSY B2, `(.L_x_1743) ;  /* 0x0000064000027945 */ /* 0x000fe20003800000 */
[----:B--2---:R-:W-:-:S02]  /*fbc0*/  ISETP.GE.AND P0, PT, R16, R65, PT ;  /* 0x000000411000720c */ /* 0x004fc40003f06270 */
[----:B------:R-:W-:-:S11]  /*fbd0*/  ISETP.GE.AND P1, PT, R205, R65, PT ;  /* 0x00000041cd00720c */ /* 0x000fd60003f26270 */
[----:B-1----:R-:W-:Y:S05]  /*fbe0*/  @P0 BRA `(.L_x_1744) ;  /* 0x0000000400800947 */ /* 0x002fea0003800000 */
[----:B------:R-:W2:Y:S04]  /*fbf0*/  LDL R56, [R1+0x70] ;  /* 0x0000700001387983 */ /* 0x000ea80000100800 */
[----:B0-----:R-:W3:Y:S01]  /*fc00*/  LDL R115, [R1+0x98] ;  /* 0x0000980001737983 */ /* 0x001ee20000100800 */
[--C-:B------:R-:W-:Y:S01]  /*fc10*/  SHF.R.U64 R82, R52, 0x10, R53.reuse ;  /* 0x0000001034527819 */ /* 0x100fe20000001235 */
[----:B------:R-:W-:Y:S01]  /*fc20*/  HADD2.F32 R68, -RZ, R106.H1_H1 ;  /* 0x3000006aff447230 */ /* 0x000fe20000004100 */
[----:B------:R-:W-:Y:S01]  /*fc30*/  SHF.R.U32.HI R70, RZ, 0x10, R53 ;  /* 0x00000010ff467819 */ /* 0x000fe20000011635 */
[----:B------:R-:W-:Y:S01]  /*fc40*/  HADD2.F32 R66, -RZ, R108.H1_H1 ;  /* 0x3000006cff427230 */ /* 0x000fe20000004100 */
[--C-:B------:R-:W-:Y:S02]  /*fc50*/  SHF.R.U64 R111, R44, 0x10, R45.reuse ;  /* 0x000000102c6f7819 */ /* 0x100fe4000000122d */
[----:B------:R-:W-:Y:S01]  /*fc60*/  SHF.R.U32.HI R67, RZ, 0x10, R45 ;  /* 0x00000010ff437819 */ /* 0x000fe2000001162d */
[----:B------:R-:W-:Y:S01]  /*fc70*/  HADD2.F32 R70, -RZ, R70.H0_H0 ;  /* 0x20000046ff467230 */ /* 0x000fe20000004100 */
[----:B------:R-:W-:-:S02]  /*fc80*/  SHF.R.U64 R81, R54, 0x10, R55 ;  /* 0x0000001036517819 */ /* 0x000fc40000001237 */
[----:B------:R-:W-:Y:S02]  /*fc90*/  SHF.R.U32.HI R79, RZ, 0x10, R55 ;  /* 0x00000010ff4f7819 */ /* 0x000fe40000011637 */
[--C-:B------:R-:W-:Y:S02]  /*fca0*/  SHF.R.U32.HI R83, RZ, 0x10, R47.reuse ;  /* 0x00000010ff537819 */ /* 0x100fe4000001162f */
[----:B------:R-:W-:Y:S02]  /*fcb0*/  SHF.R.U64 R110, R46, 0x10, R47 ;  /* 0x000000102e6e7819 */ /* 0x000fe4000000122f */
        /* <DEDUP_REMOVED lines=23> */
[----:B------:R-:W-:Y:S02]  /*fe30*/  HADD2.F32 R53, -RZ, R106.H0_H0 ;  /* 0x2000006aff357230 */ /* 0x000fe40000004100 */
[----:B------:R-:W-:Y:S01]  /*fe40*/  FMUL.FTZ R80, R61, R70 ;  /* 0x000000463d507220 */ /* 0x000fe20000410000 */
[----:B------:R-:W-:Y:S01]  /*fe50*/  FFMA.FTZ R76, R45, R66, -R76 ;  /* 0x000000422d4c7223 */ /* 0x000fe2000001084c */
[----:B------:R-:W-:-:S02]  /*fe60*/  HADD2.F32 R66, -RZ, R67.H0_H0 ;  /* 0x20000043ff427230 */ /* 0x000fc40000004100 */
[----:B------:R-:W-:Y:S01]  /*fe70*/  FFMA.FTZ R78, R45, R68, R78 ;  /* 0x000000442d4e7223 */ /* 0x000fe2000001004e */
[----:B------:R-:W-:Y:S02]  /*fe80*/  HADD2.F32 R45, -RZ, R108.H0_H0 ;  /* 0x2000006cff2d7230 */ /* 0x000fe40000004100 */
[C---:B------:R-:W-:Y:S01]  /*fe90*/  FMUL.FTZ R67, R52.reuse, R53 ;  /* 0x0000003534437220 */ /* 0x040fe20000410000 */
[----:B------:R-:W-:Y:S02]  /*fea0*/  HADD2.F32 R54, -RZ, R62.H0_H0 ;  /* 0x2000003eff367230 */ /* 0x000fe40000004100 */
[-C--:B------:R-:W-:Y:S01]  /*feb0*/  FMUL.FTZ R68, R61, R66.reuse ;  /* 0x000000423d447220 */ /* 0x080fe20000410000 */
[C---:B------:R-:W-:Y:S01]  /*fec0*/  FFMA.FTZ R69, R57.reuse, R66, -R80 ;  /* 0x0000004239457223 */ /* 0x040fe20000010850 */
[-C--:B------:R-:W-:Y:S01]  /*fed0*/  FMUL.FTZ R52, R52, R45.reuse ;  /* 0x0000002d34347220 */ /* 0x080fe20000410000 */
[----:B------:R-:W-:Y:S01]  /*fee0*/  FFMA.FTZ R67, R44, R45, -R67 ;  /* 0x0000002d2c437223 */ /* 0x000fe20000010843 */
[----:B------:R-:W-:Y:S01]  /*fef0*/  FFMA.FTZ R71, R57, R70, R68 ;  /* 0x0000004639477223 */ /* 0x000fe20000010044 */
[----:B------:R-:W-:-:S02]  /*ff00*/  HADD2.F32 R55, -RZ, R63.H0_H0 ;  /* 0x2000003fff377230 */ /* 0x000fc40000004100 */
[----:B------:R-:W-:Y:S01]  /*ff10*/  FFMA.FTZ R57, R44, R53, R52 ;  /* 0x000000352c397223 */ /* 0x000fe20000010034 */
[----:B------:R-:W-:Y:S02]  /*ff20*/  HADD2.F32 R61, -RZ, R107.H0_H0 ;  /* 0x2000006bff3d7230 */ /* 0x000fe40000004100 */
[----:B------:R-:W-:Y:S02]  /*ff30*/  HADD2.F32 R45, -RZ, R109.H0_H0 ;  /* 0x2000006dff2d7230 */ /* 0x000fe40000004100 */
[----:B------:R-:W-:Y:S02]  /*ff40*/  HADD2.F32 R66, -RZ, R107.H1_H1 ;  /* 0x3000006bff427230 */ /* 0x000fe40000004100 */
[C---:B------:R-:W-:Y:S01]  /*ff50*/  FMUL.FTZ R53, R54.reuse, R61 ;  /* 0x0000003d36357220 */ /* 0x040fe20000410000 */
[----:B------:R-:W-:Y:S02]  /*ff60*/  HADD2.F32 R44, -RZ, R109.H1_H1 ;  /* 0x3000006dff2c7230 */ /* 0x000fe40000004100 */
[----:B------:R-:W-:Y:S01]  /*ff70*/  FMUL.FTZ R77, R54, R45 ;  /* 0x0000002d364d7220 */ /* 0x000fe20000410000 */
[----:B------:R-:W-:-:S02]  /*ff80*/  HADD2.F32 R63, -RZ, R63.H1_H1 ;  /* 0x3000003fff3f7230 */ /* 0x000fc40000004100 */
[C---:B------:R-:W-:Y:S01]  /*ff90*/  FMUL.FTZ R70, R55.reuse, R66 ;  /* 0x0000004237467220 */ /* 0x040fe20000410000 */
[----:B------:R-:W-:Y:S02]  /*ffa0*/  HADD2.F32 R54, -RZ, R79.H0_H0 ;  /* 0x2000004fff367230 */ /* 0x000fe40000004100 */
[-C--:B------:R-:W-:Y:S01]  /*ffb0*/  FMUL.FTZ R55, R55, R44.reuse ;  /* 0x0000002c37377220 */ /* 0x080fe20000410000 */
[----:B------:R-:W-:Y:S02]  /*ffc0*/  HADD2.F32 R52, -RZ, R83.H0_H0 ;  /* 0x20000053ff347230 */ /* 0x000fe40000004100 */
[C---:B------:R-:W-:Y:S01]  /*ffd0*/  FFMA.FTZ R68, R46.reuse, R45, -R53 ;  /* 0x0000002d2e447223 */ /* 0x040fe20000010835 */
[----:B------:R-:W-:Y:S01]  /*ffe0*/  FFMA.FTZ R77, R46, R61, R77 ;  /* 0x0000003d2e4d7223 */ /* 0x000fe2000001004d */
[C---:B------:R-:W-:Y:S01]  /*fff0*/  FFMA.FTZ R70, R47.reuse, R44, -R70 ;  /* 0x0000002c2f467223 */ /* 0x040fe20000010846 */
[----:B------:R-:W-:Y:S01]  /*10000*/  FFMA.FTZ R66, R47, R66, R55 ;  /* 0x000000422f427223 */ /* 0x000fe20000010037 */
[----:B------:R-:W-:-:S02]  /*10010*/  HADD2.F32 R60, -RZ, R60.H1_H1 ;  /* 0x3000003cff3c7230 */ /* 0x000fc40000004100 */
[C---:B------:R-:W-:Y:S01]  /*10020*/  FMUL.FTZ R46, R63.reuse, R54 ;  /* 0x000000363f2e7220 */ /* 0x040fe20000410000 */
[----:B------:R-:W-:Y:S02]  /*10030*/  HADD2.F32 R62, -RZ, R62.H1_H1 ;  /* 0x3000003eff3e7230 */ /* 0x000fe40000004100 */
[-C--:B------:R-:W-:Y:S01]  /*10040*/  FMUL.FTZ R44, R63, R52.reuse ;  /* 0x000000343f2c7220 */ /* 0x080fe20000410000 */
[----:B------:R-:W-:Y:S02]  /*10050*/  HADD2.F32 R53, -RZ, R82.H0_H0 ;  /* 0x20000052ff357230 */ /* 0x000fe40000004100 */
[C---:B------:R-:W-:Y:S01]  /*10060*/  FFMA.FTZ R63, R59.reuse, R52, -R46 ;  /* 0x000000343b3f7223 */ /* 0x040fe2000001082e */
[----:B------:R-:W-:Y:S02]  /*10070*/  HADD2.F32 R55, -RZ, R81.H0_H0 ;  /* 0x20000051ff377230 */ /* 0x000fe40000004100 */
[----:B------:R-:W-:Y:S01]  /*10080*/  FFMA.FTZ R79, R59, R54, R44 ;  /* 0x000000363b4f7223 */ /* 0x000fe2000001002c */
[----:B------:R-:W-:-:S02]  /*10090*/  HADD2.F32 R45, -RZ, R111.H0_H0 ;  /* 0x2000006fff2d7230 */ /* 0x000fc40000004100 */
[----:B------:R-:W-:Y:S01]  /*100a0*/  FMUL.FTZ R59, R60, R53 ;  /* 0x000000353c3b7220 */ /* 0x000fe20000410000 */
[----:B------:R-:W-:Y:S02]  /*100b0*/  HADD2.F32 R47, -RZ, R110.H0_H0 ;  /* 0x2000006eff2f7230 */ /* 0x000fe40000004100 */
[----:B------:R-:W-:Y:S01]  /*100c0*/  FMUL.FTZ R61, R62, R55 ;  /* 0x000000373e3d7220 */ /* 0x000fe20000410000 */
[----:B------:R-:W-:Y:S02]  /*100d0*/  HADD2.F32 R56, -RZ, R56.H1_H1 ;  /* 0x30000038ff387230 */ /* 0x000fe40000004100 */
[----:B------:R-:W-:Y:S01]  /*100e0*/  FMUL.FTZ R60, R60, R45 ;  /* 0x0000002d3c3c7220 */ /* 0x000fe20000410000 */
[----:B------:R-:W-:Y:S02]  /*100f0*/  HADD2.F32 R58, -RZ, R58.H1_H1 ;  /* 0x3000003aff3a7230 */ /* 0x000fe40000004100 */
        /* <DEDUP_REMOVED lines=15> */
.L_x_1744:
[----:B------:R-:W-:Y:S05]  /*101f0*/  BSYNC B2 ;  /* 0x0000000000027941 */ /* 0x000fea0003800000 */
.L_x_1743:
[----:B------:R-:W-:Y:S05]  /*10200*/  @P1 BRA `(.L_x_1742) ;  /* 0x00000004007c1947 */ /* 0x000fea0003800000 */
[----:B------:R-:W2:Y:S01]  /*10210*/  LDL R76, [R1+0x94] ;  /* 0x00009400014c7983 */ /* 0x000ea20000100800 */
[----:B------:R-:W-:Y:S01]  /*10220*/  LEA.HI R65, R65, R0, RZ, 0x1d ;  /* 0x0000000041417211 */ /* 0x000fe200078fe8ff */
[--C-:B0-----:R-:W-:Y:S01]  /*10230*/  HADD2.F32 R60, -RZ, R101.reuse.H1_H1 ;  /* 0x30000065ff3c7230 */ /* 0x101fe20000004100 */
[----:B------:R-:W-:Y:S01]  /*10240*/  SHF.R.U64 R67, R48, 0x10, R49 ;  /* 0x0000001030437819 */ /* 0x000fe20000001231 */
[----:B------:R-:W-:Y:S01]  /*10250*/  HADD2.F32 R58, -RZ, R104.H1_H1 ;  /* 0x30000068ff3a7230 */ /* 0x000fe20000004100 */
[----:B-1----:R-:W-:Y:S01]  /*10260*/  SHF.R.S32.HI R46, RZ, 0x1f, R65 ;  /* 0x0000001fff2e7819 */ /* 0x002fe20000011441 */
[----:B------:R-:W-:Y:S01]  /*10270*/  HADD2.F32 R101, -RZ, R101.H0_H0 ;  /* 0x20000065ff657230 */ /* 0x000fe20000004100 */
[----:B------:R-:W-:Y:S02]  /*10280*/  SHF.L.U32 R44, R65, 0x3, RZ ;  /* 0x00000003412c7819 */ /* 0x000fe400000006ff */
[----:B------:R-:W-:Y:S02]  /*10290*/  LEA.HI R46, R46, R65, RZ, 0x3 ;  /* 0x000000412e2e7211 */ /* 0x000fe400078f18ff */
[----:B-----5:R-:W-:-:S02]  /*102a0*/  LOP3.LUT R44, R114, 0x38, R44, 0xf8, !PT ;  /* 0x00000038722c7812 */ /* 0x020fc400078ef82c */
[----:B------:R-:W-:Y:S01]  /*102b0*/  SHF.R.U32.HI R62, RZ, 0x10, R49 ;  /* 0x00000010ff3e7819 */ /* 0x000fe20000011631 */
[----:B------:R-:W-:Y:S01]  /*102c0*/  IMAD.SHL.U32 R46, R46, 0x400, RZ ;  /* 0x000004002e2e7824 */ /* 0x000fe200078e00ff */
[----:B------:R-:W-:Y:S02]  /*102d0*/  LOP3.LUT R52, R44, R113, RZ, 0x3c, !PT ;  /* 0x000000712c347212 */ /* 0x000fe400078e3cff */
[--C-:B------:R-:W-:Y:S01]  /*102e0*/  SHF.R.U64 R71, R40, 0x10, R41.reuse ;  /* 0x0000001028477819 */ /* 0x100fe20000001229 */
[----:B------:R-:W-:Y:S01]  /*102f0*/  HADD2.F32 R62, -RZ, R62.H0_H0 ;  /* 0x2000003eff3e7230 */ /* 0x000fe20000004100 */
[----:B------:R-:W-:Y:S02]  /*10300*/  LOP3.LUT R53, R46, 0x7fffe000, RZ, 0xc0, !PT ;  /* 0x7fffe0002e357812 */ /* 0x000fe400078ec0ff */
[----:B------:R-:W-:Y:S02]  /*10310*/  SHF.R.U32.HI R57, RZ, 0x10, R41 ;  /* 0x00000010ff397819 */ /* 0x000fe40000011629 */
[----:B------:R-:W-:-:S02]  /*10320*/  IADD3 R53, R52, R53, R112 ;  /* 0x0000003534357210 */ /* 0x000fc40007ffe070 */
[--C-:B------:R-:W-:Y:S02]  /*10330*/  SHF.R.U64 R65, R50, 0x10, R51.reuse ;  /* 0x0000001032417819 */ /* 0x100fe40000001233 */
[----:B------:R-:W-:Y:S01]  /*10340*/  SHF.R.U32.HI R63, RZ, 0x10, R51 ;  /* 0x00000010ff3f7819 */ /* 0x000fe20000011633 */
[----:B------:R-:W-:Y:S01]  /*10350*/  IMAD R56, R53, 0x2, R18 ;  /* 0x0000000235387824 */ /* 0x000fe200078e0212 */
[--C-:B------:R-:W-:Y:S02]  /*10360*/  SHF.R.U32.HI R69, RZ, 0x10, R43.reuse ;  /* 0x00000010ff457819 */ /* 0x100fe4000001162b */
[----:B------:R-:W-:Y:S02]  /*10370*/  SHF.R.U64 R70, R42, 0x10, R43 ;  /* 0x000000102a467819 */ /* 0x000fe4000000122b */
[----:B------:R-:W0:Y:S02]  /*10380*/  LDS.128 R52, [R56+0x10400] ;  /* 0x0104000038347984 */ /* 0x000e240000000c00 */
[----:B0-----:R-:W-:-:S02]  /*10390*/  HADD2.F32 R49, -RZ, R53.H0_H0 ;  /* 0x20000035ff317230 */ /* 0x001fc40000004100 */
[----:B------:R-:W-:Y:S02]  /*103a0*/  HADD2.F32 R53, -RZ, R53.H1_H1 ;  /* 0x30000035ff357230 */ /* 0x000fe40000004100 */
[----:B------:R-:W-:Y:S02]  /*103b0*/  HADD2.F32 R48, -RZ, R52.H0_H0 ;  /* 0x20000034ff307230 */ /* 0x000fe40000004100 */
[C---:B------:R-:W-:Y:S01]  /*103c0*/  FMUL.FTZ R64, R49.reuse, R60 ;  /* 0x0000003c31407220 */ /* 0x040fe20000410000 */
[----:B------:R-:W-:Y:S01]  /*103d0*/  FMUL.FTZ R66, R49, R58 ;  /* 0x0000003a31427220 */ /* 0x000fe20000410000 */
[----:B------:R-:W-:Y:S01]  /*103e0*/  FMUL.FTZ R68, R53, R62 ;  /* 0x0000003e35447220 */ /* 0x000fe20000410000 */
[----:B------:R-:W-:Y:S02]  /*103f0*/  HADD2.F32 R50, -RZ, R54.H0_H0 ;  /* 0x20000036ff327230 */ /* 0x000fe40000004100 */
[----:B------:R-:W-:Y:S02]  /*10400*/  HADD2.F32 R49, -RZ, R103.H0_H0 ;  /* 0x20000067ff317230 */ /* 0x000fe40000004100 */
[----:B------:R-:W-:-:S02]  /*10410*/  HADD2.F32 R51, -RZ, R55.H0_H0 ;  /* 0x20000037ff337230 */ /* 0x000fc40000004100 */
[----:B------:R-:W-:Y:S02]  /*10420*/  HADD2.F32 R55, -RZ, R55.H1_H1 ;  /* 0x30000037ff377230 */ /* 0x000fe40000004100 */
[----:B------:R-:W-:Y:S02]  /*10430*/  HADD2.F32 R52, -RZ, R52.H1_H1 ;  /* 0x30000034ff347230 */ /* 0x000fe40000004100 */
[----:B------:R-:W-:Y:S01]  /*10440*/  HADD2.F32 R54, -RZ, R54.H1_H1 ;  /* 0x30000036ff367230 */ /* 0x000fe20000004100 */
[----:B--2---:R-:W0:Y:S02]  /*10450*/  LDS.128 R44, [R76] ;  /* 0x000000004c2c7984 */ /* 0x004e240000000c00 */
[--C-:B0-----:R-:W-:Y:S02]  /*10460*/  HADD2.F32 R41, -RZ, R45.reuse.H0_H0 ;  /* 0x2000002dff297230 */ /* 0x101fe40000004100 */
[----:B------:R-:W-:Y:S02]  /*10470*/  HADD2.F32 R40, -RZ, R44.H0_H0 ;  /* 0x2000002cff287230 */ /* 0x000fe40000004100 */
[----:B------:R-:W-:-:S02]  /*10480*/  HADD2.F32 R45, -RZ, R45.H1_H1 ;  /* 0x3000002dff2d7230 */ /* 0x000fc40000004100 */
[C---:B------:R-:W-:Y:S01]  /*10490*/  FFMA.FTZ R64, R41.reuse, R58, -R64 ;  /* 0x0000003a29407223 */ /* 0x040fe20000010840 */
[----:B------:R-:W-:Y:S02]  /*104a0*/  HADD2.F32 R58, -RZ, R57.H0_H0 ;  /* 0x20000039ff3a7230 */ /* 0x000fe40000004100 */
[----:B------:R-:W-:Y:S01]  /*104b0*/  FFMA.FTZ R66, R41, R60, R66 ;  /* 0x0000003c29427223 */ /* 0x000fe20000010042 */
[----:B------:R-:W-:Y:S02]  /*104c0*/  HADD2.F32 R41, -RZ, R104.H0_H0 ;  /* 0x20000068ff297230 */ /* 0x000fe40000004100 */
[----:B------:R-:W-:Y:S02]  /*104d0*/  HADD2.F32 R42, -RZ, R46.H0_H0 ;  /* 0x2000002eff2a7230 */ /* 0x000fe40000004100 */
[-C--:B------:R-:W-:Y:S01]  /*104e0*/  FMUL.FTZ R60, R53, R58.reuse ;  /* 0x0000003a353c7220 */ /* 0x080fe20000410000 */
[C---:B------:R-:W-:Y:S01]  /*104f0*/  FMUL.FTZ R53, R48.reuse, R101 ;  /* 0x0000006530357220 */ /* 0x040fe20000410000 */
[----:B------:R-:W-:Y:S01]  /*10500*/  FMUL.FTZ R48, R48, R41 ;  /* 0x0000002930307220 */ /* 0x000fe20000410000 */
[----:B------:R-:W-:Y:S01]  /*10510*/  FFMA.FTZ R57, R45, R58, -R68 ;  /* 0x0000003a2d397223 */ /* 0x000fe20000010844 */
[----:B------:R-:W-:-:S02]  /*10520*/  HADD2.F32 R58, -RZ, R103.H1_H1 ;  /* 0x30000067ff3a7230 */ /* 0x000fc40000004100 */
[C---:B------:R-:W-:Y:S01]  /*10530*/  FFMA.FTZ R53, R40.reuse, R41, -R53 ;  /* 0x0000002928357223 */ /* 0x040fe20000010835 */
[--C-:B------:R-:W-:Y:S02]  /*10540*/  HADD2.F32 R41, -RZ, R105.reuse.H0_H0 ;  /* 0x20000069ff297230 */ /* 0x100fe40000004100 */
[----:B------:R-:W-:Y:S01]  /*10550*/  FFMA.FTZ R101, R40, R101, R48 ;  /* 0x0000006528657223 */ /* 0x000fe20000010030 */
[----:B------:R-:W-:Y:S02]  /*10560*/  HADD2.F32 R40, -RZ, R105.H1_H1 ;  /* 0x30000069ff287230 */ /* 0x000fe40000004100 */
[----:B------:R-:W-:Y:S01]  /*10570*/  FFMA.FTZ R59, R45, R62, R60 ;  /* 0x0000003e2d3b7223 */ /* 0x000fe2000001003c */
[----:B------:R-:W-:Y:S02]  /*10580*/  HADD2.F32 R43, -RZ, R47.H0_H0 ;  /* 0x2000002fff2b7230 */ /* 0x000fe40000004100 */
[C---:B------:R-:W-:Y:S01]  /*10590*/  FMUL.FTZ R45, R50.reuse, R49 ;  /* 0x00000031322d7220 */ /* 0x040fe20000410000 */
[----:B------:R-:W-:Y:S01]  /*105a0*/  FMUL.FTZ R61, R50, R41 ;  /* 0x00000029323d7220 */ /* 0x000fe20000410000 */
[----:B------:R-:W-:-:S02]  /*105b0*/  HADD2.F32 R50, -RZ, R63.H0_H0 ;  /* 0x2000003fff327230 */ /* 0x000fc40000004100 */
[C---:B------:R-:W-:Y:S01]  /*105c0*/  FMUL.FTZ R62, R51.reuse, R58 ;  /* 0x0000003a333e7220 */ /* 0x040fe20000410000 */
[----:B------:R-:W-:Y:S02]  /*105d0*/  HADD2.F32 R48, -RZ, R69.H0_H0 ;  /* 0x20000045ff307230 */ /* 0x000fe40000004100 */
[-C--:B------:R-:W-:Y:S01]  /*105e0*/  FMUL.FTZ R51, R51, R40.reuse ;  /* 0x0000002833337220 */ /* 0x080fe20000410000 */
[----:B------:R-:W-:Y:S02]  /*105f0*/  HADD2.F32 R47, -RZ, R47.H1_H1 ;  /* 0x3000002fff2f7230 */ /* 0x000fe40000004100 */
[C---:B------:R-:W-:Y:S01]  /*10600*/  FFMA.FTZ R60, R42.reuse, R41, -R45 ;  /* 0x000000292a3c7223 */ /* 0x040fe2000001082d */
[----:B------:R-:W-:Y:S01]  /*10610*/  FFMA.FTZ R61, R42, R49, R61 ;  /* 0x000000312a3d7223 */ /* 0x000fe2000001003d */
[----:B------:R-:W-:Y:S01]  /*10620*/  FFMA.FTZ R62, R43, R40, -R62 ;  /* 0x000000282b3e7223 */ /* 0x000fe2000001083e */
[----:B------:R-:W-:Y:S01]  /*10630*/  FMUL.FTZ R42, R55, R50 ;  /* 0x00000032372a7220 */ /* 0x000fe20000410000 */
[----:B------:R-:W-:Y:S01]  /*10640*/  FFMA.FTZ R58, R43, R58, R51 ;  /* 0x0000003a2b3a7223 */ /* 0x000fe20000010033 */
[----:B------:R-:W-:Y:S01]  /*10650*/  FMUL.FTZ R40, R55, R48 ;  /* 0x0000003037287220 */ /* 0x000fe20000410000 */
[----:B------:R-:W-:-:S02]  /*10660*/  HADD2.F32 R45, -RZ, R67.H0_H0 ;  /* 0x20000043ff2d7230 */ /* 0x000fc40000004100 */
[C---:B------:R-:W-:Y:S01]  /*10670*/  FFMA.FTZ R55, R47.reuse, R48, -R42 ;  /* 0x000000302f377223 */ /* 0x040fe2000001082a */
[----:B------:R-:W-:Y:S02]  /*10680*/  HADD2.F32 R49, -RZ, R65.H0_H0 ;  /* 0x20000041ff317230 */ /* 0x000fe40000004100 */
[----:B------:R-:W-:Y:S01]  /*10690*/  FFMA.FTZ R63, R47, R50, R40 ;  /* 0x000000322f3f7223 */ /* 0x000fe20000010028 */
[----:B------:R-:W-:Y:S02]  /*106a0*/  HADD2.F32 R41, -RZ, R71.H0_H0 ;  /* 0x20000047ff297230 */ /* 0x000fe40000004100 */
[----:B------:R-:W-:Y:S01]  /*106b0*/  FMUL.FTZ R47, R52, R45 ;  /* 0x0000002d342f7220 */ /* 0x000fe20000410000 */
[----:B------:R-:W-:Y:S02]  /*106c0*/  HADD2.F32 R43, -RZ, R70.H0_H0 ;  /* 0x20000046ff2b7230 */ /* 0x000fe40000004100 */
[----:B------:R-:W-:Y:S01]  /*106d0*/  FMUL.FTZ R51, R54, R49 ;  /* 0x0000003136337220 */ /* 0x000fe20000410000 */
[----:B------:R-:W-:-:S02]  /*106e0*/  HADD2.F32 R44, -RZ, R44.H1_H1 ;  /* 0x3000002cff2c7230 */ /* 0x000fc40000004100 */
[----:B------:R-:W-:Y:S01]  /*106f0*/  FMUL.FTZ R52, R52, R41 ;  /* 0x0000002934347220 */ /* 0x000fe20000410000 */
[----:B------:R-:W-:Y:S02]  /*10700*/  HADD2.F32 R46, -RZ, R46.H1_H1 ;  /* 0x3000002eff2e7230 */ /* 0x000fe40000004100 */
[----:B------:R-:W-:Y:S01]  /*10710*/  FMUL.FTZ R54, R54, R43 ;  /* 0x0000002b36367220 */ /* 0x000fe20000410000 */
        /* <DEDUP_REMOVED lines=14> */
.L_x_1742:
[----:B------:R-:W-:Y:S05]  /*10800*/  BSYNC B1 ;  /* 0x0000000000017941 */ /* 0x000fea0003800000 */
.L_x_1741:
[----:B------:R-:W-:Y:S01]  /*10810*/  ISETP.GE.AND P0, PT, R20, R21, PT ;  /* 0x000000151400720c */ /* 0x000fe20003f06270 */
[----:B------:R-:W-:-:S12]  /*10820*/  BSSY B1, `(.L_x_1745) ;  /* 0x00000cf000017945 */ /* 0x000fd80003800000 */
[----:B------:R-:W-:Y:S05]  /*10830*/  @P0 BRA `(.L_x_1746) ;  /* 0x0000000c00340947 */ /* 0x000fea0003800000 */
[----:B------:R-:W3:Y:S01]  /*10840*/  LDC R65, c[0x0][0x3f4] ;  /* 0x0000fd00ff417b82 */ /* 0x000ee20000000800 */
[----:B--2---:R-:W-:Y:S01]  /*10850*/  SHF.R.S32.HI R41, RZ, 0x1f, R20 ;  /* 0x0000001fff297819 */ /* 0x004fe20000011414 */
[----:B------:R-:W-:Y:S01]  /*10860*/  IMAD.SHL.U32 R40, R20, 0x40, RZ ;  /* 0x0000004014287824 */ /* 0x000fe200078e00ff */
[----:B------:R-:W-:Y:S02]  /*10870*/  BSSY B2, `(.L_x_1747) ;  /* 0x0000069000027945 */ /* 0x000fe40003800000 */
[----:B------:R-:W-:Y:S02]  /*10880*/  LEA.HI R41, R41, R20, RZ, 0x3 ;  /* 0x0000001429297211 */ /* 0x000fe400078f18ff */
[----:B-1----:R-:W-:-:S03]  /*10890*/  LOP3.LUT R64, R40, 0x1c0, RZ, 0xc0, !PT ;  /* 0x000001c028407812 */ /* 0x002fc600078ec0ff */
[----:B------:R-:W-:Y:S01]  /*108a0*/  IMAD.SHL.U32 R20, R41, 0x40, RZ ;  /* 0x0000004029147824 */ /* 0x000fe200078e00ff */
[----:B------:R-:W-:-:S04]  /*108b0*/  SHF.R.U32.HI R48, RZ, 0x3, R64 ;  /* 0x00000003ff307819 */ /* 0x000fc80000011640 */
[----:B------:R-:W-:Y:S02]  /*108c0*/  LOP3.LUT R20, R20, 0xfffffe00, RZ, 0xc0, !PT ;  /* 0xfffffe0014147812 */ /* 0x000fe400078ec0ff */
[-C--:B---3--:R-:W-:Y:S02]  /*108d0*/  ISETP.GE.AND P0, PT, R16, R65.reuse, PT ;  /* 0x000000411000720c */ /* 0x088fe40003f06270 */
[----:B------:R-:W-:-:S11]  /*108e0*/  ISETP.GE.AND P1, PT, R205, R65, PT ;  /* 0x00000041cd00720c */ /* 0x000fd60003f26270 */
[----:B------:R-:W-:Y:S05]  /*108f0*/  @P0 BRA `(.L_x_1748) ;  /* 0x0000000400800947 */ /* 0x000fea0003800000 */
[----:B------:R-:W2:Y:S04]  /*10900*/  LDL R42, [R1+0x70] ;  /* 0x00007000012a7983 */ /* 0x000ea80000100800 */
[----:B------:R-:W3:Y:S01]  /*10910*/  LDL R66, [R1+0x90] ;  /* 0x0000900001427983 */ /* 0x000ee20000100800 */
[--C-:B------:R-:W-:Y:S01]  /*10920*/  SHF.R.U64 R59, R36, 0x10, R37.reuse ;  /* 0x00000010243b7819 */ /* 0x100fe20000001225 */
[----:B------:R-:W-:Y:S01]  /*10930*/  HADD2.F32 R50, -RZ, R99.H1_H1 ;  /* 0x30000063ff327230 */ /* 0x000fe20000004100 */
[----:B------:R-:W-:Y:S01]  /*10940*/  SHF.R.U32.HI R54, RZ, 0x10, R37 ;  /* 0x00000010ff367819 */ /* 0x000fe20000011625 */
[--C-:B------:R-:W-:Y:S01]  /*10950*/  HADD2.F32 R52, -RZ, R97.reuse.H1_H1 ;  /* 0x30000061ff347230 */ /* 0x100fe20000004100 */
[--C-:B0-----:R-:W-:Y:S01]  /*10960*/  SHF.R.U64 R63, R28, 0x10, R29.reuse ;  /* 0x000000101c3f7819 */ /* 0x101fe2000000121d */
[----:B------:R-:W-:Y:S01]  /*10970*/  HADD2.F32 R97, -RZ, R97.H0_H0 ;  /* 0x20000061ff617230 */ /* 0x000fe20000004100 */
[----:B------:R-:W-:Y:S01]  /*10980*/  SHF.R.U32.HI R51, RZ, 0x10, R29 ;  /* 0x00000010ff337819 */ /* 0x000fe2000001161d */
[----:B------:R-:W-:Y:S01]  /*10990*/  HADD2.F32 R99, -RZ, R99.H0_H0 ;  /* 0x20000063ff637230 */ /* 0x000fe20000004100 */
[--C-:B------:R-:W-:Y:S01]  /*109a0*/  SHF.R.U64 R57, R38, 0x10, R39.reuse ;  /* 0x0000001026397819 */ /* 0x100fe20000001227 */
[----:B------:R-:W-:Y:S01]  /*109b0*/  HADD2.F32 R54, -RZ, R54.H0_H0 ;  /* 0x20000036ff367230 */ /* 0x000fe20000004100 */
[----:B------:R-:W-:-:S02]  /*109c0*/  SHF.R.U32.HI R55, RZ, 0x10, R39 ;  /* 0x00000010ff377819 */ /* 0x000fc40000011627 */
[--C-:B------:R-:W-:Y:S02]  /*109d0*/  SHF.R.U32.HI R61, RZ, 0x10, R31.reuse ;  /* 0x00000010ff3d7819 */ /* 0x100fe4000001161f */
[----:B------:R-:W-:Y:S02]  /*109e0*/  SHF.R.U64 R62, R30, 0x10, R31 ;  /* 0x000000101e3e7819 */ /* 0x000fe4000000121f */
        /* <DEDUP_REMOVED lines=13> */
[----:B------:R-:W-:Y:S02]  /*10ac0*/  HADD2.F32 R28, -RZ, R40.H0_H0 ;  /* 0x20000028ff1c7230 */ /* 0x000fe40000004100 */
[----:B------:R-:W-:Y:S02]  /*10ad0*/  HADD2.F32 R41, -RZ, R41.H1_H1 ;  /* 0x30000029ff297230 */ /* 0x000fe40000004100 */
[----:B------:R-:W-:Y:S02]  /*10ae0*/  HADD2.F32 R30, -RZ, R42.H0_H0 ;  /* 0x2000002aff1e7230 */ /* 0x000fe40000004100 */
[--C-:B------:R-:W-:Y:S02]  /*10af0*/  HADD2.F32 R31, -RZ, R43.reuse.H0_H0 ;  /* 0x2000002bff1f7230 */ /* 0x100fe40000004100 */
[----:B------:R-:W-:-:S02]  /*10b00*/  HADD2.F32 R43, -RZ, R43.H1_H1 ;  /* 0x3000002bff2b7230 */ /* 0x000fc40000004100 */
[--C-:B-1----:R-:W-:Y:S02]  /*10b10*/  HADD2.F32 R37, -RZ, R45.reuse.H0_H0 ;  /* 0x2000002dff257230 */ /* 0x102fe40000004100 */
[----:B------:R-:W-:Y:S02]  /*10b20*/  HADD2.F32 R36, -RZ, R44.H0_H0 ;  /* 0x2000002cff247230 */ /* 0x000fe40000004100 */
[----:B------:R-:W-:Y:S02]  /*10b30*/  HADD2.F32 R45, -RZ, R45.H1_H1 ;  /* 0x3000002dff2d7230 */ /* 0x000fe40000004100 */
[C---:B------:R-:W-:Y:S01]  /*10b40*/  FMUL.FTZ R56, R37.reuse, R52 ;  /* 0x0000003425387220 */ /* 0x040fe20000410000 */
[-C--:B------:R-:W-:Y:S01]  /*10b50*/  FMUL.FTZ R58, R37, R50.reuse ;  /* 0x00000032253a7220 */ /* 0x080fe20000410000 */
[----:B------:R-:W-:Y:S02]  /*10b60*/  HADD2.F32 R37, -RZ, R98.H0_H0 ;  /* 0x20000062ff257230 */ /* 0x000fe40000004100 */
[C---:B------:R-:W-:Y:S01]  /*10b70*/  FFMA.FTZ R56, R29.reuse, R50, -R56 ;  /* 0x000000321d387223 */ /* 0x040fe20000010838 */
[----:B------:R-:W-:Y:S01]  /*10b80*/  FFMA.FTZ R58, R29, R52, R58 ;  /* 0x000000341d3a7223 */ /* 0x000fe2000001003a */
[----:B------:R-:W-:Y:S01]  /*10b90*/  FMUL.FTZ R29, R36, R97 ;  /* 0x00000061241d7220 */ /* 0x000fe20000410000 */
[----:B------:R-:W-:-:S02]  /*10ba0*/  HADD2.F32 R50, -RZ, R51.H0_H0 ;  /* 0x20000033ff327230 */ /* 0x000fc40000004100 */
[-C--:B------:R-:W-:Y:S01]  /*10bb0*/  FMUL.FTZ R36, R36, R99.reuse ;  /* 0x0000006324247220 */ /* 0x080fe20000410000 */
[----:B------:R-:W-:Y:S02]  /*10bc0*/  HADD2.F32 R39, -RZ, R47.H0_H0 ;  /* 0x2000002fff277230 */ /* 0x000fe40000004100 */
[----:B------:R-:W-:Y:S01]  /*10bd0*/  FFMA.FTZ R99, R28, R99, -R29 ;  /* 0x000000631c637223 */ /* 0x000fe2000001081d */
[C---:B------:R-:W-:Y:S01]  /*10be0*/  FMUL.FTZ R60, R45.reuse, R54 ;  /* 0x000000362d3c7220 */ /* 0x040fe20000410000 */
[----:B------:R-:W-:Y:S02]  /*10bf0*/  HADD2.F32 R29, -RZ, R100.H0_H0 ;  /* 0x20000064ff1d7230 */ /* 0x000fe40000004100 */
[-C--:B------:R-:W-:Y:S01]  /*10c00*/  FMUL.FTZ R52, R45, R50.reuse ;  /* 0x000000322d347220 */ /* 0x080fe20000410000 */
[----:B------:R-:W-:Y:S02]  /*10c10*/  HADD2.F32 R98, -RZ, R98.H1_H1 ;  /* 0x30000062ff627230 */ /* 0x000fe40000004100 */
[----:B------:R-:W-:Y:S01]  /*10c20*/  FFMA.FTZ R45, R41, R50, -R60 ;  /* 0x00000032292d7223 */ /* 0x000fe2000001083c */
[----:B------:R-:W-:-:S02]  /*10c30*/  HADD2.F32 R38, -RZ, R46.H0_H0 ;  /* 0x2000002eff267230 */ /* 0x000fc40000004100 */
[----:B------:R-:W-:Y:S01]  /*10c40*/  FFMA.FTZ R51, R41, R54, R52 ;  /* 0x0000003629337223 */ /* 0x000fe20000010034 */
[----:B------:R-:W-:Y:S02]  /*10c50*/  HADD2.F32 R100, -RZ, R100.H1_H1 ;  /* 0x30000064ff647230 */ /* 0x000fe40000004100 */
[----:B------:R-:W-:Y:S01]  /*10c60*/  FFMA.FTZ R97, R28, R97, R36 ;  /* 0x000000611c617223 */ /* 0x000fe20000010024 */
[C---:B------:R-:W-:Y:S01]  /*10c70*/  FMUL.FTZ R50, R39.reuse, R98 ;  /* 0x0000006227327220 */ /* 0x040fe20000410000 */
[----:B------:R-:W-:Y:S02]  /*10c80*/  HADD2.F32 R47, -RZ, R47.H1_H1 ;  /* 0x3000002fff2f7230 */ /* 0x000fe40000004100 */
[C---:B------:R-:W-:Y:S01]  /*10c90*/  FMUL.FTZ R41, R38.reuse, R37 ;  /* 0x0000002526297220 */ /* 0x040fe20000410000 */
[----:B------:R-:W-:Y:S01]  /*10ca0*/  FMUL.FTZ R53, R38, R29 ;  /* 0x0000001d26357220 */ /* 0x000fe20000410000 */
[----:B------:R-:W-:Y:S02]  /*10cb0*/  HADD2.F32 R36, -RZ, R55.H0_H0 ;  /* 0x20000037ff247230 */ /* 0x000fe40000004100 */
[----:B------:R-:W-:Y:S01]  /*10cc0*/  FMUL.FTZ R39, R39, R100 ;  /* 0x0000006427277220 */ /* 0x000fe20000410000 */
[----:B------:R-:W-:-:S02]  /*10cd0*/  HADD2.F32 R28, -RZ, R61.H0_H0 ;  /* 0x2000003dff1c7230 */ /* 0x000fc40000004100 */
[C---:B------:R-:W-:Y:S01]  /*10ce0*/  FFMA.FTZ R38, R30.reuse, R29, -R41 ;  /* 0x0000001d1e267223 */ /* 0x040fe20000010829 */
[----:B------:R-:W-:Y:S01]  /*10cf0*/  FFMA.FTZ R53, R30, R37, R53 ;  /* 0x000000251e357223 */ /* 0x000fe20000010035 */
[----:B------:R-:W-:Y:S01]  /*10d00*/  FFMA.FTZ R98, R31, R98, R39 ;  /* 0x000000621f627223 */ /* 0x000fe20000010027 */
[----:B------:R-:W-:Y:S02]  /*10d10*/  HADD2.F32 R44, -RZ, R44.H1_H1 ;  /* 0x3000002cff2c7230 */ /* 0x000fe40000004100 */
[----:B------:R-:W-:Y:S01]  /*10d20*/  FMUL.FTZ R30, R47, R36 ;  /* 0x000000242f1e7220 */ /* 0x000fe20000410000 */
[----:B------:R-:W-:Y:S02]  /*10d30*/  HADD2.F32 R46, -RZ, R46.H1_H1 ;  /* 0x3000002eff2e7230 */ /* 0x000fe40000004100 */
[----:B------:R-:W-:Y:S01]  /*10d40*/  FFMA.FTZ R50, R31, R100, -R50 ;  /* 0x000000641f327223 */ /* 0x000fe20000010832 */
        /* <DEDUP_REMOVED lines=27> */
.L_x_1748:
[----:B------:R-:W-:Y:S05]  /*10f00*/  BSYNC B2 ;  /* 0x0000000000027941 */ /* 0x000fea0003800000 */
.L_x_1747:
[----:B------:R-:W-:Y:S05]  /*10f10*/  @P1 BRA `(.L_x_1746) ;  /* 0x00000004007c1947 */ /* 0x000fea0003800000 */
[----:B------:R-:W2:Y:S01]  /*10f20*/  LDL R55, [R1+0x8c] ;  /* 0x00008c0001377983 */ /* 0x000ea20000100800 */
[----:B------:R-:W-:Y:S01]  /*10f30*/  LEA.HI R65, R65, R0, RZ, 0x1d ;  /* 0x0000000041417211 */ /* 0x000fe200078fe8ff */
[----:B------:R-:W-:Y:S01]  /*10f40*/  HADD2.F32 R42, -RZ, R88.H1_H1 ;  /* 0x30000058ff2a7230 */ /* 0x000fe20000004100 */
[----:B------:R-:W-:Y:S01]  /*10f50*/  SHF.R.U64 R51, R32, 0x10, R33 ;  /* 0x0000001020337819 */ /* 0x000fe20000001221 */
[----:B------:R-:W-:Y:S01]  /*10f60*/  HADD2.F32 R40, -RZ, R90.H1_H1 ;  /* 0x3000005aff287230 */ /* 0x000fe20000004100 */
[----:B-1----:R-:W-:Y:S01]  /*10f70*/  SHF.R.S32.HI R28, RZ, 0x1f, R65 ;  /* 0x0000001fff1c7819 */ /* 0x002fe20000011441 */
[----:B------:R-:W-:Y:S01]  /*10f80*/  IMAD.SHL.U32 R29, R65, 0x8, RZ ;  /* 0x00000008411d7824 */ /* 0x000fe200078e00ff */
[----:B------:R-:W-:Y:S02]  /*10f90*/  SHF.R.U32.HI R44, RZ, 0x10, R33 ;  /* 0x00000010ff2c7819 */ /* 0x000fe40000011621 */
[----:B------:R-:W-:Y:S02]  /*10fa0*/  LEA.HI R28, R28, R65, RZ, 0x3 ;  /* 0x000000411c1c7211 */ /* 0x000fe400078f18ff */
[----:B------:R-:W-:Y:S01]  /*10fb0*/  LOP3.LUT R29, R64, 0x38, R29, 0xf8, !PT ;  /* 0x00000038401d7812 */ /* 0x000fe200078ef81d */
[----:B------:R-:W-:Y:S01]  /*10fc0*/  HADD2.F32 R44, -RZ, R44.H0_H0 ;  /* 0x2000002cff2c7230 */ /* 0x000fe20000004100 */
[----:B------:R-:W-:Y:S01]  /*10fd0*/  SHF.R.U64 R54, R24, 0x10, R25 ;  /* 0x0000001018367819 */ /* 0x000fe20000001219 */
[----:B------:R-:W-:Y:S01]  /*10fe0*/  IMAD.SHL.U32 R28, R28, 0x400, RZ ;  /* 0x000004001c1c7824 */ /* 0x000fe200078e00ff */
[----:B------:R-:W-:-:S02]  /*10ff0*/  LOP3.LUT R37, R29, R48, RZ, 0x3c, !PT ;  /* 0x000000301d257212 */ /* 0x000fc400078e3cff */
[----:B------:R-:W-:Y:S02]  /*11000*/  SHF.R.U32.HI R41, RZ, 0x10, R25 ;  /* 0x00000010ff297819 */ /* 0x000fe40000011619 */
[----:B------:R-:W-:Y:S02]  /*11010*/  LOP3.LUT R36, R28, 0x7fffe000, RZ, 0xc0, !PT ;  /* 0x7fffe0001c247812 */ /* 0x000fe400078ec0ff */
[--C-:B------:R-:W-:Y:S02]  /*11020*/  SHF.R.U64 R49, R34, 0x10, R35.reuse ;  /* 0x0000001022317819 */ /* 0x100fe40000001223 */
[----:B------:R-:W-:Y:S02]  /*11030*/  IADD3 R37, R37, R36, R20 ;  /* 0x0000002425257210 */ /* 0x000fe40007ffe014 */
[----:B------:R-:W-:Y:S02]  /*11040*/  SHF.R.U32.HI R47, RZ, 0x10, R35 ;  /* 0x00000010ff2f7819 */ /* 0x000fe40000011623 */
[----:B------:R-:W-:-:S02]  /*11050*/  LEA R20, R37, R18, 0x1 ;  /* 0x0000001225147211 */ /* 0x000fc400078e08ff */
[--C-:B------:R-:W-:Y:S02]  /*11060*/  SHF.R.U32.HI R52, RZ, 0x10, R27.reuse ;  /* 0x00000010ff347819 */ /* 0x100fe4000001161b */
[----:B------:R-:W-:Y:S01]  /*11070*/  SHF.R.U64 R53, R26, 0x10, R27 ;  /* 0x000000101a357819 */ /* 0x000fe2000000121b */
[----:B------:R-:W1:Y:S02]  /*11080*/  LDS.128 R36, [R20+0x10400] ;  /* 0x0104000014247984 */ /* 0x000e640000000c00 */
[--C-:B-1----:R-:W-:Y:S02]  /*11090*/  HADD2.F32 R33, -RZ, R37.reuse.H0_H0 ;  /* 0x20000025ff217230 */ /* 0x102fe40000004100 */
[----:B------:R-:W-:Y:S02]  /*110a0*/  HADD2.F32 R32, -RZ, R36.H0_H0 ;  /* 0x20000024ff207230 */ /* 0x000fe40000004100 */
[----:B------:R-:W-:Y:S02]  /*110b0*/  HADD2.F32 R37, -RZ, R37.H1_H1 ;  /* 0x30000025ff257230 */ /* 0x000fe40000004100 */
[C---:B------:R-:W-:Y:S01]  /*110c0*/  FMUL.FTZ R46, R33.reuse, R42 ;  /* 0x0000002a212e7220 */ /* 0x040fe20000410000 */
[----:B------:R-:W-:Y:S01]  /*110d0*/  FMUL.FTZ R48, R33, R40 ;  /* 0x0000002821307220 */ /* 0x000fe20000410000 */
[----:B------:R-:W-:-:S02]  /*110e0*/  HADD2.F32 R33, -RZ, R88.H0_H0 ;  /* 0x20000058ff217230 */ /* 0x000fc40000004100 */
[----:B------:R-:W-:Y:S01]  /*110f0*/  FMUL.FTZ R50, R37, R44 ;  /* 0x0000002c25327220 */ /* 0x000fe20000410000 */
[----:B------:R-:W-:Y:S02]  /*11100*/  HADD2.F32 R34, -RZ, R38.H0_H0 ;  /* 0x20000026ff227230 */ /* 0x000fe40000004100 */
[--C-:B------:R-:W-:Y:S02]  /*11110*/  HADD2.F32 R35, -RZ, R39.reuse.H0_H0 ;  /* 0x20000027ff237230 */ /* 0x100fe40000004100 */
[----:B------:R-:W-:Y:S02]  /*11120*/  HADD2.F32 R39, -RZ, R39.H1_H1 ;  /* 0x30000027ff277230 */ /* 0x000fe40000004100 */
[----:B------:R-:W-:Y:S02]  /*11130*/  HADD2.F32 R36, -RZ, R36.H1_H1 ;  /* 0x30000024ff247230 */ /* 0x000fe40000004100 */
[----:B------:R-:W-:Y:S01]  /*11140*/  HADD2.F32 R38, -RZ, R38.H1_H1 ;  /* 0x30000026ff267230 */ /* 0x000fe20000004100 */
[----:B--2---:R-:W1:Y:S02]  /*11150*/  LDS.128 R28, [R55] ;  /* 0x00000000371c7984 */ /* 0x004e640000000c00 */
[----:B-1----:R-:W-:-:S02]  /*11160*/  HADD2.F32 R25, -RZ, R29.H0_H0 ;  /* 0x2000001dff197230 */ /* 0x002fc40000004100 */
[----:B------:R-:W-:Y:S02]  /*11170*/  HADD2.F32 R24, -RZ, R28.H0_H0 ;  /* 0x2000001cff187230 */ /* 0x000fe40000004100 */
[----:B------:R-:W-:Y:S02]  /*11180*/  HADD2.F32 R29, -RZ, R29.H1_H1 ;  /* 0x3000001dff1d7230 */ /* 0x000fe40000004100 */
[C---:B------:R-:W-:Y:S01]  /*11190*/  FFMA.FTZ R46, R25.reuse, R40, -R46 ;  /* 0x00000028192e7223 */ /* 0x040fe2000001082e */
[----:B------:R-:W-:Y:S02]  /*111a0*/  HADD2.F32 R40, -RZ, R41.H0_H0 ;  /* 0x20000029ff287230 */ /* 0x000fe40000004100 */
[----:B------:R-:W-:Y:S01]  /*111b0*/  FFMA.FTZ R48, R25, R42, R48 ;  /* 0x0000002a19307223 */ /* 0x000fe20000010030 */
[----:B------:R-:W-:Y:S02]  /*111c0*/  HADD2.F32 R25, -RZ, R90.H0_H0 ;  /* 0x2000005aff197230 */ /* 0x000fe40000004100 */
[----:B------:R-:W-:Y:S01]  /*111d0*/  FMUL.FTZ R41, R32, R33 ;  /* 0x0000002120297220 */ /* 0x000fe20000410000 */
[----:B------:R-:W-:-:S02]  /*111e0*/  HADD2.F32 R26, -RZ, R30.H0_H0 ;  /* 0x2000001eff1a7230 */ /* 0x000fc40000004100 */
[-C--:B------:R-:W-:Y:S01]  /*111f0*/  FMUL.FTZ R42, R37, R40.reuse ;  /* 0x00000028252a7220 */ /* 0x080fe20000410000 */
[C---:B------:R-:W-:Y:S01]  /*11200*/  FFMA.FTZ R43, R29.reuse, R40, -R50 ;  /* 0x000000281d2b7223 */ /* 0x040fe20000010832 */
[-C--:B------:R-:W-:Y:S01]  /*11210*/  FMUL.FTZ R32, R32, R25.reuse ;  /* 0x0000001920207220 */ /* 0x080fe20000410000 */
[C---:B------:R-:W-:Y:S01]  /*11220*/  FFMA.FTZ R41, R24.reuse, R25, -R41 ;  /* 0x0000001918297223 */ /* 0x040fe20000010829 */
[----:B------:R-:W-:Y:S02]  /*11230*/  HADD2.F32 R37, -RZ, R89.H0_H0 ;  /* 0x20000059ff257230 */ /* 0x000fe40000004100 */
[----:B------:R-:W-:Y:S01]  /*11240*/  FFMA.FTZ R45, R29, R44, R42 ;  /* 0x0000002c1d2d7223 */ /* 0x000fe2000001002a */
[----:B------:R-:W-:Y:S02]  /*11250*/  HADD2.F32 R25, -RZ, R91.H0_H0 ;  /* 0x2000005bff197230 */ /* 0x000fe40000004100 */
[----:B------:R-:W-:Y:S01]  /*11260*/  FFMA.FTZ R42, R24, R33, R32 ;  /* 0x00000021182a7223 */ /* 0x000fe20000010020 */
[----:B------:R-:W-:-:S02]  /*11270*/  HADD2.F32 R40, -RZ, R89.H1_H1 ;  /* 0x30000059ff287230 */ /* 0x000fc40000004100 */
[C---:B------:R-:W-:Y:S01]  /*11280*/  FMUL.FTZ R29, R34.reuse, R37 ;  /* 0x00000025221d7220 */ /* 0x040fe20000410000 */
[----:B------:R-:W-:Y:S02]  /*11290*/  HADD2.F32 R24, -RZ, R91.H1_H1 ;  /* 0x3000005bff187230 */ /* 0x000fe40000004100 */
[----:B------:R-:W-:Y:S01]  /*112a0*/  FMUL.FTZ R33, R34, R25 ;  /* 0x0000001922217220 */ /* 0x000fe20000410000 */
[----:B------:R-:W-:Y:S02]  /*112b0*/  HADD2.F32 R27, -RZ, R31.H0_H0 ;  /* 0x2000001fff1b7230 */ /* 0x000fe40000004100 */
[C---:B------:R-:W-:Y:S01]  /*112c0*/  FMUL.FTZ R50, R35.reuse, R40 ;  /* 0x0000002823327220 */ /* 0x040fe20000410000 */
[----:B------:R-:W-:Y:S02]  /*112d0*/  HADD2.F32 R34, -RZ, R47.H0_H0 ;  /* 0x2000002fff227230 */ /* 0x000fe40000004100 */
[----:B------:R-:W-:Y:S01]  /*112e0*/  FMUL.FTZ R35, R35, R24 ;  /* 0x0000001823237220 */ /* 0x000fe20000410000 */
[----:B------:R-:W-:-:S02]  /*112f0*/  HADD2.F32 R32, -RZ, R52.H0_H0 ;  /* 0x20000034ff207230 */ /* 0x000fc40000004100 */
[C---:B------:R-:W-:Y:S01]  /*11300*/  FFMA.FTZ R44, R26.reuse, R25, -R29 ;  /* 0x000000191a2c7223 */ /* 0x040fe2000001081d */
[----:B------:R-:W-:Y:S02]  /*11310*/  HADD2.F32 R31, -RZ, R31.H1_H1 ;  /* 0x3000001fff1f7230 */ /* 0x000fe40000004100 */
[----:B------:R-:W-:Y:S01]  /*11320*/  FFMA.FTZ R37, R26, R37, R33 ;  /* 0x000000251a257223 */ /* 0x000fe20000010021 */
[----:B------:R-:W-:Y:S01]  /*11330*/  FFMA.FTZ R50, R27, R24, -R50 ;  /* 0x000000181b327223 */ /* 0x000fe20000010832 */
[----:B------:R-:W-:Y:S01]  /*11340*/  FMUL.FTZ R26, R39, R34 ;  /* 0x00000022271a7220 */ /* 0x000fe20000410000 */
        /* <DEDUP_REMOVED lines=28> */
.L_x_1746:
[----:B------:R-:W-:Y:S05]  /*11510*/  BSYNC B1 ;  /* 0x0000000000017941 */ /* 0x000fea0003800000 */
.L_x_1745:
[----:B------:R-:W-:-:S13]  /*11520*/  ISETP.GE.AND P0, PT, R3, R21, PT ;  /* 0x000000150300720c */ /* 0x000fda0003f06270 */
[----:B------:R-:W-:Y:S05]  /*11530*/  @P0 BRA `(.L_x_1716) ;  /* 0x0000000c00340947 */ /* 0x000fea0003800000 */
[----:B-12---:R-:W1:Y:S01]  /*11540*/  LDC R45, c[0x0][0x3f4] ;  /* 0x0000fd00ff2d7b82 */ /* 0x006e620000000800 */
[----:B---3--:R-:W-:Y:S01]  /*11550*/  SHF.R.S32.HI R24, RZ, 0x1f, R3 ;  /* 0x0000001fff187819 */ /* 0x008fe20000011403 */
[----:B------:R-:W-:Y:S01]  /*11560*/  IMAD.SHL.U32 R20, R3, 0x40, RZ ;  /* 0x0000004003147824 */ /* 0x000fe200078e00ff */
[----:B------:R-:W-:Y:S02]  /*11570*/  BSSY B1, `(.L_x_1749) ;  /* 0x0000069000017945 */ /* 0x000fe40003800000 */
[----:B------:R-:W-:Y:S02]  /*11580*/  LEA.HI R24, R24, R3, RZ, 0x3 ;  /* 0x0000000318187211 */ /* 0x000fe400078f18ff */
[----:B------:R-:W-:-:S03]  /*11590*/  LOP3.LUT R46, R20, 0x1c0, RZ, 0xc0, !PT ;  /* 0x000001c0142e7812 */ /* 0x000fc600078ec0ff */
[----:B------:R-:W-:Y:S01]  /*115a0*/  IMAD.SHL.U32 R24, R24, 0x40, RZ ;  /* 0x0000004018187824 */ /* 0x000fe200078e00ff */
[----:B------:R-:W-:-:S04]  /*115b0*/  SHF.R.U32.HI R47, RZ, 0x3, R46 ;  /* 0x00000003ff2f7819 */ /* 0x000fc8000001162e */
[----:B------:R-:W-:Y:S02]  /*115c0*/  LOP3.LUT R48, R24, 0xfffffe00, RZ, 0xc0, !PT ;  /* 0xfffffe0018307812 */ /* 0x000fe400078ec0ff */
[-C--:B-1----:R-:W-:Y:S02]  /*115d0*/  ISETP.GE.AND P0, PT, R16, R45.reuse, PT ;  /* 0x0000002d1000720c */ /* 0x082fe40003f06270 */
[----:B------:R-:W-:-:S11]  /*115e0*/  ISETP.GE.AND P1, PT, R205, R45, PT ;  /* 0x0000002dcd00720c */ /* 0x000fd60003f26270 */
[----:B------:R-:W-:Y:S05]  /*115f0*/  @P0 BRA `(.L_x_1750) ;  /* 0x0000000400800947 */ /* 0x000fea0003800000 */
[----:B------:R-:W2:Y:S04]  /*11600*/  LDL R25, [R1+0x70] ;  /* 0x0000700001197983 */ /* 0x000ea80000100800 */
[----:B------:R-:W3:Y:S01]  /*11610*/  LDL R49, [R1+0x88] ;  /* 0x0000880001317983 */ /* 0x000ee20000100800 */
[--C-:B------:R-:W-:Y:S01]  /*11620*/  SHF.R.U64 R44, R12, 0x10, R13.reuse ;  /* 0x000000100c2c7819 */ /* 0x100fe2000000120d */
[----:B------:R-:W-:Y:S01]  /*11630*/  HADD2.F32 R32, -RZ, R92.H1_H1 ;  /* 0x3000005cff207230 */ /* 0x000fe20000004100 */
[----:B------:R-:W-:Y:S02]  /*11640*/  SHF.R.U32.HI R21, RZ, 0x10, R13 ;  /* 0x00000010ff157819 */ /* 0x000fe4000001160d */
[--C-:B------:R-:W-:Y:S02]  /*11650*/  SHF.R.U64 R41, R4, 0x10, R5.reuse ;  /* 0x0000001004297819 */ /* 0x100fe40000001205 */
[----:B------:R-:W-:-:S02]  /*11660*/  SHF.R.U32.HI R34, RZ, 0x10, R5 ;  /* 0x00000010ff227819 */ /* 0x000fc40000011605 */
[--C-:B------:R-:W-:Y:S02]  /*11670*/  SHF.R.U64 R43, R14, 0x10, R15.reuse ;  /* 0x000000100e2b7819 */ /* 0x100fe4000000120f */
[----:B------:R-:W-:Y:S01]  /*11680*/  SHF.R.U32.HI R42, RZ, 0x10, R15 ;  /* 0x00000010ff2a7819 */ /* 0x000fe2000001160f */
[----:B------:R-:W-:Y:S01]  /*11690*/  HADD2.F32 R34, -RZ, R34.H0_H0 ;  /* 0x20000022ff227230 */ /* 0x000fe20000004100 */
[--C-:B------:R-:W-:Y:S02]  /*116a0*/  SHF.R.U32.HI R37, RZ, 0x10, R7.reuse ;  /* 0x00000010ff257819 */ /* 0x100fe40000011607 */
[----:B------:R-:W-:Y:S02]  /*116b0*/  SHF.R.U64 R39, R6, 0x10, R7 ;  /* 0x0000001006277819 */ /* 0x000fe40000001207 */
        /* <DEDUP_REMOVED lines=8> */
[----:B---3--:R-:W1:Y:S02]  /*11740*/  LDS.128 R24, [R49] ;  /* 0x0000000031187984 */ /* 0x008e640000000c00 */
[----:B------:R-:W-:Y:S01]  /*11750*/  IADD3 R3, R3, R20, R48 ;  /* 0x0000001403037210 */ /* 0x000fe20007ffe030 */
[----:B------:R-:W-:-:S03]  /*11760*/  HADD2.F32 R20, -RZ, R94.H1_H1 ;  /* 0x3000005eff147230 */ /* 0x000fc60000004100 */
[----:B------:R-:W-:-:S05]  /*11770*/  LEA R3, R3, R18, 0x1 ;  /* 0x0000001203037211 */ /* 0x000fca00078e08ff */
[----:B------:R-:W2:Y:S01]  /*11780*/  LDS.128 R28, [R3+0x10400] ;  /* 0x01040000031c7984 */ /* 0x000ea20000000c00 */
[--C-:B-1----:R-:W-:Y:S02]  /*11790*/  HADD2.F32 R5, -RZ, R25.reuse.H0_H0 ;  /* 0x20000019ff057230 */ /* 0x102fe40000004100 */
[----:B------:R-:W-:Y:S02]  /*117a0*/  HADD2.F32 R25, -RZ, R25.H1_H1 ;  /* 0x30000019ff197230 */ /* 0x000fe40000004100 */
[----:B------:R-:W-:Y:S02]  /*117b0*/  HADD2.F32 R4, -RZ, R24.H0_H0 ;  /* 0x20000018ff047230 */ /* 0x000fe40000004100 */
[----:B------:R-:W-:Y:S02]  /*117c0*/  HADD2.F32 R6, -RZ, R26.H0_H0 ;  /* 0x2000001aff067230 */ /* 0x000fe40000004100 */
[--C-:B------:R-:W-:Y:S02]  /*117d0*/  HADD2.F32 R7, -RZ, R27.reuse.H0_H0 ;  /* 0x2000001bff077230 */ /* 0x100fe40000004100 */
[----:B------:R-:W-:-:S02]  /*117e0*/  HADD2.F32 R27, -RZ, R27.H1_H1 ;  /* 0x3000001bff1b7230 */ /* 0x000fc40000004100 */
[--C-:B--2---:R-:W-:Y:S02]  /*117f0*/  HADD2.F32 R13, -RZ, R29.reuse.H0_H0 ;  /* 0x2000001dff0d7230 */ /* 0x104fe40000004100 */
        /* <DEDUP_REMOVED lines=10> */
[----:B------:R-:W-:Y:S02]  /*118a0*/  HADD2.F32 R14, -RZ, R30.H0_H0 ;  /* 0x2000001eff0e7230 */ /* 0x000fe40000004100 */
[-C--:B------:R-:W-:Y:S01]  /*118b0*/  FMUL.FTZ R32, R29, R20.reuse ;  /* 0x000000141d207220 */ /* 0x080fe20000410000 */
[C---:B------:R-:W-:Y:S01]  /*118c0*/  FMUL.FTZ R29, R12.reuse, R13 ;  /* 0x0000000d0c1d7220 */ /* 0x040fe20000410000 */
[-C--:B------:R-:W-:Y:S01]  /*118d0*/  FMUL.FTZ R12, R12, R5.reuse ;  /* 0x000000050c0c7220 */ /* 0x080fe20000410000 */
[----:B------:R-:W-:Y:S01]  /*118e0*/  FFMA.FTZ R33, R25, R20, -R40 ;  /* 0x0000001419217223 */ /* 0x000fe20000010828 */
[----:B------:R-:W-:Y:S02]  /*118f0*/  HADD2.F32 R15, -RZ, R31.H0_H0 ;  /* 0x2000001fff0f7230 */ /* 0x000fe40000004100 */
[C---:B------:R-:W-:Y:S01]  /*11900*/  FFMA.FTZ R29, R4.reuse, R5, -R29 ;  /* 0x00000005041d7223 */ /* 0x040fe2000001081d */
[----:B------:R-:W-:Y:S01]  /*11910*/  FFMA.FTZ R20, R4, R13, R12 ;  /* 0x0000000d04147223 */ /* 0x000fe2000001000c */
[----:B------:R-:W-:-:S02]  /*11920*/  HADD2.F32 R21, -RZ, R93.H0_H0 ;  /* 0x2000005dff157230 */ /* 0x000fc40000004100 */
[----:B------:R-:W-:Y:S01]  /*11930*/  FFMA.FTZ R25, R25, R34, R32 ;  /* 0x0000002219197223 */ /* 0x000fe20000010020 */
[--C-:B------:R-:W-:Y:S02]  /*11940*/  HADD2.F32 R5, -RZ, R96.reuse.H0_H0 ;  /* 0x20000060ff057230 */ /* 0x100fe40000004100 */
[----:B------:R-:W-:Y:S02]  /*11950*/  HADD2.F32 R12, -RZ, R93.H1_H1 ;  /* 0x3000005dff0c7230 */ /* 0x000fe40000004100 */
[C---:B------:R-:W-:Y:S01]  /*11960*/  FMUL.FTZ R13, R14.reuse, R21 ;  /* 0x000000150e0d7220 */ /* 0x040fe20000410000 */
[----:B------:R-:W-:Y:S02]  /*11970*/  HADD2.F32 R96, -RZ, R96.H1_H1 ;  /* 0x30000060ff607230 */ /* 0x000fe40000004100 */
[----:B------:R-:W-:Y:S01]  /*11980*/  FMUL.FTZ R35, R14, R5 ;  /* 0x000000050e237220 */ /* 0x000fe20000410000 */
[----:B------:R-:W-:Y:S02]  /*11990*/  HADD2.F32 R31, -RZ, R31.H1_H1 ;  /* 0x3000001fff1f7230 */ /* 0x000fe40000004100 */
[----:B------:R-:W-:Y:S01]  /*119a0*/  FMUL.FTZ R34, R15, R12 ;  /* 0x0000000c0f227220 */ /* 0x000fe20000410000 */
[----:B------:R-:W-:-:S02]  /*119b0*/  HADD2.F32 R14, -RZ, R37.H0_H0 ;  /* 0x20000025ff0e7230 */ /* 0x000fc40000004100 */
[----:B------:R-:W-:Y:S01]  /*119c0*/  FMUL.FTZ R15, R15, R96 ;  /* 0x000000600f0f7220 */ /* 0x000fe20000410000 */
[----:B------:R-:W-:Y:S02]  /*119d0*/  HADD2.F32 R4, -RZ, R42.H0_H0 ;  /* 0x2000002aff047230 */ /* 0x000fe40000004100 */
        /* <DEDUP_REMOVED lines=34> */
.L_x_1750:
[----:B------:R-:W-:Y:S05]  /*11c00*/  BSYNC B1 ;  /* 0x0000000000017941 */ /* 0x000fea0003800000 */
.L_x_1749:
[----:B------:R-:W-:Y:S05]  /*11c10*/  @P1 BRA `(.L_x_1716) ;  /* 0x00000004007c1947 */ /* 0x000fea0003800000 */
[----:B------:R-:W2:Y:S01]  /*11c20*/  LDL R37, [R1+0x84] ;  /* 0x0000840001257983 */ /* 0x000ea20000100800 */
[----:B------:R-:W-:Y:S01]  /*11c30*/  LEA.HI R0, R45, R0, RZ, 0x1d ;  /* 0x000000002d007211 */ /* 0x000fe200078fe8ff */
[----:B------:R-:W-:Y:S01]  /*11c40*/  HADD2.F32 R25, -RZ, R86.H1_H1 ;  /* 0x30000056ff197230 */ /* 0x000fe20000004100 */
[----:B------:R-:W-:Y:S01]  /*11c50*/  SHF.R.U32.HI R26, RZ, 0x10, R9 ;  /* 0x00000010ff1a7819 */ /* 0x000fe20000011609 */
[----:B------:R-:W-:Y:S01]  /*11c60*/  HADD2.F32 R27, -RZ, R84.H1_H1 ;  /* 0x30000054ff1b7230 */ /* 0x000fe20000004100 */
[----:B-1----:R-:W-:Y:S01]  /*11c70*/  SHF.R.S32.HI R5, RZ, 0x1f, R0 ;  /* 0x0000001fff057819 */ /* 0x002fe20000011400 */
[----:B------:R-:W-:Y:S01]  /*11c80*/  IMAD.SHL.U32 R3, R0, 0x8, RZ ;  /* 0x0000000800037824 */ /* 0x000fe200078e00ff */
[----:B------:R-:W-:Y:S01]  /*11c90*/  SHF.R.U64 R36, R72, 0x10, R73 ;  /* 0x0000001048247819 */ /* 0x000fe20000001249 */
[----:B------:R-:W-:Y:S01]  /*11ca0*/  HADD2.F32 R26, -RZ, R26.H0_H0 ;  /* 0x2000001aff1a7230 */ /* 0x000fe20000004100 */
[----:B------:R-:W-:Y:S01]  /*11cb0*/  LEA.HI R5, R5, R0, RZ, 0x3 ;  /* 0x0000000005057211 */ /* 0x000fe200078f18ff */
[----:B------:R-:W-:Y:S01]  /*11cc0*/  HADD2.F32 R84, -RZ, R84.H0_H0 ;  /* 0x20000054ff547230 */ /* 0x000fe20000004100 */
[----:B------:R-:W-:Y:S01]  /*11cd0*/  LOP3.LUT R0, R46, 0x38, R3, 0xf8, !PT ;  /* 0x000000382e007812 */ /* 0x000fe200078ef803 */
[----:B------:R-:W-:Y:S01]  /*11ce0*/  HADD2.F32 R86, -RZ, R86.H0_H0 ;  /* 0x20000056ff567230 */ /* 0x000fe20000004100 */
[----:B------:R-:W-:Y:S01]  /*11cf0*/  SHF.R.U32.HI R72, RZ, 0x10, R73 ;  /* 0x00000010ff487819 */ /* 0x000fe20000011649 */
[----:B------:R-:W-:Y:S01]  /*11d00*/  IMAD.SHL.U32 R5, R5, 0x400, RZ ;  /* 0x0000040005057824 */ /* 0x000fe200078e00ff */
[----:B------:R-:W-:-:S02]  /*11d10*/  LOP3.LUT R0, R0, R47, RZ, 0x3c, !PT ;  /* 0x0000002f00007212 */ /* 0x000fc400078e3cff */
[----:B------:R-:W-:Y:S02]  /*11d20*/  SHF.R.U64 R34, R8, 0x10, R9 ;  /* 0x0000001008227819 */ /* 0x000fe40000001209 */
[----:B------:R-:W-:Y:S02]  /*11d30*/  LOP3.LUT R3, R5, 0x7fffe000, RZ, 0xc0, !PT ;  /* 0x7fffe00005037812 */ /* 0x000fe400078ec0ff */
[--C-:B------:R-:W-:Y:S02]  /*11d40*/  SHF.R.U64 R33, R10, 0x10, R11.reuse ;  /* 0x000000100a217819 */ /* 0x100fe4000000120b */
[----:B------:R-:W-:Y:S02]  /*11d50*/  IADD3 R3, R0, R3, R48 ;  /* 0x0000000300037210 */ /* 0x000fe40007ffe030 */
[----:B------:R-:W-:Y:S02]  /*11d60*/  SHF.R.U32.HI R32, RZ, 0x10, R11 ;  /* 0x00000010ff207819 */ /* 0x000fe4000001160b */
[--C-:B------:R-:W-:Y:S01]  /*11d70*/  SHF.R.U64 R35, R74, 0x10, R75.reuse ;  /* 0x000000104a237819 */ /* 0x100fe2000000124b */
[----:B------:R-:W-:Y:S01]  /*11d80*/  IMAD R3, R3, 0x2, R18 ;  /* 0x0000000203037824 */ /* 0x000fe200078e0212 */
[----:B------:R-:W-:-:S04]  /*11d90*/  SHF.R.U32.HI R74, RZ, 0x10, R75 ;  /* 0x00000010ff4a7819 */ /* 0x000fc8000001164b */
[----:B------:R-:W1:Y:S02]  /*11da0*/  LDS.128 R12, [R3+0x10400] ;  /* 0x01040000030c7984 */ /* 0x000e640000000c00 */
[--C-:B-1----:R-:W-:Y:S02]  /*11db0*/  HADD2.F32 R20, -RZ, R13.reuse.H0_H0 ;  /* 0x2000000dff147230 */ /* 0x102fe40000004100 */
[----:B------:R-:W-:Y:S02]  /*11dc0*/  HADD2.F32 R13, -RZ, R13.H1_H1 ;  /* 0x3000000dff0d7230 */ /* 0x000fe40000004100 */
[----:B------:R-:W-:Y:S02]  /*11dd0*/  HADD2.F32 R11, -RZ, R12.H0_H0 ;  /* 0x2000000cff0b7230 */ /* 0x000fe40000004100 */
        /* <DEDUP_REMOVED lines=11> */
[----:B------:R-:W-:Y:S02]  /*11e90*/  HADD2.F32 R5, -RZ, R5.H1_H1 ;  /* 0x30000005ff057230 */ /* 0x000fe40000004100 */
[----:B------:R-:W-:Y:S02]  /*11ea0*/  HADD2.F32 R0, -RZ, R4.H0_H0 ;  /* 0x20000004ff007230 */ /* 0x000fe40000004100 */
[C---:B------:R-:W-:Y:S01]  /*11eb0*/  FFMA.FTZ R29, R8.reuse, R25, -R29 ;  /* 0x00000019081d7223 */ /* 0x040fe2000001081d */
[----:B------:R-:W-:Y:S01]  /*11ec0*/  FFMA.FTZ R31, R8, R27, R31 ;  /* 0x0000001b081f7223 */ /* 0x000fe2000001001f */
[-C--:B------:R-:W-:Y:S01]  /*11ed0*/  FMUL.FTZ R8, R13, R20.reuse ;  /* 0x000000140d087220 */ /* 0x080fe20000410000 */
[----:B------:R-:W-:Y:S01]  /*11ee0*/  FFMA.FTZ R28, R5, R20, -R28 ;  /* 0x00000014051c7223 */ /* 0x000fe2000001081c */
[C---:B------:R-:W-:Y:S01]  /*11ef0*/  FMUL.FTZ R13, R11.reuse, R84 ;  /* 0x000000540b0d7220 */ /* 0x040fe20000410000 */
[----:B------:R-:W-:Y:S02]  /*11f00*/  HADD2.F32 R20, -RZ, R85.H0_H0 ;  /* 0x20000055ff147230 */ /* 0x000fe40000004100 */
[----:B------:R-:W-:Y:S01]  /*11f10*/  FMUL.FTZ R11, R11, R86 ;  /* 0x000000560b0b7220 */ /* 0x000fe20000410000 */
[----:B------:R-:W-:Y:S01]  /*11f20*/  FFMA.FTZ R26, R5, R26, R8 ;  /* 0x0000001a051a7223 */ /* 0x000fe20000010008 */
[----:B------:R-:W-:-:S02]  /*11f30*/  HADD2.F32 R9, -RZ, R6.H0_H0 ;  /* 0x20000006ff097230 */ /* 0x000fc40000004100 */
[C---:B------:R-:W-:Y:S01]  /*11f40*/  FFMA.FTZ R86, R0.reuse, R86, -R13 ;  /* 0x0000005600567223 */ /* 0x040fe2000001080d */
[----:B------:R-:W-:Y:S02]  /*11f50*/  HADD2.F32 R8, -RZ, R87.H0_H0 ;  /* 0x20000057ff087230 */ /* 0x000fe40000004100 */
[----:B------:R-:W-:Y:S01]  /*11f60*/  FFMA.FTZ R84, R0, R84, R11 ;  /* 0x0000005400547223 */ /* 0x000fe2000001000b */
[----:B------:R-:W-:Y:S02]  /*11f70*/  HADD2.F32 R85, -RZ, R85.H1_H1 ;  /* 0x30000055ff557230 */ /* 0x000fe40000004100 */
[C---:B------:R-:W-:Y:S01]  /*11f80*/  FMUL.FTZ R0, R21.reuse, R20 ;  /* 0x0000001415007220 */ /* 0x040fe20000410000 */
[----:B------:R-:W-:Y:S02]  /*11f90*/  HADD2.F32 R87, -RZ, R87.H1_H1 ;  /* 0x30000057ff577230 */ /* 0x000fe40000004100 */
[----:B------:R-:W-:Y:S01]  /*11fa0*/  FMUL.FTZ R30, R21, R8 ;  /* 0x00000008151e7220 */ /* 0x000fe20000410000 */
[----:B------:R-:W-:-:S02]  /*11fb0*/  HADD2.F32 R10, -RZ, R7.H0_H0 ;  /* 0x20000007ff0a7230 */ /* 0x000fc40000004100 */
[C---:B------:R-:W-:Y:S01]  /*11fc0*/  FFMA.FTZ R25, R9.reuse, R8, -R0 ;  /* 0x0000000809197223 */ /* 0x040fe20000010800 */
[C---:B------:R-:W-:Y:S01]  /*11fd0*/  FMUL.FTZ R5, R24.reuse, R85 ;  /* 0x0000005518057220 */ /* 0x040fe20000410000 */
[----:B------:R-:W-:Y:S02]  /*11fe0*/  HADD2.F32 R8, -RZ, R32.H0_H0 ;  /* 0x20000020ff087230 */ /* 0x000fe40000004100 */
[-C--:B------:R-:W-:Y:S01]  /*11ff0*/  FMUL.FTZ R24, R24, R87.reuse ;  /* 0x0000005718187220 */ /* 0x080fe20000410000 */
[----:B------:R-:W-:Y:S02]  /*12000*/  HADD2.F32 R0, -RZ, R74.H0_H0 ;  /* 0x2000004aff007230 */ /* 0x000fe40000004100 */
[----:B------:R-:W-:Y:S01]  /*12010*/  FFMA.FTZ R30, R9, R20, R30 ;  /* 0x00000014091e7223 */ /* 0x000fe2000001001e */
[----:B------:R-:W-:Y:S02]  /*12020*/  HADD2.F32 R7, -RZ, R7.H1_H1 ;  /* 0x30000007ff077230 */ /* 0x000fe40000004100 */
[C---:B------:R-:W-:Y:S01]  /*12030*/  FFMA.FTZ R87, R10.reuse, R87, -R5 ;  /* 0x000000570a577223 */ /* 0x040fe20000010805 */
[----:B------:R-:W-:Y:S01]  /*12040*/  FFMA.FTZ R24, R10, R85, R24 ;  /* 0x000000550a187223 */ /* 0x000fe20000010018 */
[C---:B------:R-:W-:Y:S01]  /*12050*/  FMUL.FTZ R20, R15.reuse, R8 ;  /* 0x000000080f147220 */ /* 0x040fe20000410000 */
[----:B------:R-:W-:Y:S01]  /*12060*/  FMUL.FTZ R10, R15, R0 ;  /* 0x000000000f0a7220 */ /* 0x000fe20000410000 */
[----:B------:R-:W-:-:S02]  /*12070*/  HADD2.F32 R11, -RZ, R34.H0_H0 ;  /* 0x20000022ff0b7230 */ /* 0x000fc40000004100 */
[----:B------:R-:W-:Y:S02]  /*12080*/  HADD2.F32 R13, -RZ, R33.H0_H0 ;  /* 0x20000021ff0d7230 */ /* 0x000fe40000004100 */
[C---:B------:R-:W-:Y:S01]  /*12090*/  FFMA.FTZ R20, R7.reuse, R0, -R20 ;  /* 0x0000000007147223 */ /* 0x040fe20000010814 */
[----:B------:R-:W-:Y:S02]  /*120a0*/  HADD2.F32 R5, -RZ, R36.H0_H0 ;  /* 0x20000024ff057230 */ /* 0x000fe40000004100 */
[----:B------:R-:W-:Y:S01]  /*120b0*/  FFMA.FTZ R33, R7, R8, R10 ;  /* 0x0000000807217223 */ /* 0x000fe2000001000a */
[----:B------:R-:W-:Y:S02]  /*120c0*/  HADD2.F32 R9, -RZ, R35.H0_H0 ;  /* 0x20000023ff097230 */ /* 0x000fe40000004100 */
[----:B------:R-:W-:Y:S01]  /*120d0*/  FMUL.FTZ R7, R12, R11 ;  /* 0x0000000b0c077220 */ /* 0x000fe20000410000 */
[----:B------:R-:W-:Y:S02]  /*120e0*/  HADD2.F32 R4, -RZ, R4.H1_H1 ;  /* 0x30000004ff047230 */ /* 0x000fe40000004100 */
[----:B------:R-:W-:Y:S01]  /*120f0*/  FMUL.FTZ R27, R14, R13 ;  /* 0x0000000d0e1b7220 */ /* 0x000fe20000410000 */
[----:B------:R-:W-:-:S02]  /*12100*/  HADD2.F32 R6, -RZ, R6.H1_H1 ;  /* 0x30000006ff067230 */ /* 0x000fc40000004100 */
[----:B------:R-:W-:Y:S01]  /*12110*/  FMUL.FTZ R12, R12, R5 ;  /* 0x000000050c0c7220 */ /* 0x000fe20000410000 */
[----:B------:R-:W-:Y:S01]  /*12120*/  FMUL.FTZ R14, R14, R9 ;  /* 0x000000090e0e7220 */ /* 0x000fe20000410000 */
[----:B------:R-:W-:Y:S01]  /*12130*/  FFMA.FTZ R15, R4, R5, -R7 ;  /* 0x00000005040f7223 */ /* 0x000fe20000010807 */
[----:B------:R-:W-:Y:S01]  /*12140*/  F2FP.F16.F32.PACK_AB R7, R33, R24 ;  /* 0x000000182107723e */ /* 0x000fe200000000ff */
[----:B------:R-:W-:Y:S01]  /*12150*/  FFMA.FTZ R10, R6, R9, -R27 ;  /* 0x00000009060a7223 */ /* 0x000fe2000001081b */
[----:B------:R-:W-:Y:S01]  /*12160*/  FFMA.FTZ R21, R4, R11, R12 ;  /* 0x0000000b04157223 */ /* 0x000fe2000001000c */
[----:B------:R-:W-:Y:S01]  /*12170*/  FFMA.FTZ R13, R6, R13, R14 ;  /* 0x0000000d060d7223 */ /* 0x000fe2000001000e */
[----:B------:R-:W-:Y:S02]  /*12180*/  F2FP.F16.F32.PACK_AB R11, R20, R87 ;  /* 0x00000057140b723e */ /* 0x000fe400000000ff */
[----:B------:R-:W-:Y:S02]  /*12190*/  F2FP.F16.F32.PACK_AB R9, R28, R29 ;  /* 0x0000001d1c09723e */ /* 0x000fe400000000ff */
[----:B------:R-:W-:-:S02]  /*121a0*/  F2FP.F16.F32.PACK_AB R8, R15, R86 ;  /* 0x000000560f08723e */ /* 0x000fc400000000ff */
[----:B------:R-:W-:Y:S02]  /*121b0*/  F2FP.F16.F32.PACK_AB R10, R10, R25 ;  /* 0x000000190a0a723e */ /* 0x000fe400000000ff */
[----:B------:R-:W-:Y:S02]  /*121c0*/  F2FP.F16.F32.PACK_AB R5, R26, R31 ;  /* 0x0000001f1a05723e */ /* 0x000fe400000000ff */
[----:B------:R-:W-:Y:S01]  /*121d0*/  F2FP.F16.F32.PACK_AB R4, R21, R84 ;  /* 0x000000541504723e */ /* 0x000fe200000000ff */
[----:B------:R4:W-:Y:S01]  /*121e0*/  STS.128 [R37], R8 ;  /* 0x0000000825007388 */ /* 0x0009e20000000c00 */
[----:B------:R-:W-:-:S05]  /*121f0*/  F2FP.F16.F32.PACK_AB R6, R13, R30 ;  /* 0x0000001e0d06723e */ /* 0x000fca00000000ff */
[----:B------:R4:W-:Y:S02]  /*12200*/  STS.128 [R3+0x10400], R4 ;  /* 0x0104000403007388 */ /* 0x0009e40000000c00 */
.L_x_1716:
[----:B------:R-:W-:Y:S05]  /*12210*/  BSYNC B0 ;  /* 0x0000000000007941 */ /* 0x000fea0003800000 */
.L_x_1676:
        /* <DEDUP_REMOVED lines=8> */
.L_x_1673:
[----:B------:R-:W-:-:S13]  /*122a0*/  ISETP.NE.AND P0, PT, R225, 0x3, PT ;  /* 0x00000003e100780c */ /* 0x000fda0003f05270 */
[----:B------:R-:W-:Y:S05]  /*122b0*/  @!P0 BRA `(.L_x_1751) ;  /* 0x0000000000048947 */ /* 0x000fea0003800000 */
[----:B------:R-:W-:Y:S01]  /*122c0*/  BPT.TRAP 0x1 ;  /* 0x000000040000795c */ /* 0x000fe20000300000 */
.L_x_1751:
[----:B0-234-:R-:W-:Y:S01]  /*122d0*/  IMAD R8, R204, 0x8, R18 ;  /* 0x00000008cc087824 */ /* 0x01dfe200078e0212 */
[----:B-1----:R-:W-:-:S04]  /*122e0*/  SHF.L.U32 R3, R218, 0x1f, RZ ;  /* 0x0000001fda037819 */ /* 0x002fc800000006ff */
[----:B------:R0:W1:Y:S01]  /*122f0*/  SYNCS.PHASECHK.TRANS64.TRYWAIT P1, [R8+URZ+0x30830], R3 ;  /* 0x03083003080075a7 */ /* 0x000062000802017f */
[----:B------:R-:W-:Y:S05]  /*12300*/  @!P0 BRA `(.L_x_1752) ;  /* 0x0000000000048947 */ /* 0x000fea0003800000 */
[----:B------:R-:W-:Y:S01]  /*12310*/  BPT.TRAP 0x1 ;  /* 0x000000040000795c */ /* 0x000fe20000300000 */
.L_x_1752:
[----:B------:R-:W-:Y:S01]  /*12320*/  IADD3 R0, R18, 0x20400, RZ ;  /* 0x0002040012007810 */ /* 0x000fe20007ffe0ff */
[----:B------:R-:W-:Y:S01]  /*12330*/  IMAD.MOV.U32 R7, RZ, RZ, 0x40000040 ;  /* 0x40000040ff077424 */ /* 0x000fe200078e00ff */
[----:B------:R-:W-:Y:S02]  /*12340*/  LOP3.LUT R6, R2, 0x10000, RZ, 0xfc, !PT ;  /* 0x0001000002067812 */ /* 0x000fe400078efcff */
[----:B------:R-:W-:-:S04]  /*12350*/  SHF.R.U32.HI R0, RZ, 0x4, R0 ;  /* 0x00000004ff007819 */ /* 0x000fc80000011600 */
[----:B------:R-:W-:-:S04]  /*12360*/  LOP3.LUT R0, R0, 0x3fff, RZ, 0xc0, !PT ;  /* 0x00003fff00007812 */ /* 0x000fc800078ec0ff */
[----:B------:R-:W-:-:S05]  /*12370*/  LOP3.LUT R0, R0, 0x10000, RZ, 0xfc, !PT ;  /* 0x0001000000007812 */ /* 0x000fca00078efcff */
[----:B------:R2:W-:Y:S01]  /*12380*/  STL [R1+0x44], R0 ;  /* 0x0000440001007387 */ /* 0x0005e20000100800 */
[----:B-1----:R-:W-:Y:S05]  /*12390*/  @P1 BRA `(.L_x_1753) ;  /* 0x0000000000081947 */ /* 0x002fea0003800000 */
[----:B------:R-:W1:Y:S02]  /*123a0*/  SYNCS.PHASECHK.TRANS64.TRYWAIT P1, [R8+URZ+0x30830], R3 ;  /* 0x03083003080075a7 */ /* 0x000e64000802017f */
[----:B-1----:R-:W-:Y:S05]  /*123b0*/  @!P1 BRA `(.L_x_1754) ;  /* 0x0000017c008c9947 */ /* 0x002fea0003800000 */
.L_x_1753:
[----:B--2---:R-:W2:Y:S01]  /*123c0*/  LDL R0, [R1+0x44] ;  /* 0x0000440001007983 */ /* 0x004ea20000100800 */
[----:B01----:R-:W-:Y:S01]  /*123d0*/  IMAD.MOV.U32 R3, RZ, RZ, 0x40000040 ;  /* 0x40000040ff037424 */ /* 0x003fe200078e00ff */
[----:B------:R-:W-:Y:S05]  /*123e0*/  WARPSYNC.ALL ;  /* 0x0000000000007948 */ /* 0x000fea0003800000 */
[C---:B------:R-:W-:Y:S01]  /*123f0*/  R2UR UR4, R6.reuse ;  /* 0x00000000060472ca */ /* 0x040fe200000e0000 */
[----:B-----5:R-:W-:Y:S01]  /*12400*/  WARPGROUP.ARRIVE ;  /* 0x00000000000079c5 */ /* 0x020fe20000000000 */
[----:B------:R-:W-:Y:S01]  /*12410*/  R2UR UR5, R7 ;  /* 0x00000000070572ca */ /* 0x000fe200000e0000 */
[C---:B------:R-:W-:Y:S01]  /*12420*/  VIADD R64, R6.reuse, 0x2 ;  /* 0x0000000206407836 */ /* 0x040fe20000000000 */
[----:B------:R-:W-:Y:S01]  /*12430*/  R2UR UR7, R3 ;  /* 0x00000000030772ca */ /* 0x000fe200000e0000 */
[----:B------:R-:W-:Y:S01]  /*12440*/  IMAD.MOV.U32 R65, RZ, RZ, 0x40000040 ;  /* 0x40000040ff417424 */ /* 0x000fe200078e00ff */
[----:B------:R-:W-:Y:S01]  /*12450*/  MOV R63, 0x40000040 ;  /* 0x40000040003f7802 */ /* 0x000fe20000000f00 */
[----:B------:R-:W-:Y:S01]  /*12460*/  IMAD.MOV.U32 R5, RZ, RZ, 0x40000040 ;  /* 0x40000040ff057424 */ /* 0x000fe200078e00ff */
[C---:B------:R-:W-:Y:S01]  /*12470*/  IADD3 R56, R6.reuse, 0x402, RZ ;  /* 0x0000040206387810 */ /* 0x040fe20007ffe0ff */
[C---:B------:R-:W-:Y:S01]  /*12480*/  VIADD R62, R6.reuse, 0x4 ;  /* 0x00000004063e7836 */ /* 0x040fe20000000000 */
[----:B------:R-:W-:Y:S01]  /*12490*/  MOV R215, 0x40000040 ;  /* 0x4000004000d77802 */ /* 0x000fe20000000f00 */
[C---:B------:R-:W-:Y:S01]  /*124a0*/  VIADD R60, R6.reuse, 0x6 ;  /* 0x00000006063c7836 */ /* 0x040fe20000000000 */
[C---:B------:R-:W-:Y:S01]  /*124b0*/  IADD3 R208, R6.reuse, 0x804, RZ ;  /* 0x0000080406d07810 */ /* 0x040fe20007ffe0ff */
[----:B------:R-:W-:Y:S01]  /*124c0*/  IMAD.MOV.U32 R61, RZ, RZ, 0x40000040 ;  /* 0x40000040ff3d7424 */ /* 0x000fe200078e00ff */
[----:B------:R-:W-:Y:S01]  /*124d0*/  MOV R21, 0x40000040 ;  /* 0x4000004000157802 */ /* 0x000fe20000000f00 */
[C---:B------:R-:W-:Y:S01]  /*124e0*/  VIADD R58, R6.reuse, 0x400 ;  /* 0x00000400063a7836 */ /* 0x040fe20000000000 */
[----:B------:R-:W-:Y:S01]  /*124f0*/  IADD3 R10, R6, 0xc06, RZ ;  /* 0x00000c06060a7810 */ /* 0x000fe20007ffe0ff */
[----:B------:R-:W-:Y:S01]  /*12500*/  IMAD.MOV.U32 R59, RZ, RZ, 0x40000040 ;  /* 0x40000040ff3b7424 */ /* 0x000fe200078e00ff */
[----:B------:R0:W-:Y:S01]  /*12510*/  STL.64 [R1+0x38], R64 ;  /* 0x0000384001007387 */ /* 0x0001e20000100a00 */
[----:B------:R-:W-:-:S02]  /*12520*/  IMAD.MOV.U32 R57, RZ, RZ, 0x40000040 ;  /* 0x40000040ff397424 */ /* 0x000fc400078e00ff */
[C---:B------:R-:W-:Y:S01]  /*12530*/  VIADD R216, R6.reuse, 0x404 ;  /* 0x0000040406d87836 */ /* 0x040fe20000000000 */
[----:B------:R0:W-:Y:S01]  /*12540*/  STL.64 [R1+0x30], R62 ;  /* 0x0000303e01007387 */ /* 0x0001e20000100a00 */
[----:B------:R-:W-:Y:S02]  /*12550*/  IMAD.MOV.U32 R217, RZ, RZ, 0x40000040 ;  /* 0x40000040ffd97424 */ /* 0x000fe400078e00ff */
[C---:B------:R-:W-:Y:S01]  /*12560*/  VIADD R214, R6.reuse, 0x406 ;  /* 0x0000040606d67836 */ /* 0x040fe20000000000 */
[----:B------:R0:W-:Y:S01]  /*12570*/  STL.64 [R1+0x28], R60 ;  /* 0x0000283c01007387 */ /* 0x0001e20000100a00 */
[C---:B------:R-:W-:Y:S02]  /*12580*/  VIADD R212, R6.reuse, 0x800 ;  /* 0x0000080006d47836 */ /* 0x040fe40000000000 */
[----:B------:R-:W-:Y:S01]  /*12590*/  IMAD.MOV.U32 R213, RZ, RZ, 0x40000040 ;  /* 0x40000040ffd57424 */ /* 0x000fe200078e00ff */
[----:B------:R0:W-:Y:S01]  /*125a0*/  STL.64 [R1+0x20], R58 ;  /* 0x0000203a01007387 */ /* 0x0001e20000100a00 */
[----:B------:R-:W-:-:S02]  /*125b0*/  VIADD R210, R6, 0x802 ;  /* 0x0000080206d27836 */ /* 0x000fc40000000000 */
[----:B------:R-:W-:Y:S01]  /*125c0*/  IMAD.MOV.U32 R211, RZ, RZ, 0x40000040 ;  /* 0x40000040ffd37424 */ /* 0x000fe200078e00ff */
[----:B------:R0:W-:Y:S01]  /*125d0*/  STL.64 [R1+0x18], R56 ;  /* 0x0000183801007387 */ /* 0x0001e20000100a00 */
[----:B------:R-:W-:Y:S02]  /*125e0*/  IMAD.MOV.U32 R209, RZ, RZ, 0x40000040 ;  /* 0x40000040ffd17424 */ /* 0x000fe400078e00ff */
[C---:B------:R-:W-:Y:S02]  /*125f0*/  VIADD R206, R6.reuse, 0x806 ;  /* 0x0000080606ce7836 */ /* 0x040fe40000000000 */
[----:B------:R-:W-:Y:S02]  /*12600*/  IMAD.MOV.U32 R207, RZ, RZ, 0x40000040 ;  /* 0x40000040ffcf7424 */ /* 0x000fe400078e00ff */
[C---:B------:R-:W-:Y:S02]  /*12610*/  VIADD R20, R6.reuse, 0xc00 ;  /* 0x00000c0006147836 */ /* 0x040fe40000000000 */
[----:B------:R-:W-:-:S02]  /*12620*/  VIADD R14, R6, 0xc02 ;  /* 0x00000c02060e7836 */ /* 0x000fc40000000000 */
[----:B------:R-:W-:Y:S02]  /*12630*/  IMAD.MOV.U32 R15, RZ, RZ, 0x40000040 ;  /* 0x40000040ff0f7424 */ /* 0x000fe400078e00ff */
[----:B------:R-:W-:Y:S02]  /*12640*/  VIADD R12, R6, 0xc04 ;  /* 0x00000c04060c7836 */ /* 0x000fe40000000000 */
[----:B------:R-:W-:Y:S02]  /*12650*/  IMAD.MOV.U32 R13, RZ, RZ, 0x40000040 ;  /* 0x40000040ff0d7424 */ /* 0x000fe400078e00ff */
[----:B------:R-:W-:Y:S02]  /*12660*/  IMAD.MOV.U32 R11, RZ, RZ, 0x40000040 ;  /* 0x40000040ff0b7424 */ /* 0x000fe400078e00ff */
[----:B------:R-:W-:Y:S02]  /*12670*/  IMAD.MOV.U32 R3, RZ, RZ, 0x40000040 ;  /* 0x40000040ff037424 */ /* 0x000fe400078e00ff */
[----:B--2---:R-:W-:-:S05]  /*12680*/  IMAD R2, R204, 0x800, R0 ;  /* 0x00000800cc027824 */ /* 0x004fca00078e0200 */
[C---:B------:R-:W-:Y:S02]  /*12690*/  R2UR UR6, R2.reuse ;  /* 0x00000000020672ca */ /* 0x040fe400000e0000 */
[----:B------:R-:W-:-:S11]  /*126a0*/  IADD3 R4, R2, 0x2, RZ ;  /* 0x0000000202047810 */ /* 0x000fd60007ffe0ff */
[----:B------:R-:W-:Y:S01]  /*126b0*/  HGMMA.64x64x16.F32 R24, gdesc[UR4], RZ, !UPT, gsb0 ;  /* 0x00e00000041879f0 */ /* 0x000fe2000c0008ff */
[----:B------:R-:W-:Y:S02]  /*126c0*/  R2UR UR4, R64 ;  /* 0x00000000400472ca */ /* 0x000fe400000e0000 */
[----:B------:R-:W-:Y:S02]  /*126d0*/  R2UR UR5, R65 ;  /* 0x00000000410572ca */ /* 0x000fe400000e0000 */
[----:B------:R-:W-:Y:S01]  /*126e0*/  R2UR UR6, R4 ;  /* 0x00000000040672ca */ /* 0x000fe200000e0000 */
[----:B------:R-:W-:Y:S01]  /*126f0*/  VIADD R4, R2, 0x4 ;  /* 0x0000000402047836 */ /* 0x000fe20000000000 */
[----:B------:R-:W-:Y:S01]  /*12700*/  R2UR UR7, R5 ;  /* 0x00000000050772ca */ /* 0x000fe200000e0000 */
[----:B------:R-:W-:Y:S01]  /*12710*/  IMAD.MOV.U32 R5, RZ, RZ, 0x40000040 ;  /* 0x40000040ff057424 */ /* 0x000fe200078e00ff */
[----:B------:R-:W-:Y:S02]  /*12720*/  WARPGROUP.DEPBAR.LE gsb0, 0x0 ;  /* 0x00008000000079c5 */ /* 0x000fe40000010000 */
[----:B------:R-:W-:-:S09]  /*12730*/  WARPGROUP.ARRIVE ;  /* 0x00000000000079c5 */ /* 0x000fd20000000000 */
[----:B------:R-:W-:Y:S01]  /*12740*/  HGMMA.64x64x16.F32 R24, gdesc[UR4], R24, gsb0 ;  /* 0x00e00000041879f0 */ /* 0x000fe20008000818 */
[----:B------:R-:W-:Y:S02]  /*12750*/  R2UR UR4, R62 ;  /* 0x000000003e0472ca */ /* 0x000fe400000e0000 */
[----:B------:R-:W-:Y:S02]  /*12760*/  R2UR UR5, R63 ;  /* 0x000000003f0572ca */ /* 0x000fe400000e0000 */
[----:B------:R-:W-:Y:S01]  /*12770*/  R2UR UR6, R4 ;  /* 0x00000000040672ca */ /* 0x000fe200000e0000 */
[----:B------:R-:W-:Y:S01]  /*12780*/  VIADD R4, R2, 0x6 ;  /* 0x0000000602047836 */ /* 0x000fe20000000000 */
[----:B------:R-:W-:Y:S02]  /*12790*/  R2UR UR7, R5 ;  /* 0x00000000050772ca */ /* 0x000fe400000e0000 */
[----:B------:R-:W-:Y:S01]  /*127a0*/  MOV R5, 0x40000040 ;  /* 0x4000004000057802 */ /* 0x000fe20000000f00 */
[----:B------:R-:W-:-:S02]  /*127b0*/  WARPGROUP.DEPBAR.LE gsb0, 0x0 ;  /* 0x00008000000079c5 */ /* 0x000fc40000010000 */
[----:B------:R-:W-:-:S08]  /*127c0*/  WARPGROUP.ARRIVE ;  /* 0x00000000000079c5 */ /* 0x000fd00000000000 */
[----:B------:R-:W-:Y:S01]  /*127d0*/  HGMMA.64x64x16.F32 R24, gdesc[UR4], R24, gsb0 ;  /* 0x00e00000041879f0 */ /* 0x000fe20008000818 */
        /* <DEDUP_REMOVED lines=20> */
[----:B------:R-:W-:Y:S02]  /*12920*/  R2UR UR6, R4 ;  /* 0x00000000040672ca */ /* 0x000fe400000e0000 */
[----:B------:R-:W-:Y:S01]  /*12930*/  R2UR UR7, R5 ;  /* 0x00000000050772ca */ /* 0x000fe200000e0000 */
[----:B------:R-:W-:Y:S01]  /*12940*/  IMAD.MOV.U32 R5, RZ, RZ, 0x40000040 ;  /* 0x40000040ff057424 */ /* 0x000fe200078e00ff */
[----:B------:R-:W-:Y:S01]  /*12950*/  IADD3 R4, R2, 0x204, RZ ;  /* 0x0000020402047810 */ /* 0x000fe20007ffe0ff */
        /* <DEDUP_REMOVED lines=69> */
[C---:B------:R-:W-:Y:S01]  /*12db0*/  VIADD R4, R2.reuse, 0x604 ;  /* 0x0000060402047836 */ /* 0x040fe20000000000 */
[----:B------:R-:W-:Y:S01]  /*12dc0*/  R2UR UR7, R5 ;  /* 0x00000000050772ca */ /* 0x000fe200000e0000 */
[----:B------:R-:W-:Y:S02]  /*12dd0*/  IMAD.MOV.U32 R5, RZ, RZ, 0x40000040 ;  /* 0x40000040ff057424 */ /* 0x000fe400078e00ff */
[----:B------:R-:W-:Y:S01]  /*12de0*/  VIADD R2, R2, 0x606 ;  /* 0x0000060602027836 */ /* 0x000fe20000000000 */
[----:B------:R-:W-:-:S02]  /*12df0*/  WARPGROUP.DEPBAR.LE gsb0, 0x0 ;  /* 0x00008000000079c5 */ /* 0x000fc40000010000 */
[----:B------:R-:W-:-:S07]  /*12e00*/  WARPGROUP.ARRIVE ;  /* 0x00000000000079c5 */ /* 0x000fce0000000000 */
[----:B------:R-:W-:Y:S01]  /*12e10*/  HGMMA.64x64x16.F32 R24, gdesc[UR4], R24, gsb0 ;  /* 0x00e00000041879f0 */ /* 0x000fe20008000818 */
[----:B------:R-:W-:Y:S02]  /*12e20*/  R2UR UR4, R12 ;  /* 0x000000000c0472ca */ /* 0x000fe400000e0000 */
[----:B------:R-:W-:Y:S02]  /*12e30*/  R2UR UR5, R13 ;  /* 0x000000000d0572ca */ /* 0x000fe400000e0000 */
[----:B------:R-:W-:Y:S02]  /*12e40*/  R2UR UR6, R4 ;  /* 0x00000000040672ca */ /* 0x000fe400000e0000 */
[----:B------:R-:W-:Y:S01]  /*12e50*/  R2UR UR7, R5 ;  /* 0x00000000050772ca */ /* 0x000fe200000e0000 */
[----:B------:R-:W-:Y:S02]  /*12e60*/  WARPGROUP.DEPBAR.LE gsb0, 0x0 ;  /* 0x00008000000079c5 */ /* 0x000fe40000010000 */
[----:B------:R-:W-:-:S10]  /*12e70*/  WARPGROUP.ARRIVE ;  /* 0x00000000000079c5 */ /* 0x000fd40000000000 */
[----:B------:R-:W-:Y:S01]  /*12e80*/  HGMMA.64x64x16.F32 R24, gdesc[UR4], R24, gsb0 ;  /* 0x00e00000041879f0 */ /* 0x000fe20008000818 */
[----:B------:R-:W-:Y:S02]  /*12e90*/  R2UR UR4, R10 ;  /* 0x000000000a0472ca */ /* 0x000fe400000e0000 */
[----:B------:R-:W-:Y:S02]  /*12ea0*/  R2UR UR5, R11 ;  /* 0x000000000b0572ca */ /* 0x000fe400000e0000 */
[----:B------:R-:W-:Y:S02]  /*12eb0*/  R2UR UR6, R2 ;  /* 0x00000000020672ca */ /* 0x000fe400000e0000 */
[----:B------:R-:W-:Y:S01]  /*12ec0*/  R2UR UR7, R3 ;  /* 0x00000000030772ca */ /* 0x000fe200000e0000 */
[----:B------:R-:W-:Y:S02]  /*12ed0*/  WARPGROUP.DEPBAR.LE gsb0, 0x0 ;  /* 0x00008000000079c5 */ /* 0x000fe40000010000 */
[----:B------:R-:W-:-:S10]  /*12ee0*/  WARPGROUP.ARRIVE ;  /* 0x00000000000079c5 */ /* 0x000fd40000000000 */
[----:B------:R-:W-:Y:S03]  /*12ef0*/  HGMMA.64x64x16.F32 R24, gdesc[UR4], R24, gsb0 ;  /* 0x00e00000041879f0 */ /* 0x000fe60008000818 */
[----:B------:R-:W-:Y:S02]  /*12f00*/  WARPGROUP.DEPBAR.LE gsb0, 0x0 ;  /* 0x00008000000079c5 */ /* 0x000fe40000010000 */
[----:B0-----:R-:W-:Y:S05]  /*12f10*/  @!P0 BRA `(.L_x_1755) ;  /* 0x0000000000048947 */ /* 0x001fea0003800000 */
[----:B------:R-:W-:Y:S01]  /*12f20*/  BPT.TRAP 0x1 ;  /* 0x000000040000795c */ /* 0x000fe20000300000 */
.L_x_1755:
[----:B------:R-:W2:Y:S01]  /*12f30*/  LDL R0, [R1+0x64] ;  /* 0x0000640001007983 */ /* 0x000ea20000100800 */
[----:B------:R-:W0:Y:S03]  /*12f40*/  LDC R72, c[0x0][0x448] ;  /* 0x00011200ff487b82 */ /* 0x000e260000000800 */
[----:B------:R-:W2:Y:S04]  /*12f50*/  LDL R70, [R1+0x4c] ;  /* 0x00004c0001467983 */ /* 0x000ea80000100800 */
[----:B------:R-:W3:Y:S01]  /*12f60*/  LDL R9, [R1+0x4] ;  /* 0x0000040001097983 */ /* 0x000ee20000100800 */
[----:B------:R-:W1:Y:S03]  /*12f70*/  LDC.64 R56, c[0x0][0x9e0] ;  /* 0x00027800ff387b82 */ /* 0x000e660000000a00 */
[----:B------:R-:W4:Y:S01]  /*12f80*/  LDL R65, [R1+0x8] ;  /* 0x0000080001417983 */ /* 0x000f220000100800 */
[----:B------:R-:W-:Y:S01]  /*12f90*/  LOP3.LUT R22, R22, 0xffffffbf, RZ, 0xc0, !PT ;  /* 0xffffffbf16167812 */ /* 0x000fe200078ec0ff */
[----:B------:R-:W-:Y:S01]  /*12fa0*/  ULDC UR4, c[0x0][0x9dc] ;  /* 0x0002770000047ab9 */ /* 0x000fe20000000800 */
[----:B0-----:R-:W-:-:S13]  /*12fb0*/  ISETP.NE.AND P1, PT, R72, 0x1, PT ;  /* 0x000000014800780c */ /* 0x001fda0003f25270 */
[----:B------:R-:W0:Y:S08]  /*12fc0*/  @P1 LDC R3, c[0x0][0x44c] ;  /* 0x00011300ff031b82 */ /* 0x000e300000000800 */
[----:B------:R-:W5:Y:S01]  /*12fd0*/  @P1 LDC R4, c[0x0][0x450] ;  /* 0x00011400ff041b82 */ /* 0x000f620000000800 */
[----:B------:R-:W-:Y:S01]  /*12fe0*/  @P1 LOP3.LUT R22, R22, 0x40, RZ, 0xfc, !PT ;  /* 0x0000004016161812 */ /* 0x000fe200078efcff */
[----:B------:R-:W-:-:S03]  /*12ff0*/  IMAD.U32 R223, RZ, RZ, UR4 ;  /* 0x00000004ffdf7e24 */ /* 0x000fc6000f8e00ff */
[----:B------:R-:W-:Y:S02]  /*13000*/  LOP3.LUT R22, R22, 0xffffffdf, RZ, 0xc0, !PT ;  /* 0xffffffdf16167812 */ /* 0x000fe400078ec0ff */
[----:B------:R-:W-:Y:S01]  /*13010*/  LEA R58, R95, 0xffffffc0, 0x6 ;  /* 0xffffffc05f3a7811 */ /* 0x000fe200078e30ff */
[----:B--2---:R-:W-:-:S04]  /*13020*/  IMAD.IADD R0, R0, 0x1, R70 ;  /* 0x0000000100007824 */ /* 0x004fc800078e0246 */
[----:B0-----:R-:W-:Y:S01]  /*13030*/  @P1 IMAD.HI.U32 R3, R0, R3, RZ ;  /* 0x0000000300031227 */ /* 0x001fe200078e00ff */
[----:B------:R-:W-:-:S04]  /*13040*/  MOV R2, R0 ;  /* 0x0000000000027202 */ /* 0x000fc80000000f00 */
[----:B-----5:R-:W-:Y:S01]  /*13050*/  @P1 SHF.R.U32.HI R2, RZ, R4, R3 ;  /* 0x00000004ff021219 */ /* 0x020fe20000011603 */
[----:B------:R-:W-:Y:S02]  /*13060*/  IMAD.MOV.U32 R4, RZ, RZ, -0x40 ;  /* 0xffffffc0ff047424 */ /* 0x000fe400078e00ff */
[----:B------:R-:W-:Y:S02]  /*13070*/  VIADD R0, R8, 0x30840 ;  /* 0x0003084008007836 */ /* 0x000fe40000000000 */
[----:B------:R-:W0:Y:S01]  /*13080*/  SHFL.IDX PT, R8, R2, RZ, 0x1c1f ;  /* 0x001c1fff02087589 */ /* 0x000e2200000e0000 */
[----:B------:R-:W-:-:S04]  /*13090*/  IMAD R5, R95, R4, 0x40 ;  /* 0x000000405f057424 */ /* 0x000fc800078e0204 */
[----:B------:R-:W-:Y:S01]  /*130a0*/  VIADD R3, R5, 0x1 ;  /* 0x0000000105037836 */ /* 0x000fe20000000000 */
[----:B---3--:R-:W-:Y:S02]  /*130b0*/  PRMT R0, R9, 0x654, R0 ;  /* 0x0000065409007816 */ /* 0x008fe40000000000 */
[----:B-1----:R-:W-:Y:S01]  /*130c0*/  ISETP.GE.AND P1, PT, R57, 0x1, PT ;  /* 0x000000013900780c */ /* 0x002fe20003f26270 */
[----:B----4-:R-:W-:Y:S01]  /*130d0*/  IMAD R3, R65, -0x2, R3 ;  /* 0xfffffffe41037824 */ /* 0x010fe200078e0203 */
[----:B------:R1:W-:Y:S01]  /*130e0*/  SYNCS.ARRIVE.TRANS64.RED.A1T0 RZ, [R0+URZ], RZ ;  /* 0x000000ff00ff79a7 */ /* 0x0003e2000810043f */
[----:B------:R-:W-:-:S03]  /*130f0*/  LOP3.LUT R4, RZ, R223, RZ, 0x33, !PT ;  /* 0x000000dfff047212 */ /* 0x000fc600078e33ff */
[----:B------:R-:W-:Y:S02]  /*13100*/  IADD3 R3, -R219, R3, R220 ;  /* 0x00000003db037210 */ /* 0x000fe40007ffe1dc */
[----:B-1----:R-:W-:-:S03]  /*13110*/  IADD3 R0, R220, R5, RZ ;  /* 0x00000005dc007210 */ /* 0x002fc60007ffe0ff */
[C---:B------:R-:W-:Y:S02]  /*13120*/  IMAD.IADD R60, R3.reuse, 0x1, R56 ;  /* 0x00000001033c7824 */ /* 0x040fe400078e0238 */
[----:B------:R-:W-:Y:S02]  /*13130*/  IMAD.IADD R61, R3, 0x1, R4 ;  /* 0x00000001033d7824 */ /* 0x000fe400078e0204 */
[----:B------:R-:W-:Y:S01]  /*13140*/  IMAD R59, R65, -0x2, R0 ;  /* 0xfffffffe413b7824 */ /* 0x000fe200078e0200 */
[----:B------:R-:W-:Y:S01]  /*13150*/  @P1 LOP3.LUT R22, R22, 0x20, RZ, 0xfc, !PT ;  /* 0x0000002016161812 */ /* 0x000fe200078efcff */
[----:B0-----:R-:W-:-:S03]  /*13160*/  IMAD.IADD R4, R61, 0x1, R8 ;  /* 0x000000013d047824 */ /* 0x001fc600078e0208 */
[----:B------:R-:W-:Y:S01]  /*13170*/  VIADDMNMX R0, R8, R60, R59, PT ;  /* 0x0000003c08007246 */ /* 0x000fe2000380013b */
[----:B------:R-:W-:Y:S06]  /*13180*/  @!P1 BRA `(.L_x_1756) ;  /* 0x0000000000509947 */ /* 0x000fec0003800000 */
[----:B------:R-:W-:Y:S01]  /*13190*/  IADD3 R3, -R219, R220, R8 ;  /* 0x000000dcdb037210 */ /* 0x000fe20007ffe108 */
[----:B------:R-:W-:Y:S03]  /*131a0*/  BSSY B0, `(.L_x_1757) ;  /* 0x000000e000007945 */ /* 0x000fe60003800000 */
[----:B------:R-:W-:-:S13]  /*131b0*/  ISETP.GT.AND P1, PT, R3, -0x1, PT ;  /* 0xffffffff0300780c */ /* 0x000fda0003f24270 */
        /* <DEDUP_REMOVED lines=8> */
.L_x_1758:
[----:B------:R-:W-:-:S13]  /*13240*/  ISETP.NE.AND P1, PT, R57, 0x1, PT ;  /* 0x000000013900780c */ /* 0x000fda0003f25270 */
[----:B------:R-:W0:Y:S02]  /*13250*/  @P1 LDC.64 R8, c[0x0][0x9e8] ;  /* 0x00027a00ff081b82 */ /* 0x000e240000000a00 */
[----:B0-----:R-:W-:-:S05]  /*13260*/  @P1 IMAD.HI.U32 R8, R3, R8, RZ ;  /* 0x0000000803081227 */ /* 0x001fca00078e00ff */
[----:B------:R-:W-:-:S07]  /*13270*/  @P1 SHF.R.U32.HI R3, RZ, R9, R8 ;  /* 0x00000009ff031219 */ /* 0x000fce0000011608 */
.L_x_1759:
[----:B------:R-:W-:Y:S05]  /*13280*/  BSYNC B0 ;  /* 0x0000000000007941 */ /* 0x000fea0003800000 */
.L_x_1757:
[----:B------:R-:W-:-:S04]  /*13290*/  IMAD R3, R3, R57, -R58 ;  /* 0x0000003903037224 */ /* 0x000fc800078e0a3a */
[----:B------:R-:W-:-:S05]  /*132a0*/  IMAD R3, R65, -0x2, R3 ;  /* 0xfffffffe41037824 */ /* 0x000fca00078e0203 */
[----:B------:R-:W-:Y:S02]  /*132b0*/  VIMNMX R4, R4, R3, !PT ;  /* 0x0000000304047248 */ /* 0x000fe40007fe0100 */
[----:B------:R-:W-:-:S07]  /*132c0*/  VIADDMNMX R0, R3, R57, R0, PT ;  /* 0x0000003903007246 */ /* 0x000fce0003800100 */
.L_x_1756:
[C---:B------:R-:W-:Y:S01]  /*132d0*/  ISETP.GE.AND P2, PT, R5.reuse, 0x9, PT ;  /* 0x000000090500780c */ /* 0x040fe20003f46270 */
[----:B------:R-:W0:Y:S01]  /*132e0*/  SHFL.IDX PT, R2, R2, 0x1, 0x1c1f ;  /* 0x003c1f0002027f89 */ /* 0x000e2200000e0000 */
[C---:B------:R-:W-:Y:S02]  /*132f0*/  ISETP.GE.AND P1, PT, R5.reuse, 0x2, PT ;  /* 0x000000020500780c */ /* 0x040fe40003f26270 */
[C---:B------:R-:W-:Y:S02]  /*13300*/  ISETP.GT.AND P3, PT, R4.reuse, 0x8, !P2 ;  /* 0x000000080400780c */ /* 0x040fe40005764270 */
[----:B------:R-:W-:Y:S02]  /*13310*/  ISETP.GT.AND P4, PT, R4, 0x1, !P1 ;  /* 0x000000010400780c */ /* 0x000fe40004f84270 */
[----:B------:R-:W-:Y:S02]  /*13320*/  ISETP.LT.OR P3, PT, R0, 0x9, P3 ;  /* 0x000000090000780c */ /* 0x000fe40001f61670 */
[----:B------:R-:W-:-:S02]  /*13330*/  ISETP.GE.AND P5, PT, R5, 0xa, PT ;  /* 0x0000000a0500780c */ /* 0x000fc40003fa6270 */
[----:B------:R-:W-:Y:S02]  /*13340*/  FSEL R73, R28, -INF , !P3 ;  /* 0xff8000001c497808 */ /* 0x000fe40005800000 */
[----:B------:R-:W-:Y:S02]  /*13350*/  ISETP.LT.OR P4, PT, R0, 0x2, P4 ;  /* 0x000000020000780c */ /* 0x000fe40002781670 */
[----:B------:R-:W-:Y:S02]  /*13360*/  ISETP.GT.AND P3, PT, R4, 0x9, !P5 ;  /* 0x000000090400780c */ /* 0x000fe40006f64270 */
[----:B------:R-:W-:Y:S02]  /*13370*/  FSEL R71, R25, -INF , !P4 ;  /* 0xff80000019477808 */ /* 0x000fe40006000000 */
        /* <DEDUP_REMOVED lines=26> */
[C---:B------:R-:W-:Y:S02]  /*13520*/  ISETP.GE.AND P4, PT, R5.reuse, 0x22, PT ;  /* 0x000000220500780c */ /* 0x040fe40003f86270 */
        /* <DEDUP_REMOVED lines=26> */
[----:B------:R-:W-:Y:S02]  /*136d0*/  ISETP.GE.AND P3, PT, R5, 0x39, PT ;  /* 0x000000390500780c */ /* 0x000fe40003f66270 */
[----:B------:R-:W-:Y:S02]  /*136e0*/  P2R R28, PR, RZ, 0x20 ;  /* 0x00000020ff1c7803 */ /* 0x000fe40000000000 */
[----:B------:R-:W-:-:S02]  /*136f0*/  ISETP.GT.AND P4, PT, R4, 0x38, !P3 ;  /* 0x000000380400780c */ /* 0x000fc40005f84270 */
[----:B------:R-:W-:Y:S02]  /*13700*/  ISETP.GE.AND P5, PT, R5, 0x3a, PT ;  /* 0x0000003a0500780c */ /* 0x000fe40003fa6270 */
[----:B------:R-:W-:-:S04]  /*13710*/  ISETP.LT.OR P4, PT, R0, 0x39, P4 ;  /* 0x000000390000780c */ /* 0x000fc80002781670 */
[----:B------:R-:W-:Y:S02]  /*13720*/  FSEL R3, R52, -INF , !P4 ;  /* 0xff80000034037808 */ /* 0x000fe40006000000 */
[----:B------:R-:W-:-:S04]  /*13730*/  ISETP.GT.AND P4, PT, R4, RZ, !P6 ;  /* 0x000000ff0400720c */ /* 0x000fc80007784270 */
[----:B------:R-:W-:-:S04]  /*13740*/  ISETP.LT.OR P4, PT, R0, 0x1, P4 ;  /* 0x000000010000780c */ /* 0x000fc80002781670 */
[----:B------:R-:W-:Y:S02]  /*13750*/  FSEL R69, R24, -INF , !P4 ;  /* 0xff80000018457808 */ /* 0x000fe40006000000 */
[----:B------:R-:W-:Y:S01]  /*13760*/  ISETP.GT.AND P4, PT, R4, 0x39, !P5 ;  /* 0x000000390400780c */ /* 0x000fe20006f84270 */
[----:B0-----:R-:W-:-:S03]  /*13770*/  IMAD.IADD R4, R61, 0x1, R2 ;  /* 0x000000013d047824 */ /* 0x001fc600078e0202 */
[----:B------:R-:W-:Y:S02]  /*13780*/  ISETP.LT.OR P4, PT, R0, 0x3a, P4 ;  /* 0x0000003a0000780c */ /* 0x000fe40002781670 */
[----:B------:R-:W-:Y:S02]  /*13790*/  VIADDMNMX R0, R2, R60, R59, PT ;  /* 0x0000003c02007246 */ /* 0x000fe4000380013b */
[----:B------:R-:W-:Y:S02]  /*137a0*/  FSEL R53, R53, -INF , !P4 ;  /* 0xff80000035357808 */ /* 0x000fe40006000000 */
[----:B------:R-:W-:-:S13]  /*137b0*/  ISETP.GE.AND P4, PT, R57, 0x1, PT ;  /* 0x000000013900780c */ /* 0x000fda0003f86270 */
[----:B------:R-:W-:Y:S05]  /*137c0*/  @!P4 BRA `(.L_x_1760) ;  /* 0x000000000050c947 */ /* 0x000fea0003800000 */
        /* <DEDUP_REMOVED lines=11> */
.L_x_1762:
[----:B------:R-:W-:-:S13]  /*13880*/  ISETP.NE.AND P4, PT, R57, 0x1, PT ;  /* 0x000000013900780c */ /* 0x000fda0003f85270 */
[----:B------:R-:W0:Y:S02]  /*13890*/  @P4 LDC.64 R60, c[0x0][0x9e8] ;  /* 0x00027a00ff3c4b82 */ /* 0x000e240000000a00 */
[----:B0-----:R-:W-:-:S05]  /*138a0*/  @P4 IMAD.HI.U32 R8, R2, R60, RZ ;  /* 0x0000003c02084227 */ /* 0x001fca00078e00ff */
[----:B------:R-:W-:-:S07]  /*138b0*/  @P4 SHF.R.U32.HI R2, RZ, R61, R8 ;  /* 0x0000003dff024219 */ /* 0x000fce0000011608 */
.L_x_1763:
[----:B------:R-:W-:Y:S05]  /*138c0*/  BSYNC B0 ;  /* 0x0000000000007941 */ /* 0x000fea0003800000 */
.L_x_1761:
[----:B------:R-:W-:-:S04]  /*138d0*/  IMAD R2, R2, R57, -R58 ;  /* 0x0000003902027224 */ /* 0x000fc800078e0a3a */
[----:B------:R-:W-:-:S05]  /*138e0*/  IMAD R5, R65, -0x2, R2 ;  /* 0xfffffffe41057824 */ /* 0x000fca00078e0202 */
[----:B------:R-:W-:Y:S02]  /*138f0*/  VIMNMX R4, R4, R5, !PT ;  /* 0x0000000504047248 */ /* 0x000fe40007fe0100 */
[----:B------:R-:W-:-:S07]  /*13900*/  VIADDMNMX R0, R5, R57, R0, PT ;  /* 0x0000003905007246 */ /* 0x000fce0003800100 */
.L_x_1760:
[----:B------:R-:W-:Y:S01]  /*13910*/  FMNMX.FTZ R2, R69, R71, !PT ;  /* 0x0000004745027209 */ /* 0x000fe20007810000 */
[----:B------:R-:W-:Y:S01]  /*13920*/  ULDC UR4, c[0x0][0x988] ;  /* 0x0002620000047ab9 */ /* 0x000fe20000000800 */
        /* <DEDUP_REMOVED lines=14> */
[C---:B------:R-:W-:Y:S02]  /*13a10*/  ISETP.GT.AND P2, PT, R4.reuse, 0x8, !P2 ;  /* 0x000000080400780c */ /* 0x040fe40005744270 */
[----:B------:R-:W-:Y:S02]  /*13a20*/  ISETP.GT.AND P1, PT, R4, 0x10, !P1 ;  /* 0x000000100400780c */ /* 0x000fe40004f24270 */
[----:B------:R-:W-:-:S02]  /*13a30*/  FMNMX.FTZ R2, R29, R2, !PT ;  /* 0x000000021d027209 */ /* 0x000fc40007810000 */
[C---:B------:R-:W-:Y:S02]  /*13a40*/  ISETP.LT.OR P2, PT, R0.reuse, 0x9, P2 ;  /* 0x000000090000780c */ /* 0x040fe40001741670 */
[----:B------:R-:W-:Y:S02]  /*13a50*/  ISETP.LT.OR P1, PT, R0, 0x11, P1 ;  /* 0x000000110000780c */ /* 0x000fe40000f21670 */
[----:B------:R-:W-:Y:S02]  /*13a60*/  FMNMX.FTZ R2, R41, R2, !PT ;  /* 0x0000000229027209 */ /* 0x000fe40007810000 */
[----:B------:R-:W-:Y:S02]  /*13a70*/  FSEL R59, R30, -INF , !P2 ;  /* 0xff8000001e3b7808 */ /* 0x000fe40005000000 */
[----:B------:R-:W-:Y:S02]  /*13a80*/  ISETP.NE.AND P2, PT, R63, RZ, PT ;  /* 0x000000ff3f00720c */ /* 0x000fe40003f45270 */
[----:B------:R-:W-:-:S02]  /*13a90*/  FSEL R63, R34, -INF , !P1 ;  /* 0xff800000223f7808 */ /* 0x000fc40004800000 */
[----:B------:R-:W-:Y:S02]  /*13aa0*/  FMNMX.FTZ R2, R25, R2, !PT ;  /* 0x0000000219027209 */ /* 0x000fe40007810000 */
[----:B------:R-:W-:Y:S02]  /*13ab0*/  ISETP.NE.AND P1, PT, R32, RZ, PT ;  /* 0x000000ff2000720c */ /* 0x000fe40003f25270 */
[----:B------:R-:W-:Y:S02]  /*13ac0*/  FMNMX.FTZ R2, R45, R2, !PT ;  /* 0x000000022d027209 */ /* 0x000fe40007810000 */
[----:B------:R-:W-:Y:S02]  /*13ad0*/  ISETP.GT.AND P1, PT, R4, 0x11, !P1 ;  /* 0x000000110400780c */ /* 0x000fe40004f24270 */
[----:B------:R-:W-:Y:S02]  /*13ae0*/  FMNMX.FTZ R2, R9, R2, !PT ;  /* 0x0000000209027209 */ /* 0x000fe40007810000 */
[----:B------:R-:W-:-:S02]  /*13af0*/  ISETP.LT.OR P1, PT, R0, 0x12, P1 ;  /* 0x000000120000780c */ /* 0x000fc40000f21670 */
[----:B------:R-:W-:Y:S02]  /*13b00*/  ISETP.GT.AND P6, PT, R4, RZ, !P6 ;  /* 0x000000ff0400720c */ /* 0x000fe400077c4270 */
[----:B------:R-:W-:Y:S02]  /*13b10*/  FMNMX.FTZ R2, R49, R2, !PT ;  /* 0x0000000231027209 */ /* 0x000fe40007810000 */
[----:B------:R-:W-:Y:S02]  /*13b20*/  FSEL R35, R35, -INF , !P1 ;  /* 0xff80000023237808 */ /* 0x000fe40004800000 */
[----:B------:R-:W-:Y:S02]  /*13b30*/  ISETP.NE.AND P1, PT, R64, RZ, PT ;  /* 0x000000ff4000720c */ /* 0x000fe40003f25270 */
[----:B------:R-:W-:Y:S02]  /*13b40*/  ISETP.LT.OR P6, PT, R0, 0x1, P6 ;  /* 0x000000010000780c */ /* 0x000fe400037c1670 */
[----:B------:R-:W-:-:S02]  /*13b50*/  FMNMX.FTZ R2, R3, R2, !PT ;  /* 0x0000000203027209 */ /* 0x000fc40007810000 */
[----:B------:R-:W-:Y:S02]  /*13b60*/  ISETP.GT.AND P1, PT, R4, 0x18, !P1 ;  /* 0x000000180400780c */ /* 0x000fe40004f24270 */
[----:B------:R-:W-:Y:S02]  /*13b70*/  FSEL R31, R26, -INF , !P6 ;  /* 0xff8000001a1f7808 */ /* 0x000fe40007000000 */
[----:B------:R-:W-:Y:S02]  /*13b80*/  FMNMX.FTZ R26, R53, R2, !PT ;  /* 0x00000002351a7209 */ /* 0x000fe40007810000 */
[----:B------:R-:W-:Y:S02]  /*13b90*/  ISETP.LT.OR P1, PT, R0, 0x19, P1 ;  /* 0x000000190000780c */ /* 0x000fe40000f21670 */
[----:B------:R-:W-:Y:S01]  /*13ba0*/  ISETP.NE.AND P4, PT, R44, RZ, PT ;  /* 0x000000ff2c00720c */ /* 0x000fe20003f85270 */
[----:B------:R-:W0:Y:S01]  /*13bb0*/  SHFL.BFLY PT, R5, R26, 0x2, 0x1f ;  /* 0x0c401f001a057f89 */ /* 0x000e2200000e0000 */
[----:B------:R-:W-:-:S02]  /*13bc0*/  FSEL R65, R38, -INF , !P1 ;  /* 0xff80000026417808 */ /* 0x000fc40004800000 */
[----:B------:R-:W-:Y:S02]  /*13bd0*/  ISETP.NE.AND P1, PT, R36, RZ, PT ;  /* 0x000000ff2400720c */ /* 0x000fe40003f25270 */
[----:B------:R-:W-:Y:S02]  /*13be0*/  MOV R2, UR4 ;  /* 0x0000000400027c02 */ /* 0x000fe40008000f00 */
[C---:B------:R-:W-:Y:S02]  /*13bf0*/  ISETP.GT.AND P1, PT, R4.reuse, 0x19, !P1 ;  /* 0x000000190400780c */ /* 0x040fe40004f24270 */
[----:B------:R-:W-:Y:S02]  /*13c00*/  ISETP.GT.AND P3, PT, R4, 0x38, !P3 ;  /* 0x000000380400780c */ /* 0x000fe40005f64270 */
[----:B------:R-:W-:Y:S02]  /*13c10*/  ISETP.LT.OR P1, PT, R0, 0x1a, P1 ;  /* 0x0000001a0000780c */ /* 0x000fe40000f21670 */
[----:B------:R-:W-:-:S02]  /*13c20*/  ISETP.GT.AND P5, PT, R4, 0x39, !P5 ;  /* 0x000000390400780c */ /* 0x000fc40006fa4270 */
[----:B------:R-:W-:Y:S02]  /*13c30*/  FSEL R39, R39, -INF , !P1 ;  /* 0xff80000027277808 */ /* 0x000fe40004800000 */
[----:B------:R-:W-:Y:S02]  /*13c40*/  ISETP.NE.AND P1, PT, R66, RZ, PT ;  /* 0x000000ff4200720c */ /* 0x000fe40003f25270 */
[----:B------:R-:W-:Y:S02]  /*13c50*/  ISETP.LT.OR P3, PT, R0, 0x39, P3 ;  /* 0x000000390000780c */ /* 0x000fe40001f61670 */
[----:B------:R-:W-:Y:S02]  /*13c60*/  ISETP.GT.AND P1, PT, R4, 0x20, !P1 ;  /* 0x000000200400780c */ /* 0x000fe40004f24270 */
[C---:B------:R-:W-:Y:S02]  /*13c70*/  ISETP.LT.OR P5, PT, R0.reuse, 0x3a, P5 ;  /* 0x0000003a0000780c */ /* 0x040fe40002fa1670 */
[----:B------:R-:W-:-:S02]  /*13c80*/  ISETP.LT.OR P1, PT, R0, 0x21, P1 ;  /* 0x000000210000780c */ /* 0x000fc40000f21670 */
[----:B0-----:R-:W-:Y:S02]  /*13c90*/  FMNMX.FTZ R28, R26, R5, !PT ;  /* 0x000000051a1c7209 */ /* 0x001fe40007810000 */
[----:B------:R-:W-:Y:S02]  /*13ca0*/  FSEL R67, R42, -INF , !P1 ;  /* 0xff8000002a437808 */ /* 0x000fe40004800000 */
[----:B------:R-:W-:Y:S01]  /*13cb0*/  ISETP.NE.AND P1, PT, R40, RZ, PT ;  /* 0x000000ff2800720c */ /* 0x000fe20003f25270 */
[----:B------:R-:W0:Y:S01]  /*13cc0*/  SHFL.BFLY PT, R5, R28, 0x1, 0x1f ;  /* 0x0c201f001c057f89 */ /* 0x000e2200000e0000 */
[----:B------:R-:W-:Y:S02]  /*13cd0*/  FSEL R55, R55, -INF , !P5 ;  /* 0xff80000037377808 */ /* 0x000fe40006800000 */
[----:B------:R-:W-:-:S04]  /*13ce0*/  ISETP.GT.AND P1, PT, R4, 0x21, !P1 ;  /* 0x000000210400780c */ /* 0x000fc80004f24270 */
[----:B------:R-:W-:-:S04]  /*13cf0*/  ISETP.LT.OR P1, PT, R0, 0x22, P1 ;  /* 0x000000220000780c */ /* 0x000fc80000f21670 */
[----:B------:R-:W-:Y:S02]  /*13d00*/  FSEL R43, R43, -INF , !P1 ;  /* 0xff8000002b2b7808 */ /* 0x000fe40004800000 */
[----:B------:R-:W-:Y:S02]  /*13d10*/  ISETP.GT.AND P1, PT, R4, 0x28, !P2 ;  /* 0x000000280400780c */ /* 0x000fe40005724270 */
[----:B------:R-:W-:Y:S02]  /*13d20*/  ISETP.NE.AND P2, PT, R68, RZ, PT ;  /* 0x000000ff4400720c */ /* 0x000fe40003f45270 */
[----:B------:R-:W-:-:S04]  /*13d30*/  ISETP.LT.OR P1, PT, R0, 0x29, P1 ;  /* 0x000000290000780c */ /* 0x000fc80000f21670 */
[----:B------:R-:W-:Y:S02]  /*13d40*/  FSEL R27, R46, -INF , !P1 ;  /* 0xff8000002e1b7808 */ /* 0x000fe40004800000 */
[----:B------:R-:W-:Y:S02]  /*13d50*/  ISETP.GT.AND P1, PT, R4, 0x29, !P4 ;  /* 0x000000290400780c */ /* 0x000fe40006724270 */
[----:B0-----:R-:W-:Y:S02]  /*13d60*/  FMNMX.FTZ R5, R28, R5, !PT ;  /* 0x000000051c057209 */ /* 0x001fe40007810000 */
[----:B------:R-:W-:Y:S02]  /*13d70*/  ISETP.LT.OR P1, PT, R0, 0x2a, P1 ;  /* 0x0000002a0000780c */ /* 0x000fe40000f21670 */
[----:B------:R-:W-:Y:S01]  /*13d80*/  ISETP.NE.AND P4, PT, R48, RZ, PT ;  /* 0x000000ff3000720c */ /* 0x000fe20003f85270 */
[----:B------:R-:W-:Y:S01]  /*13d90*/  FMUL.FTZ R24, R5, R2 ;  /* 0x0000000205187220 */ /* 0x000fe20000410000 */
[----:B------:R-:W-:-:S02]  /*13da0*/  FSEL R47, R47, -INF , !P1 ;  /* 0xff8000002f2f7808 */ /* 0x000fc40004800000 */
[----:B------:R-:W-:-:S04]  /*13db0*/  FSETP.NEU.FTZ.AND P1, PT, R5, -INF , PT ;  /* 0xff8000000500780b */ /* 0x000fc80003f3d000 */
[----:B------:R-:W-:Y:S02]  /*13dc0*/  FSEL R30, R24, RZ, P1 ;  /* 0x000000ff181e7208 */ /* 0x000fe40000800000 */
[----:B------:R-:W-:Y:S02]  /*13dd0*/  FMNMX.FTZ R24, R31, R8, !PT ;  /* 0x000000081f187209 */ /* 0x000fe40007810000 */
[C---:B------:R-:W-:Y:S01]  /*13de0*/  ISETP.GT.AND P1, PT, R4.reuse, 0x30, !P2 ;  /* 0x000000300400780c */ /* 0x040fe20005724270 */
[--C-:B------:R-:W-:Y:S01]  /*13df0*/  FFMA.FTZ R26, R71, R2, -R30.reuse ;  /* 0x00000002471a7223 */ /* 0x100fe2000001081e */
[----:B------:R-:W-:Y:S01]  /*13e00*/  FMNMX.FTZ R24, R59, R24, !PT ;  /* 0x000000183b187209 */ /* 0x000fe20007810000 */
[-CC-:B------:R-:W-:Y:S01]  /*13e10*/  FFMA.FTZ R28, R79, R2.reuse, -R30.reuse ;  /* 0x000000024f1c7223 */ /* 0x180fe2000001081e */
[----:B------:R-:W-:Y:S01]  /*13e20*/  ISETP.GT.AND P2, PT, R4, 0x31, !P4 ;  /* 0x000000310400780c */ /* 0x000fe20006744270 */
[--C-:B------:R-:W-:Y:S01]  /*13e30*/  FFMA.FTZ R4, R69, R2, -R30.reuse ;  /* 0x0000000245047223 */ /* 0x100fe2000001081e */
[----:B------:R-:W-:Y:S01]  /*13e40*/  FMNMX.FTZ R24, R61, R24, !PT ;  /* 0x000000183d187209 */ /* 0x000fe20007810000 */
[----:B------:R0:W-:Y:S01]  /*13e50*/  MUFU.EX2 R75, R26 ;  /* 0x0000001a004b7308 */ /* 0x0001e20000000800 */
[C---:B------:R-:W-:Y:S01]  /*13e60*/  ISETP.LT.OR P1, PT, R0.reuse, 0x31, P1 ;  /* 0x000000310000780c */ /* 0x040fe20000f21670 */
[--C-:B------:R-:W-:Y:S01]  /*13e70*/  FFMA.FTZ R37, R37, R2, -R30.reuse ;  /* 0x0000000225257223 */ /* 0x100fe2000001081e */
[----:B------:R-:W-:Y:S01]  /*13e80*/  FMNMX.FTZ R24, R63, R24, !PT ;  /* 0x000000183f187209 */ /* 0x000fe20007810000 */
[-CC-:B------:R-:W-:Y:S01]  /*13e90*/  FFMA.FTZ R33, R33, R2.reuse, -R30.reuse ;  /* 0x0000000221217223 */ /* 0x180fe2000001081e */
[----:B------:R-:W-:Y:S01]  /*13ea0*/  ISETP.LT.OR P2, PT, R0, 0x32, P2 ;  /* 0x000000320000780c */ /* 0x000fe20001741670 */
[--C-:B------:R-:W-:Y:S01]  /*13eb0*/  FFMA.FTZ R0, R73, R2, -R30.reuse ;  /* 0x0000000249007223 */ /* 0x100fe2000001081e */
[----:B------:R-:W-:Y:S01]  /*13ec0*/  FMNMX.FTZ R24, R35, R24, !PT ;  /* 0x0000001823187209 */ /* 0x000fe20007810000 */
[----:B------:R1:W-:Y:S01]  /*13ed0*/  MUFU.EX2 R196, R4 ;  /* 0x0000000400c47308 */ /* 0x0003e20000000800 */
[----:B------:R-:W-:Y:S01]  /*13ee0*/  FSEL R69, R50, -INF , !P1 ;  /* 0xff80000032457808 */ /* 0x000fe20004800000 */
[--C-:B0-----:R-:W-:Y:S01]  /*13ef0*/  FFMA.FTZ R26, R81, R2, -R30.reuse ;  /* 0x00000002511a7223 */ /* 0x101fe2000001081e */
[----:B------:R-:W-:Y:S01]  /*13f00*/  FMNMX.FTZ R24, R65, R24, !PT ;  /* 0x0000001841187209 */ /* 0x000fe20007810000 */
[-CC-:B------:R-:W-:Y:S01]  /*13f10*/  FFMA.FTZ R29, R29, R2.reuse, -R30.reuse ;  /* 0x000000021d1d7223 */ /* 0x180fe2000001081e */
[----:B------:R-:W-:Y:S01]  /*13f20*/  FSEL R51, R51, -INF , !P2 ;  /* 0xff80000033337808 */ /* 0x000fe20005000000 */
[--C-:B------:R-:W-:Y:S01]  /*13f30*/  FFMA.FTZ R41, R41, R2, -R30.reuse ;  /* 0x0000000229297223 */ /* 0x100fe2000001081e */
[----:B------:R-:W-:Y:S01]  /*13f40*/  FMNMX.FTZ R24, R39, R24, !PT ;  /* 0x0000001827187209 */ /* 0x000fe20007810000 */
[----:B------:R-:W-:Y:S01]  /*13f50*/  MUFU.EX2 R0, R0 ;  /* 0x0000000000007308 */ /* 0x000fe20000000800 */
[----:B------:R-:W-:Y:S01]  /*13f60*/  FSEL R71, R54, -INF , !P3 ;  /* 0xff80000036477808 */ /* 0x000fe20005800000 */
[--C-:B-1----:R-:W-:Y:S01]  /*13f70*/  FFMA.FTZ R4, R77, R2, -R30.reuse ;  /* 0x000000024d047223 */ /* 0x102fe2000001081e */
[----:B------:R-:W-:Y:S01]  /*13f80*/  FMNMX.FTZ R24, R67, R24, !PT ;  /* 0x0000001843187209 */ /* 0x000fe20007810000 */
[-CC-:B------:R-:W-:Y:S01]  /*13f90*/  FFMA.FTZ R25, R25, R2.reuse, -R30.reuse ;  /* 0x0000000219197223 */ /* 0x180fe2000001081e */
[----:B------:R-:W-:Y:S01]  /*13fa0*/  ISETP.NE.AND P4, PT, R72, 0x1, PT ;  /* 0x000000014800780c */ /* 0x000fe20003f85270 */
[--C-:B------:R-:W-:Y:S01]  /*13fb0*/  FFMA.FTZ R45, R45, R2, -R30.reuse ;  /* 0x000000022d2d7223 */ /* 0x100fe2000001081e */
[----:B------:R-:W-:Y:S01]  /*13fc0*/  FMNMX.FTZ R24, R43, R24, !PT ;  /* 0x000000182b187209 */ /* 0x000fe20007810000 */
[----:B------:R-:W0:Y:S01]  /*13fd0*/  MUFU.EX2 R77, R4 ;  /* 0x00000004004d7308 */ /* 0x000e220000000800 */
[-CC-:B------:R-:W-:Y:S01]  /*13fe0*/  FFMA.FTZ R9, R9, R2.reuse, -R30.reuse ;  /* 0x0000000209097223 */ /* 0x180fe2000001081e */
[--C-:B------:R-:W-:Y:S01]  /*13ff0*/  FFMA.FTZ R49, R49, R2, -R30.reuse ;  /* 0x0000000231317223 */ /* 0x100fe2000001081e */
[----:B------:R-:W-:Y:S01]  /*14000*/  FMNMX.FTZ R24, R27, R24, !PT ;  /* 0x000000181b187209 */ /* 0x000fe20007810000 */
[-CC-:B------:R-:W-:Y:S01]  /*14010*/  FFMA.FTZ R3, R3, R2.reuse, -R30.reuse ;  /* 0x0000000203037223 */ /* 0x180fe2000001081e */
[----:B------:R-:W-:-:S02]  /*14020*/  FFMA.FTZ R30, R53, R2, -R30 ;  /* 0x00000002351e7223 */ /* 0x000fc4000001081e */
[----:B------:R-:W-:Y:S01]  /*14030*/  FMNMX.FTZ R24, R47, R24, !PT ;  /* 0x000000182f187209 */ /* 0x000fe20007810000 */
[----:B------:R-:W-:Y:S02]  /*14040*/  MUFU.EX2 R28, R28 ;  /* 0x0000001c001c7308 */ /* 0x000fe40000000800 */
[----:B------:R-:W1:Y:S01]  /*14050*/  @P4 LDC R44, c[0x0][0x450] ;  /* 0x00011400ff2c4b82 */ /* 0x000e620000000800 */
[----:B------:R-:W-:-:S04]  /*14060*/  FMNMX.FTZ R24, R69, R24, !PT ;  /* 0x0000001845187209 */ /* 0x000fc80007810000 */
[----:B------:R-:W-:Y:S01]  /*14070*/  FMNMX.FTZ R24, R51, R24, !PT ;  /* 0x0000001833187209 */ /* 0x000fe20007810000 */
[----:B------:R-:W2:Y:S01]  /*14080*/  MUFU.EX2 R79, R26 ;  /* 0x0000001a004f7308 */ /* 0x000ea20000000800 */
[----:B0-----:R-:W-:Y:S02]  /*14090*/  F2FP.F16.F32.PACK_AB R198, R77, R0 ;  /* 0x000000004dc6723e */ /* 0x001fe400000000ff */
[----:B------:R-:W-:-:S04]  /*140a0*/  FMNMX.FTZ R24, R71, R24, !PT ;  /* 0x0000001847187209 */ /* 0x000fc80007810000 */
[----:B------:R-:W-:Y:S01]  /*140b0*/  FMNMX.FTZ R24, R55, R24, !PT ;  /* 0x0000001837187209 */ /* 0x000fe20007810000 */
[----:B------:R0:W-:Y:S04]  /*140c0*/  MUFU.EX2 R194, R37 ;  /* 0x0000002500c27308 */ /* 0x0001e80000000800 */
[----:B------:R-:W3:Y:S04]  /*140d0*/  SHFL.BFLY PT, R73, R24, 0x2, 0x1f ;  /* 0x0c401f0018497f89 */ /* 0x000ee800000e0000 */
[----:B------:R-:W-:Y:S01]  /*140e0*/  MUFU.EX2 R33, R33 ;  /* 0x0000002100217308 */ /* 0x000fe20000000800 */
[----:B0-----:R-:W-:Y:S01]  /*140f0*/  FADD.FTZ R37, R196, R75 ;  /* 0x0000004bc4257221 */ /* 0x001fe20000010000 */
[----:B--2---:R-:W-:-:S02]  /*14100*/  F2FP.F16.F32.PACK_AB R192, R79, R28 ;  /* 0x0000001c4fc0723e */ /* 0x004fc400000000ff */
[----:B------:R-:W-:Y:S01]  /*14110*/  F2FP.F16.F32.PACK_AB R196, R75, R196 ;  /* 0x000000c44bc4723e */ /* 0x000fe200000000ff */
[----:B------:R-:W-:-:S03]  /*14120*/  FADD.FTZ R38, R0, R37 ;  /* 0x0000002500267221 */ /* 0x000fc60000010000 */
[----:B------:R-:W-:Y:S08]  /*14130*/  MUFU.EX2 R29, R29 ;  /* 0x0000001d001d7308 */ /* 0x000ff00000000800 */
[----:B------:R0:W-:Y:S01]  /*14140*/  MUFU.EX2 R188, R41 ;  /* 0x0000002900bc7308 */ /* 0x0001e20000000800 */
[----:B---3--:R-:W-:-:S07]  /*14150*/  FMNMX.FTZ R73, R24, R73, !PT ;  /* 0x0000004918497209 */ /* 0x008fce0007810000 */
[----:B------:R-:W-:Y:S01]  /*14160*/  MUFU.EX2 R25, R25 ;  /* 0x0000001900197308 */ /* 0x000fe20000000800 */
[----:B------:R-:W2:Y:S01]  /*14170*/  SHFL.BFLY PT, R4, R73, 0x1, 0x1f ;  /* 0x0c201f0049047f89 */ /* 0x000ea200000e0000 */
[----:B0-----:R-:W0:Y:S06]  /*14180*/  @P4 LDC R41, c[0x0][0x44c] ;  /* 0x00011300ff294b82 */ /* 0x001e2c0000000800 */
[----:B------:R-:W-:Y:S08]  /*14190*/  MUFU.EX2 R190, R45 ;  /* 0x0000002d00be7308 */ /* 0x000ff00000000800 */
[----:B------:R-:W-:Y:S08]  /*141a0*/  MUFU.EX2 R9, R9 ;  /* 0x0000000900097308 */ /* 0x000ff00000000800 */
[----:B------:R-:W-:Y:S01]  /*141b0*/  MUFU.EX2 R184, R49 ;  /* 0x0000003100b87308 */ /* 0x000fe20000000800 */
[----:B--2---:R-:W-:Y:S01]  /*141c0*/  FMNMX.FTZ R4, R73, R4, !PT ;  /* 0x0000000449047209 */ /* 0x004fe20007810000 */
[----:B0-----:R-:W-:-:S03]  /*141d0*/  @P4 IMAD.HI.U32 R41, R70, R41, RZ ;  /* 0x0000002946294227 */ /* 0x001fc600078e00ff */
[C---:B------:R-:W-:Y:S01]  /*141e0*/  FSETP.NEU.FTZ.AND P1, PT, R4.reuse, -INF , PT ;  /* 0xff8000000400780b */ /* 0x040fe20003f3d000 */
[----:B------:R-:W-:Y:S02]  /*141f0*/  FMUL.FTZ R24, R4, R2 ;  /* 0x0000000204187220 */ /* 0x000fe40000410000 */
[----:B------:R-:W-:Y:S03]  /*14200*/  MUFU.EX2 R3, R3 ;  /* 0x0000000300037308 */ /* 0x000fe60000000800 */
[----:B------:R-:W-:-:S05]  /*14210*/  FSEL R24, R24, RZ, P1 ;  /* 0x000000ff18187208 */ /* 0x000fca0000800000 */
        /* <DEDUP_REMOVED lines=14> */
[----:B------:R-:W0:Y:S01]  /*14300*/  MUFU.EX2 R8, R8 ;  /* 0x0000000800087308 */ /* 0x000e220000000800 */
[-CC-:B------:R-:W-:Y:S01]  /*14310*/  FFMA.FTZ R51, R51, R2.reuse, -R24.reuse ;  /* 0x0000000233337223 */ /* 0x180fe20000010818 */
[-CC-:B------:R-:W-:Y:S01]  /*14320*/  FFMA.FTZ R71, R71, R2.reuse, -R24.reuse ;  /* 0x0000000247477223 */ /* 0x180fe20000010818 */
[----:B------:R-:W-:-:S05]  /*14330*/  FFMA.FTZ R55, R55, R2, -R24 ;  /* 0x0000000237377223 */ /* 0x000fca0000010818 */
[----:B------:R-:W-:Y:S08]  /*14340*/  MUFU.EX2 R59, R59 ;  /* 0x0000003b003b7308 */ /* 0x000ff00000000800 */
[----:B------:R-:W2:Y:S01]  /*14350*/  MUFU.EX2 R26, R61 ;  /* 0x0000003d001a7308 */ /* 0x000ea20000000800 */
[----:B0-----:R-:W-:-:S07]  /*14360*/  F2FP.F16.F32.PACK_AB R197, R8, R31 ;  /* 0x0000001f08c5723e */ /* 0x001fce00000000ff */
[----:B------:R-:W-:Y:S08]  /*14370*/  MUFU.EX2 R63, R63 ;  /* 0x0000003f003f7308 */ /* 0x000ff00000000800 */
[----:B------:R0:W3:Y:S01]  /*14380*/  MUFU.EX2 R32, R35 ;  /* 0x0000002300207308 */ /* 0x0000e20000000800 */
[----:B--2---:R-:W-:-:S07]  /*14390*/  F2FP.F16.F32.PACK_AB R199, R26, R59 ;  /* 0x0000003b1ac7723e */ /* 0x004fce00000000ff */
[----:B------:R-:W2:Y:S01]  /*143a0*/  MUFU.EX2 R65, R65 ;  /* 0x0000004100417308 */ /* 0x000ea20000000800 */
[----:B0-----:R-:W-:Y:S01]  /*143b0*/  FADD.FTZ R35, R77, R38 ;  /* 0x000000264d237221 */ /* 0x001fe20000010000 */
[----:B------:R-:W-:-:S03]  /*143c0*/  FADD.FTZ R38, R31, R8 ;  /* 0x000000081f267221 */ /* 0x000fc60000010000 */
[----:B------:R-:W-:Y:S01]  /*143d0*/  FADD.FTZ R40, R28, R35 ;  /* 0x000000231c287221 */ /* 0x000fe20000010000 */
[----:B------:R-:W-:Y:S02]  /*143e0*/  FADD.FTZ R35, R59, R38 ;  /* 0x000000263b237221 */ /* 0x000fe40000010000 */
[----:B------:R0:W4:Y:S01]  /*143f0*/  MUFU.EX2 R34, R39 ;  /* 0x0000002700227308 */ /* 0x0001220000000800 */
[----:B------:R-:W-:Y:S01]  /*14400*/  FADD.FTZ R42, R79, R40 ;  /* 0x000000284f2a7221 */ /* 0x000fe20000010000 */
[----:B------:R-:W-:Y:S01]  /*14410*/  FADD.FTZ R40, R26, R35 ;  /* 0x000000231a287221 */ /* 0x000fe20000010000 */
[----:B---3--:R-:W-:Y:S02]  /*14420*/  F2FP.F16.F32.PACK_AB R193, R32, R63 ;  /* 0x0000003f20c1723e */ /* 0x008fe400000000ff */
[----:B------:R-:W-:Y:S01]  /*14430*/  FADD.FTZ R37, R33, R42 ;  /* 0x0000002a21257221 */ /* 0x000fe20000010000 */
[----:B------:R-:W-:Y:S02]  /*14440*/  FADD.FTZ R35, R63, R40 ;  /* 0x000000283f237221 */ /* 0x000fe40000010000 */
[----:B------:R-:W3:Y:S01]  /*14450*/  MUFU.EX2 R67, R67 ;  /* 0x0000004300437308 */ /* 0x000ee20000000800 */
[----:B------:R-:W-:Y:S01]  /*14460*/  FADD.FTZ R42, R194, R37 ;  /* 0x00000025c22a7221 */ /* 0x000fe20000010000 */
[----:B------:R-:W-:Y:S01]  /*14470*/  FADD.FTZ R40, R32, R35 ;  /* 0x0000002320287221 */ /* 0x000fe20000010000 */
[----:B------:R-:W-:Y:S01]  /*14480*/  F2FP.F16.F32.PACK_AB R194, R194, R33 ;  /* 0x00000021c2c2723e */ /* 0x000fe200000000ff */
[----:B0-----:R-:W-:-:S02]  /*14490*/  IMAD.MOV.U32 R39, RZ, RZ, R70 ;  /* 0x000000ffff277224 */ /* 0x001fc400078e0046 */
[----:B------:R-:W-:Y:S01]  /*144a0*/  FADD.FTZ R37, R29, R42 ;  /* 0x0000002a1d257221 */ /* 0x000fe20000010000 */
[----:B--2---:R-:W-:Y:S01]  /*144b0*/  FADD.FTZ R35, R65, R40 ;  /* 0x0000002841237221 */ /* 0x004fe20000010000 */
[----:B-1----:R-:W-:Y:S01]  /*144c0*/  @P4 SHF.R.U32.HI R39, RZ, R44, R41 ;  /* 0x0000002cff274219 */ /* 0x002fe20000011629 */
[----:B------:R-:W0:Y:S01]  /*144d0*/  MUFU.EX2 R36, R43 ;  /* 0x0000002b00247308 */ /* 0x000e220000000800 */
[----:B------:R-:W-:Y:S01]  /*144e0*/  FADD.FTZ R42, R188, R37 ;  /* 0x00000025bc2a7221 */ /* 0x000fe20000010000 */
[----:B----4-:R-:W-:Y:S01]  /*144f0*/  FADD.FTZ R40, R34, R35 ;  /* 0x0000002322287221 */ /* 0x010fe20000010000 */
[----:B------:R-:W-:Y:S01]  /*14500*/  ISETP.GE.AND P4, PT, R57, 0x1, PT ;  /* 0x000000013900780c */ /* 0x000fe20003f86270 */
[----:B------:R-:W-:Y:S02]  /*14510*/  IMAD.IADD R39, R102, 0x1, R39 ;  /* 0x0000000166277824 */ /* 0x000fe400078e0227 */
[----:B------:R-:W-:Y:S01]  /*14520*/  FADD.FTZ R37, R25, R42 ;  /* 0x0000002a19257221 */ /* 0x000fe20000010000 */
[----:B------:R-:W-:Y:S01]  /*14530*/  F2FP.F16.F32.PACK_AB R188, R188, R29 ;  /* 0x0000001dbcbc723e */ /* 0x000fe200000000ff */
[----:B------:R-:W1:Y:S01]  /*14540*/  MUFU.EX2 R27, R27 ;  /* 0x0000001b001b7308 */ /* 0x000e620000000800 */
[----:B---3--:R-:W-:Y:S01]  /*14550*/  FADD.FTZ R35, R67, R40 ;  /* 0x0000002843237221 */ /* 0x008fe20000010000 */
[C---:B------:R-:W-:Y:S01]  /*14560*/  FADD.FTZ R40, R190.reuse, R37 ;  /* 0x00000025be287221 */ /* 0x040fe20000010000 */
[----:B------:R-:W-:Y:S01]  /*14570*/  F2FP.F16.F32.PACK_AB R190, R190, R25 ;  /* 0x00000019bebe723e */ /* 0x000fe200000000ff */
[----:B------:R-:W-:Y:S01]  /*14580*/  IMAD.IADD R56, R39, 0x1, R56 ;  /* 0x0000000127387824 */ /* 0x000fe200078e0238 */
[----:B------:R-:W-:-:S03]  /*14590*/  F2FP.F16.F32.PACK_AB R195, R34, R65 ;  /* 0x0000004122c3723e */ /* 0x000fc600000000ff */
[----:B------:R-:W2:Y:S01]  /*145a0*/  MUFU.EX2 R38, R47 ;  /* 0x0000002f00267308 */ /* 0x000ea20000000800 */
[C---:B0-----:R-:W-:Y:S01]  /*145b0*/  FADD.FTZ R0, R36.reuse, R35 ;  /* 0x0000002324007221 */ /* 0x041fe20000010000 */
[----:B------:R-:W-:Y:S01]  /*145c0*/  FADD.FTZ R35, R9, R40 ;  /* 0x0000002809237221 */ /* 0x000fe20000010000 */
[----:B------:R-:W-:-:S03]  /*145d0*/  F2FP.F16.F32.PACK_AB R189, R36, R67 ;  /* 0x0000004324bd723e */ /* 0x000fc600000000ff */
[C---:B------:R-:W-:Y:S01]  /*145e0*/  FADD.FTZ R40, R184.reuse, R35 ;  /* 0x00000023b8287221 */ /* 0x040fe20000010000 */
[----:B------:R-:W-:Y:S01]  /*145f0*/  F2FP.F16.F32.PACK_AB R184, R184, R9 ;  /* 0x00000009b8b8723e */ /* 0x000fe200000000ff */
[----:B------:R-:W0:Y:S01]  /*14600*/  MUFU.EX2 R69, R69 ;  /* 0x0000004500457308 */ /* 0x000e220000000800 */
[----:B-1----:R-:W-:Y:S01]  /*14610*/  FADD.FTZ R33, R27, R0 ;  /* 0x000000001b217221 */ /* 0x002fe20000010000 */
[----:B------:R-:W-:-:S06]  /*14620*/  FADD.FTZ R221, R3, R40 ;  /* 0x0000002803dd7221 */ /* 0x000fcc0000010000 */
        /* <DEDUP_REMOVED lines=9> */
[----:B--2---:R-:W-:Y:S01]  /*146c0*/  FADD.FTZ R9, R71, R8 ;  /* 0x0000000847097221 */ /* 0x004fe20000010000 */
[----:B------:R-:W-:Y:S02]  /*146d0*/  VIADD R8, R95, 0xfffffffe ;  /* 0xfffffffe5f087836 */ /* 0x000fe40000000000 */
[C---:B0-----:R-:W-:Y:S01]  /*146e0*/  FADD.FTZ R221, R30.reuse, R221 ;  /* 0x000000dd1edd7221 */ /* 0x041fe20000010000 */
[----:B------:R-:W-:Y:S01]  /*146f0*/  F2FP.F16.F32.PACK_AB R186, R30, R3 ;  /* 0x000000031eba723e */ /* 0x000fe200000000ff */
[C---:B-1----:R-:W-:Y:S01]  /*14700*/  FADD.FTZ R9, R0.reuse, R9 ;  /* 0x0000000900097221 */ /* 0x042fe20000010000 */
[----:B------:R-:W-:Y:S01]  /*14710*/  F2FP.F16.F32.PACK_AB R187, R0, R71 ;  /* 0x0000004700bb723e */ /* 0x000fe200000000ff */
[----:B------:R-:W-:Y:S06]  /*14720*/  @!P4 BRA `(.L_x_1764) ;  /* 0x000000000048c947 */ /* 0x000fec0003800000 */
[C---:B------:R-:W-:Y:S01]  /*14730*/  ISETP.GT.AND P1, PT, R39.reuse, RZ, PT ;  /* 0x000000ff2700720c */ /* 0x040fe20003f24270 */
[----:B------:R-:W-:Y:S01]  /*14740*/  BSSY B0, `(.L_x_1765) ;  /* 0x000000e000007945 */ /* 0x000fe20003800000 */
[----:B------:R-:W-:-:S11]  /*14750*/  IADD3 R0, R39, -0x1, RZ ;  /* 0xffffffff27007810 */ /* 0x000fd60007ffe0ff */
        /* <DEDUP_REMOVED lines=8> */
.L_x_1766:
[----:B------:R-:W-:-:S13]  /*147e0*/  ISETP.NE.AND P1, PT, R57, 0x1, PT ;  /* 0x000000013900780c */ /* 0x000fda0003f25270 */
[----:B------:R-:W0:Y:S02]  /*147f0*/  @P1 LDC.64 R24, c[0x0][0x9e8] ;  /* 0x00027a00ff181b82 */ /* 0x000e240000000a00 */
[----:B0-----:R-:W-:-:S05]  /*14800*/  @P1 IMAD.HI.U32 R24, R0, R24, RZ ;  /* 0x0000001800181227 */ /* 0x001fca00078e00ff */
[----:B------:R-:W-:-:S07]  /*14810*/  @P1 SHF.R.U32.HI R0, RZ, R25, R24 ;  /* 0x00000019ff001219 */ /* 0x000fce0000011618 */
.L_x_1767:
[----:B------:R-:W-:Y:S05]  /*14820*/  BSYNC B0 ;  /* 0x0000000000007941 */ /* 0x000fea0003800000 */
.L_x_1765:
[----:B------:R-:W-:-:S05]  /*14830*/  IMAD R57, R0, R57, R57 ;  /* 0x0000003900397224 */ /* 0x000fca00078e0239 */
[----:B------:R-:W-:-:S07]  /*14840*/  VIMNMX R56, R56, R57, PT ;  /* 0x0000003938387248 */ /* 0x000fce0003fe0100 */
.L_x_1764:
[----:B------:R-:W2:Y:S01]  /*14850*/  LDL R25, [R1+0x68] ;  /* 0x0000680001197983 */ /* 0x000ea20000100800 */
[----:B------:R-:W-:Y:S01]  /*14860*/  SHF.R.S32.HI R3, RZ, 0x1f, R56 ;  /* 0x0000001fff037819 */ /* 0x000fe20000011438 */
[----:B------:R-:W-:Y:S01]  /*14870*/  BSSY B1, `(.L_x_1768) ;  /* 0x000032b000017945 */ /* 0x000fe20003800000 */
[----:B------:R-:W-:Y:S01]  /*14880*/  IMAD.MOV.U32 R0, RZ, RZ, 0x3f800000 ;  /* 0x3f800000ff007424 */ /* 0x000fe200078e00ff */
[----:B------:R-:W-:Y:S02]  /*14890*/  CS2R R150, SRZ ;  /* 0x0000000000967805 */ /* 0x000fe4000001ff00 */
[----:B------:R-:W-:Y:S01]  /*148a0*/  LEA.HI R24, R3, R56, RZ, 0x6 ;  /* 0x0000003803187211 */ /* 0x000fe200078f30ff */
[----:B------:R-:W-:Y:S01]  /*148b0*/  IMAD.MOV.U32 R3, RZ, RZ, 0x3f800000 ;  /* 0x3f800000ff037424 */ /* 0x000fe200078e00ff */
[----:B------:R-:W-:Y:S02]  /*148c0*/  CS2R R148, SRZ ;  /* 0x0000000000947805 */ /* 0x000fe4000001ff00 */
[----:B------:R-:W-:-:S02]  /*148d0*/  CS2R R146, SRZ ;  /* 0x0000000000927805 */ /* 0x000fc4000001ff00 */
[----:B------:R-:W-:Y:S02]  /*148e0*/  SHF.R.S32.HI R24, RZ, 0x6, R24 ;  /* 0x00000006ff187819 */ /* 0x000fe40000011418 */
        /* <DEDUP_REMOVED lines=60> */
[----:B--2---:R-:W-:-:S04]  /*14cb0*/  VIMNMX R25, R25, R24, !PT ;  /* 0x0000001819197248 */ /* 0x004fc80007fe0100 */
[----:B------:R-:W-:Y:S01]  /*14cc0*/  ISETP.GE.AND P1, PT, R8, R25, PT ;  /* 0x000000190800720c */ /* 0x000fe20003f26270 */
[----:B------:R0:W-:Y:S02]  /*14cd0*/  STL [R1+0x10], R25 ;  /* 0x0000101901007387 */ /* 0x0001e40000100800 */
[----:B0-----:R-:W-:-:S10]  /*14ce0*/  CS2R R24, SRZ ;  /* 0x0000000000187805 */ /* 0x001fd4000001ff00 */
[----:B------:R-:W-:Y:S05]  /*14cf0*/  @!P1 BRA `(.L_x_1769) ;  /* 0x0000002c00889947 */ /* 0x000fea0003800000 */
[----:B------:R-:W-:Y:S01]  /*14d00*/  BSSY B0, `(.L_x_1770) ;  /* 0x00002dd000007945 */ /* 0x000fe20003800000 */
[----:B------:R-:W-:Y:S01]  /*14d10*/  IMAD.MOV.U32 R0, RZ, RZ, 0x3f800000 ;  /* 0x3f800000ff007424 */ /* 0x000fe200078e00ff */
[----:B------:R-:W-:-:S07]  /*14d20*/  MOV R151, RZ ;  /* 0x000000ff00977202 */ /* 0x000fce0000000f00 */
.L_x_1791:
[----:B------:R-:W-:-:S05]  /*14d30*/  VIADD R222, R204, 0x1 ;  /* 0x00000001ccde7836 */ /* 0x000fca0000000000 */
[----:B------:R-:W-:-:S04]  /*14d40*/  ISETP.NE.AND P1, PT, R222, 0x2, PT ;  /* 0x00000002de00780c */ /* 0x000fc80003f25270 */
[----:B------:R-:W-:Y:S02]  /*14d50*/  SEL R226, RZ, 0x1, P1 ;  /* 0x00000001ffe27807 */ /* 0x000fe40000800000 */
[----:B------:R-:W-:Y:S02]  /*14d60*/  SEL R222, R222, RZ, P1 ;  /* 0x000000ffdede7207 */ /* 0x000fe40000800000 */
[----:B------:R-:W-:Y:S01]  /*14d70*/  LOP3.LUT R226, R218, R226, RZ, 0x3c, !PT ;  /* 0x000000e2dae27212 */ /* 0x000fe200078e3cff */
[----:B------:R-:W-:Y:S06]  /*14d80*/  @!P0 BRA `(.L_x_1771) ;  /* 0x0000000000048947 */ /* 0x000fec0003800000 */
[----:B------:R-:W-:Y:S01]  /*14d90*/  BPT.TRAP 0x1 ;  /* 0x000000040000795c */ /* 0x000fe20000300000 */
.L_x_1771:
[----:B------:R-:W-:Y:S01]  /*14da0*/  IMAD R223, R222, 0x8, R18 ;  /* 0x00000008dedf7824 */ /* 0x000fe200078e0212 */
[----:B------:R-:W-:-:S04]  /*14db0*/  SHF.L.U32 R152, R226, 0x1f, RZ ;  /* 0x0000001fe2987819 */ /* 0x000fc800000006ff */
[----:B------:R0:W1:Y:S01]  /*14dc0*/  SYNCS.PHASECHK.TRANS64.TRYWAIT P1, [R223+URZ+0x30830], R152 ;  /* 0x03083098df0075a7 */ /* 0x000062000802017f */
[----:B------:R-:W-:Y:S05]  /*14dd0*/  @!P0 BRA `(.L_x_1772) ;  /* 0x0000000000048947 */ /* 0x000fea0003800000 */
[----:B------:R-:W-:Y:S01]  /*14de0*/  BPT.TRAP 0x1 ;  /* 0x000000040000795c */ /* 0x000fe20000300000 */
.L_x_1772:
[----:B------:R-:W2:Y:S01]  /*14df0*/  LDL R2, [R1+0x44] ;  /* 0x0000440001027983 */ /* 0x000ea20000100800 */
[----:B------:R-:W-:Y:S01]  /*14e00*/  BSSY B2, `(.L_x_1773) ;  /* 0x0000007000027945 */ /* 0x000fe20003800000 */
[----:B--2---:R-:W-:-:S04]  /*14e10*/  IMAD R2, R222, 0x800, R2 ;  /* 0x00000800de027824 */ /* 0x004fc800078e0202 */
[C---:B------:R-:W-:Y:S01]  /*14e20*/  VIADD R156, R2.reuse, 0x2 ;  /* 0x00000002029c7836 */ /* 0x040fe20000000000 */
[----:B------:R-:W-:Y:S01]  /*14e30*/  IADD3 R155, R2, 0x4, RZ ;  /* 0x00000004029b7810 */ /* 0x000fe20007ffe0ff */
[----:B-1----:R-:W-:Y:S06]  /*14e40*/  @P1 BRA `(.L_x_1774) ;  /* 0x0000000000081947 */ /* 0x002fec0003800000 */
[----:B------:R-:W1:Y:S02]  /*14e50*/  SYNCS.PHASECHK.TRANS64.TRYWAIT P1, [R223+URZ+0x30830], R152 ;  /* 0x03083098df0075a7 */ /* 0x000e64000802017f */
[----:B-1----:R-:W-:Y:S05]  /*14e60*/  @!P1 BRA `(.L_x_1775) ;  /* 0x0000015000f49947 */ /* 0x002fea0003800000 */
.L_x_1774:
[----:B------:R-:W-:Y:S05]  /*14e70*/  BSYNC B2 ;  /* 0x0000000000027941 */ /* 0x000fea0003800000 */
.L_x_1773:
[----:B------:R2:W-:Y:S04]  /*14e80*/  STL.64 [R1+0xd0], R18 ;  /* 0x0000d01201007387 */ /* 0x0005e80000100a00 */
[----:B--2---:R-:W2:Y:S04]  /*14e90*/  LDL.64 R18, [R1+0x38] ;  /* 0x0000380001127983 */ /* 0x004ea80000100a00 */
[----:B------:R3:W-:Y:S04]  /*14ea0*/  STL.64 [R1+0xc8], R16 ;  /* 0x0000c81001007387 */ /* 0x0007e80000100a00 */
[----:B---3--:R-:W3:Y:S04]  /*14eb0*/  LDL.64 R16, [R1+0x30] ;  /* 0x0000300001107983 */ /* 0x008ee80000100a00 */
[----:B------:R4:W-:Y:S04]  /*14ec0*/  STL.64 [R1+0xc0], R8 ;  /* 0x0000c00801007387 */ /* 0x0009e80000100a00 */
[----:B----4-:R-:W4:Y:S01]  /*14ed0*/  LDL.64 R8, [R1+0x28] ;  /* 0x0000280001087983 */ /* 0x010f220000100a00 */
[----:B01----:R-:W-:-:S02]  /*14ee0*/  IMAD.MOV.U32 R152, RZ, RZ, R2 ;  /* 0x000000ffff987224 */ /* 0x003fc400078e0002 */
[----:B------:R-:W-:Y:S01]  /*14ef0*/  VIADD R154, R2, 0x6 ;  /* 0x00000006029a7836 */ /* 0x000fe20000000000 */
[----:B------:R0:W-:Y:S02]  /*14f00*/  STL.64 [R1+0xb8], R4 ;  /* 0x0000b80401007387 */ /* 0x0001e40000100a00 */
[----:B------:R-:W-:Y:S01]  /*14f10*/  R2UR UR6, R152 ;  /* 0x00000000980672ca */ /* 0x000fe200000e0000 */
[----:B------:R-:W-:-:S05]  /*14f20*/  IMAD.MOV.U32 R152, RZ, RZ, R156 ;  /* 0x000000ffff987224 */ /* 0x000fca00078e009c */
[----:B------:R-:W-:Y:S02]  /*14f30*/  R2UR UR4, R152 ;  /* 0x00000000980472ca */ /* 0x000fe400000e0000 */
[----:B------:R-:W-:Y:S01]  /*14f40*/  MOV R152, R155 ;  /* 0x0000009b00987202 */ /* 0x000fe20000000f00 */
[----:B------:R-:W-:Y:S02]  /*14f50*/  IMAD.MOV.U32 R155, RZ, RZ, 0x40000040 ;  /* 0x40000040ff9b7424 */ /* 0x000fe400078e00ff */
[----:B------:R-:W-:Y:S01]  /*14f60*/  IMAD.MOV.U32 R153, RZ, RZ, 0x40000040 ;  /* 0x40000040ff997424 */ /* 0x000fe200078e00ff */
[----:B------:R-:W-:Y:S01]  /*14f70*/  R2UR UR8, R152 ;  /* 0x00000000980872ca */ /* 0x000fe200000e0000 */
[----:B------:R-:W-:Y:S01]  /*14f80*/  VIADD R152, R2, 0x200 ;  /* 0x0000020002987836 */ /* 0x000fe20000000000 */
[----:B------:R-:W-:Y:S01]  /*14f90*/  R2UR UR10, R154 ;  /* 0x000000009a0a72ca */ /* 0x000fe200000e0000 */
[----:B------:R-:W-:Y:S01]  /*14fa0*/  VIADD R156, R2, 0x204 ;  /* 0x00000204029c7836 */ /* 0x000fe20000000000 */
[----:B------:R-:W-:Y:S01]  /*14fb0*/  R2UR UR11, R155 ;  /* 0x000000009b0b72ca */ /* 0x000fe200000e0000 */
[----:B------:R-:W-:Y:S01]  /*14fc0*/  IMAD.MOV.U32 R157, RZ, RZ, 0x40000040 ;  /* 0x40000040ff9d7424 */ /* 0x000fe200078e00ff */
[----:B------:R-:W-:Y:S01]  /*14fd0*/  R2UR UR14, R152 ;  /* 0x00000000980e72ca */ /* 0x000fe200000e0000 */
[----:B0-----:R-:W4:Y:S01]  /*14fe0*/  LDL.64 R4, [R1+0x20] ;  /* 0x0000200001047983 */ /* 0x001f220000100a00 */
[C---:B------:R-:W-:Y:S01]  /*14ff0*/  IADD3 R152, R2.reuse, 0x206, RZ ;  /* 0x0000020602987810 */ /* 0x040fe20007ffe0ff */
[----:B------:R-:W-:Y:S01]  /*15000*/  VIADD R154, R2, 0x202 ;  /* 0x00000202029a7836 */ /* 0x000fe20000000000 */
[----:B------:R-:W-:Y:S01]  /*15010*/  R2UR UR5, R153 ;  /* 0x00000000990572ca */ /* 0x000fe200000e0000 */
[-C--:B------:R-:W-:Y:S01]  /*15020*/  FMUL.FTZ R24, R24, R3.reuse ;  /* 0x0000000318187220 */ /* 0x080fe20000410000 */
[----:B------:R-:W-:Y:S01]  /*15030*/  R2UR UR26, R152 ;  /* 0x00000000981a72ca */ /* 0x000fe200000e0000 */
[----:B------:R-:W-:Y:S01]  /*15040*/  VIADD R152, R2, 0x404 ;  /* 0x0000040402987836 */ /* 0x000fe20000000000 */
[----:B------:R-:W-:Y:S01]  /*15050*/  R2UR UR22, R156 ;  /* 0x000000009c1672ca */ /* 0x000fe200000e0000 */
[----:B------:R-:W-:Y:S01]  /*15060*/  VIADD R156, R2, 0x400 ;  /* 0x00000400029c7836 */ /* 0x000fe20000000000 */
[----:B------:R-:W-:Y:S01]  /*15070*/  R2UR UR18, R154 ;  /* 0x000000009a1272ca */ /* 0x000fe200000e0000 */
[----:B------:R-:W-:Y:S01]  /*15080*/  VIADD R154, R2, 0x402 ;  /* 0x00000402029a7836 */ /* 0x000fe20000000000 */
[----:B------:R-:W-:Y:S01]  /*15090*/  R2UR UR38, R152 ;  /* 0x00000000982672ca */ /* 0x000fe200000e0000 */
[----:B------:R-:W-:Y:S01]  /*150a0*/  VIADD R152, R2, 0x600 ;  /* 0x0000060002987836 */ /* 0x000fe20000000000 */
[----:B------:R-:W-:Y:S01]  /*150b0*/  R2UR UR30, R156 ;  /* 0x000000009c1e72ca */ /* 0x000fe200000e0000 */
[-C--:B------:R-:W-:Y:S01]  /*150c0*/  FMUL.FTZ R25, R25, R3.reuse ;  /* 0x0000000319197220 */ /* 0x080fe20000410000 */
[----:B------:R-:W-:Y:S01]  /*150d0*/  IADD3 R156, R2, 0x406, RZ ;  /* 0x00000406029c7810 */ /* 0x000fe20007ffe0ff */
[-C--:B------:R-:W-:Y:S01]  /*150e0*/  FMUL.FTZ R28, R28, R3.reuse ;  /* 0x000000031c1c7220 */ /* 0x080fe20000410000 */
[----:B------:R-:W-:Y:S01]  /*150f0*/  MOV R229, UR11 ;  /* 0x0000000b00e57c02 */ /* 0x000fe20008000f00 */
[----:B------:R-:W-:Y:S01]  /*15100*/  UMOV UR11, UR5 ;  /* 0x00000005000b7c82 */ /* 0x000fe20008000000 */
[----:B------:R-:W-:Y:S01]  /*15110*/  MOV R227, UR10 ;  /* 0x0000000a00e37c02 */ /* 0x000fe20008000f00 */
[----:B------:R-:W-:Y:S01]  /*15120*/  UMOV UR10, UR4 ;  /* 0x00000004000a7c82 */ /* 0x000fe20008000000 */
        /* <DEDUP_REMOVED lines=10> */
[----:B------:R-:W-:Y:S01]  /*151d0*/  R2UR UR5, R7 ;  /* 0x00000000070572ca */ /* 0x000fe200000e0000 */
[-C--:B------:R-:W-:Y:S01]  /*151e0*/  FMUL.FTZ R33, R33, R3.reuse ;  /* 0x0000000321217220 */ /* 0x080fe20000410000 */
[C---:B------:R-:W-:Y:S01]  /*151f0*/  R2UR UR9, R153.reuse ;  /* 0x00000000990972ca */ /* 0x040fe200000e0000 */
[-C--:B------:R-:W-:Y:S01]  /*15200*/  FMUL.FTZ R36, R36, R3.reuse ;  /* 0x0000000324247220 */ /* 0x080fe20000410000 */
[----:B------:R-:W-:Y:S01]  /*15210*/  R2UR UR15, R153 ;  /* 0x00000000990f72ca */ /* 0x000fe200000e0000 */
        /* <DEDUP_REMOVED lines=29> */
[----:B------:R-:W-:Y:S01]  /*153f0*/  WARPGROUP.ARRIVE ;  /* 0x00000000000079c5 */ /* 0x000fe20000000000 */
[-C--:B------:R-:W-:Y:S01]  /*15400*/  FMUL.FTZ R68, R68, R3.reuse ;  /* 0x0000000344447220 */ /* 0x080fe20000410000 */
[-C--:B------:R-:W-:Y:S01]  /*15410*/  FMUL.FTZ R69, R69, R3.reuse ;  /* 0x0000000345457220 */ /* 0x080fe20000410000 */
[-C--:B------:R-:W-:Y:S01]  /*15420*/  FMUL.FTZ R72, R72, R3.reuse ;  /* 0x0000000348487220 */ /* 0x080fe20000410000 */
[-C--:B------:R-:W-:Y:S01]  /*15430*/  FMUL.FTZ R73, R73, R3.reuse ;  /* 0x0000000349497220 */ /* 0x080fe20000410000 */
[-C--:B------:R-:W-:Y:S01]  /*15440*/  FMUL.FTZ R76, R76, R3.reuse ;  /* 0x000000034c4c7220 */ /* 0x080fe20000410000 */
[----:B------:R-:W-:Y:S01]  /*15450*/  HGMMA.64x64x16.F32 R152, gdesc[UR4], RZ, !UPT, gsb0 ;  /* 0x00e00000049879f0 */ /* 0x000fe2000c0008ff */
[----:B------:R-:W-:Y:S01]  /*15460*/  UMOV UR6, UR8 ;  /* 0x0000000800067c82 */ /* 0x000fe20008000000 */
[----:B------:R-:W-:Y:S01]  /*15470*/  UMOV UR7, UR9 ;  /* 0x0000000900077c82 */ /* 0x000fe20008000000 */
        /* <DEDUP_REMOVED lines=36> */
[----:B------:R-:W-:-:S02]  /*156c0*/  FMUL.FTZ R149, R149, R3 ;  /* 0x0000000395957220 */ /* 0x000fc40000410000 */
[----:B------:R-:W4:Y:S01]  /*156d0*/  LDL.64 R2, [R1+0x18] ;  /* 0x0000180001027983 */ /* 0x000f220000100a00 */
        /* <DEDUP_REMOVED lines=66> */
[----:B--2---:R-:W-:-:S02]  /*15b00*/  R2UR UR8, R18 ;  /* 0x00000000120872ca */ /* 0x004fc400000e0000 */
[----:B------:R-:W-:Y:S02]  /*15b10*/  R2UR UR9, R19 ;  /* 0x00000000130972ca */ /* 0x000fe400000e0000 */
[----:B------:R-:W-:Y:S01]  /*15b20*/  R2UR UR20, R216 ;  /* 0x00000000d81472ca */ /* 0x000fe200000e0000 */
[----:B------:R0:W5:Y:S10]  /*15b30*/  LDL.LU.64 R18, [R1+0xd0] ;  /* 0x0000d00001127983 */ /* 0x0001740000300a00 */
[----:B------:R-:W-:Y:S01]  /*15b40*/  HGMMA.64x64x16.F32 R152, gdesc[UR8], R152, gsb0 ;  /* 0x00e00000089879f0 */ /* 0x000fe20008000898 */
[----:B---3--:R-:W-:-:S02]  /*15b50*/  R2UR UR4, R16 ;  /* 0x00000000100472ca */ /* 0x008fc400000e0000 */
[----:B------:R-:W-:Y:S02]  /*15b60*/  R2UR UR5, R17 ;  /* 0x00000000110572ca */ /* 0x000fe400000e0000 */
[----:B------:R-:W-:Y:S01]  /*15b70*/  R2UR UR11, R229 ;  /* 0x00000000e50b72ca */ /* 0x000fe200000e0000 */
[----:B------:R0:W5:Y:S01]  /*15b80*/  LDL.LU.64 R16, [R1+0xc8] ;  /* 0x0000c80001107983 */ /* 0x0001620000300a00 */
[----:B------:R-:W-:Y:S01]  /*15b90*/  R2UR UR10, R227 ;  /* 0x00000000e30a72ca */ /* 0x000fe200000e0000 */
[----:B------:R-:W-:Y:S02]  /*15ba0*/  WARPGROUP.DEPBAR.LE gsb0, 0x0 ;  /* 0x00008000000079c5 */ /* 0x000fe40000010000 */
[----:B------:R-:W-:-:S06]  /*15bb0*/  WARPGROUP.ARRIVE ;  /* 0x00000000000079c5 */ /* 0x000fcc0000000000 */
[----:B------:R-:W-:Y:S01]  /*15bc0*/  HGMMA.64x64x16.F32 R152, gdesc[UR4], R152, gsb0 ;  /* 0x00e00000049879f0 */ /* 0x000fe20008000898 */
[----:B----4-:R-:W-:Y:S02]  /*15bd0*/  R2UR UR8, R8 ;  /* 0x00000000080872ca */ /* 0x010fe400000e0000 */
[----:B------:R-:W-:Y:S02]  /*15be0*/  R2UR UR9, R9 ;  /* 0x00000000090972ca */ /* 0x000fe400000e0000 */
[----:B------:R-:W-:Y:S01]  /*15bf0*/  R2UR UR12, R4 ;  /* 0x00000000040c72ca */ /* 0x000fe200000e0000 */
[----:B------:R0:W5:Y:S01]  /*15c00*/  LDL.LU.64 R8, [R1+0xc0] ;  /* 0x0000c00001087983 */ /* 0x0001620000300a00 */
[----:B------:R-:W-:Y:S02]  /*15c10*/  WARPGROUP.DEPBAR.LE gsb0, 0x0 ;  /* 0x00008000000079c5 */ /* 0x000fe40000010000 */
[----:B------:R-:W-:-:S07]  /*15c20*/  WARPGROUP.ARRIVE ;  /* 0x00000000000079c5 */ /* 0x000fce0000000000 */
[----:B------:R-:W-:Y:S01]  /*15c30*/  HGMMA.64x64x16.F32 R152, gdesc[UR8], R152, gsb0 ;  /* 0x00e00000089879f0 */ /* 0x000fe20008000898 */
[----:B------:R-:W-:Y:S02]  /*15c40*/  R2UR UR13, R5 ;  /* 0x00000000050d72ca */ /* 0x000fe400000e0000 */
[----:B------:R-:W-:Y:S01]  /*15c50*/  R2UR UR16, R2 ;  /* 0x00000000021072ca */ /* 0x000fe200000e0000 */
[----:B------:R0:W5:Y:S01]  /*15c60*/  LDL.LU.64 R4, [R1+0xb8] ;  /* 0x0000b80001047983 */ /* 0x0001620000300a00 */
[----:B------:R-:W-:Y:S02]  /*15c70*/  WARPGROUP.DEPBAR.LE gsb0, 0x0 ;  /* 0x00008000000079c5 */ /* 0x000fe40000010000 */
[----:B------:R-:W-:-:S07]  /*15c80*/  WARPGROUP.ARRIVE ;  /* 0x00000000000079c5 */ /* 0x000fce0000000000 */
[----:B------:R-:W-:Y:S01]  /*15c90*/  HGMMA.64x64x16.F32 R152, gdesc[UR12], R152, gsb0 ;  /* 0x00e000000c9879f0 */ /* 0x000fe20008000898 */
[----:B------:R-:W-:Y:S02]  /*15ca0*/  R2UR UR17, R3 ;  /* 0x00000000031172ca */ /* 0x000fe400000e0000 */
[----:B------:R-:W-:Y:S02]  /*15cb0*/  WARPGROUP.DEPBAR.LE gsb0, 0x0 ;  /* 0x00008000000079c5 */ /* 0x000fe40000010000 */
[----:B------:R-:W-:-:S09]  /*15cc0*/  WARPGROUP.ARRIVE ;  /* 0x00000000000079c5 */ /* 0x000fd20000000000 */
[----:B------:R-:W-:Y:S01]  /*15cd0*/  HGMMA.64x64x16.F32 R152, gdesc[UR16], R152, gsb0 ;  /* 0x00e00000109879f0 */ /* 0x000fe20008000898 */
[----:B------:R-:W-:Y:S02]  /*15ce0*/  R2UR UR21, R217 ;  /* 0x00000000d91572ca */ /* 0x000fe400000e0000 */
[----:B------:R-:W-:Y:S02]  /*15cf0*/  WARPGROUP.DEPBAR.LE gsb0, 0x0 ;  /* 0x00008000000079c5 */ /* 0x000fe40000010000 */
[----:B------:R-:W-:-:S09]  /*15d00*/  WARPGROUP.ARRIVE ;  /* 0x00000000000079c5 */ /* 0x000fd20000000000 */
[----:B------:R-:W-:Y:S01]  /*15d10*/  HGMMA.64x64x16.F32 R152, gdesc[UR20], R152, gsb0 ;  /* 0x00e00000149879f0 */ /* 0x000fe20008000898 */
[----:B------:R-:W-:Y:S02]  /*15d20*/  R2UR UR24, R214 ;  /* 0x00000000d61872ca */ /* 0x000fe400000e0000 */
[----:B------:R-:W-:Y:S01]  /*15d30*/  R2UR UR25, R215 ;  /* 0x00000000d71972ca */ /* 0x000fe200000e0000 */
[----:B------:R-:W-:Y:S02]  /*15d40*/  WARPGROUP.DEPBAR.LE gsb0, 0x0 ;  /* 0x00008000000079c5 */ /* 0x000fe40000010000 */
[----:B------:R-:W-:-:S10]  /*15d50*/  WARPGROUP.ARRIVE ;  /* 0x00000000000079c5 */ /* 0x000fd40000000000 */
        /* <DEDUP_REMOVED lines=44> */
.L_x_1776:
[----:B------:R-:W-:Y:S02]  /*16020*/  SHF.L.U32 R0, R218, 0x1f, RZ ;  /* 0x0000001fda007819 */ /* 0x000fe400000006ff */
[----:B-----5:R-:W-:-:S04]  /*16030*/  LEA R218, R204, R18, 0x3 ;  /* 0x00000012ccda7211 */ /* 0x020fc800078e18ff */
[----:B------:R0:W1:Y:S01]  /*16040*/  SYNCS.PHASECHK.TRANS64.TRYWAIT P1, [R218+URZ+0x30850], R0 ;  /* 0x03085000da0075a7 */ /* 0x000062000802017f */
[----:B------:R-:W-:Y:S05]  /*16050*/  @!P0 BRA `(.L_x_1777) ;  /* 0x0000000000048947 */ /* 0x000fea0003800000 */
[----:B------:R-:W-:Y:S01]  /*16060*/  BPT.TRAP 0x1 ;  /* 0x000000040000795c */ /* 0x000fe20000300000 */
.L_x_1777:
[----:B------:R-:W-:Y:S04]  /*16070*/  BSSY B2, `(.L_x_1778) ;  /* 0x0000004000027945 */ /* 0x000fe80003800000 */
[----:B-1----:R-:W-:Y:S05]  /*16080*/  @P1 BRA `(.L_x_1779) ;  /* 0x0000000000081947 */ /* 0x002fea0003800000 */
[----:B------:R-:W1:Y:S02]  /*16090*/  SYNCS.PHASECHK.TRANS64.TRYWAIT P1, [R218+URZ+0x30850], R0 ;  /* 0x03085000da0075a7 */ /* 0x000e64000802017f */
[----:B-1----:R-:W-:Y:S05]  /*160a0*/  @!P1 BRA `(.L_x_1780) ;  /* 0x0000014000789947 */ /* 0x002fea0003800000 */
.L_x_1779:
[----:B------:R-:W-:Y:S05]  /*160b0*/  BSYNC B2 ;  /* 0x0000000000027941 */ /* 0x000fea0003800000 */
.L_x_1778:
[----:B01----:R-:W-:Y:S01]  /*160c0*/  VIADD R0, R18, 0x400 ;  /* 0x0000040012007836 */ /* 0x003fe20000000000 */
[----:B------:R-:W-:Y:S01]  /*160d0*/  WARPGROUP.ARRIVE ;  /* 0x00000000000079c5 */ /* 0x000fe20000000000 */
[----:B------:R-:W-:-:S03]  /*160e0*/  IMAD.MOV.U32 R3, RZ, RZ, 0x40000040 ;  /* 0x40000040ff037424 */ /* 0x000fc600078e00ff */
[----:B------:R-:W-:Y:S02]  /*160f0*/  SHF.R.U32.HI R0, RZ, 0x4, R0 ;  /* 0x00000004ff007819 */ /* 0x000fe40000011600 */
[----:B------:R-:W-:Y:S01]  /*16100*/  R2UR UR7, R3 ;  /* 0x00000000030772ca */ /* 0x000fe200000e0000 */
[----:B------:R-:W-:Y:S01]  /*16110*/  IMAD.MOV.U32 R3, RZ, RZ, 0x40000040 ;  /* 0x40000040ff037424 */ /* 0x000fe200078e00ff */
[----:B------:R-:W-:-:S04]  /*16120*/  LOP3.LUT R0, R0, 0x3fff, RZ, 0xc0, !PT ;  /* 0x00003fff00007812 */ /* 0x000fc800078ec0ff */
[----:B------:R-:W-:-:S05]  /*16130*/  LOP3.LUT R0, R0, 0x2000000, RZ, 0xfc, !PT ;  /* 0x0200000000007812 */ /* 0x000fca00078efcff */
[----:B------:R-:W-:-:S05]  /*16140*/  IMAD R2, R204, 0x800, R0 ;  /* 0x00000800cc027824 */ /* 0x000fca00078e0200 */
[----:B------:R-:W-:-:S13]  /*16150*/  R2UR UR6, R2 ;  /* 0x00000000020672ca */ /* 0x000fda00000e0000 */
[----:B------:R-:W-:Y:S03]  /*16160*/  HGMMA.64x256x16.F32 R24, R196, gdesc[UR4].tnspB, R24, gsb0 ;  /* 0x43e00004c4187df0 */ /* 0x000fe60008000818 */
[----:B------:R-:W-:Y:S02]  /*16170*/  WARPGROUP.DEPBAR.LE gsb0, 0x0 ;  /* 0x00008000000079c5 */ /* 0x000fe40000010000 */
[----:B------:R-:W-:Y:S01]  /*16180*/  VIADD R196, R2, 0x80 ;  /* 0x0000008002c47836 */ /* 0x000fe20000000000 */
[----:B------:R-:W-:Y:S01]  /*16190*/  MOV R197, 0x40000040 ;  /* 0x4000004000c57802 */ /* 0x000fe20000000f00 */
[----:B------:R-:W-:-:S03]  /*161a0*/  WARPGROUP.ARRIVE ;  /* 0x00000000000079c5 */ /* 0x000fc60000000000 */
[----:B------:R-:W-:Y:S02]  /*161b0*/  R2UR UR6, R196 ;  /* 0x00000000c40672ca */ /* 0x000fe400000e0000 */
[----:B------:R-:W-:-:S15]  /*161c0*/  R2UR UR7, R197 ;  /* 0x00000000c50772ca */ /* 0x000fde00000e0000 */
[----:B------:R-:W-:-:S01]  /*161d0*/  NOP ;  /* 0x0000000000007918 */ /* 0x000fc20000000000 */
[----:B------:R-:W-:Y:S03]  /*161e0*/  HGMMA.64x256x16.F32 R24, R192, gdesc[UR4].tnspB, R24, gsb0 ;  /* 0x43e00004c0187df0 */ /* 0x000fe60008000818 */
[----:B------:R-:W-:Y:S02]  /*161f0*/  WARPGROUP.DEPBAR.LE gsb0, 0x0 ;  /* 0x00008000000079c5 */ /* 0x000fe40000010000 */
[C---:B------:R-:W-:Y:S01]  /*16200*/  VIADD R192, R2.reuse, 0x100 ;  /* 0x0000010002c07836 */ /* 0x040fe20000000000 */
[----:B------:R-:W-:Y:S01]  /*16210*/  WARPGROUP.ARRIVE ;  /* 0x00000000000079c5 */ /* 0x000fe20000000000 */
[----:B------:R-:W-:Y:S02]  /*16220*/  IMAD.MOV.U32 R193, RZ, RZ, 0x40000040 ;  /* 0x40000040ffc17424 */ /* 0x000fe400078e00ff */
[----:B------:R-:W-:Y:S01]  /*16230*/  VIADD R2, R2, 0x180 ;  /* 0x0000018002027836 */ /* 0x000fe20000000000 */
[----:B------:R-:W-:-:S02]  /*16240*/  R2UR UR6, R192 ;  /* 0x00000000c00672ca */ /* 0x000fc400000e0000 */
[----:B------:R-:W-:-:S15]  /*16250*/  R2UR UR7, R193 ;  /* 0x00000000c10772ca */ /* 0x000fde00000e0000 */
[----:B------:R-:W-:-:S01]  /*16260*/  NOP ;  /* 0x0000000000007918 */ /* 0x000fc20000000000 */
        /* <DEDUP_REMOVED lines=10> */
.L_x_1781:
[----:B------:R-:W2:Y:S01]  /*16310*/  LDL R184, [R1+0x4c] ;  /* 0x00004c0001b87983 */ /* 0x000ea20000100800 */
[----:B------:R-:W0:Y:S03]  /*16320*/  LDC R0, c[0x0][0x448] ;  /* 0x00011200ff007b82 */ /* 0x000e260000000800 */
[----:B------:R-:W2:Y:S04]  /*16330*/  LDL R3, [R1+0x64] ;  /* 0x0000640001037983 */ /* 0x000ea80000100800 */
[----:B------:R-:W3:Y:S04]  /*16340*/  LDL R191, [R1+0x4] ;  /* 0x0000040001bf7983 */ /* 0x000ee80000100800 */
[----:B------:R-:W4:Y:S01]  /*16350*/  LDL R192, [R1+0x8] ;  /* 0x0000080001c07983 */ /* 0x000f220000100800 */
[----:B------:R-:W-:Y:S01]  /*16360*/  VIADD R223, R223, 0x30840 ;  /* 0x00030840dfdf7836 */ /* 0x000fe20000000000 */
[----:B------:R-:W-:Y:S01]  /*16370*/  ULDC UR4, c[0x0][0x9dc] ;  /* 0x0002770000047ab9 */ /* 0x000fe20000000800 */
[----:B0-----:R-:W-:-:S13]  /*16380*/  ISETP.NE.AND P1, PT, R0, 0x1, PT ;  /* 0x000000010000780c */ /* 0x001fda0003f25270 */
[----:B------:R-:W0:Y:S08]  /*16390*/  @P1 LDC R2, c[0x0][0x44c] ;  /* 0x00011300ff021b82 */ /* 0x000e300000000800 */
[----:B------:R-:W1:Y:S01]  /*163a0*/  @P1 LDC R0, c[0x0][0x450] ;  /* 0x00011400ff001b82 */ /* 0x000e620000000800 */
[----:B------:R-:W-:Y:S02]  /*163b0*/  LOP3.LUT P5, RZ, R22, 0x20, RZ, 0xc0, !PT ;  /* 0x0000002016ff7812 */ /* 0x000fe400078ac0ff */
[----:B--2---:R-:W-:-:S05]  /*163c0*/  IADD3 R188, R3, R184, RZ ;  /* 0x000000b803bc7210 */ /* 0x004fca0007ffe0ff */
[----:B0-----:R-:W-:-:S05]  /*163d0*/  @P1 IMAD.HI.U32 R2, R188, R2, RZ ;  /* 0x00000002bc021227 */ /* 0x001fca00078e00ff */
[----:B-1----:R-:W-:Y:S01]  /*163e0*/  @P1 SHF.R.U32.HI R188, RZ, R0, R2 ;  /* 0x00000000ffbc1219 */ /* 0x002fe20000011602 */
[----:B------:R-:W-:Y:S01]  /*163f0*/  IMAD.SHL.U32 R0, R8, 0x40, RZ ;  /* 0x0000004008007824 */ /* 0x000fe200078e00ff */
[----:B---3--:R-:W-:-:S03]  /*16400*/  PRMT R223, R191, 0x654, R223 ;  /* 0x00000654bfdf7816 */ /* 0x008fc600000000df */
[----:B------:R-:W0:Y:S01]  /*16410*/  SHFL.IDX PT, R189, R188, RZ, 0x1c1f ;  /* 0x001c1fffbcbd7589 */ /* 0x000e2200000e0000 */
[----:B------:R-:W-:Y:S01]  /*16420*/  IADD3 R186, -R0, 0x1, RZ ;  /* 0x0000000100ba7810 */ /* 0x000fe20007ffe1ff */
[----:B------:R1:W-:Y:S04]  /*16430*/  SYNCS.ARRIVE.TRANS64.RED.A1T0 RZ, [R223+URZ], RZ ;  /* 0x000000ffdfff79a7 */ /* 0x0003e8000810043f */
[----:B----4-:R-:W-:Y:S02]  /*16440*/  IMAD R186, R192, -0x2, R186 ;  /* 0xfffffffec0ba7824 */ /* 0x010fe400078e02ba */
[----:B-1----:R-:W-:-:S03]  /*16450*/  IMAD.U32 R223, RZ, RZ, UR4 ;  /* 0x00000004ffdf7e24 */ /* 0x002fc6000f8e00ff */
[----:B------:R-:W-:Y:S01]  /*16460*/  IADD3 R186, -R219, R186, R220 ;  /* 0x000000badbba7210 */ /* 0x000fe20007ffe1dc */
[----:B------:R-:W-:Y:S01]  /*16470*/  ULDC UR4, c[0x0][0x9e0] ;  /* 0x0002780000047ab9 */ /* 0x000fe20000000800 */
[----:B------:R-:W-:-:S05]  /*16480*/  LOP3.LUT R187, RZ, R223, RZ, 0x33, !PT ;  /* 0x000000dfffbb7212 */ /* 0x000fca00078e33ff */
[----:B------:R-:W-:Y:S01]  /*16490*/  IMAD.IADD R187, R187, 0x1, R186 ;  /* 0x00000001bbbb7824 */ /* 0x000fe200078e02ba */
[----:B------:R-:W-:-:S03]  /*164a0*/  IADD3 R186, R186, UR4, RZ ;  /* 0x00000004baba7c10 */ /* 0x000fc6000fffe0ff */
[--C-:B0-----:R-:W-:Y:S02]  /*164b0*/  IMAD.IADD R184, R187, 0x1, R189.reuse ;  /* 0x00000001bbb87824 */ /* 0x101fe400078e02bd */
[----:B------:R-:W-:Y:S01]  /*164c0*/  IMAD.IADD R185, R186, 0x1, R189 ;  /* 0x00000001bab97824 */ /* 0x000fe200078e02bd */
[----:B------:R-:W-:Y:S06]  /*164d0*/  @!P5 BRA `(.L_x_1782) ;  /* 0x000000000060d947 */ /* 0x000fec0003800000 */
[----:B------:R-:W-:Y:S01]  /*164e0*/  IADD3 R189, -R219, R220, R189 ;  /* 0x000000dcdbbd7210 */ /* 0x000fe20007ffe1bd */
[----:B------:R-:W-:Y:S03]  /*164f0*/  BSSY B2, `(.L_x_1783) ;  /* 0x0000012000027945 */ /* 0x000fe60003800000 */
        /* <DEDUP_REMOVED lines=11> */
.L_x_1784:
[----:B------:R-:W-:Y:S02]  /*165b0*/  ULDC UR4, c[0x0][0x9e4] ;  /* 0x0002790000047ab9 */ /* 0x000fe40000000800 */
[----:B------:R-:W-:-:S05]  /*165c0*/  IMAD.U32 R190, RZ, RZ, UR4 ;  /* 0x00000004ffbe7e24 */ /* 0x000fca000f8e00ff */
[----:B------:R-:W-:-:S13]  /*165d0*/  ISETP.NE.AND P1, PT, R190, 0x1, PT ;  /* 0x00000001be00780c */ /* 0x000fda0003f25270 */
[----:B------:R-:W0:Y:S02]  /*165e0*/  @P1 LDC.64 R2, c[0x0][0x9e8] ;  /* 0x00027a00ff021b82 */ /* 0x000e240000000a00 */
[----:B0-----:R-:W-:-:S05]  /*165f0*/  @P1 IMAD.HI.U32 R2, R189, R2, RZ ;  /* 0x00000002bd021227 */ /* 0x001fca00078e00ff */
[----:B------:R-:W-:-:S07]  /*16600*/  @P1 SHF.R.U32.HI R189, RZ, R3, R2 ;  /* 0x00000003ffbd1219 */ /* 0x000fce0000011602 */
.L_x_1785:
[----:B------:R-:W-:Y:S05]  /*16610*/  BSYNC B2 ;  /* 0x0000000000027941 */ /* 0x000fea0003800000 */
.L_x_1783:
[----:B------:R-:W-:-:S04]  /*16620*/  IMAD R189, R189, R190, -R0 ;  /* 0x000000bebdbd7224 */ /* 0x000fc800078e0a00 */
[----:B------:R-:W-:-:S05]  /*16630*/  IMAD R189, R192, -0x2, R189 ;  /* 0xfffffffec0bd7824 */ /* 0x000fca00078e02bd */
[----:B------:R-:W-:Y:S02]  /*16640*/  VIMNMX R184, R184, R189, !PT ;  /* 0x000000bdb8b87248 */ /* 0x000fe40007fe0100 */
[----:B------:R-:W-:-:S07]  /*16650*/  VIADDMNMX R185, R189, R190, R185, PT ;  /* 0x000000bebdb97246 */ /* 0x000fce00038001b9 */
.L_x_1782:
[----:B------:R-:W-:Y:S01]  /*16660*/  ISETP.GT.AND P1, PT, R8, -0x1, PT ;  /* 0xffffffff0800780c */ /* 0x000fe20003f24270 */
[----:B------:R-:W0:Y:S03]  /*16670*/  SHFL.IDX PT, R188, R188, 0x1, 0x1c1f ;  /* 0x003c1f00bcbc7f89 */ /* 0x000e2600000e0000 */
[C---:B------:R-:W-:Y:S02]  /*16680*/  ISETP.GT.AND P2, PT, R184.reuse, RZ, P1 ;  /* 0x000000ffb800720c */ /* 0x040fe40000f44270 */
[C---:B------:R-:W-:Y:S02]  /*16690*/  ISETP.GT.AND P4, PT, R184.reuse, 0x1, P1 ;  /* 0x00000001b800780c */ /* 0x040fe40000f84270 */
[----:B------:R-:W-:Y:S02]  /*166a0*/  ISETP.LT.OR P3, PT, R185, 0x1, P2 ;  /* 0x00000001b900780c */ /* 0x000fe40001761670 */
[----:B------:R-:W-:-:S02]  /*166b0*/  ISETP.GT.AND P2, PT, R184, 0x8, P1 ;  /* 0x00000008b800780c */ /* 0x000fc40000f44270 */
[----:B------:R-:W-:Y:S02]  /*166c0*/  FSEL R152, R152, -INF , !P3 ;  /* 0xff80000098987808 */ /* 0x000fe40005800000 */
[----:B------:R-:W-:Y:S02]  /*166d0*/  ISETP.GT.AND P3, PT, R184, 0x9, P1 ;  /* 0x00000009b800780c */ /* 0x000fe40000f64270 */
[C---:B------:R-:W-:Y:S02]  /*166e0*/  ISETP.LT.OR P4, PT, R185.reuse, 0x2, P4 ;  /* 0x00000002b900780c */ /* 0x040fe40002781670 */
[C---:B------:R-:W-:Y:S02]  /*166f0*/  ISETP.LT.OR P2, PT, R185.reuse, 0x9, P2 ;  /* 0x00000009b900780c */ /* 0x040fe40001741670 */
[----:B------:R-:W-:Y:S02]  /*16700*/  ISETP.LT.OR P3, PT, R185, 0xa, P3 ;  /* 0x0000000ab900780c */ /* 0x000fe40001f61670 */
[----:B------:R-:W-:-:S02]  /*16710*/  FSEL R153, R153, -INF , !P4 ;  /* 0xff80000099997808 */ /* 0x000fc40006000000 */
[----:B------:R-:W-:Y:S01]  /*16720*/  FSEL R156, R156, -INF , !P2 ;  /* 0xff8000009c9c7808 */ /* 0x000fe20005000000 */
[----:B0-----:R-:W-:Y:S01]  /*16730*/  IMAD.IADD R187, R187, 0x1, R188 ;  /* 0x00000001bbbb7824 */ /* 0x001fe200078e02bc */
[----:B------:R-:W-:Y:S02]  /*16740*/  FSEL R157, R157, -INF , !P3 ;  /* 0xff8000009d9d7808 */ /* 0x000fe40005800000 */
[C---:B------:R-:W-:Y:S02]  /*16750*/  ISETP.GT.AND P4, PT, R184.reuse, 0x10, P1 ;  /* 0x00000010b800780c */ /* 0x040fe40000f84270 */
[C---:B------:R-:W-:Y:S02]  /*16760*/  ISETP.GT.AND P2, PT, R184.reuse, 0x11, P1 ;  /* 0x00000011b800780c */ /* 0x040fe40000f44270 */
[----:B------:R-:W-:Y:S02]  /*16770*/  ISETP.GT.AND P3, PT, R184, 0x18, P1 ;  /* 0x00000018b800780c */ /* 0x000fe40000f64270 */
[----:B------:R-:W-:-:S02]  /*16780*/  ISETP.LT.OR P4, PT, R185, 0x11, P4 ;  /* 0x00000011b900780c */ /* 0x000fc40002781670 */
[C---:B------:R-:W-:Y:S02]  /*16790*/  ISETP.LT.OR P2, PT, R185.reuse, 0x12, P2 ;  /* 0x00000012b900780c */ /* 0x040fe40001741670 */
[----:B------:R-:W-:Y:S02]  /*167a0*/  ISETP.LT.OR P3, PT, R185, 0x19, P3 ;  /* 0x00000019b900780c */ /* 0x000fe40001f61670 */
[----:B------:R-:W-:Y:S02]  /*167b0*/  FSEL R160, R160, -INF , !P4 ;  /* 0xff800000a0a07808 */ /* 0x000fe40006000000 */
[----:B------:R-:W-:Y:S02]  /*167c0*/  FSEL R161, R161, -INF , !P2 ;  /* 0xff800000a1a17808 */ /* 0x000fe40005000000 */
[----:B------:R-:W-:Y:S02]  /*167d0*/  FSEL R164, R164, -INF , !P3 ;  /* 0xff800000a4a47808 */ /* 0x000fe40005800000 */
[----:B------:R-:W-:-:S02]  /*167e0*/  ISETP.GT.AND P4, PT, R184, 0x19, P1 ;  /* 0x00000019b800780c */ /* 0x000fc40000f84270 */
[C---:B------:R-:W-:Y:S02]  /*167f0*/  ISETP.GT.AND P2, PT, R184.reuse, 0x20, P1 ;  /* 0x00000020b800780c */ /* 0x040fe40000f44270 */
[----:B------:R-:W-:Y:S02]  /*16800*/  ISETP.GT.AND P3, PT, R184, 0x21, P1 ;  /* 0x00000021b800780c */ /* 0x000fe40000f64270 */
[C---:B------:R-:W-:Y:S02]  /*16810*/  ISETP.LT.OR P4, PT, R185.reuse, 0x1a, P4 ;  /* 0x0000001ab900780c */ /* 0x040fe40002781670 */
[C---:B------:R-:W-:Y:S02]  /*16820*/  ISETP.LT.OR P2, PT, R185.reuse, 0x21, P2 ;  /* 0x00000021b900780c */ /* 0x040fe40001741670 */
[----:B------:R-:W-:Y:S02]  /*16830*/  ISETP.LT.OR P3, PT, R185, 0x22, P3 ;  /* 0x00000022b900780c */ /* 0x000fe40001f61670 */
[----:B------:R-:W-:-:S02]  /*16840*/  FSEL R165, R165, -INF , !P4 ;  /* 0xff800000a5a57808 */ /* 0x000fc40006000000 */
[----:B------:R-:W-:Y:S02]  /*16850*/  FSEL R168, R168, -INF , !P2 ;  /* 0xff800000a8a87808 */ /* 0x000fe40005000000 */
        /* <DEDUP_REMOVED lines=16> */
[----:B------:R-:W-:-:S02]  /*16960*/  IADD3 R186, R186, R188, RZ ;  /* 0x000000bcbaba7210 */ /* 0x000fc40007ffe0ff */
[----:B------:R-:W-:Y:S02]  /*16970*/  FSEL R177, R177, -INF , !P4 ;  /* 0xff800000b1b17808 */ /* 0x000fe40006000000 */
[----:B------:R-:W-:Y:S02]  /*16980*/  FSEL R180, R180, -INF , !P2 ;  /* 0xff800000b4b47808 */ /* 0x000fe40005000000 */
[----:B------:R-:W-:Y:S01]  /*16990*/  FSEL R181, R181, -INF , !P3 ;  /* 0xff800000b5b57808 */ /* 0x000fe20005800000 */
        /* <DEDUP_REMOVED lines=14> */
.L_x_1788:
[----:B------:R-:W-:Y:S02]  /*16a80*/  ULDC UR4, c[0x0][0x9e4] ;  /* 0x0002790000047ab9 */ /* 0x000fe40000000800 */
[----:B------:R-:W-:-:S05]  /*16a90*/  IMAD.U32 R184, RZ, RZ, UR4 ;  /* 0x00000004ffb87e24 */ /* 0x000fca000f8e00ff */
[----:B------:R-:W-:-:S13]  /*16aa0*/  ISETP.NE.AND P2, PT, R184, 0x1, PT ;  /* 0x00000001b800780c */ /* 0x000fda0003f45270 */
[----:B------:R-:W0:Y:S02]  /*16ab0*/  @P2 LDC.64 R2, c[0x0][0x9e8] ;  /* 0x00027a00ff022b82 */ /* 0x000e240000000a00 */
[----:B0-----:R-:W-:-:S05]  /*16ac0*/  @P2 IMAD.HI.U32 R2, R188, R2, RZ ;  /* 0x00000002bc022227 */ /* 0x001fca00078e00ff */
[----:B------:R-:W-:-:S07]  /*16ad0*/  @P2 SHF.R.U32.HI R188, RZ, R3, R2 ;  /* 0x00000003ffbc2219 */ /* 0x000fce0000011602 */
.L_x_1789:
[----:B------:R-:W-:Y:S05]  /*16ae0*/  BSYNC B2 ;  /* 0x0000000000027941 */ /* 0x000fea0003800000 */
.L_x_1787:
[----:B------:R-:W-:-:S04]  /*16af0*/  IMAD R0, R188, R184, -R0 ;  /* 0x000000b8bc007224 */ /* 0x000fc800078e0a00 */
[----:B------:R-:W-:-:S05]  /*16b00*/  IMAD R0, R192, -0x2, R0 ;  /* 0xfffffffec0007824 */ /* 0x000fca00078e0200 */
[----:B------:R-:W-:Y:S02]  /*16b10*/  VIMNMX R187, R187, R0, !PT ;  /* 0x00000000bbbb7248 */ /* 0x000fe40007fe0100 */
[----:B------:R-:W-:-:S07]  /*16b20*/  VIADDMNMX R186, R0, R184, R186, PT ;  /* 0x000000b800ba7246 */ /* 0x000fce00038001ba */
.L_x_1786:
[----:B------:R-:W-:Y:S01]  /*16b30*/  FMNMX.FTZ R2, R152, R5, !PT ;  /* 0x0000000598027209 */ /* 0x000fe20007810000 */
[----:B------:R-:W-:Y:S01]  /*16b40*/  ULDC UR4, c[0x0][0x988] ;  /* 0x0002620000047ab9 */ /* 0x000fe20000000800 */
[----:B------:R-:W-:Y:S02]  /*16b50*/  LOP3.LUT R22, R22, 0xffffdfff, RZ, 0xc0, !PT ;  /* 0xffffdfff16167812 */ /* 0x000fe400078ec0ff */
[----:B------:R-:W-:Y:S02]  /*16b60*/  FMNMX.FTZ R2, R153, R2, !PT ;  /* 0x0000000299027209 */ /* 0x000fe40007810000 */
[C---:B------:R-:W-:Y:S02]  /*16b70*/  ISETP.GT.AND P2, PT, R187.reuse, 0x1, P1 ;  /* 0x00000001bb00780c */ /* 0x040fe40000f44270 */
[----:B------:R-:W-:Y:S02]  /*16b80*/  FMNMX.FTZ R2, R156, R2, !PT ;  /* 0x000000029c027209 */ /* 0x000fe40007810000 */
[----:B------:R-:W-:-:S02]  /*16b90*/  ISETP.GT.AND P3, PT, R187, 0x8, P1 ;  /* 0x00000008bb00780c */ /* 0x000fc40000f64270 */
[----:B------:R-:W-:Y:S02]  /*16ba0*/  FMNMX.FTZ R2, R157, R2, !PT ;  /* 0x000000029d027209 */ /* 0x000fe40007810000 */
[----:B------:R-:W-:Y:S02]  /*16bb0*/  @P0 LOP3.LUT R22, R22, 0x2000, RZ, 0xfc, !PT ;  /* 0x0000200016160812 */ /* 0x000fe400078efcff */
[----:B------:R-:W-:Y:S02]  /*16bc0*/  FMNMX.FTZ R2, R160, R2, !PT ;  /* 0x00000002a0027209 */ /* 0x000fe40007810000 */
[----:B------:R-:W-:Y:S02]  /*16bd0*/  ISETP.GT.AND P0, PT, R187, 0x21, P1 ;  /* 0x00000021bb00780c */ /* 0x000fe40000f04270 */
[----:B------:R-:W-:Y:S02]  /*16be0*/  FMNMX.FTZ R2, R161, R2, !PT ;  /* 0x00000002a1027209 */ /* 0x000fe40007810000 */
[----:B------:R-:W-:-:S02]  /*16bf0*/  ISETP.LT.OR P2, PT, R186, 0x2, P2 ;  /* 0x00000002ba00780c */ /* 0x000fc40001741670 */
[----:B------:R-:W-:Y:S02]  /*16c00*/  FMNMX.FTZ R2, R164, R2, !PT ;  /* 0x00000002a4027209 */ /* 0x000fe40007810000 */
[----:B------:R-:W-:Y:S02]  /*16c10*/  ISETP.LT.OR P3, PT, R186, 0x9, P3 ;  /* 0x00000009ba00780c */ /* 0x000fe40001f61670 */
[----:B------:R-:W-:Y:S02]  /*16c20*/  FMNMX.FTZ R2, R165, R2, !PT ;  /* 0x00000002a5027209 */ /* 0x000fe40007810000 */
[----:B------:R-:W-:Y:S02]  /*16c30*/  FSEL R0, R155, -INF , !P2 ;  /* 0xff8000009b007808 */ /* 0x000fe40005000000 */
[----:B------:R-:W-:Y:S02]  /*16c40*/  FMNMX.FTZ R2, R168, R2, !PT ;  /* 0x00000002a8027209 */ /* 0x000fe40007810000 */
[----:B------:R-:W-:-:S02]  /*16c50*/  FSEL R158, R158, -INF , !P3 ;  /* 0xff8000009e9e7808 */ /* 0x000fc40005800000 */
[----:B------:R-:W-:Y:S02]  /*16c60*/  FMNMX.FTZ R2, R169, R2, !PT ;  /* 0x00000002a9027209 */ /* 0x000fe40007810000 */
[C---:B------:R-:W-:Y:S02]  /*16c70*/  ISETP.GT.AND P4, PT, R187.reuse, 0x9, P1 ;  /* 0x00000009bb00780c */ /* 0x040fe40000f84270 */
[----:B------:R-:W-:Y:S02]  /*16c80*/  FMNMX.FTZ R2, R172, R2, !PT ;  /* 0x00000002ac027209 */ /* 0x000fe40007810000 */
[----:B------:R-:W-:Y:S02]  /*16c90*/  ISETP.GT.AND P2, PT, R187, 0x10, P1 ;  /* 0x00000010bb00780c */ /* 0x000fe40000f44270 */
[----:B------:R-:W-:Y:S02]  /*16ca0*/  FMNMX.FTZ R2, R173, R2, !PT ;  /* 0x00000002ad027209 */ /* 0x000fe40007810000 */
[----:B------:R-:W-:-:S02]  /*16cb0*/  ISETP.GT.AND P3, PT, R187, 0x11, P1 ;  /* 0x00000011bb00780c */ /* 0x000fc40000f64270 */
[----:B------:R-:W-:Y:S02]  /*16cc0*/  FMNMX.FTZ R2, R176, R2, !PT ;  /* 0x00000002b0027209 */ /* 0x000fe40007810000 */
[----:B------:R-:W-:Y:S02]  /*16cd0*/  LOP3.LUT R22, R22, 0xffff7fff, RZ, 0xc0, !PT ;  /* 0xffff7fff16167812 */ /* 0x000fe400078ec0ff */
[----:B------:R-:W-:Y:S02]  /*16ce0*/  FMNMX.FTZ R2, R177, R2, !PT ;  /* 0x00000002b1027209 */ /* 0x000fe40007810000 */
[----:B------:R-:W-:Y:S02]  /*16cf0*/  ISETP.LT.OR P4, PT, R186, 0xa, P4 ;  /* 0x0000000aba00780c */ /* 0x000fe40002781670 */
[----:B------:R-:W-:Y:S02]  /*16d00*/  FMNMX.FTZ R2, R180, R2, !PT ;  /* 0x00000002b4027209 */ /* 0x000fe40007810000 */
[----:B------:R-:W-:-:S02]  /*16d10*/  ISETP.LT.OR P2, PT, R186, 0x11, P2 ;  /* 0x00000011ba00780c */ /* 0x000fc40001741670 */
[----:B------:R-:W-:Y:S02]  /*16d20*/  FMNMX.FTZ R2, R181, R2, !PT ;  /* 0x00000002b5027209 */ /* 0x000fe40007810000 */
[----:B------:R-:W-:Y:S02]  /*16d30*/  ISETP.LT.OR P3, PT, R186, 0x12, P3 ;  /* 0x00000012ba00780c */ /* 0x000fe40001f61670 */
[----:B------:R-:W-:Y:S01]  /*16d40*/  @P0 LOP3.LUT R22, R22, 0x8000, RZ, 0xfc, !PT ;  /* 0x0000800016160812 */ /* 0x000fe200078efcff */
[----:B------:R-:W0:Y:S01]  /*16d50*/  SHFL.BFLY PT, R3, R2, 0x2, 0x1f ;  /* 0x0c401f0002037f89 */ /* 0x000e2200000e0000 */
[----:B------:R-:W-:Y:S02]  /*16d60*/  ISETP.GT.AND P0, PT, R187, RZ, P1 ;  /* 0x000000ffbb00720c */ /* 0x000fe40000f04270 */
[----:B------:R-:W-:Y:S02]  /*16d70*/  FSEL R159, R159, -INF , !P4 ;  /* 0xff8000009f9f7808 */ /* 0x000fe40006000000 */
[----:B------:R-:W-:-:S02]  /*16d80*/  FSEL R162, R162, -INF , !P2 ;  /* 0xff800000a2a27808 */ /* 0x000fc40005000000 */
[----:B------:R-:W-:Y:S02]  /*16d90*/  FSEL R163, R163, -INF , !P3 ;  /* 0xff800000a3a37808 */ /* 0x000fe40005800000 */
[C---:B------:R-:W-:Y:S02]  /*16da0*/  ISETP.GT.AND P4, PT, R187.reuse, 0x18, P1 ;  /* 0x00000018bb00780c */ /* 0x040fe40000f84270 */
[C---:B------:R-:W-:Y:S02]  /*16db0*/  ISETP.GT.AND P2, PT, R187.reuse, 0x19, P1 ;  /* 0x00000019bb00780c */ /* 0x040fe40000f44270 */
[----:B------:R-:W-:Y:S02]  /*16dc0*/  ISETP.GT.AND P3, PT, R187, 0x20, P1 ;  /* 0x00000020bb00780c */ /* 0x000fe40000f64270 */
[C---:B------:R-:W-:Y:S02]  /*16dd0*/  ISETP.LT.OR P4, PT, R186.reuse, 0x19, P4 ;  /* 0x00000019ba00780c */ /* 0x040fe40002781670 */
[----:B------:R-:W-:-:S02]  /*16de0*/  ISETP.LT.OR P2, PT, R186, 0x1a, P2 ;  /* 0x0000001aba00780c */ /* 0x000fc40001741670 */
[----:B------:R-:W-:Y:S02]  /*16df0*/  ISETP.LT.OR P3, PT, R186, 0x21, P3 ;  /* 0x00000021ba00780c */ /* 0x000fe40001f61670 */
[----:B------:R-:W-:Y:S02]  /*16e00*/  LOP3.LUT R22, R22, 0xfffffff7, RZ, 0xc0, !PT ;  /* 0xfffffff716167812 */ /* 0x000fe400078ec0ff */
[----:B------:R-:W-:Y:S02]  /*16e10*/  FSEL R166, R166, -INF , !P4 ;  /* 0xff800000a6a67808 */ /* 0x000fe40006000000 */
[----:B------:R-:W-:Y:S02]  /*16e20*/  FSEL R167, R167, -INF , !P2 ;  /* 0xff800000a7a77808 */ /* 0x000fe40005000000 */
[----:B------:R-:W-:Y:S02]  /*16e30*/  FSEL R170, R170, -INF , !P3 ;  /* 0xff800000aaaa7808 */ /* 0x000fe40005800000 */
[----:B------:R-:W-:-:S02]  /*16e40*/  ISETP.GT.AND P2, PT, R187, 0x28, P1 ;  /* 0x00000028bb00780c */ /* 0x000fc40000f44270 */
[C---:B------:R-:W-:Y:S02]  /*16e50*/  ISETP.GT.AND P3, PT, R187.reuse, 0x29, P1 ;  /* 0x00000029bb00780c */ /* 0x040fe40000f64270 */
[C---:B------:R-:W-:Y:S02]  /*16e60*/  ISETP.GT.AND P4, PT, R187.reuse, 0x30, P1 ;  /* 0x00000030bb00780c */ /* 0x040fe40000f84270 */
[C---:B------:R-:W-:Y:S02]  /*16e70*/  ISETP.GT.AND P5, PT, R187.reuse, 0x31, P1 ;  /* 0x00000031bb00780c */ /* 0x040fe40000fa4270 */
[C---:B------:R-:W-:Y:S02]  /*16e80*/  ISETP.GT.AND P6, PT, R187.reuse, 0x38, P1 ;  /* 0x00000038bb00780c */ /* 0x040fe40000fc4270 */
[----:B------:R-:W-:Y:S02]  /*16e90*/  ISETP.GT.AND P1, PT, R187, 0x39, P1 ;  /* 0x00000039bb00780c */ /* 0x000fe40000f24270 */
[----:B------:R-:W-:-:S02]  /*16ea0*/  @P0 LOP3.LUT R22, R22, 0x8, RZ, 0xfc, !PT ;  /* 0x0000000816160812 */ /* 0x000fc400078efcff */
[----:B0-----:R-:W-:Y:S01]  /*16eb0*/  FMNMX.FTZ R3, R2, R3, !PT ;  /* 0x0000000302037209 */ /* 0x001fe20007810000 */
[----:B------:R-:W-:Y:S01]  /*16ec0*/  IMAD.U32 R2, RZ, RZ, UR4 ;  /* 0x00000004ff027e24 */ /* 0x000fe2000f8e00ff */
[C---:B------:R-:W-:Y:S02]  /*16ed0*/  LOP3.LUT P0, RZ, R22.reuse, 0x8000, RZ, 0xc0, !PT ;  /* 0x0000800016ff7812 */ /* 0x040fe4000780c0ff */
[----:B------:R-:W-:Y:S01]  /*16ee0*/  LOP3.LUT R22, R22, 0xfffffffd, RZ, 0xc0, !PT ;  /* 0xfffffffd16167812 */ /* 0x000fe200078ec0ff */
[----:B------:R-:W0:Y:S01]  /*16ef0*/  SHFL.BFLY PT, R155, R3, 0x1, 0x1f ;  /* 0x0c201f00039b7f89 */ /* 0x000e2200000e0000 */
[C---:B------:R-:W-:Y:S02]  /*16f00*/  ISETP.LT.OR P0, PT, R186.reuse, 0x22, P0 ;  /* 0x00000022ba00780c */ /* 0x040fe40000701670 */
[----:B------:R-:W-:Y:S02]  /*16f10*/  ISETP.LT.OR P4, PT, R186, 0x31, P4 ;  /* 0x00000031ba00780c */ /* 0x000fe40002781670 */
[----:B------:R-:W-:-:S02]  /*16f20*/  @P1 LOP3.LUT R22, R22, 0x2, RZ, 0xfc, !PT ;  /* 0x0000000216161812 */ /* 0x000fc400078efcff */
[----:B------:R-:W-:Y:S02]  /*16f30*/  ISETP.LT.OR P5, PT, R186, 0x32, P5 ;  /* 0x00000032ba00780c */ /* 0x000fe40002fa1670 */
[C---:B------:R-:W-:Y:S02]  /*16f40*/  LOP3.LUT P1, RZ, R22.reuse, 0x8, RZ, 0xc0, !PT ;  /* 0x0000000816ff7812 */ /* 0x040fe4000782c0ff */
[----:B------:R-:W-:Y:S02]  /*16f50*/  LOP3.LUT R22, R22, 0xffffffef, RZ, 0xc0, !PT ;  /* 0xffffffef16167812 */ /* 0x000fe400078ec0ff */
[----:B------:R-:W-:Y:S02]  /*16f60*/  ISETP.LT.OR P1, PT, R186, 0x1, P1 ;  /* 0x00000001ba00780c */ /* 0x000fe40000f21670 */
[----:B------:R-:W-:Y:S02]  /*16f70*/  @P0 LOP3.LUT R22, R22, 0x10, RZ, 0xfc, !PT ;  /* 0x0000001016160812 */ /* 0x000fe400078efcff */
[----:B------:R-:W-:-:S02]  /*16f80*/  ISETP.LT.OR P0, PT, R186, 0x29, P2 ;  /* 0x00000029ba00780c */ /* 0x000fc40001701670 */
[C---:B------:R-:W-:Y:S02]  /*16f90*/  LOP3.LUT P2, RZ, R22.reuse, 0x2, RZ, 0xc0, !PT ;  /* 0x0000000216ff7812 */ /* 0x040fe4000784c0ff */
[----:B------:R-:W-:Y:S02]  /*16fa0*/  LOP3.LUT R22, R22, 0xfffffffb, RZ, 0xc0, !PT ;  /* 0xfffffffb16167812 */ /* 0x000fe400078ec0ff */
[----:B------:R-:W-:Y:S02]  /*16fb0*/  FSEL R154, R154, -INF , !P1 ;  /* 0xff8000009a9a7808 */ /* 0x000fe40004800000 */
[----:B0-----:R-:W-:Y:S02]  /*16fc0*/  FMNMX.FTZ R155, R3, R155, !PT ;  /* 0x0000009b039b7209 */ /* 0x001fe40007810000 */
[----:B------:R-:W-:Y:S02]  /*16fd0*/  FSEL R178, R178, -INF , !P4 ;  /* 0xff800000b2b27808 */ /* 0x000fe40006000000 */
[----:B------:R-:W-:-:S02]  /*16fe0*/  ISETP.LT.OR P6, PT, R186, 0x39, P6 ;  /* 0x00000039ba00780c */ /* 0x000fc400037c1670 */
[----:B------:R-:W-:Y:S02]  /*16ff0*/  @P0 LOP3.LUT R22, R22, 0x4, RZ, 0xfc, !PT ;  /* 0x0000000416160812 */ /* 0x000fe400078efcff */
[----:B------:R-:W-:Y:S02]  /*17000*/  ISETP.LT.OR P0, PT, R186, 0x2a, P3 ;  /* 0x0000002aba00780c */ /* 0x000fe40001f01670 */
[C---:B------:R-:W-:Y:S02]  /*17010*/  FSETP.NEU.FTZ.AND P3, PT, R155.reuse, -INF , PT ;  /* 0xff8000009b00780b */ /* 0x040fe40003f7d000 */
[----:B------:R-:W-:Y:S02]  /*17020*/  LOP3.LUT R22, R22, 0xffffbfff, RZ, 0xc0, !PT ;  /* 0xffffbfff16167812 */ /* 0x000fe400078ec0ff */
[----:B------:R-:W-:Y:S02]  /*17030*/  FSEL R3, R155, RZ, P3 ;  /* 0x000000ff9b037208 */ /* 0x000fe40001800000 */
[----:B------:R-:W-:-:S02]  /*17040*/  FSEL R179, R179, -INF , !P5 ;  /* 0xff800000b3b37808 */ /* 0x000fc40006800000 */
[----:B------:R-:W-:Y:S01]  /*17050*/  ISETP.LT.OR P2, PT, R186, 0x3a, P2 ;  /* 0x0000003aba00780c */ /* 0x000fe20001741670 */
[----:B------:R-:W-:Y:S01]  /*17060*/  FADD.FTZ R3, -R3, R5 ;  /* 0x0000000503037221 */ /* 0x000fe20000010100 */
[-C--:B------:R-:W-:Y:S01]  /*17070*/  FMUL.FTZ R5, R155, R2.reuse ;  /* 0x000000029b057220 */ /* 0x080fe20000410000 */
[----:B------:R-:W-:Y:S02]  /*17080*/  @P0 LOP3.LUT R22, R22, 0x4000, RZ, 0xfc, !PT ;  /* 0x0000400016160812 */ /* 0x000fe400078efcff */
[----:B------:R-:W-:Y:S01]  /*17090*/  FSEL R182, R182, -INF , !P6 ;  /* 0xff800000b6b67808 */ /* 0x000fe20007000000 */
[-C--:B------:R-:W-:Y:S01]  /*170a0*/  FMUL.FTZ R3, R3, R2.reuse ;  /* 0x0000000203037220 */ /* 0x080fe20000410000 */
[----:B------:R-:W-:Y:S02]  /*170b0*/  FSEL R5, R5, RZ, P3 ;  /* 0x000000ff05057208 */ /* 0x000fe40001800000 */
[C---:B------:R-:W-:Y:S02]  /*170c0*/  LOP3.LUT P0, RZ, R22.reuse, 0x10, RZ, 0xc0, !PT ;  /* 0x0000001016ff7812 */ /* 0x040fe4000780c0ff */
[----:B------:R-:W-:Y:S01]  /*170d0*/  LOP3.LUT P3, RZ, R22, 0x4, RZ, 0xc0, !PT ;  /* 0x0000000416ff7812 */ /* 0x000fe2000786c0ff */
[-CC-:B------:R-:W-:Y:S01]  /*170e0*/  FFMA.FTZ R152, R152, R2.reuse, -R5.reuse ;  /* 0x0000000298987223 */ /* 0x180fe20000010805 */
        /* <DEDUP_REMOVED lines=14> */
[----:B------:R-:W-:Y:S01]  /*171d0*/  FFMA.FTZ R5, R181, R2, -R5 ;  /* 0x00000002b5057223 */ /* 0x000fe20000010805 */
[----:B------:R-:W-:Y:S01]  /*171e0*/  FMNMX.FTZ R181, R154, R4, !PT ;  /* 0x000000049ab57209 */ /* 0x000fe20007810000 */
[----:B------:R-:W-:Y:S01]  /*171f0*/  MUFU.EX2 R196, R152 ;  /* 0x0000009800c47308 */ /* 0x000fe20000000800 */
[----:B------:R-:W-:-:S02]  /*17200*/  FSEL R171, R171, -INF , !P0 ;  /* 0xff800000abab7808 */ /* 0x000fc40004000000 */
[----:B------:R-:W-:Y:S02]  /*17210*/  FMNMX.FTZ R181, R0, R181, !PT ;  /* 0x000000b500b57209 */ /* 0x000fe40007810000 */
[----:B------:R-:W-:Y:S02]  /*17220*/  LOP3.LUT P0, RZ, R22, 0x4000, RZ, 0xc0, !PT ;  /* 0x0000400016ff7812 */ /* 0x000fe4000780c0ff */
[----:B------:R-:W-:Y:S01]  /*17230*/  FMNMX.FTZ R181, R158, R181, !PT ;  /* 0x000000b59eb57209 */ /* 0x000fe20007810000 */
[----:B------:R-:W0:Y:S01]  /*17240*/  MUFU.EX2 R3, R3 ;  /* 0x0000000300037308 */ /* 0x000e220000000800 */
[----:B------:R-:W-:Y:S02]  /*17250*/  FSEL R174, R174, -INF , !P3 ;  /* 0xff800000aeae7808 */ /* 0x000fe40005800000 */
[----:B------:R-:W-:Y:S02]  /*17260*/  FMNMX.FTZ R181, R159, R181, !PT ;  /* 0x000000b59fb57209 */ /* 0x000fe40007810000 */
[----:B------:R-:W-:-:S02]  /*17270*/  FSEL R175, R175, -INF , !P0 ;  /* 0xff800000afaf7808 */ /* 0x000fc40004000000 */
[----:B------:R-:W-:Y:S01]  /*17280*/  FMNMX.FTZ R181, R162, R181, !PT ;  /* 0x000000b5a2b57209 */ /* 0x000fe20007810000 */
[----:B------:R-:W1:Y:S01]  /*17290*/  MUFU.EX2 R153, R153 ;  /* 0x0000009900997308 */ /* 0x000e620000000800 */
[----:B------:R-:W-:Y:S02]  /*172a0*/  FSEL R183, R183, -INF , !P2 ;  /* 0xff800000b7b77808 */ /* 0x000fe40005000000 */
[----:B------:R-:W-:Y:S02]  /*172b0*/  FMNMX.FTZ R181, R163, R181, !PT ;  /* 0x000000b5a3b57209 */ /* 0x000fe40007810000 */
[----:B------:R-:W-:Y:S02]  /*172c0*/  LOP3.LUT P0, RZ, R22, 0x2000, RZ, 0xc0, !PT ;  /* 0x0000200016ff7812 */ /* 0x000fe4000780c0ff */
[----:B------:R-:W-:Y:S01]  /*172d0*/  FMNMX.FTZ R181, R166, R181, !PT ;  /* 0x000000b5a6b57209 */ /* 0x000fe20007810000 */
[----:B------:R-:W2:Y:S01]  /*172e0*/  MUFU.EX2 R156, R156 ;  /* 0x0000009c009c7308 */ /* 0x000ea20000000800 */
[----:B0-----:R-:W-:-:S02]  /*172f0*/  FFMA.FTZ R221, R3, R221, R196 ;  /* 0x000000dd03dd7223 */ /* 0x001fc400000100c4 */
[----:B------:R-:W-:-:S04]  /*17300*/  FMNMX.FTZ R181, R167, R181, !PT ;  /* 0x000000b5a7b57209 */ /* 0x000fc80007810000 */
[----:B------:R-:W-:Y:S01]  /*17310*/  FMNMX.FTZ R181, R170, R181, !PT ;  /* 0x000000b5aab57209 */ /* 0x000fe20007810000 */
[----:B------:R-:W-:Y:S03]  /*17320*/  MUFU.EX2 R157, R157 ;  /* 0x0000009d009d7308 */ /* 0x000fe60000000800 */
        /* <DEDUP_REMOVED lines=9> */
[----:B------:R-:W-:-:S05]  /*173c0*/  FMNMX.FTZ R181, R183, R181, !PT ;  /* 0x000000b5b7b57209 */ /* 0x000fca0007810000 */
[----:B------:R-:W0:Y:S01]  /*173d0*/  SHFL.BFLY PT, R184, R181, 0x2, 0x1f ;  /* 0x0c401f00b5b87f89 */ /* 0x000e2200000e0000 */
        /* <DEDUP_REMOVED lines=9> */
[----:B0-----:R-:W-:-:S04]  /*17470*/  FMNMX.FTZ R152, R181, R184, !PT ;  /* 0x000000b8b5987209 */ /* 0x001fc80007810000 */
[----:B------:R-:W-:-:S03]  /*17480*/  FSETP.NEU.FTZ.AND P1, PT, R152, -INF , PT ;  /* 0xff8000009800780b */ /* 0x000fc60003f3d000 */
[----:B------:R-:W-:Y:S01]  /*17490*/  MUFU.EX2 R180, R180 ;  /* 0x000000b400b47308 */ /* 0x000fe20000000800 */
[----:B------:R-:W-:-:S05]  /*174a0*/  FSEL R181, R152, RZ, P1 ;  /* 0x000000ff98b57208 */ /* 0x000fca0000800000 */
[----:B------:R-:W-:Y:S01]  /*174b0*/  FADD.FTZ R4, -R181, R4 ;  /* 0x00000004b5047221 */ /* 0x000fe20000010100 */
[-C--:B------:R-:W-:Y:S01]  /*174c0*/  FMUL.FTZ R181, R152, R2.reuse ;  /* 0x0000000298b57220 */ /* 0x080fe20000410000 */
[----:B------:R-:W-:Y:S02]  /*174d0*/  MUFU.EX2 R5, R5 ;  /* 0x0000000500057308 */ /* 0x000fe40000000800 */
[----:B------:R-:W-:Y:S02]  /*174e0*/  FMUL.FTZ R4, R4, R2 ;  /* 0x0000000204047220 */ /* 0x000fe40000410000 */
[----:B------:R-:W-:-:S05]  /*174f0*/  FSEL R181, R181, RZ, P1 ;  /* 0x000000ffb5b57208 */ /* 0x000fca0000800000 */
        /* <DEDUP_REMOVED lines=17> */
[----:B------:R-:W-:-:S04]  /*17610*/  FFMA.FTZ R181, R183, R2, -R181 ;  /* 0x00000002b7b57223 */ /* 0x000fc800000108b5 */
[----:B------:R1:W0:Y:S08]  /*17620*/  MUFU.EX2 R0, R4 ;  /* 0x0000000400007308 */ /* 0x0002300000000800 */
[----:B------:R-:W3:Y:S01]  /*17630*/  MUFU.EX2 R158, R158 ;  /* 0x0000009e009e7308 */ /* 0x000ee20000000800 */
[----:B-1----:R-:W-:-:S04]  /*17640*/  FADD.FTZ R4, R153, R221 ;  /* 0x000000dd99047221 */ /* 0x002fc80000010000 */
[----:B--2---:R-:W-:-:S03]  /*17650*/  FADD.FTZ R4, R156, R4 ;  /* 0x000000049c047221 */ /* 0x004fc60000010000 */
[----:B------:R-:W1:Y:S01]  /*17660*/  MUFU.EX2 R159, R159 ;  /* 0x0000009f009f7308 */ /* 0x000e620000000800 */
[----:B0-----:R-:W-:Y:S01]  /*17670*/  FFMA.FTZ R9, R0, R9, R154 ;  /* 0x0000000900097223 */ /* 0x001fe2000001009a */
[----:B------:R-:W-:-:S03]  /*17680*/  FADD.FTZ R4, R157, R4 ;  /* 0x000000049d047221 */ /* 0x000fc60000010000 */
[----:B------:R-:W-:Y:S01]  /*17690*/  FADD.FTZ R9, R197, R9 ;  /* 0x00000009c5097221 */ /* 0x000fe20000010000 */
[----:B------:R-:W-:Y:S02]  /*176a0*/  FADD.FTZ R4, R160, R4 ;  /* 0x00000004a0047221 */ /* 0x000fe40000010000 */
[----:B------:R-:W0:Y:S01]  /*176b0*/  MUFU.EX2 R162, R162 ;  /* 0x000000a200a27308 */ /* 0x000e220000000800 */
[----:B---3--:R-:W-:Y:S01]  /*176c0*/  FADD.FTZ R9, R158, R9 ;  /* 0x000000099e097221 */ /* 0x008fe20000010000 */
[----:B------:R-:W-:-:S04]  /*176d0*/  FADD.FTZ R4, R161, R4 ;  /* 0x00000004a1047221 */ /* 0x000fc80000010000 */
[----:B------:R-:W-:Y:S02]  /*176e0*/  FADD.FTZ R4, R164, R4 ;  /* 0x00000004a4047221 */ /* 0x000fe40000010000 */
[----:B------:R-:W2:Y:S01]  /*176f0*/  MUFU.EX2 R163, R163 ;  /* 0x000000a300a37308 */ /* 0x000ea20000000800 */
[----:B-1----:R-:W-:Y:S01]  /*17700*/  FADD.FTZ R9, R159, R9 ;  /* 0x000000099f097221 */ /* 0x002fe20000010000 */
[----:B------:R-:W-:-:S04]  /*17710*/  FADD.FTZ R4, R165, R4 ;  /* 0x00000004a5047221 */ /* 0x000fc80000010000 */
[----:B------:R-:W-:Y:S02]  /*17720*/  FADD.FTZ R4, R168, R4 ;  /* 0x00000004a8047221 */ /* 0x000fe40000010000 */
[----:B------:R-:W1:Y:S01]  /*17730*/  MUFU.EX2 R166, R166 ;  /* 0x000000a600a67308 */ /* 0x000e620000000800 */
[----:B0-----:R-:W-:Y:S01]  /*17740*/  FADD.FTZ R9, R162, R9 ;  /* 0x00000009a2097221 */ /* 0x001fe20000010000 */
[----:B------:R-:W-:-:S04]  /*17750*/  FADD.FTZ R4, R169, R4 ;  /* 0x00000004a9047221 */ /* 0x000fc80000010000 */
[----:B------:R-:W-:Y:S02]  /*17760*/  FADD.FTZ R4, R172, R4 ;  /* 0x00000004ac047221 */ /* 0x000fe40000010000 */
[----:B------:R-:W0:Y:S01]  /*17770*/  MUFU.EX2 R167, R167 ;  /* 0x000000a700a77308 */ /* 0x000e220000000800 */
[----:B--2---:R-:W-:Y:S01]  /*17780*/  FADD.FTZ R9, R163, R9 ;  /* 0x00000009a3097221 */ /* 0x004fe20000010000 */
        /* <DEDUP_REMOVED lines=8> */
[----:B------:R-:W-:-:S06]  /*17810*/  FADD.FTZ R221, R5, R4 ;  /* 0x0000000405dd7221 */ /* 0x000fcc0000010000 */
        /* <DEDUP_REMOVED lines=11> */
[----:B0-----:R-:W-:-:S04]  /*178d0*/  FADD.FTZ R9, R179, R9 ;  /* 0x00000009b3097221 */ /* 0x001fc80000010000 */
[----:B--2---:R-:W-:-:S04]  /*178e0*/  FADD.FTZ R9, R182, R9 ;  /* 0x00000009b6097221 */ /* 0x004fc80000010000 */
[----:B-1----:R-:W-:Y:S01]  /*178f0*/  FADD.FTZ R9, R181, R9 ;  /* 0x00000009b5097221 */ /* 0x002fe20000010000 */
[----:B------:R-:W-:Y:S06]  /*17900*/  @!P0 BRA `(.L_x_1790) ;  /* 0x0000000000048947 */ /* 0x000fec0003800000 */
[----:B------:R-:W-:Y:S01]  /*17910*/  BPT.TRAP 0x1 ;  /* 0x000000040000795c */ /* 0x000fe20000300000 */
.L_x_1790:
[----:B------:R-:W2:Y:S01]  /*17920*/  LDL R4, [R1+0x10] ;  /* 0x0000100001047983 */ /* 0x000ea20000100800 */
[----:B------:R-:W-:Y:S02]  /*17930*/  IADD3 R218, R218, 0x30860, RZ ;  /* 0x00030860dada7810 */ /* 0x000fe40007ffe0ff */
[----:B------:R-:W-:Y:S01]  /*17940*/  F2FP.F16.F32.PACK_AB R186, R5, R180 ;  /* 0x000000b405ba723e */ /* 0x000fe200000000ff */
[----:B------:R-:W-:Y:S01]  /*17950*/  IMAD.MOV.U32 R5, RZ, RZ, R155 ;  /* 0x000000ffff057224 */ /* 0x000fe200078e009b */
[----:B------:R-:W-:Y:S02]  /*17960*/  PRMT R218, R191, 0x654, R218 ;  /* 0x00000654bfda7816 */ /* 0x000fe400000000da */
[----:B------:R-:W-:Y:S02]  /*17970*/  F2FP.F16.F32.PACK_AB R196, R153, R196 ;  /* 0x000000c499c4723e */ /* 0x000fe400000000ff */
[----:B------:R0:W-:Y:S01]  /*17980*/  SYNCS.ARRIVE.TRANS64.RED.A1T0 RZ, [R218+URZ], RZ ;  /* 0x000000ffdaff79a7 */ /* 0x0001e2000810043f */
[----:B------:R-:W-:-:S02]  /*17990*/  F2FP.F16.F32.PACK_AB R197, R197, R154 ;  /* 0x0000009ac5c5723e */ /* 0x000fc400000000ff */
[----:B------:R-:W-:Y:S02]  /*179a0*/  F2FP.F16.F32.PACK_AB R198, R157, R156 ;  /* 0x0000009c9dc6723e */ /* 0x000fe400000000ff */
[----:B------:R-:W-:Y:S02]  /*179b0*/  F2FP.F16.F32.PACK_AB R199, R159, R158 ;  /* 0x0000009e9fc7723e */ /* 0x000fe400000000ff */
[----:B------:R-:W-:Y:S01]  /*179c0*/  F2FP.F16.F32.PACK_AB R192, R161, R160 ;  /* 0x000000a0a1c0723e */ /* 0x000fe200000000ff */
[----:B0-----:R-:W-:Y:S01]  /*179d0*/  IMAD.MOV.U32 R218, RZ, RZ, R226 ;  /* 0x000000ffffda7224 */ /* 0x001fe200078e00e2 */
        /* <DEDUP_REMOVED lines=10> */
[----:B------:R-:W-:Y:S02]  /*17a80*/  MOV R204, R222 ;  /* 0x000000de00cc7202 */ /* 0x000fe40000000f00 */
[C---:B--2---:R-:W-:Y:S01]  /*17a90*/  ISETP.GT.AND P1, PT, R8.reuse, R4, PT ;  /* 0x000000040800720c */ /* 0x044fe20003f24270 */
[----:B------:R-:W-:Y:S02]  /*17aa0*/  VIADD R8, R8, 0xffffffff ;  /* 0xffffffff08087836 */ /* 0x000fe40000000000 */
[----:B------:R-:W-:-:S10]  /*17ab0*/  IMAD.MOV.U32 R4, RZ, RZ, R152 ;  /* 0x000000ffff047224 */ /* 0x000fd400078e0098 */
[----:B------:R-:W-:Y:S05]  /*17ac0*/  @P1 BRA `(.L_x_1791) ;  /* 0xffffffd000981947 */ /* 0x000fea000383ffff */
[----:B------:R-:W-:Y:S05]  /*17ad0*/  BSYNC B0 ;  /* 0x0000000000007941 */ /* 0x000fea0003800000 */
.L_x_1770:
[----:B------:R-:W-:Y:S02]  /*17ae0*/  IMAD.MOV.U32 R4, RZ, RZ, R152 ;  /* 0x000000ffff047224 */ /* 0x000fe400078e0098 */
[----:B------:R-:W-:Y:S02]  /*17af0*/  IMAD.MOV.U32 R5, RZ, RZ, R155 ;  /* 0x000000ffff057224 */ /* 0x000fe400078e009b */
[----:B------:R-:W-:Y:S02]  /*17b00*/  IMAD.MOV.U32 R204, RZ, RZ, R222 ;  /* 0x000000ffffcc7224 */ /* 0x000fe400078e00de */
[----:B------:R-:W-:-:S07]  /*17b10*/  IMAD.MOV.U32 R218, RZ, RZ, R226 ;  /* 0x000000ffffda7224 */ /* 0x000fce00078e00e2 */
.L_x_1769:
[----:B------:R-:W-:Y:S05]  /*17b20*/  BSYNC B1 ;  /* 0x0000000000017941 */ /* 0x000fea0003800000 */
.L_x_1768:
[----:B------:R-:W2:Y:S01]  /*17b30*/  LDL R153, [R1+0x4c] ;  /* 0x00004c0001997983 */ /* 0x000ea20000100800 */
[----:B------:R-:W0:Y:S01]  /*17b40*/  LDC R152, c[0x0][0x448] ;  /* 0x00011200ff987b82 */ /* 0x000e220000000800 */
[----:B------:R-:W-:-:S07]  /*17b50*/  LOP3.LUT R22, R22, 0xffffffdf, RZ, 0xc0, !PT ;  /* 0xffffffdf16167812 */ /* 0x000fce00078ec0ff */
[----:B------:R-:W1:Y:S01]  /*17b60*/  LDC R155, c[0x0][0x9e4] ;  /* 0x00027900ff9b7b82 */ /* 0x000e620000000800 */
[----:B0-----:R-:W-:-:S13]  /*17b70*/  ISETP.NE.AND P1, PT, R152, 0x1, PT ;  /* 0x000000019800780c */ /* 0x001fda0003f25270 */
[----:B------:R-:W0:Y:S01]  /*17b80*/  @P1 LDC R154, c[0x0][0x44c] ;  /* 0x00011300ff9a1b82 */ /* 0x000e220000000800 */
[----:B------:R-:W-:-:S04]  /*17b90*/  @P1 LOP3.LUT R22, R22, 0x20, RZ, 0xfc, !PT ;  /* 0x0000002016161812 */ /* 0x000fc800078efcff */
[----:B------:R-:W-:-:S03]  /*17ba0*/  LOP3.LUT R22, R22, 0xffffffbf, RZ, 0xc0, !PT ;  /* 0xffffffbf16167812 */ /* 0x000fc600078ec0ff */
[----:B------:R-:W3:Y:S01]  /*17bb0*/  @P1 LDC R152, c[0x0][0x450] ;  /* 0x00011400ff981b82 */ /* 0x000ee20000000800 */
[----:B--2---:R-:W-:-:S05]  /*17bc0*/  IADD3 R153, R153, 0x7f, RZ ;  /* 0x0000007f99997810 */ /* 0x004fca0007ffe0ff */
[----:B0-----:R-:W-:-:S05]  /*17bd0*/  @P1 IMAD.HI.U32 R154, R153, R154, RZ ;  /* 0x0000009a999a1227 */ /* 0x001fca00078e00ff */
[----:B---3--:R-:W-:Y:S02]  /*17be0*/  @P1 SHF.R.U32.HI R153, RZ, R152, R154 ;  /* 0x00000098ff991219 */ /* 0x008fe4000001169a */
[----:B-1----:R-:W-:Y:S02]  /*17bf0*/  ISETP.GE.AND P1, PT, R155, 0x1, PT ;  /* 0x000000019b00780c */ /* 0x002fe40003f26270 */
[----:B------:R-:W-:-:S05]  /*17c00*/  IADD3 R152, R220, 0x1, -R219 ;  /* 0x00000001dc987810 */ /* 0x000fca0007ffe8db */
[----:B------:R-:W-:-:S04]  /*17c10*/  IMAD.IADD R153, R152, 0x1, R153 ;  /* 0x0000000198997824 */ /* 0x000fc800078e0299 */
[----:B------:R-:W-:Y:S02]  /*17c20*/  IMAD.IADD R223, R153, 0x1, -R223 ;  /* 0x0000000199df7824 */ /* 0x000fe400078e0adf */
[----:B------:R-:W-:Y:S01]  /*17c30*/  @P1 LOP3.LUT R22, R22, 0x40, RZ, 0xfc, !PT ;  /* 0x0000004016161812 */ /* 0x000fe200078efcff */
[----:B------:R-:W-:Y:S06]  /*17c40*/  @!P1 BRA `(.L_x_1792) ;  /* 0x0000000000489947 */ /* 0x000fec0003800000 */
[----:B------:R-:W-:Y:S01]  /*17c50*/  IMAD.MOV.U32 R154, RZ, RZ, R153 ;  /* 0x000000ffff9a7224 */ /* 0x000fe200078e0099 */
[----:B------:R-:W-:Y:S04]  /*17c60*/  BSSY B0, `(.L_x_1793) ;  /* 0x000000e000007945 */ /* 0x000fe80003800000 */
        /* <DEDUP_REMOVED lines=9> */
.L_x_1794:
[----:B------:R-:W-:-:S13]  /*17d00*/  ISETP.NE.AND P1, PT, R155, 0x1, PT ;  /* 0x000000019b00780c */ /* 0x000fda0003f25270 */
[----:B------:R-:W0:Y:S02]  /*17d10*/  @P1 LDC.64 R152, c[0x0][0x9e8] ;  /* 0x00027a00ff981b82 */ /* 0x000e240000000a00 */
[----:B0-----:R-:W-:-:S05]  /*17d20*/  @P1 IMAD.HI.U32 R152, R154, R152, RZ ;  /* 0x000000989a981227 */ /* 0x001fca00078e00ff */
[----:B------:R-:W-:-:S07]  /*17d30*/  @P1 SHF.R.U32.HI R154, RZ, R153, R152 ;  /* 0x00000099ff9a1219 */ /* 0x000fce0000011698 */
.L_x_1795:
[----:B------:R-:W-:Y:S05]  /*17d40*/  BSYNC B0 ;  /* 0x0000000000007941 */ /* 0x000fea0003800000 */
.L_x_1793:
[----:B------:R-:W-:-:S05]  /*17d50*/  IMAD R154, R154, R155, RZ ;  /* 0x0000009b9a9a7224 */ /* 0x000fca00078e02ff */
[----:B------:R-:W-:-:S07]  /*17d60*/  VIMNMX R223, R223, R154, !PT ;  /* 0x0000009adfdf7248 */ /* 0x000fce0007fe0100 */
.L_x_1792:
[----:B------:R-:W2:Y:S01]  /*17d70*/  LDL R153, [R1+0x68] ;  /* 0x0000680001997983 */ /* 0x000ea20000100800 */
[----:B------:R-:W-:Y:S01]  /*17d80*/  VIADD R223, R223, 0x3f ;  /* 0x0000003fdfdf7836 */ /* 0x000fe20000000000 */
[----:B------:R-:W-:Y:S04]  /*17d90*/  BSSY B0, `(.L_x_1796) ;  /* 0x0000224000007945 */ /* 0x000fe80003800000 */
[----:B------:R-:W-:-:S04]  /*17da0*/  SHF.R.S32.HI R152, RZ, 0x1f, R223 ;  /* 0x0000001fff987819 */ /* 0x000fc800000114df */
[----:B------:R-:W-:-:S04]  /*17db0*/  LEA.HI R152, R152, R223, RZ, 0x6 ;  /* 0x000000df98987211 */ /* 0x000fc800078f30ff */
[----:B------:R-:W-:-:S04]  /*17dc0*/  SHF.R.S32.HI R152, RZ, 0x6, R152 ;  /* 0x00000006ff987819 */ /* 0x000fc80000011498 */
[----:B--2---:R-:W-:-:S04]  /*17dd0*/  VIMNMX R153, R153, R152, !PT ;  /* 0x0000009899997248 */ /* 0x004fc80007fe0100 */
[----:B------:R-:W-:Y:S01]  /*17de0*/  ISETP.GE.AND P1, PT, R8, R153, PT ;  /* 0x000000990800720c */ /* 0x000fe20003f26270 */
[----:B------:R0:W-:-:S12]  /*17df0*/  STL [R1+0x48], R153 ;  /* 0x0000489901007387 */ /* 0x0001d80000100800 */
[----:B0-----:R-:W-:Y:S05]  /*17e00*/  @!P1 BRA `(.L_x_1797) ;  /* 0x0000002000709947 */ /* 0x001fea0003800000 */
[----:B------:R-:W-:Y:S01]  /*17e10*/  BSSY B1, `(.L_x_1798) ;  /* 0x000021a000017945 */ /* 0x000fe20003800000 */
[----:B------:R-:W-:Y:S01]  /*17e20*/  IMAD.MOV.U32 R227, RZ, RZ, R8 ;  /* 0x000000ffffe37224 */ /* 0x000fe200078e0008 */
[----:B------:R-:W-:Y:S01]  /*17e30*/  MOV R226, R4 ;  /* 0x0000000400e27202 */ /* 0x000fe20000000f00 */
[----:B------:R-:W-:Y:S02]  /*17e40*/  IMAD.MOV.U32 R222, RZ, RZ, R5 ;  /* 0x000000ffffde7224 */ /* 0x000fe400078e0005 */
[----:B------:R-:W-:Y:S02]  /*17e50*/  IMAD.MOV.U32 R8, RZ, RZ, R218 ;  /* 0x000000ffff087224 */ /* 0x000fe400078e00da */
[----:B------:R-:W-:-:S07]  /*17e60*/  IMAD.MOV.U32 R229, RZ, RZ, R204 ;  /* 0x000000ffffe57224 */ /* 0x000fce00078e00cc */
.L_x_1811:
[----:B------:R-:W-:-:S04]  /*17e70*/  ISETP.NE.AND P1, PT, R229, 0x1, PT ;  /* 0x00000001e500780c */ /* 0x000fc80003f25270 */
[----:B------:R-:W-:-:S04]  /*17e80*/  SEL R218, RZ, 0x1, P1 ;  /* 0x00000001ffda7807 */ /* 0x000fc80000800000 */
[----:B------:R-:W-:Y:S01]  /*17e90*/  LOP3.LUT R218, R8, R218, RZ, 0x3c, !PT ;  /* 0x000000da08da7212 */ /* 0x000fe200078e3cff */
[----:B------:R-:W-:Y:S06]  /*17ea0*/  @!P0 BRA `(.L_x_1799) ;  /* 0x0000000000048947 */ /* 0x000fec0003800000 */
[----:B------:R-:W-:Y:S01]  /*17eb0*/  BPT.TRAP 0x1 ;  /* 0x000000040000795c */ /* 0x000fe20000300000 */
.L_x_1799:
[----:B------:R-:W-:Y:S02]  /*17ec0*/  IADD3 R204, R229, 0x1, RZ ;  /* 0x00000001e5cc7810 */ /* 0x000fe40007ffe0ff */
[----:B------:R-:W-:Y:S02]  /*17ed0*/  SHF.L.U32 R4, R218, 0x1f, RZ ;  /* 0x0000001fda047819 */ /* 0x000fe400000006ff */
[----:B------:R-:W-:-:S04]  /*17ee0*/  ISETP.NE.AND P1, PT, R204, 0x2, PT ;  /* 0x00000002cc00780c */ /* 0x000fc80003f25270 */
[----:B------:R-:W-:-:S05]  /*17ef0*/  SEL R204, R204, RZ, P1 ;  /* 0x000000ffcccc7207 */ /* 0x000fca0000800000 */
[----:B------:R-:W-:-:S04]  /*17f00*/  IMAD R223, R204, 0x8, R18 ;  /* 0x00000008ccdf7824 */ /* 0x000fc800078e0212 */
[----:B------:R0:W1:Y:S01]  /*17f10*/  SYNCS.PHASECHK.TRANS64.TRYWAIT P1, [R223+URZ+0x30830], R4 ;  /* 0x03083004df0075a7 */ /* 0x000062000802017f */
[----:B------:R-:W-:Y:S05]  /*17f20*/  @!P0 BRA `(.L_x_1800) ;  /* 0x0000000000048947 */ /* 0x000fea0003800000 */
[----:B------:R-:W-:Y:S01]  /*17f30*/  BPT.TRAP 0x1 ;  /* 0x000000040000795c */ /* 0x000fe20000300000 */
.L_x_1800:
[----:B------:R-:W2:Y:S01]  /*17f40*/  LDL R2, [R1+0x44] ;  /* 0x0000440001027983 */ /* 0x000ea20000100800 */
[----:B------:R-:W-:Y:S01]  /*17f50*/  BSSY B2, `(.L_x_1801) ;  /* 0x0000007000027945 */ /* 0x000fe20003800000 */
[----:B--2---:R-:W-:-:S04]  /*17f60*/  IMAD R2, R204, 0x800, R2 ;  /* 0x00000800cc027824 */ /* 0x004fc800078e0202 */
[C---:B------:R-:W-:Y:S02]  /*17f70*/  VIADD R154, R2.reuse, 0x2 ;  /* 0x00000002029a7836 */ /* 0x040fe40000000000 */
[----:B------:R-:W-:Y:S01]  /*17f80*/  VIADD R153, R2, 0x4 ;  /* 0x0000000402997836 */ /* 0x000fe20000000000 */
[----:B-1----:R-:W-:Y:S06]  /*17f90*/  @P1 BRA `(.L_x_1802) ;  /* 0x0000000000081947 */ /* 0x002fec0003800000 */
[----:B------:R-:W1:Y:S02]  /*17fa0*/  SYNCS.PHASECHK.TRANS64.TRYWAIT P1, [R223+URZ+0x30830], R4 ;  /* 0x03083004df0075a7 */ /* 0x000e64000802017f */
[----:B-1----:R-:W-:Y:S05]  /*17fb0*/  @!P1 BRA `(.L_x_1803) ;  /* 0x0000012000c89947 */ /* 0x002fea0003800000 */
.L_x_1802:
[----:B------:R-:W-:Y:S05]  /*17fc0*/  BSYNC B2 ;  /* 0x0000000000027941 */ /* 0x000fea0003800000 */
.L_x_1801:
[----:B------:R-:W-:Y:S04]  /*17fd0*/  STL.64 [R1+0xd0], R22 ;  /* 0x0000d01601007387 */ /* 0x000fe80000100a00 */
[----:B------:R-:W-:Y:S04]  /*17fe0*/  STL [R1+0xc8], R18 ;  /* 0x0000c81201007387 */ /* 0x000fe80000100800 */
[----:B------:R2:W-:Y:S04]  /*17ff0*/  STL.64 [R1+0xc0], R16 ;  /* 0x0000c01001007387 */ /* 0x0005e80000100a00 */
[----:B--2---:R-:W2:Y:S04]  /*18000*/  LDL.64 R16, [R1+0x30] ;  /* 0x0000300001107983 */ /* 0x004ea80000100a00 */
[----:B------:R3:W-:Y:S04]  /*18010*/  STL.64 [R1+0xb8], R8 ;  /* 0x0000b80801007387 */ /* 0x0007e80000100a00 */
[----:B------:R-:W4:Y:S01]  /*18020*/  LDL.64 R22, [R1+0x38] ;  /* 0x0000380001167983 */ /* 0x000f220000100a00 */
[----:B01----:R-:W-:-:S04]  /*18030*/  MOV R4, R2 ;  /* 0x0000000200047202 */ /* 0x003fc80000000f00 */
[----:B------:R-:W-:Y:S01]  /*18040*/  R2UR UR6, R4 ;  /* 0x00000000040672ca */ /* 0x000fe200000e0000 */
[----:B------:R-:W-:Y:S02]  /*18050*/  IMAD.MOV.U32 R4, RZ, RZ, R154 ;  /* 0x000000ffff047224 */ /* 0x000fe400078e009a */
[----:B------:R-:W-:Y:S01]  /*18060*/  VIADD R152, R2, 0x6 ;  /* 0x0000000602987836 */ /* 0x000fe20000000000 */
[----:B---3--:R-:W3:Y:S01]  /*18070*/  LDL.64 R8, [R1+0x28] ;  /* 0x0000280001087983 */ /* 0x008ee20000100a00 */
[----:B------:R-:W-:Y:S01]  /*18080*/  IMAD.MOV.U32 R5, RZ, RZ, 0x40000040 ;  /* 0x40000040ff057424 */ /* 0x000fe200078e00ff */
[----:B------:R-:W-:Y:S01]  /*18090*/  R2UR UR4, R4 ;  /* 0x00000000040472ca */ /* 0x000fe200000e0000 */
[----:B------:R-:W-:Y:S01]  /*180a0*/  IMAD.MOV.U32 R4, RZ, RZ, R153 ;  /* 0x000000ffff047224 */ /* 0x000fe200078e0099 */
[----:B------:R-:W-:Y:S01]  /*180b0*/  R2UR UR10, R152 ;  /* 0x00000000980a72ca */ /* 0x000fe200000e0000 */
[----:B------:R-:W-:Y:S01]  /*180c0*/  IMAD.MOV.U32 R153, RZ, RZ, 0x40000040 ;  /* 0x40000040ff997424 */ /* 0x000fe200078e00ff */
[----:B------:R-:W-:-:S02]  /*180d0*/  R2UR UR7, R5 ;  /* 0x00000000050772ca */ /* 0x000fc400000e0000 */
[----:B------:R-:W-:Y:S02]  /*180e0*/  R2UR UR8, R4 ;  /* 0x00000000040872ca */ /* 0x000fe400000e0000 */
[----:B------:R-:W-:Y:S02]  /*180f0*/  R2UR UR11, R153 ;  /* 0x00000000990b72ca */ /* 0x000fe400000e0000 */
[C---:B------:R-:W-:Y:S01]  /*18100*/  IADD3 R4, R2.reuse, 0x200, RZ ;  /* 0x0000020002047810 */ /* 0x040fe20007ffe0ff */
[----:B------:R-:W-:Y:S01]  /*18110*/  VIADD R154, R2, 0x204 ;  /* 0x00000204029a7836 */ /* 0x000fe20000000000 */
[C---:B------:R-:W-:Y:S02]  /*18120*/  R2UR UR5, R5.reuse ;  /* 0x00000000050572ca */ /* 0x040fe400000e0000 */
[----:B------:R-:W-:Y:S01]  /*18130*/  R2UR UR14, R4 ;  /* 0x00000000040e72ca */ /* 0x000fe200000e0000 */
[----:B------:R-:W-:Y:S01]  /*18140*/  VIADD R4, R2, 0x206 ;  /* 0x0000020602047836 */ /* 0x000fe20000000000 */
[----:B------:R-:W-:Y:S01]  /*18150*/  R2UR UR22, R154 ;  /* 0x000000009a1672ca */ /* 0x000fe200000e0000 */
[----:B------:R-:W-:Y:S01]  /*18160*/  FMUL.FTZ R24, R24, R3 ;  /* 0x0000000318187220 */ /* 0x000fe20000410000 */
[----:B------:R-:W-:-:S02]  /*18170*/  R2UR UR9, R5 ;  /* 0x00000000050972ca */ /* 0x000fc400000e0000 */
[----:B------:R-:W-:Y:S02]  /*18180*/  R2UR UR26, R4 ;  /* 0x00000000041a72ca */ /* 0x000fe400000e0000 */
[----:B------:R-:W-:Y:S01]  /*18190*/  MOV R152, UR11 ;  /* 0x0000000b00987c02 */ /* 0x000fe20008000f00 */
[C---:B------:R-:W-:Y:S02]  /*181a0*/  VIADD R4, R2.reuse, 0x404 ;  /* 0x0000040402047836 */ /* 0x040fe40000000000 */
[----:B------:R-:W-:Y:S02]  /*181b0*/  VIADD R154, R2, 0x400 ;  /* 0x00000400029a7836 */ /* 0x000fe40000000000 */
[----:B------:R0:W-:Y:S01]  /*181c0*/  STL [R1+0x14], R152 ;  /* 0x0000149801007387 */ /* 0x0001e20000100800 */
[----:B------:R-:W-:Y:S02]  /*181d0*/  R2UR UR38, R4 ;  /* 0x00000000042672ca */ /* 0x000fe400000e0000 */
[----:B------:R-:W-:-:S02]  /*181e0*/  IADD3 R4, R2, 0x600, RZ ;  /* 0x0000060002047810 */ /* 0x000fc40007ffe0ff */
[----:B------:R-:W-:Y:S01]  /*181f0*/  R2UR UR30, R154 ;  /* 0x000000009a1e72ca */ /* 0x000fe200000e0000 */
[----:B0-----:R-:W-:Y:S01]  /*18200*/  VIADD R152, R2, 0x202 ;  /* 0x0000020202987836 */ /* 0x001fe20000000000 */
[----:B------:R-:W-:Y:S01]  /*18210*/  R2UR UR46, R4 ;  /* 0x00000000042e72ca */ /* 0x000fe200000e0000 */
[----:B------:R-:W-:-:S03]  /*18220*/  VIADD R154, R2, 0x406 ;  /* 0x00000406029a7836 */ /* 0x000fc60000000000 */
[----:B------:R-:W-:Y:S01]  /*18230*/  R2UR UR18, R152 ;  /* 0x00000000981272ca */ /* 0x000fe200000e0000 */
[C---:B------:R-:W-:Y:S02]  /*18240*/  VIADD R152, R2.reuse, 0x402 ;  /* 0x0000040202987836 */ /* 0x040fe40000000000 */
[----:B------:R-:W-:Y:S01]  /*18250*/  VIADD R4, R2, 0x606 ;  /* 0x0000060602047836 */ /* 0x000fe20000000000 */
[----:B------:R-:W-:Y:S01]  /*18260*/  R2UR UR42, R154 ;  /* 0x000000009a2a72ca */ /* 0x000fe200000e0000 */
[----:B------:R-:W-:Y:S01]  /*18270*/  VIADD R154, R2, 0x602 ;  /* 0x00000602029a7836 */ /* 0x000fe20000000000 */
[----:B------:R-:W-:Y:S01]  /*18280*/  R2UR UR34, R152 ;  /* 0x00000000982272ca */ /* 0x000fe200000e0000 */
[----:B------:R-:W-:Y:S01]  /*18290*/  VIADD R152, R2, 0x604 ;  /* 0x0000060402987836 */ /* 0x000fe20000000000 */
        /* <DEDUP_REMOVED lines=69> */
[----:B------:R-:W3:Y:S01]  /*186f0*/  LDL.64 R4, [R1+0x18] ;  /* 0x0000180001047983 */ /* 0x000ee20000100a00 */
[-C--:B------:R-:W-:Y:S01]  /*18700*/  FMUL.FTZ R26, R26, R0.reuse ;  /* 0x000000001a1a7220 */ /* 0x080fe20000410000 */
[-C--:B------:R-:W-:Y:S01]  /*18710*/  FMUL.FTZ R27, R27, R0.reuse ;  /* 0x000000001b1b7220 */ /* 0x080fe20000410000 */
[-C--:B------:R-:W-:Y:S01]  /*18720*/  FMUL.FTZ R30, R30, R0.reuse ;  /* 0x000000001e1e7220 */ /* 0x080fe20000410000 */
[----:B------:R-:W3:Y:S01]  /*18730*/  LDL.64 R2, [R1+0x20] ;  /* 0x0000200001027983 */ /* 0x000ee20000100a00 */
        /* <DEDUP_REMOVED lines=61> */
[----:B------:R-:W3:Y:S01]  /*18b10*/  LDL.LU R0, [R1+0x14] ;  /* 0x0000140001007983 */ /* 0x000ee20000300800 */
[----:B------:R-:W-:Y:S01]  /*18b20*/  MOV R18, UR10 ;  /* 0x0000000a00127c02 */ /* 0x000fe20008000f00 */
[----:B------:R-:W-:Y:S01]  /*18b30*/  UMOV UR10, UR4 ;  /* 0x00000004000a7c82 */ /* 0x000fe20008000000 */
[----:B------:R-:W-:Y:S01]  /*18b40*/  UMOV UR11, UR5 ;  /* 0x00000005000b7c82 */ /* 0x000fe20008000000 */
[----:B------:R-:W-:Y:S02]  /*18b50*/  R2UR UR4, R6 ;  /* 0x00000000060472ca */ /* 0x000fe400000e0000 */
[----:B------:R-:W-:Y:S02]  /*18b60*/  R2UR UR5, R7 ;  /* 0x00000000070572ca */ /* 0x000fe400000e0000 */
[----:B------:R-:W-:Y:S02]  /*18b70*/  MOV R155, 0x40000040 ;  /* 0x40000040009b7802 */ /* 0x000fe40000000f00 */
[----:B------:R-:W-:-:S02]  /*18b80*/  R2UR UR19, R153 ;  /* 0x00000000991372ca */ /* 0x000fc400000e0000 */
[C---:B------:R-:W-:Y:S02]  /*18b90*/  R2UR UR23, R155.reuse ;  /* 0x000000009b1772ca */ /* 0x040fe400000e0000 */
[----:B------:R-:W-:Y:S02]  /*18ba0*/  R2UR UR31, R155 ;  /* 0x000000009b1f72ca */ /* 0x000fe400000e0000 */
[----:B------:R-:W-:Y:S02]  /*18bb0*/  R2UR UR35, R153 ;  /* 0x00000000992372ca */ /* 0x000fe400000e0000 */
[C---:B------:R-:W-:Y:S02]  /*18bc0*/  R2UR UR43, R155.reuse ;  /* 0x000000009b2b72ca */ /* 0x040fe400000e0000 */
[----:B------:R-:W-:Y:S02]  /*18bd0*/  R2UR UR50, R154 ;  /* 0x000000009a3272ca */ /* 0x000fe400000e0000 */
[----:B------:R-:W-:-:S02]  /*18be0*/  R2UR UR51, R155 ;  /* 0x000000009b3372ca */ /* 0x000fc400000e0000 */
[----:B------:R-:W-:Y:S02]  /*18bf0*/  R2UR UR54, R152 ;  /* 0x00000000983672ca */ /* 0x000fe400000e0000 */
[----:B------:R-:W-:Y:S02]  /*18c00*/  R2UR UR55, R153 ;  /* 0x00000000993772ca */ /* 0x000fe400000e0000 */
[----:B------:R-:W-:-:S06]  /*18c10*/  WARPGROUP.ARRIVE ;  /* 0x00000000000079c5 */ /* 0x000fcc0000000000 */
[----:B------:R-:W-:Y:S01]  /*18c20*/  HGMMA.64x64x16.F32 R152, gdesc[UR4], RZ, !UPT, gsb0 ;  /* 0x00e00000049879f0 */ /* 0x000fe2000c0008ff */
[----:B------:R-:W-:Y:S01]  /*18c30*/  UMOV UR6, UR8 ;  /* 0x0000000800067c82 */ /* 0x000fe20008000000 */
[----:B------:R-:W-:Y:S01]  /*18c40*/  UMOV UR7, UR9 ;  /* 0x0000000900077c82 */ /* 0x000fe20008000000 */
[----:B----4-:R-:W-:Y:S02]  /*18c50*/  R2UR UR8, R22 ;  /* 0x00000000160872ca */ /* 0x010fe400000e0000 */
[----:B------:R-:W-:Y:S02]  /*18c60*/  R2UR UR9, R23 ;  /* 0x00000000170972ca */ /* 0x000fe400000e0000 */
[----:B--2---:R-:W-:Y:S01]  /*18c70*/  R2UR UR4, R16 ;  /* 0x00000000100472ca */ /* 0x004fe200000e0000 */
        /* <DEDUP_REMOVED lines=9> */
[----:B---3--:R-:W-:Y:S01]  /*18d10*/  R2UR UR8, R8 ;  /* 0x00000000080872ca */ /* 0x008fe200000e0000 */
[----:B------:R0:W5:Y:S01]  /*18d20*/  LDL.LU R18, [R1+0xc8] ;  /* 0x0000c80001127983 */ /* 0x0001620000300800 */
[----:B------:R-:W-:Y:S02]  /*18d30*/  R2UR UR9, R9 ;  /* 0x00000000090972ca */ /* 0x000fe400000e0000 */
[----:B------:R-:W-:Y:S01]  /*18d40*/  R2UR UR20, R216 ;  /* 0x00000000d81472ca */ /* 0x000fe200000e0000 */
[----:B------:R0:W5:Y:S01]  /*18d50*/  LDL.LU.64 R16, [R1+0xc0] ;  /* 0x0000c00001107983 */ /* 0x0001620000300a00 */
[----:B------:R-:W-:Y:S02]  /*18d60*/  R2UR UR21, R217 ;  /* 0x00000000d91572ca */ /* 0x000fe400000e0000 */
[----:B------:R-:W-:Y:S01]  /*18d70*/  R2UR UR24, R214 ;  /* 0x00000000d61872ca */ /* 0x000fe200000e0000 */
[----:B------:R0:W5:Y:S01]  /*18d80*/  LDL.LU.64 R8, [R1+0xb8] ;  /* 0x0000b80001087983 */ /* 0x0001620000300a00 */
[----:B------:R-:W-:-:S02]  /*18d90*/  WARPGROUP.DEPBAR.LE gsb0, 0x0 ;  /* 0x00008000000079c5 */ /* 0x000fc40000010000 */
[----:B------:R-:W-:Y:S01]  /*18da0*/  WARPGROUP.ARRIVE ;  /* 0x00000000000079c5 */ /* 0x000fe20000000000 */
[----:B------:R-:W-:-:S13]  /*18db0*/  R2UR UR11, R0 ;  /* 0x00000000000b72ca */ /* 0x000fda00000e0000 */
        /* <DEDUP_REMOVED lines=12> */
[----:B------:R-:W-:-:S06]  /*18e80*/  WARPGROUP.ARRIVE ;  /* 0x00000000000079c5 */ /* 0x000fcc0000000000 */
        /* <DEDUP_REMOVED lines=48> */
.L_x_1804:
[----:B-----5:R-:W-:Y:S01]  /*19190*/  SHF.L.U32 R0, R8, 0x1f, RZ ;  /* 0x0000001f08007819 */ /* 0x020fe200000006ff */
[----:B------:R-:W-:-:S04]  /*191a0*/  IMAD R8, R229, 0x8, R18 ;  /* 0x00000008e5087824 */ /* 0x000fc800078e0212 */
[----:B------:R0:W1:Y:S01]  /*191b0*/  SYNCS.PHASECHK.TRANS64.TRYWAIT P1, [R8+URZ+0x30850], R0 ;  /* 0x03085000080075a7 */ /* 0x000062000802017f */
[----:B------:R-:W-:Y:S05]  /*191c0*/  @!P0 BRA `(.L_x_1805) ;  /* 0x0000000000048947 */ /* 0x000fea0003800000 */
[----:B------:R-:W-:Y:S01]  /*191d0*/  BPT.TRAP 0x1 ;  /* 0x000000040000795c */ /* 0x000fe20000300000 */
.L_x_1805:
[----:B------:R-:W-:Y:S04]  /*191e0*/  BSSY B2, `(.L_x_1806) ;  /* 0x0000004000027945 */ /* 0x000fe80003800000 */
[----:B-1----:R-:W-:Y:S05]  /*191f0*/  @P1 BRA `(.L_x_1807) ;  /* 0x0000000000081947 */ /* 0x002fea0003800000 */
[----:B------:R-:W1:Y:S02]  /*19200*/  SYNCS.PHASECHK.TRANS64.TRYWAIT P1, [R8+URZ+0x30850], R0 ;  /* 0x03085000080075a7 */ /* 0x000e64000802017f */
[----:B-1----:R-:W-:Y:S05]  /*19210*/  @!P1 BRA `(.L_x_1808) ;  /* 0x0000011000449947 */ /* 0x002fea0003800000 */
.L_x_1807:
[----:B------:R-:W-:Y:S05]  /*19220*/  BSYNC B2 ;  /* 0x0000000000027941 */ /* 0x000fea0003800000 */
.L_x_1806:
[----:B01----:R-:W-:Y:S01]  /*19230*/  IADD3 R0, R18, 0x400, RZ ;  /* 0x0000040012007810 */ /* 0x003fe20007ffe0ff */
[----:B------:R-:W-:Y:S01]  /*19240*/  IMAD.MOV.U32 R3, RZ, RZ, 0x40000040 ;  /* 0x40000040ff037424 */ /* 0x000fe200078e00ff */
[----:B------:R-:W-:Y:S01]  /*19250*/  WARPGROUP.ARRIVE ;  /* 0x00000000000079c5 */ /* 0x000fe20000000000 */
[----:B------:R-:W-:Y:S01]  /*19260*/  IMAD.MOV.U32 R5, RZ, RZ, 0x40000040 ;  /* 0x40000040ff057424 */ /* 0x000fe200078e00ff */
        /* <DEDUP_REMOVED lines=12> */
[C---:B------:R-:W-:Y:S01]  /*19330*/  IADD3 R4, R2.reuse, 0x100, RZ ;  /* 0x0000010002047810 */ /* 0x040fe20007ffe0ff */
[----:B------:R-:W-:Y:S01]  /*19340*/  VIADD R2, R2, 0x180 ;  /* 0x0000018002027836 */ /* 0x000fe20000000000 */
[----:B------:R-:W-:Y:S02]  /*19350*/  WARPGROUP.DEPBAR.LE gsb0, 0x0 ;  /* 0x00008000000079c5 */ /* 0x000fe40000010000 */
[----:B------:R-:W-:-:S15]  /*19360*/  WARPGROUP.ARRIVE ;  /* 0x00000000000079c5 */ /* 0x000fde0000000000 */
[----:B------:R-:W-:-:S04]  /*19370*/  NOP ;  /* 0x0000000000007918 */ /* 0x000fc80000000000 */
        /* <DEDUP_REMOVED lines=16> */
.L_x_1809:
[----:B------:R-:W2:Y:S01]  /*19480*/  LDL R185, [R1+0x4] ;  /* 0x0000040001b97983 */ /* 0x000ea20000100800 */
[----:B------:R-:W-:Y:S01]  /*19490*/  FMNMX.FTZ R0, R152, R222, !PT ;  /* 0x000000de98007209 */ /* 0x000fe20007810000 */
[----:B------:R-:W-:Y:S01]  /*194a0*/  ULDC UR4, c[0x0][0x988] ;  /* 0x0002620000047ab9 */ /* 0x000fe20000000800 */
[----:B------:R-:W-:Y:S02]  /*194b0*/  VIADD R223, R223, 0x30840 ;  /* 0x00030840dfdf7836 */ /* 0x000fe40000000000 */
[----:B------:R-:W-:-:S04]  /*194c0*/  FMNMX.FTZ R0, R153, R0, !PT ;  /* 0x0000000099007209 */ /* 0x000fc80007810000 */
        /* <DEDUP_REMOVED lines=13> */
[----:B------:R-:W-:-:S05]  /*195a0*/  FMNMX.FTZ R0, R181, R0, !PT ;  /* 0x00000000b5007209 */ /* 0x000fca0007810000 */
[----:B------:R-:W0:Y:S02]  /*195b0*/  SHFL.BFLY PT, R2, R0, 0x2, 0x1f ;  /* 0x0c401f0000027f89 */ /* 0x000e2400000e0000 */
[----:B0-----:R-:W-:Y:S02]  /*195c0*/  FMNMX.FTZ R2, R0, R2, !PT ;  /* 0x0000000200027209 */ /* 0x001fe40007810000 */
[----:B------:R-:W-:-:S03]  /*195d0*/  FMNMX.FTZ R0, R154, R226, !PT ;  /* 0x000000e29a007209 */ /* 0x000fc60007810000 */
[----:B------:R-:W0:Y:S01]  /*195e0*/  SHFL.BFLY PT, R5, R2, 0x1, 0x1f ;  /* 0x0c201f0002057f89 */ /* 0x000e2200000e0000 */
[----:B------:R-:W-:-:S04]  /*195f0*/  FMNMX.FTZ R0, R155, R0, !PT ;  /* 0x000000009b007209 */ /* 0x000fc80007810000 */
[----:B------:R-:W-:-:S04]  /*19600*/  FMNMX.FTZ R0, R158, R0, !PT ;  /* 0x000000009e007209 */ /* 0x000fc80007810000 */
[----:B------:R-:W-:-:S04]  /*19610*/  FMNMX.FTZ R0, R159, R0, !PT ;  /* 0x000000009f007209 */ /* 0x000fc80007810000 */
[----:B------:R-:W-:-:S04]  /*19620*/  FMNMX.FTZ R0, R162, R0, !PT ;  /* 0x00000000a2007209 */ /* 0x000fc80007810000 */
[----:B------:R-:W-:-:S04]  /*19630*/  FMNMX.FTZ R0, R163, R0, !PT ;  /* 0x00000000a3007209 */ /* 0x000fc80007810000 */
[----:B------:R-:W-:Y:S02]  /*19640*/  FMNMX.FTZ R0, R166, R0, !PT ;  /* 0x00000000a6007209 */ /* 0x000fe40007810000 */
[----:B0-----:R-:W-:Y:S02]  /*19650*/  FMNMX.FTZ R5, R2, R5, !PT ;  /* 0x0000000502057209 */ /* 0x001fe40007810000 */
[----:B------:R-:W-:-:S03]  /*19660*/  FMNMX.FTZ R0, R167, R0, !PT ;  /* 0x00000000a7007209 */ /* 0x000fc60007810000 */
[----:B------:R-:W-:Y:S01]  /*19670*/  FADD.FTZ R3, -R5, R222 ;  /* 0x000000de05037221 */ /* 0x000fe20000010100 */
        /* <DEDUP_REMOVED lines=9> */
[----:B0-----:R-:W-:-:S05]  /*19710*/  FMNMX.FTZ R2, R0, R2, !PT ;  /* 0x0000000200027209 */ /* 0x001fca0007810000 */
[----:B------:R-:W0:Y:S02]  /*19720*/  SHFL.BFLY PT, R4, R2, 0x1, 0x1f ;  /* 0x0c201f0002047f89 */ /* 0x000e2400000e0000 */
[----:B0-----:R-:W-:Y:S02]  /*19730*/  FMNMX.FTZ R4, R2, R4, !PT ;  /* 0x0000000402047209 */ /* 0x001fe40007810000 */
[----:B------:R-:W-:-:S03]  /*19740*/  MOV R2, UR4 ;  /* 0x0000000400027c02 */ /* 0x000fc60008000f00 */
[----:B------:R-:W-:Y:S02]  /*19750*/  FADD.FTZ R0, -R4, R226 ;  /* 0x000000e204007221 */ /* 0x000fe40000010100 */
[-C--:B------:R-:W-:Y:S01]  /*19760*/  FMUL.FTZ R184, R5, R2.reuse ;  /* 0x0000000205b87220 */ /* 0x080fe20000410000 */
[-C--:B------:R-:W-:Y:S01]  /*19770*/  FMUL.FTZ R3, R3, R2.reuse ;  /* 0x0000000203037220 */ /* 0x080fe20000410000 */
[-C--:B------:R-:W-:Y:S02]  /*19780*/  FMUL.FTZ R0, R0, R2.reuse ;  /* 0x0000000200007220 */ /* 0x080fe40000410000 */
        /* <DEDUP_REMOVED lines=15> */
[-C--:B------:R-:W-:Y:S01]  /*19880*/  FFMA.FTZ R181, R181, R2.reuse, -R184 ;  /* 0x00000002b5b57223 */ /* 0x080fe200000108b8 */
[-C--:B------:R-:W-:Y:S01]  /*19890*/  FMUL.FTZ R184, R4, R2.reuse ;  /* 0x0000000204b87220 */ /* 0x080fe20000410000 */
[----:B------:R-:W-:Y:S03]  /*198a0*/  MUFU.EX2 R3, R3 ;  /* 0x0000000300037308 */ /* 0x000fe60000000800 */
        /* <DEDUP_REMOVED lines=18> */
[----:B------:R-:W1:Y:S01]  /*199d0*/  MUFU.EX2 R197, R154 ;  /* 0x0000009a00c57308 */ /* 0x000e620000000800 */
[----:B0-----:R-:W-:-:S07]  /*199e0*/  FFMA.FTZ R221, R3, R221, R152 ;  /* 0x000000dd03dd7223 */ /* 0x001fce0000010098 */
[----:B------:R-:W0:Y:S08]  /*199f0*/  MUFU.EX2 R153, R153 ;  /* 0x0000009900997308 */ /* 0x000e300000000800 */
[----:B------:R-:W3:Y:S01]  /*19a00*/  MUFU.EX2 R155, R155 ;  /* 0x0000009b009b7308 */ /* 0x000ee20000000800 */
[----:B-1----:R-:W-:-:S07]  /*19a10*/  FFMA.FTZ R9, R0, R9, R197 ;  /* 0x0000000900097223 */ /* 0x002fce00000100c5 */
[----:B------:R-:W1:Y:S01]  /*19a20*/  MUFU.EX2 R156, R156 ;  /* 0x0000009c009c7308 */ /* 0x000e620000000800 */
[----:B0-----:R-:W-:-:S07]  /*19a30*/  FADD.FTZ R221, R153, R221 ;  /* 0x000000dd99dd7221 */ /* 0x001fce0000010000 */
[----:B------:R-:W0:Y:S01]  /*19a40*/  MUFU.EX2 R158, R158 ;  /* 0x0000009e009e7308 */ /* 0x000e220000000800 */
[----:B---3--:R-:W-:Y:S01]  /*19a50*/  FADD.FTZ R154, R155, R9 ;  /* 0x000000099b9a7221 */ /* 0x008fe20000010000 */
[----:B--2---:R-:W-:-:S06]  /*19a60*/  PRMT R223, R185, 0x654, R223 ;  /* 0x00000654b9df7816 */ /* 0x004fcc00000000df */
[----:B------:R-:W2:Y:S01]  /*19a70*/  MUFU.EX2 R157, R157 ;  /* 0x0000009d009d7308 */ /* 0x000ea20000000800 */
[----:B-1----:R-:W-:Y:S01]  /*19a80*/  FADD.FTZ R9, R156, R221 ;  /* 0x000000dd9c097221 */ /* 0x002fe20000010000 */
[----:B------:R1:W-:Y:S06]  /*19a90*/  SYNCS.ARRIVE.TRANS64.RED.A1T0 RZ, [R223+URZ], RZ ;  /* 0x000000ffdfff79a7 */ /* 0x0003ec000810043f */
[----:B------:R-:W3:Y:S01]  /*19aa0*/  MUFU.EX2 R159, R159 ;  /* 0x0000009f009f7308 */ /* 0x000ee20000000800 */
[----:B0-----:R-:W-:-:S07]  /*19ab0*/  FADD.FTZ R154, R158, R154 ;  /* 0x0000009a9e9a7221 */ /* 0x001fce0000010000 */
[----:B------:R-:W0:Y:S01]  /*19ac0*/  MUFU.EX2 R160, R160 ;  /* 0x000000a000a07308 */ /* 0x000e220000000800 */
[----:B--2---:R-:W-:-:S07]  /*19ad0*/  FADD.FTZ R9, R157, R9 ;  /* 0x000000099d097221 */ /* 0x004fce0000010000 */
[----:B------:R-:W2:Y:S01]  /*19ae0*/  MUFU.EX2 R162, R162 ;  /* 0x000000a200a27308 */ /* 0x000ea20000000800 */
[----:B---3--:R-:W-:-:S07]  /*19af0*/  FADD.FTZ R154, R159, R154 ;  /* 0x0000009a9f9a7221 */ /* 0x008fce0000010000 */
        /* <DEDUP_REMOVED lines=43> */
[----:B0-----:R-:W-:Y:S01]  /*19db0*/  FADD.FTZ R182, R187, R182 ;  /* 0x000000b6bbb67221 */ /* 0x001fe20000010000 */
[----:B--2---:R-:W-:-:S03]  /*19dc0*/  FADD.FTZ R221, R181, R9 ;  /* 0x00000009b5dd7221 */ /* 0x004fc60000010000 */
[----:B---3--:R-:W-:Y:S01]  /*19dd0*/  FADD.FTZ R9, R154, R182 ;  /* 0x000000b69a097221 */ /* 0x008fe20000010000 */
[----:B-1----:R-:W-:Y:S06]  /*19de0*/  @!P0 BRA `(.L_x_1810) ;  /* 0x0000000000048947 */ /* 0x002fec0003800000 */
[----:B------:R-:W-:Y:S01]  /*19df0*/  BPT.TRAP 0x1 ;  /* 0x000000040000795c */ /* 0x000fe20000300000 */
.L_x_1810:
[----:B------:R-:W2:Y:S01]  /*19e00*/  LDL R182, [R1+0x48] ;  /* 0x0000480001b67983 */ /* 0x000ea20000100800 */
[----:B------:R-:W-:Y:S01]  /*19e10*/  VIADD R8, R8, 0x30860 ;  /* 0x0003086008087836 */ /* 0x000fe20000000000 */
[----:B------:R-:W-:Y:S01]  /*19e20*/  F2FP.F16.F32.PACK_AB R196, R153, R152 ;  /* 0x0000009899c4723e */ /* 0x000fe200000000ff */
[----:B------:R-:W-:Y:S01]  /*19e30*/  IMAD.MOV.U32 R226, RZ, RZ, R4 ;  /* 0x000000ffffe27224 */ /* 0x000fe200078e0004 */
[----:B------:R-:W-:Y:S01]  /*19e40*/  F2FP.F16.F32.PACK_AB R197, R155, R197 ;  /* 0x000000c59bc5723e */ /* 0x000fe200000000ff */
[----:B------:R-:W-:Y:S01]  /*19e50*/  IMAD.MOV.U32 R222, RZ, RZ, R5 ;  /* 0x000000ffffde7224 */ /* 0x000fe200078e0005 */
[----:B------:R-:W-:Y:S01]  /*19e60*/  PRMT R8, R185, 0x654, R8 ;  /* 0x00000654b9087816 */ /* 0x000fe20000000008 */
[----:B------:R-:W-:Y:S01]  /*19e70*/  IMAD.MOV.U32 R229, RZ, RZ, R204 ;  /* 0x000000ffffe57224 */ /* 0x000fe200078e00cc */
[----:B------:R-:W-:Y:S02]  /*19e80*/  F2FP.F16.F32.PACK_AB R198, R157, R156 ;  /* 0x0000009c9dc6723e */ /* 0x000fe400000000ff */
        /* <DEDUP_REMOVED lines=14> */
[----:B0-----:R-:W-:Y:S02]  /*19f70*/  MOV R8, R218 ;  /* 0x000000da00087202 */ /* 0x001fe40000000f00 */
[C---:B--2---:R-:W-:Y:S01]  /*19f80*/  ISETP.GT.AND P1, PT, R227.reuse, R182, PT ;  /* 0x000000b6e300720c */ /* 0x044fe20003f24270 */
[----:B------:R-:W-:-:S12]  /*19f90*/  VIADD R227, R227, 0xffffffff ;  /* 0xffffffffe3e37836 */ /* 0x000fd80000000000 */
[----:B------:R-:W-:Y:S05]  /*19fa0*/  @P1 BRA `(.L_x_1811) ;  /* 0xffffffdc00b01947 */ /* 0x000fea000383ffff */
[----:B------:R-:W-:Y:S05]  /*19fb0*/  BSYNC B1 ;  /* 0x0000000000017941 */ /* 0x000fea0003800000 */
.L_x_1798:
[----:B------:R-:W-:-:S07]  /*19fc0*/  IMAD.MOV.U32 R8, RZ, RZ, R227 ;  /* 0x000000ffff087224 */ /* 0x000fce00078e00e3 */
.L_x_1797:
[----:B------:R-:W-:Y:S05]  /*19fd0*/  BSYNC B0 ;  /* 0x0000000000007941 */ /* 0x000fea0003800000 */
.L_x_1796:
[----:B------:R-:W2:Y:S01]  /*19fe0*/  LDL R152, [R1+0x68] ;  /* 0x0000680001987983 */ /* 0x000ea20000100800 */
[----:B------:R-:W-:Y:S01]  /*19ff0*/  BSSY B0, `(.L_x_1812) ;  /* 0x00002e4000007945 */ /* 0x000fe20003800000 */
[----:B--2---:R-:W-:-:S13]  /*1a000*/  ISETP.GE.AND P1, PT, R8, R152, PT ;  /* 0x000000980800720c */ /* 0x004fda0003f26270 */
[----:B------:R-:W-:Y:S05]  /*1a010*/  @!P1 BRA `(.L_x_1813) ;  /* 0x0000002c00849947 */ /* 0x000fea0003800000 */
[----:B------:R-:W-:Y:S01]  /*1a020*/  IMAD.MOV.U32 R227, RZ, RZ, R4 ;  /* 0x000000ffffe37224 */ /* 0x000fe200078e0004 */
[----:B------:R-:W-:Y:S01]  /*1a030*/  MOV R222, R218 ;  /* 0x000000da00de7202 */ /* 0x000fe20000000f00 */
[----:B------:R-:W-:Y:S02]  /*1a040*/  IMAD.MOV.U32 R226, RZ, RZ, R5 ;  /* 0x000000ffffe27224 */ /* 0x000fe400078e0005 */
[----:B------:R-:W-:-:S07]  /*1a050*/  IMAD.MOV.U32 R229, RZ, RZ, R204 ;  /* 0x000000ffffe57224 */ /* 0x000fce00078e00cc */
.L_x_1834:
[----:B------:R-:W-:-:S04]  /*1a060*/  ISETP.NE.AND P1, PT, R229, 0x1, PT ;  /* 0x00000001e500780c */ /* 0x000fc80003f25270 */
[----:B------:R-:W-:-:S04]  /*1a070*/  SEL R218, RZ, 0x1, P1 ;  /* 0x00000001ffda7807 */ /* 0x000fc80000800000 */
[----:B------:R-:W-:Y:S01]  /*1a080*/  LOP3.LUT R218, R222, R218, RZ, 0x3c, !PT ;  /* 0x000000dadeda7212 */ /* 0x000fe200078e3cff */
[----:B------:R-:W-:Y:S06]  /*1a090*/  @!P0 BRA `(.L_x_1814) ;  /* 0x0000000000048947 */ /* 0x000fec0003800000 */
[----:B------:R-:W-:Y:S01]  /*1a0a0*/  BPT.TRAP 0x1 ;  /* 0x000000040000795c */ /* 0x000fe20000300000 */
.L_x_1814:
[----:B------:R-:W-:Y:S01]  /*1a0b0*/  VIADD R204, R229, 0x1 ;  /* 0x00000001e5cc7836 */ /* 0x000fe20000000000 */
[----:B------:R-:W-:-:S04]  /*1a0c0*/  SHF.L.U32 R4, R218, 0x1f, RZ ;  /* 0x0000001fda047819 */ /* 0x000fc800000006ff */
[----:B------:R-:W-:-:S04]  /*1a0d0*/  ISETP.NE.AND P1, PT, R204, 0x2, PT ;  /* 0x00000002cc00780c */ /* 0x000fc80003f25270 */
[----:B------:R-:W-:-:S05]  /*1a0e0*/  SEL R204, R204, RZ, P1 ;  /* 0x000000ffcccc7207 */ /* 0x000fca0000800000 */
[----:B------:R-:W-:-:S04]  /*1a0f0*/  IMAD R223, R204, 0x8, R18 ;  /* 0x00000008ccdf7824 */ /* 0x000fc800078e0212 */
[----:B------:R0:W1:Y:S01]  /*1a100*/  SYNCS.PHASECHK.TRANS64.TRYWAIT P1, [R223+URZ+0x30830], R4 ;  /* 0x03083004df0075a7 */ /* 0x000062000802017f */
[----:B------:R-:W-:Y:S05]  /*1a110*/  @!P0 BRA `(.L_x_1815) ;  /* 0x0000000000048947 */ /* 0x000fea0003800000 */
[----:B------:R-:W-:Y:S01]  /*1a120*/  BPT.TRAP 0x1 ;  /* 0x000000040000795c */ /* 0x000fe20000300000 */
.L_x_1815:
        /* <DEDUP_REMOVED lines=8> */
.L_x_1817:
[----:B------:R-:W-:Y:S05]  /*1a1b0*/  BSYNC B1 ;  /* 0x0000000000017941 */ /* 0x000fea0003800000 */
.L_x_1816:
[----:B------:R-:W-:Y:S04]  /*1a1c0*/  STL.64 [R1+0xd0], R22 ;  /* 0x0000d01601007387 */ /* 0x000fe80000100a00 */
[----:B------:R-:W-:Y:S04]  /*1a1d0*/  STL [R1+0xc8], R18 ;  /* 0x0000c81201007387 */ /* 0x000fe80000100800 */
[----:B------:R2:W-:Y:S04]  /*1a1e0*/  STL.64 [R1+0xc0], R16 ;  /* 0x0000c01001007387 */ /* 0x0005e80000100a00 */
[----:B--2---:R-:W2:Y:S04]  /*1a1f0*/  LDL.64 R16, [R1+0x30] ;  /* 0x0000300001107983 */ /* 0x004ea80000100a00 */
[----:B------:R3:W-:Y:S04]  /*1a200*/  STL.64 [R1+0xb8], R8 ;  /* 0x0000b80801007387 */ /* 0x0007e80000100a00 */
[----:B------:R-:W4:Y:S01]  /*1a210*/  LDL.64 R22, [R1+0x38] ;  /* 0x0000380001167983 */ /* 0x000f220000100a00 */
[----:B01----:R-:W-:-:S05]  /*1a220*/  IMAD.MOV.U32 R4, RZ, RZ, R2 ;  /* 0x000000ffff047224 */ /* 0x003fca00078e0002 */
[----:B------:R-:W-:Y:S02]  /*1a230*/  R2UR UR6, R4 ;  /* 0x00000000040672ca */ /* 0x000fe400000e0000 */
[----:B------:R-:W-:Y:S01]  /*1a240*/  MOV R4, R154 ;  /* 0x0000009a00047202 */ /* 0x000fe20000000f00 */
[----:B------:R-:W-:Y:S01]  /*1a250*/  VIADD R152, R2, 0x6 ;  /* 0x0000000602987836 */ /* 0x000fe20000000000 */
[----:B---3--:R-:W3:Y:S01]  /*1a260*/  LDL.64 R8, [R1+0x28] ;  /* 0x0000280001087983 */ /* 0x008ee20000100a00 */
[----:B------:R-:W-:Y:S01]  /*1a270*/  IMAD.MOV.U32 R5, RZ, RZ, 0x40000040 ;  /* 0x40000040ff057424 */ /* 0x000fe200078e00ff */
[----:B------:R-:W-:Y:S01]  /*1a280*/  R2UR UR4, R4 ;  /* 0x00000000040472ca */ /* 0x000fe200000e0000 */
[----:B------:R-:W-:Y:S01]  /*1a290*/  IMAD.MOV.U32 R4, RZ, RZ, R153 ;  /* 0x000000ffff047224 */ /* 0x000fe200078e0099 */
[----:B------:R-:W-:Y:S01]  /*1a2a0*/  R2UR UR10, R152 ;  /* 0x00000000980a72ca */ /* 0x000fe200000e0000 */
[----:B------:R-:W-:Y:S01]  /*1a2b0*/  IMAD.MOV.U32 R153, RZ, RZ, 0x40000040 ;  /* 0x40000040ff997424 */ /* 0x000fe200078e00ff */
[----:B------:R-:W-:-:S02]  /*1a2c0*/  IADD3 R154, R2, 0x204, RZ ;  /* 0x00000204029a7810 */ /* 0x000fc40007ffe0ff */
[----:B------:R-:W-:Y:S01]  /*1a2d0*/  R2UR UR8, R4 ;  /* 0x00000000040872ca */ /* 0x000fe200000e0000 */
[----:B------:R-:W-:Y:S01]  /*1a2e0*/  VIADD R4, R2, 0x200 ;  /* 0x0000020002047836 */ /* 0x000fe20000000000 */
[----:B------:R-:W-:Y:S01]  /*1a2f0*/  R2UR UR11, R153 ;  /* 0x00000000990b72ca */ /* 0x000fe200000e0000 */
[-C--:B------:R-:W-:Y:S01]  /*1a300*/  FMUL.FTZ R24, R24, R3.reuse ;  /* 0x0000000318187220 */ /* 0x080fe20000410000 */
[----:B------:R-:W-:Y:S02]  /*1a310*/  R2UR UR7, R5 ;  /* 0x00000000050772ca */ /* 0x000fe400000e0000 */
[----:B------:R-:W-:Y:S01]  /*1a320*/  R2UR UR14, R4 ;  /* 0x00000000040e72ca */ /* 0x000fe200000e0000 */
[----:B------:R-:W-:Y:S01]  /*1a330*/  VIADD R4, R2, 0x206 ;  /* 0x0000020602047836 */ /* 0x000fe20000000000 */
[----:B------:R-:W-:Y:S01]  /*1a340*/  R2UR UR22, R154 ;  /* 0x000000009a1672ca */ /* 0x000fe200000e0000 */
[----:B------:R-:W-:Y:S01]  /*1a350*/  FMUL.FTZ R25, R25, R3 ;  /* 0x0000000319197220 */ /* 0x000fe20000410000 */
[----:B------:R-:W-:-:S02]  /*1a360*/  R2UR UR5, R5 ;  /* 0x00000000050572ca */ /* 0x000fc400000e0000 */
[----:B------:R-:W-:Y:S01]  /*1a370*/  R2UR UR26, R4 ;  /* 0x00000000041a72ca */ /* 0x000fe200000e0000 */
[----:B------:R-:W-:Y:S01]  /*1a380*/  FMUL.FTZ R28, R28, R3 ;  /* 0x000000031c1c7220 */ /* 0x000fe20000410000 */
[----:B------:R-:W-:Y:S02]  /*1a390*/  R2UR UR9, R5 ;  /* 0x00000000050972ca */ /* 0x000fe400000e0000 */
[----:B------:R-:W-:Y:S02]  /*1a3a0*/  MOV R152, UR11 ;  /* 0x0000000b00987c02 */ /* 0x000fe40008000f00 */
[C---:B------:R-:W-:Y:S01]  /*1a3b0*/  IADD3 R4, R2.reuse, 0x404, RZ ;  /* 0x0000040402047810 */ /* 0x040fe20007ffe0ff */
[----:B------:R-:W-:Y:S02]  /*1a3c0*/  VIADD R154, R2, 0x400 ;  /* 0x00000400029a7836 */ /* 0x000fe40000000000 */
[----:B------:R0:W-:Y:S01]  /*1a3d0*/  STL [R1+0x14], R152 ;  /* 0x0000149801007387 */ /* 0x0001e20000100800 */
[----:B------:R-:W-:Y:S01]  /*1a3e0*/  R2UR UR38, R4 ;  /* 0x00000000042672ca */ /* 0x000fe200000e0000 */
[----:B------:R-:W-:Y:S01]  /*1a3f0*/  VIADD R4, R2, 0x600 ;  /* 0x0000060002047836 */ /* 0x000fe20000000000 */
[----:B------:R-:W-:Y:S01]  /*1a400*/  R2UR UR30, R154 ;  /* 0x000000009a1e72ca */ /* 0x000fe200000e0000 */
[----:B------:R-:W-:-:S02]  /*1a410*/  VIADD R154, R2, 0x406 ;  /* 0x00000406029a7836 */ /* 0x000fc40000000000 */
[----:B0-----:R-:W-:Y:S01]  /*1a420*/  VIADD R152, R2, 0x202 ;  /* 0x0000020202987836 */ /* 0x001fe20000000000 */
[----:B------:R-:W-:Y:S02]  /*1a430*/  R2UR UR46, R4 ;  /* 0x00000000042e72ca */ /* 0x000fe400000e0000 */
[----:B------:R-:W-:Y:S02]  /*1a440*/  IADD3 R4, R2, 0x606, RZ ;  /* 0x0000060602047810 */ /* 0x000fe40007ffe0ff */
[----:B------:R-:W-:Y:S01]  /*1a450*/  R2UR UR18, R152 ;  /* 0x00000000981272ca */ /* 0x000fe200000e0000 */
[----:B------:R-:W-:Y:S01]  /*1a460*/  VIADD R152, R2, 0x402 ;  /* 0x0000040202987836 */ /* 0x000fe20000000000 */
[----:B------:R-:W-:Y:S01]  /*1a470*/  R2UR UR42, R154 ;  /* 0x000000009a2a72ca */ /* 0x000fe200000e0000 */
[----:B------:R-:W-:Y:S01]  /*1a480*/  VIADD R154, R2, 0x602 ;  /* 0x00000602029a7836 */ /* 0x000fe20000000000 */
[----:B------:R-:W-:Y:S01]  /*1a490*/  R2UR UR15, R5 ;  /* 0x00000000050f72ca */ /* 0x000fe200000e0000 */
[-C--:B------:R-:W-:Y:S01]  /*1a4a0*/  FMUL.FTZ R29, R29, R3.reuse ;  /* 0x000000031d1d7220 */ /* 0x080fe20000410000 */
[----:B------:R-:W-:Y:S01]  /*1a4b0*/  R2UR UR34, R152 ;  /* 0x00000000982272ca */ /* 0x000fe200000e0000 */
[----:B------:R-:W-:Y:S01]  /*1a4c0*/  VIADD R152, R2, 0x604 ;  /* 0x0000060402987836 */ /* 0x000fe20000000000 */
        /* <DEDUP_REMOVED lines=135> */
[----:B------:R-:W-:Y:S01]  /*1ad40*/  R2UR UR4, R6 ;  /* 0x00000000060472ca */ /* 0x000fe200000e0000 */
[----:B------:R-:W-:Y:S01]  /*1ad50*/  IMAD.MOV.U32 R155, RZ, RZ, 0x40000040 ;  /* 0x40000040ff9b7424 */ /* 0x000fe200078e00ff */
[----:B------:R-:W-:Y:S02]  /*1ad60*/  R2UR UR5, R7 ;  /* 0x00000000070572ca */ /* 0x000fe400000e0000 */
[----:B------:R-:W-:Y:S02]  /*1ad70*/  R2UR UR19, R153 ;  /* 0x00000000991372ca */ /* 0x000fe400000e0000 */
[----:B------:R-:W-:-:S02]  /*1ad80*/  R2UR UR23, R155 ;  /* 0x000000009b1772ca */ /* 0x000fc400000e0000 */
[----:B------:R-:W-:Y:S02]  /*1ad90*/  R2UR UR31, R155 ;  /* 0x000000009b1f72ca */ /* 0x000fe400000e0000 */
[----:B------:R-:W-:Y:S02]  /*1ada0*/  R2UR UR35, R153 ;  /* 0x00000000992372ca */ /* 0x000fe400000e0000 */
[C---:B------:R-:W-:Y:S02]  /*1adb0*/  R2UR UR43, R155.reuse ;  /* 0x000000009b2b72ca */ /* 0x040fe400000e0000 */
[----:B------:R-:W-:Y:S02]  /*1adc0*/  R2UR UR50, R154 ;  /* 0x000000009a3272ca */ /* 0x000fe400000e0000 */
[----:B------:R-:W-:Y:S02]  /*1add0*/  R2UR UR51, R155 ;  /* 0x000000009b3372ca */ /* 0x000fe400000e0000 */
[----:B------:R-:W-:-:S02]  /*1ade0*/  R2UR UR54, R152 ;  /* 0x00000000983672ca */ /* 0x000fc400000e0000 */
[----:B------:R-:W-:Y:S02]  /*1adf0*/  R2UR UR55, R153 ;  /* 0x00000000993772ca */ /* 0x000fe400000e0000 */
[----:B------:R-:W-:-:S06]  /*1ae00*/  WARPGROUP.ARRIVE ;  /* 0x00000000000079c5 */ /* 0x000fcc0000000000 */
[----:B------:R-:W-:Y:S01]  /*1ae10*/  HGMMA.64x64x16.F32 R152, gdesc[UR4], RZ, !UPT, gsb0 ;  /* 0x00e00000049879f0 */ /* 0x000fe2000c0008ff */
[----:B------:R-:W-:Y:S01]  /*1ae20*/  UMOV UR6, UR8 ;  /* 0x0000000800067c82 */ /* 0x000fe20008000000 */
[----:B------:R-:W-:Y:S01]  /*1ae30*/  UMOV UR7, UR9 ;  /* 0x0000000900077c82 */ /* 0x000fe20008000000 */
[----:B----4-:R-:W-:Y:S02]  /*1ae40*/  R2UR UR8, R22 ;  /* 0x00000000160872ca */ /* 0x010fe400000e0000 */
[----:B------:R-:W-:Y:S01]  /*1ae50*/  R2UR UR9, R23 ;  /* 0x00000000170972ca */ /* 0x000fe200000e0000 */
[----:B------:R-:W-:Y:S02]  /*1ae60*/  WARPGROUP.DEPBAR.LE gsb0, 0x0 ;  /* 0x00008000000079c5 */ /* 0x000fe40000010000 */
[----:B------:R-:W-:Y:S01]  /*1ae70*/  WARPGROUP.ARRIVE ;  /* 0x00000000000079c5 */ /* 0x000fe20000000000 */
[----:B--2---:R-:W-:Y:S01]  /*1ae80*/  R2UR UR4, R16 ;  /* 0x00000000100472ca */ /* 0x004fe200000e0000 */
[----:B------:R0:W5:Y:S08]  /*1ae90*/  LDL.LU.64 R22, [R1+0xd0] ;  /* 0x0000d00001167983 */ /* 0x0001700000300a00 */
[----:B------:R-:W-:Y:S01]  /*1aea0*/  HGMMA.64x64x16.F32 R152, gdesc[UR8], R152, gsb0 ;  /* 0x00e00000089879f0 */ /* 0x000fe20008000898 */
[----:B------:R-:W-:-:S02]  /*1aeb0*/  R2UR UR5, R17 ;  /* 0x00000000110572ca */ /* 0x000fc400000e0000 */
        /* <DEDUP_REMOVED lines=76> */
.L_x_1819:
[----:B------:R-:W-:Y:S01]  /*1b380*/  SHF.L.U32 R0, R222, 0x1f, RZ ;  /* 0x0000001fde007819 */ /* 0x000fe200000006ff */
[----:B-----5:R-:W-:-:S04]  /*1b390*/  IMAD R222, R229, 0x8, R18 ;  /* 0x00000008e5de7824 */ /* 0x020fc800078e0212 */
[----:B------:R0:W1:Y:S01]  /*1b3a0*/  SYNCS.PHASECHK.TRANS64.TRYWAIT P1, [R222+URZ+0x30850], R0 ;  /* 0x03085000de0075a7 */ /* 0x000062000802017f */
[----:B------:R-:W-:Y:S05]  /*1b3b0*/  @!P0 BRA `(.L_x_1820) ;  /* 0x0000000000048947 */ /* 0x000fea0003800000 */
[----:B------:R-:W-:Y:S01]  /*1b3c0*/  BPT.TRAP 0x1 ;  /* 0x000000040000795c */ /* 0x000fe20000300000 */
.L_x_1820:
[----:B------:R-:W-:Y:S04]  /*1b3d0*/  BSSY B1, `(.L_x_1821) ;  /* 0x0000004000017945 */ /* 0x000fe80003800000 */
[----:B-1----:R-:W-:Y:S05]  /*1b3e0*/  @P1 BRA `(.L_x_1822) ;  /* 0x0000000000081947 */ /* 0x002fea0003800000 */
[----:B------:R-:W1:Y:S02]  /*1b3f0*/  SYNCS.PHASECHK.TRANS64.TRYWAIT P1, [R222+URZ+0x30850], R0 ;  /* 0x03085000de0075a7 */ /* 0x000e64000802017f */
[----:B-1----:R-:W-:Y:S05]  /*1b400*/  @!P1 BRA `(.L_x_1823) ;  /* 0x000000ec00f09947 */ /* 0x002fea0003800000 */
.L_x_1822:
[----:B------:R-:W-:Y:S05]  /*1b410*/  BSYNC B1 ;  /* 0x0000000000017941 */ /* 0x000fea0003800000 */
.L_x_1821:
[----:B01----:R-:W-:Y:S01]  /*1b420*/  VIADD R0, R18, 0x400 ;  /* 0x0000040012007836 */ /* 0x003fe20000000000 */
[----:B------:R-:W-:Y:S01]  /*1b430*/  WARPGROUP.ARRIVE ;  /* 0x00000000000079c5 */ /* 0x000fe20000000000 */
[----:B------:R-:W-:Y:S02]  /*1b440*/  IMAD.MOV.U32 R3, RZ, RZ, 0x40000040 ;  /* 0x40000040ff037424 */ /* 0x000fe400078e00ff */
[----:B------:R-:W-:Y:S01]  /*1b450*/  IMAD.MOV.U32 R5, RZ, RZ, 0x40000040 ;  /* 0x40000040ff057424 */ /* 0x000fe200078e00ff */
[----:B------:R-:W-:Y:S02]  /*1b460*/  SHF.R.U32.HI R0, RZ, 0x4, R0 ;  /* 0x00000004ff007819 */ /* 0x000fe40000011600 */
[----:B------:R-:W-:Y:S02]  /*1b470*/  R2UR UR7, R3 ;  /* 0x00000000030772ca */ /* 0x000fe400000e0000 */
[----:B------:R-:W-:Y:S02]  /*1b480*/  LOP3.LUT R0, R0, 0x3fff, RZ, 0xc0, !PT ;  /* 0x00003fff00007812 */ /* 0x000fe400078ec0ff */
[----:B------:R-:W-:-:S02]  /*1b490*/  MOV R3, 0x40000040 ;  /* 0x4000004000037802 */ /* 0x000fc40000000f00 */
[----:B------:R-:W-:-:S05]  /*1b4a0*/  LOP3.LUT R0, R0, 0x2000000, RZ, 0xfc, !PT ;  /* 0x0200000000007812 */ /* 0x000fca00078efcff */
[----:B------:R-:W-:-:S05]  /*1b4b0*/  IMAD R2, R229, 0x800, R0 ;  /* 0x00000800e5027824 */ /* 0x000fca00078e0200 */
[C---:B------:R-:W-:Y:S02]  /*1b4c0*/  R2UR UR6, R2.reuse ;  /* 0x00000000020672ca */ /* 0x040fe400000e0000 */
[----:B------:R-:W-:-:S11]  /*1b4d0*/  IADD3 R4, R2, 0x80, RZ ;  /* 0x0000008002047810 */ /* 0x000fd60007ffe0ff */
[----:B------:R-:W-:Y:S01]  /*1b4e0*/  HGMMA.64x256x16.F32 R24, R196, gdesc[UR4].tnspB, R24, gsb0 ;  /* 0x43e00004c4187df0 */ /* 0x000fe20008000818 */
[----:B------:R-:W-:Y:S01]  /*1b4f0*/  R2UR UR6, R4 ;  /* 0x00000000040672ca */ /* 0x000fe200000e0000 */
[C---:B------:R-:W-:Y:S01]  /*1b500*/  VIADD R4, R2.reuse, 0x100 ;  /* 0x0000010002047836 */ /* 0x040fe20000000000 */
[----:B------:R-:W-:Y:S01]  /*1b510*/  R2UR UR7, R5 ;  /* 0x00000000050772ca */ /* 0x000fe200000e0000 */
[----:B------:R-:W-:Y:S02]  /*1b520*/  IMAD.MOV.U32 R5, RZ, RZ, 0x40000040 ;  /* 0x40000040ff057424 */ /* 0x000fe400078e00ff */
        /* <DEDUP_REMOVED lines=20> */
.L_x_1824:
[----:B------:R-:W2:Y:S01]  /*1b670*/  LDL R4, [R1+0x4c] ;  /* 0x00004c0001047983 */ /* 0x000ea20000100800 */
[----:B------:R-:W0:Y:S01]  /*1b680*/  LDC R0, c[0x0][0x448] ;  /* 0x00011200ff007b82 */ /* 0x000e220000000800 */
[----:B------:R-:W-:Y:S02]  /*1b690*/  ULDC UR4, c[0x0][0x9dc] ;  /* 0x0002770000047ab9 */ /* 0x000fe40000000800 */
[----:B------:R-:W2:Y:S04]  /*1b6a0*/  LDL R3, [R1+0x64] ;  /* 0x0000640001037983 */ /* 0x000ea80000100800 */
[----:B------:R-:W3:Y:S04]  /*1b6b0*/  LDL R190, [R1+0x8] ;  /* 0x0000080001be7983 */ /* 0x000ee80000100800 */
[----:B------:R-:W4:Y:S01]  /*1b6c0*/  LDL R189, [R1+0x4] ;  /* 0x0000040001bd7983 */ /* 0x000f220000100800 */
[----:B------:R-:W-:Y:S01]  /*1b6d0*/  VIADD R223, R223, 0x30840 ;  /* 0x00030840dfdf7836 */ /* 0x000fe20000000000 */
[----:B------:R-:W-:Y:S01]  /*1b6e0*/  ULOP3.LUT UR4, URZ, UR4, URZ, 0x33, !UPT ;  /* 0x000000043f047292 */ /* 0x000fe2000f8e333f */
[----:B------:R-:W-:Y:S01]  /*1b6f0*/  ULDC UR5, c[0x0][0x9e0] ;  /* 0x0002780000057ab9 */ /* 0x000fe20000000800 */
[----:B0-----:R-:W-:-:S13]  /*1b700*/  ISETP.NE.AND P1, PT, R0, 0x1, PT ;  /* 0x000000010000780c */ /* 0x001fda0003f25270 */
[----:B------:R-:W0:Y:S08]  /*1b710*/  @P1 LDC R2, c[0x0][0x44c] ;  /* 0x00011300ff021b82 */ /* 0x000e300000000800 */
[----:B------:R-:W1:Y:S01]  /*1b720*/  @P1 LDC R0, c[0x0][0x450] ;  /* 0x00011400ff001b82 */ /* 0x000e620000000800 */
[----:B--2---:R-:W-:-:S07]  /*1b730*/  IMAD.IADD R186, R3, 0x1, R4 ;  /* 0x0000000103ba7824 */ /* 0x004fce00078e0204 */
[----:B------:R-:W2:Y:S01]  /*1b740*/  LDC R3, c[0x0][0x9e4] ;  /* 0x00027900ff037b82 */ /* 0x000ea20000000800 */
[----:B0-----:R-:W-:Y:S01]  /*1b750*/  @P1 IMAD.HI.U32 R2, R186, R2, RZ ;  /* 0x00000002ba021227 */ /* 0x001fe200078e00ff */
[----:B----4-:R-:W-:-:S04]  /*1b760*/  PRMT R223, R189, 0x654, R223 ;  /* 0x00000654bddf7816 */ /* 0x010fc800000000df */
[----:B-1----:R-:W-:Y:S01]  /*1b770*/  @P1 SHF.R.U32.HI R186, RZ, R0, R2 ;  /* 0x00000000ffba1219 */ /* 0x002fe20000011602 */
[----:B------:R-:W-:Y:S01]  /*1b780*/  IMAD.SHL.U32 R0, R8, 0x40, RZ ;  /* 0x0000004008007824 */ /* 0x000fe200078e00ff */
[----:B------:R0:W-:Y:S03]  /*1b790*/  SYNCS.ARRIVE.TRANS64.RED.A1T0 RZ, [R223+URZ], RZ ;  /* 0x000000ffdfff79a7 */ /* 0x0001e6000810043f */
[----:B------:R-:W1:Y:S01]  /*1b7a0*/  SHFL.IDX PT, R187, R186, RZ, 0x1c1f ;  /* 0x001c1fffbabb7589 */ /* 0x000e6200000e0000 */
[----:B------:R-:W-:-:S05]  /*1b7b0*/  IADD3 R2, -R0, 0x1, RZ ;  /* 0x0000000100027810 */ /* 0x000fca0007ffe1ff */
[----:B---3--:R-:W-:Y:S01]  /*1b7c0*/  IMAD R2, R190, -0x2, R2 ;  /* 0xfffffffebe027824 */ /* 0x008fe200078e0202 */
[----:B--2---:R-:W-:-:S04]  /*1b7d0*/  ISETP.GE.AND P5, PT, R3, 0x1, PT ;  /* 0x000000010300780c */ /* 0x004fc80003fa6270 */
[----:B------:R-:W-:-:S05]  /*1b7e0*/  IADD3 R184, -R219, R2, R220 ;  /* 0x00000002dbb87210 */ /* 0x000fca0007ffe1dc */
[C---:B------:R-:W-:Y:S01]  /*1b7f0*/  VIADD R185, R184.reuse, UR5 ;  /* 0x00000005b8b97c36 */ /* 0x040fe20008000000 */
[----:B------:R-:W-:-:S03]  /*1b800*/  IADD3 R184, R184, UR4, RZ ;  /* 0x00000004b8b87c10 */ /* 0x000fc6000fffe0ff */
[--C-:B-1----:R-:W-:Y:S02]  /*1b810*/  IMAD.IADD R5, R185, 0x1, R187.reuse ;  /* 0x00000001b9057824 */ /* 0x102fe400078e02bb */
[----:B------:R-:W-:Y:S01]  /*1b820*/  IMAD.IADD R4, R184, 0x1, R187 ;  /* 0x00000001b8047824 */ /* 0x000fe200078e02bb */
[----:B0-----:R-:W-:Y:S06]  /*1b830*/  @!P5 BRA `(.L_x_1825) ;  /* 0x000000000060d947 */ /* 0x001fec0003800000 */
        /* <DEDUP_REMOVED lines=13> */
.L_x_1827:
[----:B------:R-:W-:Y:S02]  /*1b910*/  ULDC UR4, c[0x0][0x9e4] ;  /* 0x0002790000047ab9 */ /* 0x000fe40000000800 */
[----:B------:R-:W-:-:S05]  /*1b920*/  IMAD.U32 R188, RZ, RZ, UR4 ;  /* 0x00000004ffbc7e24 */ /* 0x000fca000f8e00ff */
[----:B------:R-:W-:-:S13]  /*1b930*/  ISETP.NE.AND P1, PT, R188, 0x1, PT ;  /* 0x00000001bc00780c */ /* 0x000fda0003f25270 */
[----:B------:R-:W0:Y:S02]  /*1b940*/  @P1 LDC.64 R2, c[0x0][0x9e8] ;  /* 0x00027a00ff021b82 */ /* 0x000e240000000a00 */
[----:B0-----:R-:W-:-:S05]  /*1b950*/  @P1 IMAD.HI.U32 R2, R187, R2, RZ ;  /* 0x00000002bb021227 */ /* 0x001fca00078e00ff */
[----:B------:R-:W-:-:S07]  /*1b960*/  @P1 SHF.R.U32.HI R187, RZ, R3, R2 ;  /* 0x00000003ffbb1219 */ /* 0x000fce0000011602 */
.L_x_1828:
[----:B------:R-:W-:Y:S05]  /*1b970*/  BSYNC B1 ;  /* 0x0000000000017941 */ /* 0x000fea0003800000 */
.L_x_1826:
[----:B------:R-:W-:-:S04]  /*1b980*/  IMAD R187, R187, R188, -R0 ;  /* 0x000000bcbbbb7224 */ /* 0x000fc800078e0a00 */
[----:B------:R-:W-:-:S05]  /*1b990*/  IMAD R187, R190, -0x2, R187 ;  /* 0xfffffffebebb7824 */ /* 0x000fca00078e02bb */
[----:B------:R-:W-:Y:S02]  /*1b9a0*/  VIMNMX R4, R4, R187, !PT ;  /* 0x000000bb04047248 */ /* 0x000fe40007fe0100 */
[----:B------:R-:W-:-:S07]  /*1b9b0*/  VIADDMNMX R5, R187, R188, R5, PT ;  /* 0x000000bcbb057246 */ /* 0x000fce0003800105 */
.L_x_1825:
        /* <DEDUP_REMOVED lines=66> */
.L_x_1831:
[----:B------:R-:W-:Y:S02]  /*1bde0*/  ULDC UR4, c[0x0][0x9e4] ;  /* 0x0002790000047ab9 */ /* 0x000fe40000000800 */
[----:B------:R-:W-:-:S05]  /*1bdf0*/  IMAD.U32 R4, RZ, RZ, UR4 ;  /* 0x00000004ff047e24 */ /* 0x000fca000f8e00ff */
[----:B------:R-:W-:-:S13]  /*1be00*/  ISETP.NE.AND P2, PT, R4, 0x1, PT ;  /* 0x000000010400780c */ /* 0x000fda0003f45270 */
[----:B------:R-:W0:Y:S02]  /*1be10*/  @P2 LDC.64 R2, c[0x0][0x9e8] ;  /* 0x00027a00ff022b82 */ /* 0x000e240000000a00 */
[----:B0-----:R-:W-:-:S05]  /*1be20*/  @P2 IMAD.HI.U32 R2, R186, R2, RZ ;  /* 0x00000002ba022227 */ /* 0x001fca00078e00ff */
[----:B------:R-:W-:-:S07]  /*1be30*/  @P2 SHF.R.U32.HI R186, RZ, R3, R2 ;  /* 0x00000003ffba2219 */ /* 0x000fce0000011602 */
.L_x_1832:
[----:B------:R-:W-:Y:S05]  /*1be40*/  BSYNC B1 ;  /* 0x0000000000017941 */ /* 0x000fea0003800000 */
.L_x_1830:
[----:B------:R-:W-:-:S04]  /*1be50*/  IMAD R0, R186, R4, -R0 ;  /* 0x00000004ba007224 */ /* 0x000fc800078e0a00 */
[----:B------:R-:W-:-:S05]  /*1be60*/  IMAD R0, R190, -0x2, R0 ;  /* 0xfffffffebe007824 */ /* 0x000fca00078e0200 */
[----:B------:R-:W-:Y:S02]  /*1be70*/  VIMNMX R184, R184, R0, !PT ;  /* 0x00000000b8b87248 */ /* 0x000fe40007fe0100 */
[----:B------:R-:W-:-:S07]  /*1be80*/  VIADDMNMX R185, R0, R4, R185, PT ;  /* 0x0000000400b97246 */ /* 0x000fce00038001b9 */
.L_x_1829:
[----:B------:R-:W-:Y:S01]  /*1be90*/  FMNMX.FTZ R0, R152, R226, !PT ;  /* 0x000000e298007209 */ /* 0x000fe20007810000 */
[----:B------:R-:W-:Y:S01]  /*1bea0*/  ULDC UR4, c[0x0][0x988] ;  /* 0x0002620000047ab9 */ /* 0x000fe20000000800 */
[----:B------:R-:W-:Y:S02]  /*1beb0*/  LOP3.LUT R22, R22, 0xffffdfff, RZ, 0xc0, !PT ;  /* 0xffffdfff16167812 */ /* 0x000fe400078ec0ff */
[----:B------:R-:W-:Y:S02]  /*1bec0*/  FMNMX.FTZ R0, R153, R0, !PT ;  /* 0x0000000099007209 */ /* 0x000fe40007810000 */
[----:B------:R-:W-:Y:S02]  /*1bed0*/  ISETP.GT.AND P2, PT, R184, 0x1, P1 ;  /* 0x00000001b800780c */ /* 0x000fe40000f44270 */
[----:B------:R-:W-:Y:S02]  /*1bee0*/  FMNMX.FTZ R0, R156, R0, !PT ;  /* 0x000000009c007209 */ /* 0x000fe40007810000 */
[----:B------:R-:W-:-:S02]  /*1bef0*/  ISETP.GT.AND P3, PT, R184, 0x8, P1 ;  /* 0x00000008b800780c */ /* 0x000fc40000f64270 */
[----:B------:R-:W-:Y:S02]  /*1bf00*/  FMNMX.FTZ R0, R157, R0, !PT ;  /* 0x000000009d007209 */ /* 0x000fe40007810000 */
[----:B------:R-:W-:Y:S02]  /*1bf10*/  @P0 LOP3.LUT R22, R22, 0x2000, RZ, 0xfc, !PT ;  /* 0x0000200016160812 */ /* 0x000fe400078efcff */
[----:B------:R-:W-:Y:S02]  /*1bf20*/  FMNMX.FTZ R0, R160, R0, !PT ;  /* 0x00000000a0007209 */ /* 0x000fe40007810000 */
[----:B------:R-:W-:Y:S02]  /*1bf30*/  ISETP.LT.OR P2, PT, R185, 0x2, P2 ;  /* 0x00000002b900780c */ /* 0x000fe40001741670 */
[----:B------:R-:W-:Y:S02]  /*1bf40*/  FMNMX.FTZ R0, R161, R0, !PT ;  /* 0x00000000a1007209 */ /* 0x000fe40007810000 */
[----:B------:R-:W-:-:S02]  /*1bf50*/  ISETP.LT.OR P3, PT, R185, 0x9, P3 ;  /* 0x00000009b900780c */ /* 0x000fc40001f61670 */
[----:B------:R-:W-:Y:S02]  /*1bf60*/  FMNMX.FTZ R0, R164, R0, !PT ;  /* 0x00000000a4007209 */ /* 0x000fe40007810000 */
[----:B------:R-:W-:Y:S02]  /*1bf70*/  ISETP.GT.AND P0, PT, R184, 0x21, P1 ;  /* 0x00000021b800780c */ /* 0x000fe40000f04270 */
[----:B------:R-:W-:Y:S02]  /*1bf80*/  FMNMX.FTZ R0, R165, R0, !PT ;  /* 0x00000000a5007209 */ /* 0x000fe40007810000 */
[----:B------:R-:W-:Y:S02]  /*1bf90*/  FSEL R155, R155, -INF , !P2 ;  /* 0xff8000009b9b7808 */ /* 0x000fe40005000000 */
[----:B------:R-:W-:Y:S02]  /*1bfa0*/  FMNMX.FTZ R0, R168, R0, !PT ;  /* 0x00000000a8007209 */ /* 0x000fe40007810000 */
[----:B------:R-:W-:-:S02]  /*1bfb0*/  FSEL R158, R158, -INF , !P3 ;  /* 0xff8000009e9e7808 */ /* 0x000fc40005800000 */
[----:B------:R-:W-:Y:S02]  /*1bfc0*/  FMNMX.FTZ R0, R169, R0, !PT ;  /* 0x00000000a9007209 */ /* 0x000fe40007810000 */
[----:B------:R-:W-:Y:S02]  /*1bfd0*/  ISETP.GT.AND P4, PT, R184, 0x9, P1 ;  /* 0x00000009b800780c */ /* 0x000fe40000f84270 */
[----:B------:R-:W-:Y:S02]  /*1bfe0*/  FMNMX.FTZ R0, R172, R0, !PT ;  /* 0x00000000ac007209 */ /* 0x000fe40007810000 */
[C---:B------:R-:W-:Y:S02]  /*1bff0*/  ISETP.GT.AND P2, PT, R184.reuse, 0x10, P1 ;  /* 0x00000010b800780c */ /* 0x040fe40000f44270 */
[----:B------:R-:W-:Y:S02]  /*1c000*/  FMNMX.FTZ R0, R173, R0, !PT ;  /* 0x00000000ad007209 */ /* 0x000fe40007810000 */
[----:B------:R-:W-:-:S02]  /*1c010*/  ISETP.GT.AND P3, PT, R184, 0x11, P1 ;  /* 0x00000011b800780c */ /* 0x000fc40000f64270 */
[----:B------:R-:W-:Y:S02]  /*1c020*/  FMNMX.FTZ R0, R176, R0, !PT ;  /* 0x00000000b0007209 */ /* 0x000fe40007810000 */
[----:B------:R-:W-:Y:S02]  /*1c030*/  ISETP.LT.OR P4, PT, R185, 0xa, P4 ;  /* 0x0000000ab900780c */ /* 0x000fe40002781670 */
[----:B------:R-:W-:Y:S02]  /*1c040*/  FMNMX.FTZ R0, R177, R0, !PT ;  /* 0x00000000b1007209 */ /* 0x000fe40007810000 */
[C---:B------:R-:W-:Y:S02]  /*1c050*/  ISETP.LT.OR P2, PT, R185.reuse, 0x11, P2 ;  /* 0x00000011b900780c */ /* 0x040fe40001741670 */
[----:B------:R-:W-:Y:S02]  /*1c060*/  ISETP.LT.OR P3, PT, R185, 0x12, P3 ;  /* 0x00000012b900780c */ /* 0x000fe40001f61670 */
[----:B------:R-:W-:-:S02]  /*1c070*/  LOP3.LUT R22, R22, 0xffff7fff, RZ, 0xc0, !PT ;  /* 0xffff7fff16167812 */ /* 0x000fc400078ec0ff */
[----:B------:R-:W-:Y:S02]  /*1c080*/  FMNMX.FTZ R0, R180, R0, !PT ;  /* 0x00000000b4007209 */ /* 0x000fe40007810000 */
[----:B------:R-:W-:Y:S02]  /*1c090*/  FSEL R159, R159, -INF , !P4 ;  /* 0xff8000009f9f7808 */ /* 0x000fe40006000000 */
[----:B------:R-:W-:Y:S02]  /*1c0a0*/  FSEL R162, R162, -INF , !P2 ;  /* 0xff800000a2a27808 */ /* 0x000fe40005000000 */
[----:B------:R-:W-:Y:S02]  /*1c0b0*/  FSEL R163, R163, -INF , !P3 ;  /* 0xff800000a3a37808 */ /* 0x000fe40005800000 */
[C---:B------:R-:W-:Y:S02]  /*1c0c0*/  ISETP.GT.AND P4, PT, R184.reuse, 0x18, P1 ;  /* 0x00000018b800780c */ /* 0x040fe40000f84270 */
[----:B------:R-:W-:-:S02]  /*1c0d0*/  ISETP.GT.AND P2, PT, R184, 0x19, P1 ;  /* 0x00000019b800780c */ /* 0x000fc40000f44270 */
[----:B------:R-:W-:Y:S02]  /*1c0e0*/  ISETP.GT.AND P3, PT, R184, 0x20, P1 ;  /* 0x00000020b800780c */ /* 0x000fe40000f64270 */
[----:B------:R-:W-:Y:S02]  /*1c0f0*/  @P0 LOP3.LUT R22, R22, 0x8000, RZ, 0xfc, !PT ;  /* 0x0000800016160812 */ /* 0x000fe400078efcff */
[----:B------:R-:W-:Y:S02]  /*1c100*/  ISETP.GT.AND P0, PT, R184, RZ, P1 ;  /* 0x000000ffb800720c */ /* 0x000fe40000f04270 */
[----:B------:R-:W-:Y:S02]  /*1c110*/  FMNMX.FTZ R0, R181, R0, !PT ;  /* 0x00000000b5007209 */ /* 0x000fe40007810000 */
[C---:B------:R-:W-:Y:S02]  /*1c120*/  ISETP.LT.OR P4, PT, R185.reuse, 0x19, P4 ;  /* 0x00000019b900780c */ /* 0x040fe40002781670 */
[C---:B------:R-:W-:Y:S01]  /*1c130*/  ISETP.LT.OR P2, PT, R185.reuse, 0x1a, P2 ;  /* 0x0000001ab900780c */ /* 0x040fe20001741670 */
[----:B------:R-:W0:Y:S01]  /*1c140*/  SHFL.BFLY PT, R2, R0, 0x2, 0x1f ;  /* 0x0c401f0000027f89 */ /* 0x000e2200000e0000 */
[----:B------:R-:W-:-:S02]  /*1c150*/  ISETP.LT.OR P3, PT, R185, 0x21, P3 ;  /* 0x00000021b900780c */ /* 0x000fc40001f61670 */
[----:B------:R-:W-:Y:S02]  /*1c160*/  FSEL R166, R166, -INF , !P4 ;  /* 0xff800000a6a67808 */ /* 0x000fe40006000000 */
[----:B------:R-:W-:Y:S02]  /*1c170*/  FSEL R167, R167, -INF , !P2 ;  /* 0xff800000a7a77808 */ /* 0x000fe40005000000 */
[----:B------:R-:W-:Y:S02]  /*1c180*/  FSEL R170, R170, -INF , !P3 ;  /* 0xff800000aaaa7808 */ /* 0x000fe40005800000 */
[C---:B------:R-:W-:Y:S02]  /*1c190*/  ISETP.GT.AND P2, PT, R184.reuse, 0x28, P1 ;  /* 0x00000028b800780c */ /* 0x040fe40000f44270 */
[C---:B------:R-:W-:Y:S02]  /*1c1a0*/  ISETP.GT.AND P3, PT, R184.reuse, 0x29, P1 ;  /* 0x00000029b800780c */ /* 0x040fe40000f64270 */
[----:B------:R-:W-:-:S02]  /*1c1b0*/  ISETP.GT.AND P4, PT, R184, 0x30, P1 ;  /* 0x00000030b800780c */ /* 0x000fc40000f84270 */
[C---:B------:R-:W-:Y:S02]  /*1c1c0*/  ISETP.GT.AND P5, PT, R184.reuse, 0x31, P1 ;  /* 0x00000031b800780c */ /* 0x040fe40000fa4270 */
[----:B------:R-:W-:Y:S02]  /*1c1d0*/  ISETP.GT.AND P6, PT, R184, 0x38, P1 ;  /* 0x00000038b800780c */ /* 0x000fe40000fc4270 */
[----:B------:R-:W-:Y:S02]  /*1c1e0*/  LOP3.LUT R22, R22, 0xfffffff7, RZ, 0xc0, !PT ;  /* 0xfffffff716167812 */ /* 0x000fe400078ec0ff */
[----:B------:R-:W-:Y:S02]  /*1c1f0*/  ISETP.GT.AND P1, PT, R184, 0x39, P1 ;  /* 0x00000039b800780c */ /* 0x000fe40000f24270 */
[----:B------:R-:W-:Y:S02]  /*1c200*/  @P0 LOP3.LUT R22, R22, 0x8, RZ, 0xfc, !PT ;  /* 0x0000000816160812 */ /* 0x000fe400078efcff */
[----:B0-----:R-:W-:-:S02]  /*1c210*/  FMNMX.FTZ R2, R0, R2, !PT ;  /* 0x0000000200027209 */ /* 0x001fc40007810000 */
[C---:B------:R-:W-:Y:S02]  /*1c220*/  LOP3.LUT P0, RZ, R22.reuse, 0x8000, RZ, 0xc0, !PT ;  /* 0x0000800016ff7812 */ /* 0x040fe4000780c0ff */
[----:B------:R-:W-:Y:S01]  /*1c230*/  LOP3.LUT R22, R22, 0xfffffffd, RZ, 0xc0, !PT ;  /* 0xfffffffd16167812 */ /* 0x000fe200078ec0ff */
[----:B------:R-:W0:Y:S01]  /*1c240*/  SHFL.BFLY PT, R5, R2, 0x1, 0x1f ;  /* 0x0c201f0002057f89 */ /* 0x000e2200000e0000 */
[C---:B------:R-:W-:Y:S02]  /*1c250*/  ISETP.LT.OR P0, PT, R185.reuse, 0x22, P0 ;  /* 0x00000022b900780c */ /* 0x040fe40000701670 */
[C---:B------:R-:W-:Y:S02]  /*1c260*/  ISETP.LT.OR P4, PT, R185.reuse, 0x31, P4 ;  /* 0x00000031b900780c */ /* 0x040fe40002781670 */
[----:B------:R-:W-:Y:S02]  /*1c270*/  @P1 LOP3.LUT R22, R22, 0x2, RZ, 0xfc, !PT ;  /* 0x0000000216161812 */ /* 0x000fe400078efcff */
[----:B------:R-:W-:-:S02]  /*1c280*/  ISETP.LT.OR P5, PT, R185, 0x32, P5 ;  /* 0x00000032b900780c */ /* 0x000fc40002fa1670 */
[C---:B------:R-:W-:Y:S02]  /*1c290*/  LOP3.LUT P1, RZ, R22.reuse, 0x8, RZ, 0xc0, !PT ;  /* 0x0000000816ff7812 */ /* 0x040fe4000782c0ff */
[----:B------:R-:W-:Y:S02]  /*1c2a0*/  LOP3.LUT R22, R22, 0xffffffef, RZ, 0xc0, !PT ;  /* 0xffffffef16167812 */ /* 0x000fe400078ec0ff */
[C---:B------:R-:W-:Y:S02]  /*1c2b0*/  ISETP.LT.OR P1, PT, R185.reuse, 0x1, P1 ;  /* 0x00000001b900780c */ /* 0x040fe40000f21670 */
[----:B------:R-:W-:Y:S02]  /*1c2c0*/  @P0 LOP3.LUT R22, R22, 0x10, RZ, 0xfc, !PT ;  /* 0x0000001016160812 */ /* 0x000fe400078efcff */
[----:B------:R-:W-:Y:S02]  /*1c2d0*/  FSEL R154, R154, -INF , !P1 ;  /* 0xff8000009a9a7808 */ /* 0x000fe40004800000 */
[----:B------:R-:W-:-:S02]  /*1c2e0*/  ISETP.LT.OR P0, PT, R185, 0x29, P2 ;  /* 0x00000029b900780c */ /* 0x000fc40001701670 */
[----:B------:R-:W-:Y:S02]  /*1c2f0*/  FMNMX.FTZ R4, R154, R227, !PT ;  /* 0x000000e39a047209 */ /* 0x000fe40007810000 */
[C---:B------:R-:W-:Y:S02]  /*1c300*/  LOP3.LUT P2, RZ, R22.reuse, 0x2, RZ, 0xc0, !PT ;  /* 0x0000000216ff7812 */ /* 0x040fe4000784c0ff */
[----:B------:R-:W-:Y:S02]  /*1c310*/  FMNMX.FTZ R4, R155, R4, !PT ;  /* 0x000000049b047209 */ /* 0x000fe40007810000 */
[----:B------:R-:W-:Y:S02]  /*1c320*/  LOP3.LUT R22, R22, 0xfffffffb, RZ, 0xc0, !PT ;  /* 0xfffffffb16167812 */ /* 0x000fe400078ec0ff */
[----:B------:R-:W-:Y:S02]  /*1c330*/  FMNMX.FTZ R4, R158, R4, !PT ;  /* 0x000000049e047209 */ /* 0x000fe40007810000 */
[----:B0-----:R-:W-:Y:S01]  /*1c340*/  FMNMX.FTZ R5, R2, R5, !PT ;  /* 0x0000000502057209 */ /* 0x001fe20007810000 */
[----:B------:R-:W-:Y:S01]  /*1c350*/  IMAD.U32 R2, RZ, RZ, UR4 ;  /* 0x00000004ff027e24 */ /* 0x000fe2000f8e00ff */
[----:B------:R-:W-:-:S02]  /*1c360*/  @P0 LOP3.LUT R22, R22, 0x4, RZ, 0xfc, !PT ;  /* 0x0000000416160812 */ /* 0x000fc400078efcff */
[----:B------:R-:W-:Y:S01]  /*1c370*/  ISETP.LT.OR P0, PT, R185, 0x2a, P3 ;  /* 0x0000002ab900780c */ /* 0x000fe20001f01670 */
[----:B------:R-:W-:Y:S01]  /*1c380*/  FMUL.FTZ R3, R5, R2 ;  /* 0x0000000205037220 */ /* 0x000fe20000410000 */
[----:B------:R-:W-:Y:S02]  /*1c390*/  FMNMX.FTZ R4, R159, R4, !PT ;  /* 0x000000049f047209 */ /* 0x000fe40007810000 */
[----:B------:R-:W-:Y:S02]  /*1c3a0*/  LOP3.LUT R22, R22, 0xffffbfff, RZ, 0xc0, !PT ;  /* 0xffffbfff16167812 */ /* 0x000fe400078ec0ff */
[----:B------:R-:W-:Y:S02]  /*1c3b0*/  FMNMX.FTZ R4, R162, R4, !PT ;  /* 0x00000004a2047209 */ /* 0x000fe40007810000 */
[----:B------:R-:W-:Y:S02]  /*1c3c0*/  FSETP.NEU.FTZ.AND P3, PT, R5, -INF , PT ;  /* 0xff8000000500780b */ /* 0x000fe40003f7d000 */
[----:B------:R-:W-:-:S02]  /*1c3d0*/  FMNMX.FTZ R4, R163, R4, !PT ;  /* 0x00000004a3047209 */ /* 0x000fc40007810000 */
[----:B------:R-:W-:Y:S02]  /*1c3e0*/  FSEL R0, R5, RZ, P3 ;  /* 0x000000ff05007208 */ /* 0x000fe40001800000 */
[----:B------:R-:W-:Y:S02]  /*1c3f0*/  @P0 LOP3.LUT R22, R22, 0x4000, RZ, 0xfc, !PT ;  /* 0x0000400016160812 */ /* 0x000fe400078efcff */
[----:B------:R-:W-:Y:S01]  /*1c400*/  FMNMX.FTZ R4, R166, R4, !PT ;  /* 0x00000004a6047209 */ /* 0x000fe20007810000 */
[----:B------:R-:W-:Y:S01]  /*1c410*/  FADD.FTZ R0, -R0, R226 ;  /* 0x000000e200007221 */ /* 0x000fe20000010100 */
[----:B------:R-:W-:Y:S02]  /*1c420*/  LOP3.LUT P0, RZ, R22, 0x10, RZ, 0xc0, !PT ;  /* 0x0000001016ff7812 */ /* 0x000fe4000780c0ff */
[----:B------:R-:W-:Y:S01]  /*1c430*/  FMNMX.FTZ R4, R167, R4, !PT ;  /* 0x00000004a7047209 */ /* 0x000fe20007810000 */
[----:B------:R-:W-:Y:S01]  /*1c440*/  FMUL.FTZ R184, R0, R2 ;  /* 0x0000000200b87220 */ /* 0x000fe20000410000 */
[----:B------:R-:W-:-:S02]  /*1c450*/  FSEL R3, R3, RZ, P3 ;  /* 0x000000ff03037208 */ /* 0x000fc40001800000 */
[----:B------:R-:W-:Y:S02]  /*1c460*/  LOP3.LUT P3, RZ, R22, 0x4, RZ, 0xc0, !PT ;  /* 0x0000000416ff7812 */ /* 0x000fe4000786c0ff */
[----:B------:R-:W-:Y:S01]  /*1c470*/  FSEL R171, R171, -INF , !P0 ;  /* 0xff800000abab7808 */ /* 0x000fe20004000000 */
[--C-:B------:R-:W-:Y:S01]  /*1c480*/  FFMA.FTZ R152, R152, R2, -R3.reuse ;  /* 0x0000000298987223 */ /* 0x100fe20000010803 */
[----:B------:R-:W-:Y:S01]  /*1c490*/  FMNMX.FTZ R4, R170, R4, !PT ;  /* 0x00000004aa047209 */ /* 0x000fe20007810000 */
[-CC-:B------:R-:W-:Y:S01]  /*1c4a0*/  FFMA.FTZ R153, R153, R2.reuse, -R3.reuse ;  /* 0x0000000299997223 */ /* 0x180fe20000010803 */
[----:B------:R-:W-:Y:S01]  /*1c4b0*/  LOP3.LUT P0, RZ, R22, 0x4000, RZ, 0xc0, !PT ;  /* 0x0000400016ff7812 */ /* 0x000fe2000780c0ff */
[-CC-:B------:R-:W-:Y:S01]  /*1c4c0*/  FFMA.FTZ R156, R156, R2.reuse, -R3.reuse ;  /* 0x000000029c9c7223 */ /* 0x180fe20000010803 */
[----:B------:R-:W-:Y:S01]  /*1c4d0*/  FSEL R174, R174, -INF , !P3 ;  /* 0xff800000aeae7808 */ /* 0x000fe20005800000 */
[--C-:B------:R-:W-:Y:S01]  /*1c4e0*/  FFMA.FTZ R157, R157, R2, -R3.reuse ;  /* 0x000000029d9d7223 */ /* 0x100fe20000010803 */
[----:B------:R-:W-:Y:S01]  /*1c4f0*/  FMNMX.FTZ R4, R171, R4, !PT ;  /* 0x00000004ab047209 */ /* 0x000fe20007810000 */
        /* <DEDUP_REMOVED lines=9> */
[----:B------:R-:W-:Y:S01]  /*1c590*/  ISETP.LT.OR P6, PT, R185, 0x39, P6 ;  /* 0x00000039b900780c */ /* 0x000fe200037c1670 */
        /* <DEDUP_REMOVED lines=11> */
[----:B------:R-:W-:Y:S01]  /*1c650*/  FSEL R183, R183, -INF , !P2 ;  /* 0xff800000b7b77808 */ /* 0x000fe20005000000 */
[----:B------:R-:W-:Y:S01]  /*1c660*/  FFMA.FTZ R3, R181, R2, -R3 ;  /* 0x00000002b5037223 */ /* 0x000fe20000010803 */
[----:B------:R-:W-:Y:S01]  /*1c670*/  FMNMX.FTZ R4, R182, R4, !PT ;  /* 0x00000004b6047209 */ /* 0x000fe20007810000 */
[----:B------:R-:W-:Y:S01]  /*1c680*/  MUFU.EX2 R152, R152 ;  /* 0x0000009800987308 */ /* 0x000fe20000000800 */
[----:B------:R-:W-:-:S02]  /*1c690*/  LOP3.LUT P0, RZ, R22, 0x2000, RZ, 0xc0, !PT ;  /* 0x0000200016ff7812 */ /* 0x000fc4000780c0ff */
[----:B------:R-:W-:-:S05]  /*1c6a0*/  FMNMX.FTZ R4, R183, R4, !PT ;  /* 0x00000004b7047209 */ /* 0x000fca0007810000 */
[----:B------:R-:W0:Y:S01]  /*1c6b0*/  SHFL.BFLY PT, R181, R4, 0x2, 0x1f ;  /* 0x0c401f0004b57f89 */ /* 0x000e2200000e0000 */
        /* <DEDUP_REMOVED lines=10> */
[C---:B------:R-:W-:Y:S01]  /*1c760*/  FSETP.NEU.FTZ.AND P1, PT, R4.reuse, -INF , PT ;  /* 0xff8000000400780b */ /* 0x040fe20003f3d000 */
[C---:B-1----:R-:W-:Y:S02]  /*1c770*/  FMUL.FTZ R3, R4.reuse, R2 ;  /* 0x0000000204037220 */ /* 0x042fe40000410000 */
[----:B------:R-:W-:Y:S01]  /*1c780*/  MUFU.EX2 R165, R165 ;  /* 0x000000a500a57308 */ /* 0x000fe20000000800 */
[----:B------:R-:W-:Y:S02]  /*1c790*/  FSEL R181, R4, RZ, P1 ;  /* 0x000000ff04b57208 */ /* 0x000fe40000800000 */
[----:B------:R-:W-:-:S03]  /*1c7a0*/  FSEL R0, R3, RZ, P1 ;  /* 0x000000ff03007208 */ /* 0x000fc60000800000 */
[----:B------:R-:W-:Y:S02]  /*1c7b0*/  FADD.FTZ R181, -R181, R227 ;  /* 0x000000e3b5b57221 */ /* 0x000fe40000010100 */
[----:B------:R-:W0:Y:S01]  /*1c7c0*/  MUFU.EX2 R3, R184 ;  /* 0x000000b800037308 */ /* 0x000e220000000800 */
[-CC-:B------:R-:W-:Y:S01]  /*1c7d0*/  FFMA.FTZ R154, R154, R2.reuse, -R0.reuse ;  /* 0x000000029a9a7223 */ /* 0x180fe20000010800 */
[-CC-:B------:R-:W-:Y:S01]  /*1c7e0*/  FFMA.FTZ R155, R155, R2.reuse, -R0.reuse ;  /* 0x000000029b9b7223 */ /* 0x180fe20000010800 */
[-C--:B------:R-:W-:Y:S01]  /*1c7f0*/  FMUL.FTZ R181, R181, R2.reuse ;  /* 0x00000002b5b57220 */ /* 0x080fe20000410000 */
        /* <DEDUP_REMOVED lines=14> */
[----:B------:R-:W-:Y:S01]  /*1c8e0*/  MUFU.EX2 R154, R154 ;  /* 0x0000009a009a7308 */ /* 0x000fe20000000800 */
[----:B0-----:R-:W-:-:S04]  /*1c8f0*/  FFMA.FTZ R221, R3, R221, R152 ;  /* 0x000000dd03dd7223 */ /* 0x001fc80000010098 */
[----:B------:R-:W-:-:S03]  /*1c900*/  FADD.FTZ R221, R153, R221 ;  /* 0x000000dd99dd7221 */ /* 0x000fc60000010000 */
[----:B------:R-:W0:Y:S08]  /*1c910*/  MUFU.EX2 R0, R181 ;  /* 0x000000b500007308 */ /* 0x000e300000000800 */
[----:B------:R-:W1:Y:S08]  /*1c920*/  MUFU.EX2 R155, R155 ;  /* 0x0000009b009b7308 */ /* 0x000e700000000800 */
[----:B------:R-:W2:Y:S01]  /*1c930*/  MUFU.EX2 R158, R158 ;  /* 0x0000009e009e7308 */ /* 0x000ea20000000800 */
[----:B0-----:R-:W-:-:S07]  /*1c940*/  FFMA.FTZ R9, R0, R9, R154 ;  /* 0x0000000900097223 */ /* 0x001fce000001009a */
[----:B------:R-:W0:Y:S01]  /*1c950*/  MUFU.EX2 R159, R159 ;  /* 0x0000009f009f7308 */ /* 0x000e220000000800 */
[----:B-1----:R-:W-:Y:S01]  /*1c960*/  FADD.FTZ R181, R155, R9 ;  /* 0x000000099bb57221 */ /* 0x002fe20000010000 */
[----:B------:R-:W-:-:S04]  /*1c970*/  FADD.FTZ R9, R156, R221 ;  /* 0x000000dd9c097221 */ /* 0x000fc80000010000 */
[----:B------:R-:W-:Y:S02]  /*1c980*/  FADD.FTZ R9, R157, R9 ;  /* 0x000000099d097221 */ /* 0x000fe40000010000 */
[----:B------:R-:W1:Y:S01]  /*1c990*/  MUFU.EX2 R162, R162 ;  /* 0x000000a200a27308 */ /* 0x000e620000000800 */
[----:B--2---:R-:W-:Y:S01]  /*1c9a0*/  FADD.FTZ R181, R158, R181 ;  /* 0x000000b59eb57221 */ /* 0x004fe20000010000 */
[----:B------:R-:W-:-:S04]  /*1c9b0*/  FADD.FTZ R9, R160, R9 ;  /* 0x00000009a0097221 */ /* 0x000fc80000010000 */
[----:B------:R-:W-:Y:S02]  /*1c9c0*/  FADD.FTZ R9, R161, R9 ;  /* 0x00000009a1097221 */ /* 0x000fe40000010000 */
[----:B------:R-:W2:Y:S01]  /*1c9d0*/  MUFU.EX2 R163, R163 ;  /* 0x000000a300a37308 */ /* 0x000ea20000000800 */
[----:B0-----:R-:W-:Y:S01]  /*1c9e0*/  FADD.FTZ R181, R159, R181 ;  /* 0x000000b59fb57221 */ /* 0x001fe20000010000 */
[----:B------:R-:W-:-:S04]  /*1c9f0*/  FADD.FTZ R9, R164, R9 ;  /* 0x00000009a4097221 */ /* 0x000fc80000010000 */
[----:B------:R-:W-:Y:S02]  /*1ca00*/  FADD.FTZ R9, R165, R9 ;  /* 0x00000009a5097221 */ /* 0x000fe40000010000 */
        /* <DEDUP_REMOVED lines=33> */
[----:B--2---:R-:W-:-:S04]  /*1cc20*/  FADD.FTZ R9, R180, R9 ;  /* 0x00000009b4097221 */ /* 0x004fc80000010000 */
[----:B------:R-:W-:Y:S01]  /*1cc30*/  FADD.FTZ R221, R186, R9 ;  /* 0x00000009badd7221 */ /* 0x000fe20000010000 */
[----:B0-----:R-:W-:-:S04]  /*1cc40*/  FADD.FTZ R181, R182, R181 ;  /* 0x000000b5b6b57221 */ /* 0x001fc80000010000 */
[----:B-1----:R-:W-:Y:S01]  /*1cc50*/  FADD.FTZ R9, R183, R181 ;  /* 0x000000b5b7097221 */ /* 0x002fe20000010000 */
[----:B------:R-:W-:Y:S06]  /*1cc60*/  @!P0 BRA `(.L_x_1833) ;  /* 0x0000000000048947 */ /* 0x000fec0003800000 */
[----:B------:R-:W-:Y:S01]  /*1cc70*/  BPT.TRAP 0x1 ;  /* 0x000000040000795c */ /* 0x000fe20000300000 */
.L_x_1833:
[----:B------:R-:W2:Y:S01]  /*1cc80*/  LDL R181, [R1+0x68] ;  /* 0x0000680001b57983 */ /* 0x000ea20000100800 */
[----:B------:R-:W-:Y:S01]  /*1cc90*/  IADD3 R222, R222, 0x30860, RZ ;  /* 0x00030860dede7810 */ /* 0x000fe20007ffe0ff */
[----:B------:R-:W-:Y:S01]  /*1cca0*/  IMAD.MOV.U32 R227, RZ, RZ, R4 ;  /* 0x000000ffffe37224 */ /* 0x000fe200078e0004 */
        /* <DEDUP_REMOVED lines=22> */
[----:B------:R-:W-:-:S12]  /*1ce10*/  VIADD R8, R8, 0xffffffff ;  /* 0xffffffff08087836 */ /* 0x000fd80000000000 */
[----:B------:R-:W-:Y:S05]  /*1ce20*/  @P1 BRA `(.L_x_1834) ;  /* 0xffffffd0008c1947 */ /* 0x000fea000383ffff */
.L_x_1813:
[----:B------:R-:W-:Y:S05]  /*1ce30*/  BSYNC B0 ;  /* 0x0000000000007941 */ /* 0x000fea0003800000 */
.L_x_1812:
        /* <DEDUP_REMOVED lines=131> */
.L_x_1835:
[----:B------:R-:W-:Y:S01]  /*1d670*/  IMAD R8, R204, 0x8, R18 ;  /* 0x00000008cc087824 */ /* 0x000fe200078e0212 */
[----:B------:R-:W-:-:S04]  /*1d680*/  SHF.L.U32 R3, R218, 0x1f, RZ ;  /* 0x0000001fda037819 */ /* 0x000fc800000006ff */
[----:B------:R0:W1:Y:S01]  /*1d690*/  SYNCS.PHASECHK.TRANS64.TRYWAIT P1, [R8+URZ+0x30850], R3 ;  /* 0x03085003080075a7 */ /* 0x000062000802017f */
[----:B------:R-:W-:Y:S05]  /*1d6a0*/  @!P0 BRA `(.L_x_1836) ;  /* 0x0000000000048947 */ /* 0x000fea0003800000 */
[----:B------:R-:W-:Y:S01]  /*1d6b0*/  BPT.TRAP 0x1 ;  /* 0x000000040000795c */ /* 0x000fe20000300000 */
.L_x_1836:
        /* <DEDUP_REMOVED lines=9> */
.L_x_1838:
[----:B------:R-:W-:Y:S05]  /*1d750*/  BSYNC B0 ;  /* 0x0000000000007941 */ /* 0x000fea0003800000 */
.L_x_1837:
[----:B------:R-:W-:Y:S01]  /*1d760*/  IMAD.MOV.U32 R6, RZ, RZ, R0 ;  /* 0x000000ffff067224 */ /* 0x000fe200078e0000 */
[----:B------:R-:W-:Y:S01]  /*1d770*/  MOV R7, 0x40000040 ;  /* 0x4000004000077802 */ /* 0x000fe20000000f00 */
[----:B------:R-:W-:-:S03]  /*1d780*/  WARPGROUP.ARRIVE ;  /* 0x00000000000079c5 */ /* 0x000fc60000000000 */
[----:B------:R-:W-:Y:S01]  /*1d790*/  R2UR UR6, R6 ;  /* 0x00000000060672ca */ /* 0x000fe200000e0000 */
[----:B------:R-:W-:Y:S01]  /*1d7a0*/  VIADD R6, R0, 0x80 ;  /* 0x0000008000067836 */ /* 0x000fe20000000000 */
[----:B------:R-:W-:Y:S01]  /*1d7b0*/  R2UR UR7, R7 ;  /* 0x00000000070772ca */ /* 0x000fe200000e0000 */
[----:B------:R-:W-:-:S12]  /*1d7c0*/  IMAD.MOV.U32 R7, RZ, RZ, 0x40000040 ;  /* 0x40000040ff077424 */ /* 0x000fd800078e00ff */
[----:B------:R-:W-:Y:S01]  /*1d7d0*/  HGMMA.64x256x16.F32 R24, R196, gdesc[UR4].tnspB, R24, gsb0 ;  /* 0x43e00004c4187df0 */ /* 0x000fe20008000818 */
[----:B------:R-:W-:Y:S01]  /*1d7e0*/  R2UR UR6, R6 ;  /* 0x00000000060672ca */ /* 0x000fe200000e0000 */
[----:B------:R-:W-:Y:S01]  /*1d7f0*/  VIADD R6, R0, 0x100 ;  /* 0x0000010000067836 */ /* 0x000fe20000000000 */
[----:B------:R-:W-:Y:S01]  /*1d800*/  R2UR UR7, R7 ;  /* 0x00000000070772ca */ /* 0x000fe200000e0000 */
[----:B------:R-:W-:Y:S01]  /*1d810*/  IMAD.MOV.U32 R7, RZ, RZ, 0x40000040 ;  /* 0x40000040ff077424 */ /* 0x000fe200078e00ff */
[----:B------:R-:W-:Y:S02]  /*1d820*/  WARPGROUP.DEPBAR.LE gsb0, 0x0 ;  /* 0x00008000000079c5 */ /* 0x000fe40000010000 */
[----:B------:R-:W-:-:S15]  /*1d830*/  WARPGROUP.ARRIVE ;  /* 0x00000000000079c5 */ /* 0x000fde0000000000 */
[----:B------:R-:W-:-:S06]  /*1d840*/  NOP ;  /* 0x0000000000007918 */ /* 0x000fcc0000000000 */
[----:B------:R-:W-:Y:S01]  /*1d850*/  HGMMA.64x256x16.F32 R24, R192, gdesc[UR4].tnspB, R24, gsb0 ;  /* 0x43e00004c0187df0 */ /* 0x000fe20008000818 */
[----:B------:R-:W-:Y:S02]  /*1d860*/  R2UR UR6, R6 ;  /* 0x00000000060672ca */ /* 0x000fe400000e0000 */
[----:B------:R-:W-:Y:S01]  /*1d870*/  R2UR UR7, R7 ;  /* 0x00000000070772ca */ /* 0x000fe200000e0000 */
[----:B------:R-:W-:Y:S01]  /*1d880*/  IMAD.MOV.U32 R7, RZ, RZ, 0x40000040 ;  /* 0x40000040ff077424 */ /* 0x000fe200078e00ff */
[----:B------:R-:W-:Y:S02]  /*1d890*/  IADD3 R6, R0, 0x180, RZ ;  /* 0x0000018000067810 */ /* 0x000fe40007ffe0ff */
[----:B------:R-:W2:Y:S02]  /*1d8a0*/  SHFL.BFLY PT, R0, R221, 0x2, 0x1f ;  /* 0x0c401f00dd007f89 */ /* 0x000ea400000e0000 */
[----:B--2---:R-:W-:-:S05]  /*1d8b0*/  FADD.FTZ R0, R0, R221 ;  /* 0x000000dd00007221 */ /* 0x004fca0000010000 */
[----:B01----:R-:W0:Y:S02]  /*1d8c0*/  SHFL.BFLY PT, R3, R0, 0x1, 0x1f ;  /* 0x0c201f0000037f89 */ /* 0x003e2400000e0000 */
[----:B0-----:R-:W-:Y:S01]  /*1d8d0*/  FADD.FTZ R13, R0, R3 ;  /* 0x00000003000d7221 */ /* 0x001fe20000010000 */
[----:B------:R-:W-:Y:S02]  /*1d8e0*/  IMAD.MOV.U32 R3, RZ, RZ, -0x800000 ;  /* 0xff800000ff037424 */ /* 0x000fe400078e00ff */
[----:B------:R-:W-:Y:S02]  /*1d8f0*/  IMAD.MOV.U32 R0, RZ, RZ, -0x800000 ;  /* 0xff800000ff007424 */ /* 0x000fe400078e00ff */
[----:B------:R-:W-:-:S13]  /*1d900*/  FSETP.NE.FTZ.AND P1, PT, R13, RZ, PT ;  /* 0x000000ff0d00720b */ /* 0x000fda0003f35000 */
[----:B------:R-:W0:Y:S02]  /*1d910*/  @P1 MUFU.LG2 R11, R13 ;  /* 0x0000000d000b1308 */ /* 0x000e240000000c00 */
[----:B0-----:R-:W-:Y:S01]  /*1d920*/  @P1 FMUL.FTZ R11, R11, 0.69314718246459960938 ;  /* 0x3f3172180b0b1820 */ /* 0x001fe20000410000 */
[----:B------:R-:W-:Y:S02]  /*1d930*/  WARPGROUP.DEPBAR.LE gsb0, 0x0 ;  /* 0x00008000000079c5 */ /* 0x000fe40000010000 */
[----:B------:R-:W-:-:S06]  /*1d940*/  WARPGROUP.ARRIVE ;  /* 0x00000000000079c5 */ /* 0x000fcc0000000000 */
[----:B------:R-:W-:Y:S01]  /*1d950*/  HGMMA.64x256x16.F32 R24, R188, gdesc[UR4].tnspB, R24, gsb0 ;  /* 0x43e00004bc187df0 */ /* 0x000fe20008000818 */
[----:B------:R-:W-:Y:S02]  /*1d960*/  R2UR UR6, R6 ;  /* 0x00000000060672ca */ /* 0x000fe400000e0000 */
[----:B------:R-:W-:Y:S01]  /*1d970*/  R2UR UR7, R7 ;  /* 0x00000000070772ca */ /* 0x000fe200000e0000 */
[----:B------:R-:W0:Y:S02]  /*1d980*/  SHFL.BFLY PT, R6, R9, 0x2, 0x1f ;  /* 0x0c401f0009067f89 */ /* 0x000e2400000e0000 */
[----:B0-----:R-:W-:-:S05]  /*1d990*/  FADD.FTZ R10, R6, R9 ;  /* 0x00000009060a7221 */ /* 0x001fca0000010000 */
[----:B------:R-:W0:Y:S02]  /*1d9a0*/  SHFL.BFLY PT, R7, R10, 0x1, 0x1f ;  /* 0x0c201f000a077f89 */ /* 0x000e2400000e0000 */
[----:B0-----:R-:W-:Y:S01]  /*1d9b0*/  FADD.FTZ R14, R10, R7 ;  /* 0x000000070a0e7221 */ /* 0x001fe20000010000 */
[----:B------:R-:W-:Y:S01]  /*1d9c0*/  CS2R R6, SRZ ;  /* 0x0000000000067805 */ /* 0x000fe2000001ff00 */
[----:B------:R-:W-:-:S03]  /*1d9d0*/  @P1 FMUL.FTZ R10, R2, 0.69314718246459960938 ;  /* 0x3f317218020a1820 */ /* 0x000fc60000410000 */
[----:B------:R-:W-:Y:S01]  /*1d9e0*/  FSETP.NE.FTZ.AND P2, PT, R14, RZ, PT ;  /* 0x000000ff0e00720b */ /* 0x000fe20003f55000 */
[----:B------:R-:W-:Y:S01]  /*1d9f0*/  @P1 FFMA.FTZ R3, R10, R5, R11 ;  /* 0x000000050a031223 */ /* 0x000fe2000001000b */
        /* <DEDUP_REMOVED lines=12> */
.L_x_1840:
[----:B------:R-:W2:Y:S01]  /*1dac0*/  LDL.LU R2, [R1+0x4] ;  /* 0x0000040001027983 */ /* 0x000ea20000300800 */
[----:B------:R-:W-:Y:S02]  /*1dad0*/  VIADD R4, R8, 0x30860 ;  /* 0x0003086008047836 */ /* 0x000fe40000000000 */
[-C--:B------:R-:W-:Y:S01]  /*1dae0*/  FMUL.FTZ R24, R24, R7.reuse ;  /* 0x0000000718187220 */ /* 0x080fe20000410000 */
[----:B------:R-:W-:Y:S01]  /*1daf0*/  FMUL.FTZ R25, R25, R7 ;  /* 0x0000000719197220 */ /* 0x000fe20000410000 */
[----:B------:R-:W3:Y:S01]  /*1db00*/  LDL.LU R18, [R1+0x7c] ;  /* 0x00007c0001127983 */ /* 0x000ee20000300800 */
[----:B------:R-:W-:Y:S01]  /*1db10*/  IADD3 R204, R204, 0x1, RZ ;  /* 0x00000001cccc7810 */ /* 0x000fe20007ffe0ff */
[----:B------:R-:W-:-:S03]  /*1db20*/  FMUL.FTZ R14, R27, R6 ;  /* 0x000000061b0e7220 */ /* 0x000fc60000410000 */
[----:B------:R-:W-:Y:S01]  /*1db30*/  ISETP.NE.AND P1, PT, R204, 0x2, PT ;  /* 0x00000002cc00780c */ /* 0x000fe20003f25270 */
[-C--:B------:R-:W-:Y:S01]  /*1db40*/  FMUL.FTZ R172, R112, R7.reuse ;  /* 0x0000000770ac7220 */ /* 0x080fe20000410000 */
[-C--:B------:R-:W-:Y:S02]  /*1db50*/  FMUL.FTZ R173, R116, R7.reuse ;  /* 0x0000000774ad7220 */ /* 0x080fe40000410000 */
        /* <DEDUP_REMOVED lines=122> */
[----:B------:R-:W-:-:S02]  /*1e300*/  LOP3.LUT R218, R218, R27, RZ, 0x3c, !PT ;  /* 0x0000001bdada7212 */ /* 0x000fc400078e3cff */
[----:B------:R-:W-:Y:S02]  /*1e310*/  SEL R204, R204, RZ, P1 ;  /* 0x000000ffcccc7207 */ /* 0x000fe40000800000 */
[----:B--2---:R-:W-:Y:S01]  /*1e320*/  PRMT R4, R2, 0x654, R4 ;  /* 0x0000065402047816 */ /* 0x004fe20000000004 */
[----:B---3--:R-:W-:Y:S02]  /*1e330*/  VIADD R18, R18, 0x1 ;  /* 0x0000000112127836 */ /* 0x008fe40000000000 */
[----:B------:R-:W-:Y:S01]  /*1e340*/  FMUL.FTZ R2, R37, R7 ;  /* 0x0000000725027220 */ /* 0x000fe20000410000 */
[----:B------:R0:W-:Y:S02]  /*1e350*/  SYNCS.ARRIVE.TRANS64.RED.A1T0 RZ, [R4+URZ], RZ ;  /* 0x000000ff04ff79a7 */ /* 0x0001e4000810043f */
[----:B------:R1:W-:Y:S01]  /*1e360*/  STL [R1+0x7c], R18 ;  /* 0x00007c1201007387 */ /* 0x0003e20000100800 */
[-C--:B------:R-:W-:Y:S01]  /*1e370*/  FMUL.FTZ R7, R38, R6.reuse ;  /* 0x0000000626077220 */ /* 0x080fe20000410000 */
[----:B0-----:R-:W-:-:S07]  /*1e380*/  FMUL.FTZ R4, R26, R6 ;  /* 0x000000061a047220 */ /* 0x001fce0000410000 */
.L_x_1666:
[----:B------:R-:W0:Y:S08]  /*1e390*/  S2UR UR4, SR_CgaCtaId ;  /* 0x00000000000479c3 */ /* 0x000e300000008800 */
[----:B------:R-:W-:Y:S01]  /*1e3a0*/  BAR.SYNC.DEFER_BLOCKING 0x5, 0x180 ;  /* 0x0146000000007b1d */ /* 0x000fe20000010000 */
[----:B-1----:R-:W-:-:S05]  /*1e3b0*/  MOV R18, 0x400 ;  /* 0x0000040000127802 */ /* 0x002fca0000000f00 */
[----:B------:R-:W-:Y:S01]  /*1e3c0*/  BSSY B0, `(.L_x_1841) ;  /* 0x00002d0000007945 */ /* 0x000fe20003800000 */
[----:B0-----:R-:W-:-:S05]  /*1e3d0*/  IMAD.U32 R6, RZ, RZ, UR4 ;  /* 0x00000004ff067e24 */ /* 0x001fca000f8e00ff */
[----:B------:R0:W-:Y:S01]  /*1e3e0*/  STL [R1+0x4], R6 ;  /* 0x0000040601007387 */ /* 0x0001e20000100800 */
[----:B------:R-:W-:-:S05]  /*1e3f0*/  LEA R18, R6, R18, 0x18 ;  /* 0x0000001206127211 */ /* 0x000fca00078ec0ff */
[----:B------:R0:W1:Y:S01]  /*1e400*/  LDS.128 R36, [R18+0x308d0] ;  /* 0x0308d00012247984 */ /* 0x0000620000000c00 */
[----:B------:R-:W-:Y:S06]  /*1e410*/  BAR.ARV 0x4, 0x180 ;  /* 0x0106000000007b1d */ /* 0x000fec0000002000 */
[----:B------:R-:W-:Y:S05]  /*1e420*/  @P0 BRA `(.L_x_1842) ;  /* 0x0000001c00d80947 */ /* 0x000fea0003800000 */
[----:B0-----:R-:W2:Y:S04]  /*1e430*/  LDL R6, [R1+0xb4] ;  /* 0x0000b40001067983 */ /* 0x001ea80000100800 */
[----:B------:R-:W3:Y:S01]  /*1e440*/  LDL R180, [R1+0x78] ;  /* 0x0000780001b47983 */ /* 0x000ee20000100800 */
[----:B------:R-:W0:Y:S01]  /*1e450*/  S2R R27, SR_SWINHI ;  /* 0x00000000001b7919 */ /* 0x000e220000002f00 */
[----:B------:R-:W-:Y:S01]  /*1e460*/  F2FP.F16.F32.PACK_AB R24, R25, R24 ;  /* 0x000000181918723e */ /* 0x000fe200000000ff */
[----:B------:R-:W-:Y:S01]  /*1e470*/  ULDC.64 UR4, c[0x0][0xc00] ;  /* 0x0003000000047ab9 */ /* 0x000fe20000000a00 */
[----:B------:R-:W4:Y:S01]  /*1e480*/  LDL R178, [R1+0x74] ;  /* 0x0000740001b27983 */ /* 0x000f220000100800 */
        /* <DEDUP_REMOVED lines=26> */
[----:B------:R-:W-:Y:S01]  /*1e630*/  BAR.SYNC.DEFER_BLOCKING 0x1, 0x100 ;  /* 0x0044000000007b1d */ /* 0x000fe20000010000 */
[----:B--2---:R-:W-:-:S03]  /*1e640*/  IMAD.WIDE R134, R6, 0x2, R34 ;  /* 0x0000000206867825 */ /* 0x004fc600078e0222 */
[C---:B------:R-:W-:Y:S02]  /*1e650*/  IADD3 R95, P1, R134.reuse, 0x20, RZ ;  /* 0x00000020865f7810 */ /* 0x040fe40007f3e0ff */
[----:B------:R-:W-:Y:S02]  /*1e660*/  IADD3 R103, P0, R134, 0x40, RZ ;  /* 0x0000004086677810 */ /* 0x000fe40007f1e0ff */
[----:B------:R-:W-:Y:S02]  /*1e670*/  LOP3.LUT R94, R95, 0x380, RZ, 0xc0, !PT ;  /* 0x000003805f5e7812 */ /* 0x000fe400078ec0ff */
[----:B------:R-:W-:Y:S02]  /*1e680*/  LOP3.LUT R102, R103, 0x380, RZ, 0xc0, !PT ;  /* 0x0000038067667812 */ /* 0x000fe400078ec0ff */
[----:B------:R-:W-:Y:S02]  /*1e690*/  SHF.R.U64 R94, R94, 0x3, RZ ;  /* 0x000000035e5e7819 */ /* 0x000fe400000012ff */
[----:B------:R-:W-:-:S02]  /*1e6a0*/  IADD3 R119, P5, R134, 0x4040, RZ ;  /* 0x0000404086777810 */ /* 0x000fc40007fbe0ff */
[----:B------:R-:W-:Y:S01]  /*1e6b0*/  LOP3.LUT R94, R94, R95, RZ, 0x3c, !PT ;  /* 0x0000005f5e5e7212 */ /* 0x000fe200078e3cff */
[--C-:B------:R-:W-:Y:S01]  /*1e6c0*/  IMAD.X R95, RZ, RZ, R135.reuse, P1 ;  /* 0x000000ffff5f7224 */ /* 0x100fe200008e0687 */
[----:B------:R-:W-:Y:S02]  /*1e6d0*/  SHF.R.U64 R102, R102, 0x3, RZ ;  /* 0x0000000366667819 */ /* 0x000fe400000012ff */
[C---:B------:R-:W-:Y:S02]  /*1e6e0*/  IADD3 R123, P1, R134.reuse, 0x8000, RZ ;  /* 0x00008000867b7810 */ /* 0x040fe40007f3e0ff */
[----:B------:R-:W-:Y:S02]  /*1e6f0*/  IADD3 R121, P2, R134, 0x4060, RZ ;  /* 0x0000406086797810 */ /* 0x000fe40007f5e0ff */
[----:B------:R-:W-:Y:S02]  /*1e700*/  LOP3.LUT R118, R119, 0x380, RZ, 0xc0, !PT ;  /* 0x0000038077767812 */ /* 0x000fe400078ec0ff */
[----:B------:R-:W-:Y:S01]  /*1e710*/  LOP3.LUT R102, R102, R103, RZ, 0x3c, !PT ;  /* 0x0000006766667212 */ /* 0x000fe200078e3cff */
[----:B------:R-:W-:Y:S01]  /*1e720*/  IMAD.X R103, RZ, RZ, R135, P0 ;  /* 0x000000ffff677224 */ /* 0x000fe200000e0687 */
[----:B------:R-:W-:-:S02]  /*1e730*/  LOP3.LUT R122, R123, 0x380, RZ, 0xc0, !PT ;  /* 0x000003807b7a7812 */ /* 0x000fc400078ec0ff */
[C---:B------:R-:W-:Y:S02]  /*1e740*/  LOP3.LUT R27, R134.reuse, 0x380, RZ, 0xc0, !PT ;  /* 0x00000380861b7812 */ /* 0x040fe400078ec0ff */
[C---:B------:R-:W-:Y:S02]  /*1e750*/  IADD3 R107, P4, R134.reuse, 0x60, RZ ;  /* 0x00000060866b7810 */ /* 0x040fe40007f9e0ff */
[C---:B------:R-:W-:Y:S02]  /*1e760*/  IADD3 R111, P3, R134.reuse, 0x4000, RZ ;  /* 0x00004000866f7810 */ /* 0x040fe40007f7e0ff */
[----:B------:R-:W-:Y:S02]  /*1e770*/  LOP3.LUT R120, R121, 0x380, RZ, 0xc0, !PT ;  /* 0x0000038079787812 */ /* 0x000fe400078ec0ff */
[----:B------:R-:W-:Y:S02]  /*1e780*/  IADD3 R125, P0, R134, 0x8020, RZ ;  /* 0x00008020867d7810 */ /* 0x000fe40007f1e0ff */
[----:B------:R-:W-:-:S02]  /*1e790*/  SHF.R.U64 R118, R118, 0x3, RZ ;  /* 0x0000000376767819 */ /* 0x000fc400000012ff */
[----:B------:R-:W-:Y:S02]  /*1e7a0*/  SHF.R.U64 R122, R122, 0x3, RZ ;  /* 0x000000037a7a7819 */ /* 0x000fe400000012ff */
[----:B------:R-:W-:Y:S02]  /*1e7b0*/  SHF.R.U64 R27, R27, 0x3, RZ ;  /* 0x000000031b1b7819 */ /* 0x000fe400000012ff */
[----:B------:R-:W-:Y:S02]  /*1e7c0*/  LOP3.LUT R106, R107, 0x380, RZ, 0xc0, !PT ;  /* 0x000003806b6a7812 */ /* 0x000fe400078ec0ff */
[----:B------:R-:W-:Y:S02]  /*1e7d0*/  IADD3 R115, P6, R134, 0x4020, RZ ;  /* 0x0000402086737810 */ /* 0x000fe40007fde0ff */
[----:B------:R-:W-:Y:S02]  /*1e7e0*/  LOP3.LUT R110, R111, 0x380, RZ, 0xc0, !PT ;  /* 0x000003806f6e7812 */ /* 0x000fe400078ec0ff */
[----:B------:R-:W-:-:S02]  /*1e7f0*/  SHF.R.U64 R120, R120, 0x3, RZ ;  /* 0x0000000378787819 */ /* 0x000fc400000012ff */
[----:B------:R-:W-:Y:S02]  /*1e800*/  LOP3.LUT R124, R125, 0x380, RZ, 0xc0, !PT ;  /* 0x000003807d7c7812 */ /* 0x000fe400078ec0ff */
[----:B------:R-:W-:Y:S01]  /*1e810*/  LOP3.LUT R118, R118, R119, RZ, 0x3c, !PT ;  /* 0x0000007776767212 */ /* 0x000fe200078e3cff */
[--C-:B------:R-:W-:Y:S01]  /*1e820*/  IMAD.X R119, RZ, RZ, R135.reuse, P5 ;  /* 0x000000ffff777224 */ /* 0x100fe200028e0687 */
[----:B------:R-:W-:Y:S01]  /*1e830*/  LOP3.LUT R122, R122, R123, RZ, 0x3c, !PT ;  /* 0x0000007b7a7a7212 */ /* 0x000fe200078e3cff */
[--C-:B------:R-:W-:Y:S01]  /*1e840*/  IMAD.X R123, RZ, RZ, R135.reuse, P1 ;  /* 0x000000ffff7b7224 */ /* 0x100fe200008e0687 */
[----:B------:R-:W-:Y:S01]  /*1e850*/  LOP3.LUT R26, R27, R134, RZ, 0x3c, !PT ;  /* 0x000000861b1a7212 */ /* 0x000fe200078e3cff */
[----:B------:R-:W-:Y:S01]  /*1e860*/  IMAD.MOV.U32 R27, RZ, RZ, R135 ;  /* 0x000000ffff1b7224 */ /* 0x000fe200078e0087 */
[----:B------:R-:W-:Y:S02]  /*1e870*/  SHF.R.U64 R106, R106, 0x3, RZ ;  /* 0x000000036a6a7819 */ /* 0x000fe400000012ff */
[----:B------:R-:W-:-:S02]  /*1e880*/  LOP3.LUT R114, R115, 0x380, RZ, 0xc0, !PT ;  /* 0x0000038073727812 */ /* 0x000fc400078ec0ff */
[----:B------:R-:W-:Y:S02]  /*1e890*/  IADD3 R177, P5, R134, 0xc020, RZ ;  /* 0x0000c02086b17810 */ /* 0x000fe40007fbe0ff */
[----:B------:R-:W-:Y:S02]  /*1e8a0*/  SHF.R.U64 R110, R110, 0x3, RZ ;  /* 0x000000036e6e7819 */ /* 0x000fe400000012ff */
[----:B------:R-:W-:Y:S02]  /*1e8b0*/  LOP3.LUT R120, R120, R121, RZ, 0x3c, !PT ;  /* 0x0000007978787212 */ /* 0x000fe400078e3cff */
[----:B------:R-:W-:Y:S02]  /*1e8c0*/  SHF.R.U64 R124, R124, 0x3, RZ ;  /* 0x000000037c7c7819 */ /* 0x000fe400000012ff */
[----:B------:R-:W-:Y:S02]  /*1e8d0*/  IADD3 R181, P1, R134, 0xc060, RZ ;  /* 0x0000c06086b57810 */ /* 0x000fe40007f3e0ff */
[----:B------:R-:W-:-:S02]  /*1e8e0*/  IADD3.X R121, RZ, R135, RZ, P2, !PT ;  /* 0x00000087ff797210 */ /* 0x000fc400017fe4ff */
[----:B------:R-:W-:Y:S02]  /*1e8f0*/  IADD3 R179, P2, R134, 0xc040, RZ ;  /* 0x0000c04086b37810 */ /* 0x000fe40007f5e0ff */
[----:B------:R-:W-:Y:S02]  /*1e900*/  LOP3.LUT R106, R106, R107, RZ, 0x3c, !PT ;  /* 0x0000006b6a6a7212 */ /* 0x000fe400078e3cff */
[----:B------:R-:W-:Y:S02]  /*1e910*/  SHF.R.U64 R114, R114, 0x3, RZ ;  /* 0x0000000372727819 */ /* 0x000fe400000012ff */
[----:B------:R-:W-:Y:S02]  /*1e920*/  LOP3.LUT R4, R177, 0x380, RZ, 0xc0, !PT ;  /* 0x00000380b1047812 */ /* 0x000fe400078ec0ff */
[----:B------:R-:W-:Y:S01]  /*1e930*/  LOP3.LUT R110, R110, R111, RZ, 0x3c, !PT ;  /* 0x0000006f6e6e7212 */ /* 0x000fe200078e3cff */
[----:B------:R-:W-:Y:S01]  /*1e940*/  IMAD.X R111, RZ, RZ, R135, P3 ;  /* 0x000000ffff6f7224 */ /* 0x000fe200018e0687 */
[----:B------:R-:W-:-:S02]  /*1e950*/  IADD3.X R107, RZ, R135, RZ, P4, !PT ;  /* 0x00000087ff6b7210 */ /* 0x000fc400027fe4ff */
[----:B------:R-:W-:Y:S01]  /*1e960*/  LOP3.LUT R124, R124, R125, RZ, 0x3c, !PT ;  /* 0x0000007d7c7c7212 */ /* 0x000fe200078e3cff */
[----:B------:R-:W-:Y:S01]  /*1e970*/  IMAD.X R125, RZ, RZ, R135, P0 ;  /* 0x000000ffff7d7224 */ /* 0x000fe200000e0687 */
[----:B------:R-:W-:Y:S02]  /*1e980*/  MOV R6, R26 ;  /* 0x0000001a00067202 */ /* 0x000fe40000000f00 */
[----:B------:R-:W-:Y:S02]  /*1e990*/  LOP3.LUT R14, R181, 0x380, RZ, 0xc0, !PT ;  /* 0x00000380b50e7812 */ /* 0x000fe400078ec0ff */
[----:B------:R-:W-:Y:S02]  /*1e9a0*/  IADD3 R127, P4, R134, 0x8040, RZ ;  /* 0x00008040867f7810 */ /* 0x000fe40007f9e0ff */
[----:B------:R-:W-:Y:S02]  /*1e9b0*/  F2FP.F16.F32.PACK_AB R27, R12, R30 ;  /* 0x0000001e0c1b723e */ /* 0x000fe400000000ff */
[----:B------:R-:W-:-:S02]  /*1e9c0*/  IADD3 R129, P3, R134, 0x8060, RZ ;  /* 0x0000806086817810 */ /* 0x000fc40007f7e0ff */
[----:B------:R-:W-:Y:S02]  /*1e9d0*/  F2FP.F16.F32.PACK_AB R26, R29, R28 ;  /* 0x0000001c1d1a723e */ /* 0x000fe400000000ff */
[----:B------:R-:W-:Y:S02]  /*1e9e0*/  LOP3.LUT R12, R179, 0x380, RZ, 0xc0, !PT ;  /* 0x00000380b30c7812 */ /* 0x000fe400078ec0ff */
[----:B------:R-:W-:Y:S02]  /*1e9f0*/  ISETP.NE.U32.AND P0, PT, RZ, UR4, PT ;  /* 0x00000004ff007c0c */ /* 0x000fe4000bf05070 */
[----:B------:R-:W-:Y:S01]  /*1ea00*/  LOP3.LUT R114, R114, R115, RZ, 0x3c, !PT ;  /* 0x0000007372727212 */ /* 0x000fe200078e3cff */
[----:B------:R-:W-:Y:S01]  /*1ea10*/  IMAD.X R115, RZ, RZ, R135, P6 ;  /* 0x000000ffff737224 */ /* 0x000fe200030e0687 */
[----:B------:R-:W-:Y:S02]  /*1ea20*/  SHF.R.U64 R4, R4, 0x3, RZ ;  /* 0x0000000304047819 */ /* 0x000fe400000012ff */
[----:B------:R-:W-:-:S02]  /*1ea30*/  SHF.R.U64 R14, R14, 0x3, RZ ;  /* 0x000000030e0e7819 */ /* 0x000fc400000012ff */
[----:B------:R-:W-:Y:S02]  /*1ea40*/  IADD3 R131, P6, R134, 0xc000, RZ ;  /* 0x0000c00086837810 */ /* 0x000fe40007fde0ff */
[----:B------:R-:W-:Y:S01]  /*1ea50*/  LOP3.LUT R126, R127, 0x380, RZ, 0xc0, !PT ;  /* 0x000003807f7e7812 */ /* 0x000fe200078ec0ff */
[--C-:B------:R-:W-:Y:S01]  /*1ea60*/  IMAD.X R29, RZ, RZ, R135.reuse, P1 ;  /* 0x000000ffff1d7224 */ /* 0x100fe200008e0687 */
[----:B------:R-:W-:Y:S01]  /*1ea70*/  LOP3.LUT R128, R129, 0x380, RZ, 0xc0, !PT ;  /* 0x0000038081807812 */ /* 0x000fe200078ec0ff */
[----:B------:R0:W-:Y:S01]  /*1ea80*/  STSM.16.M88.4 [R6], R24 ;  /* 0x0000001806007844 */ /* 0x0001e20000000200 */
[----:B------:R-:W-:Y:S02]  /*1ea90*/  SHF.R.U64 R12, R12, 0x3, RZ ;  /* 0x000000030c0c7819 */ /* 0x000fe400000012ff */
[----:B------:R-:W-:Y:S01]  /*1eaa0*/  ISETP.NE.AND.EX P0, PT, RZ, UR5, PT, P0 ;  /* 0x00000005ff007c0c */ /* 0x000fe2000bf05300 */
[----:B------:R-:W-:Y:S01]  /*1eab0*/  ULDC.64 UR4, c[0x0][0xc08] ;  /* 0x0003020000047ab9 */ /* 0x000fe20000000a00 */
[----:B------:R-:W-:Y:S01]  /*1eac0*/  LOP3.LUT R138, R4, R177, RZ, 0x3c, !PT ;  /* 0x000000b1048a7212 */ /* 0x000fe200078e3cff */
[----:B------:R-:W-:Y:S01]  /*1ead0*/  IMAD.X R143, RZ, RZ, R135, P2 ;  /* 0x000000ffff8f7224 */ /* 0x000fe200010e0687 */
[----:B------:R-:W-:-:S02]  /*1eae0*/  LOP3.LUT R28, R14, R181, RZ, 0x3c, !PT ;  /* 0x000000b50e1c7212 */ /* 0x000fc400078e3cff */
[----:B------:R-:W-:Y:S02]  /*1eaf0*/  MOV R94, R94 ;  /* 0x0000005e005e7202 */ /* 0x000fe40000000f00 */
[----:B------:R-:W-:Y:S02]  /*1eb00*/  F2FP.F16.F32.PACK_AB R4, R33, R153 ;  /* 0x000000992104723e */ /* 0x000fe400000000ff */
[----:B------:R-:W-:Y:S02]  /*1eb10*/  LOP3.LUT R130, R131, 0x380, RZ, 0xc0, !PT ;  /* 0x0000038083827812 */ /* 0x000fe400078ec0ff */
[----:B------:R-:W-:Y:S02]  /*1eb20*/  SHF.R.U64 R126, R126, 0x3, RZ ;  /* 0x000000037e7e7819 */ /* 0x000fe400000012ff */
[----:B0-----:R-:W-:Y:S02]  /*1eb30*/  F2FP.F16.F32.PACK_AB R6, R2, R154 ;  /* 0x0000009a0206723e */ /* 0x001fe400000000ff */
[----:B------:R-:W-:-:S02]  /*1eb40*/  ISETP.NE.U32.AND P2, PT, RZ, UR4, PT ;  /* 0x00000004ff007c0c */ /* 0x000fc4000bf45070 */
[----:B------:R-:W-:Y:S02]  /*1eb50*/  SHF.R.U64 R128, R128, 0x3, RZ ;  /* 0x0000000380807819 */ /* 0x000fe400000012ff */
[----:B------:R-:W-:Y:S02]  /*1eb60*/  LOP3.LUT R142, R12, R179, RZ, 0x3c, !PT ;  /* 0x000000b30c8e7212 */ /* 0x000fe400078e3cff */
[----:B------:R-:W-:Y:S02]  /*1eb70*/  MOV R102, R102 ;  /* 0x0000006600667202 */ /* 0x000fe40000000f00 */
[----:B------:R-:W-:Y:S02]  /*1eb80*/  MOV R106, R106 ;  /* 0x0000006a006a7202 */ /* 0x000fe40000000f00 */
[----:B------:R-:W-:Y:S02]  /*1eb90*/  F2FP.F16.F32.PACK_AB R12, R49, R157 ;  /* 0x0000009d310c723e */ /* 0x000fe400000000ff */
[----:B------:R-:W-:Y:S01]  /*1eba0*/  F2FP.F16.F32.PACK_AB R14, R53, R52 ;  /* 0x00000034350e723e */ /* 0x000fe200000000ff */
[----:B------:R0:W-:Y:S01]  /*1ebb0*/  STSM.16.M88.4 [R94], R4 ;  /* 0x000000045e007844 */ /* 0x0001e20000000200 */
[----:B------:R-:W-:-:S02]  /*1ebc0*/  MOV R110, R110 ;  /* 0x0000006e006e7202 */ /* 0x000fc40000000f00 */
[----:B------:R-:W-:Y:S02]  /*1ebd0*/  MOV R2, R28 ;  /* 0x0000001c00027202 */ /* 0x000fe40000000f00 */
[----:B------:R-:W-:Y:S02]  /*1ebe0*/  F2FP.F16.F32.PACK_AB R24, R57, R158 ;  /* 0x0000009e3918723e */ /* 0x000fe400000000ff */
[----:B------:R-:W-:Y:S02]  /*1ebf0*/  F2FP.F16.F32.PACK_AB R25, R59, R58 ;  /* 0x0000003a3b19723e */ /* 0x000fe400000000ff */
[----:B------:R-:W-:Y:S02]  /*1ec00*/  F2FP.F16.F32.PACK_AB R26, R61, R159 ;  /* 0x0000009f3d1a723e */ /* 0x000fe400000000ff */
[----:B------:R-:W-:Y:S02]  /*1ec10*/  F2FP.F16.F32.PACK_AB R27, R63, R62 ;  /* 0x0000003e3f1b723e */ /* 0x000fe400000000ff */
[----:B------:R-:W-:-:S02]  /*1ec20*/  SHF.R.U64 R130, R130, 0x3, RZ ;  /* 0x0000000382827819 */ /* 0x000fc400000012ff */
[----:B------:R-:W-:Y:S01]  /*1ec30*/  LOP3.LUT R126, R126, R127, RZ, 0x3c, !PT ;  /* 0x0000007f7e7e7212 */ /* 0x000fe200078e3cff */
[--C-:B------:R-:W-:Y:S01]  /*1ec40*/  IMAD.X R127, RZ, RZ, R135.reuse, P4 ;  /* 0x000000ffff7f7224 */ /* 0x100fe200020e0687 */
[----:B------:R-:W-:Y:S02]  /*1ec50*/  MOV R114, R114 ;  /* 0x0000007200727202 */ /* 0x000fe40000000f00 */
[----:B------:R-:W-:Y:S02]  /*1ec60*/  F2FP.F16.F32.PACK_AB R28, R65, R160 ;  /* 0x000000a0411c723e */ /* 0x000fe400000000ff */
[----:B------:R-:W-:Y:S02]  /*1ec70*/  F2FP.F16.F32.PACK_AB R29, R67, R66 ;  /* 0x00000042431d723e */ /* 0x000fe400000000ff */
[----:B------:R-:W-:Y:S02]  /*1ec80*/  F2FP.F16.F32.PACK_AB R30, R69, R161 ;  /* 0x000000a1451e723e */ /* 0x000fe400000000ff */
[----:B------:R-:W-:Y:S01]  /*1ec90*/  ISETP.NE.AND.EX P2, PT, RZ, UR5, PT, P2 ;  /* 0x00000005ff007c0c */ /* 0x000fe2000bf45320 */
[----:B------:R2:W-:Y:S01]  /*1eca0*/  STSM.16.M88.4 [R102], R8 ;  /* 0x0000000866007844 */ /* 0x0005e20000000200 */
[----:B------:R-:W-:Y:S01]  /*1ecb0*/  LOP3.LUT R128, R128, R129, RZ, 0x3c, !PT ;  /* 0x0000008180807212 */ /* 0x000fe200078e3cff */
[----:B------:R-:W-:Y:S01]  /*1ecc0*/  IMAD.X R129, RZ, RZ, R135, P3 ;  /* 0x000000ffff817224 */ /* 0x000fe200018e0687 */
[----:B------:R-:W-:-:S02]  /*1ecd0*/  MOV R118, R118 ;  /* 0x0000007600767202 */ /* 0x000fc40000000f00 */
[----:B0-----:R-:W-:Y:S02]  /*1ece0*/  F2FP.F16.F32.PACK_AB R4, R73, R162 ;  /* 0x000000a24904723e */ /* 0x001fe400000000ff */
[----:B------:R-:W-:Y:S02]  /*1ecf0*/  F2FP.F16.F32.PACK_AB R5, R75, R74 ;  /* 0x0000004a4b05723e */ /* 0x000fe400000000ff */
[----:B------:R-:W-:Y:S02]  /*1ed00*/  F2FP.F16.F32.PACK_AB R6, R77, R163 ;  /* 0x000000a34d06723e */ /* 0x000fe400000000ff */
[----:B------:R-:W-:Y:S01]  /*1ed10*/  F2FP.F16.F32.PACK_AB R7, R79, R78 ;  /* 0x0000004e4f07723e */ /* 0x000fe200000000ff */
[----:B------:R0:W-:Y:S01]  /*1ed20*/  STSM.16.M88.4 [R106], R12 ;  /* 0x0000000c6a007844 */ /* 0x0001e20000000200 */
[----:B------:R-:W-:Y:S01]  /*1ed30*/  MOV R120, R120 ;  /* 0x0000007800787202 */ /* 0x000fe20000000f00 */
[----:B------:R-:W-:Y:S01]  /*1ed40*/  IMAD.X R139, RZ, RZ, R135, P5 ;  /* 0x000000ffff8b7224 */ /* 0x000fe200028e0687 */
[----:B------:R-:W-:Y:S01]  /*1ed50*/  LOP3.LUT R130, R130, R131, RZ, 0x3c, !PT ;  /* 0x0000008382827212 */ /* 0x000fe200078e3cff */
[----:B------:R-:W-:Y:S01]  /*1ed60*/  STSM.16.M88.4 [R110], R24 ;  /* 0x000000186e007844 */ /* 0x000fe20000000200 */
[----:B--2---:R-:W-:-:S02]  /*1ed70*/  F2FP.F16.F32.PACK_AB R8, R81, R164 ;  /* 0x000000a45108723e */ /* 0x004fc400000000ff */
[----:B------:R-:W-:Y:S02]  /*1ed80*/  F2FP.F16.F32.PACK_AB R9, R83, R82 ;  /* 0x000000525309723e */ /* 0x000fe400000000ff */
[----:B------:R-:W-:Y:S02]  /*1ed90*/  F2FP.F16.F32.PACK_AB R10, R85, R165 ;  /* 0x000000a5550a723e */ /* 0x000fe400000000ff */
[----:B------:R-:W-:Y:S01]  /*1eda0*/  F2FP.F16.F32.PACK_AB R11, R87, R86 ;  /* 0x00000056570b723e */ /* 0x000fe200000000ff */
[----:B------:R-:W-:Y:S01]  /*1edb0*/  STSM.16.M88.4 [R114], R28 ;  /* 0x0000001c72007844 */ /* 0x000fe20000000200 */
[----:B------:R-:W-:Y:S02]  /*1edc0*/  MOV R122, R122 ;  /* 0x0000007a007a7202 */ /* 0x000fe40000000f00 */
[----:B------:R-:W-:Y:S02]  /*1edd0*/  IADD3.X R131, RZ, R135, RZ, P6, !PT ;  /* 0x00000087ff837210 */ /* 0x000fe400037fe4ff */
[----:B0-----:R-:W-:-:S02]  /*1ede0*/  F2FP.F16.F32.PACK_AB R12, R89, R166 ;  /* 0x000000a6590c723e */ /* 0x001fc400000000ff */
[----:B------:R-:W-:Y:S02]  /*1edf0*/  F2FP.F16.F32.PACK_AB R13, R91, R90 ;  /* 0x0000005a5b0d723e */ /* 0x000fe400000000ff */
[----:B------:R-:W-:Y:S02]  /*1ee00*/  F2FP.F16.F32.PACK_AB R14, R93, R167 ;  /* 0x000000a75d0e723e */ /* 0x000fe400000000ff */
[----:B------:R-:W-:Y:S01]  /*1ee10*/  F2FP.F16.F32.PACK_AB R15, R21, R20 ;  /* 0x00000014150f723e */ /* 0x000fe200000000ff */
[----:B------:R0:W-:Y:S01]  /*1ee20*/  STSM.16.M88.4 [R118], R4 ;  /* 0x0000000476007844 */ /* 0x0001e20000000200 */
[----:B------:R-:W-:Y:S02]  /*1ee30*/  MOV R124, R124 ;  /* 0x0000007c007c7202 */ /* 0x000fe40000000f00 */
[----:B------:R-:W-:Y:S02]  /*1ee40*/  F2FP.F16.F32.PACK_AB R52, R97, R168 ;  /* 0x000000a86134723e */ /* 0x000fe400000000ff */
[----:B------:R-:W-:-:S02]  /*1ee50*/  F2FP.F16.F32.PACK_AB R53, R99, R98 ;  /* 0x000000626335723e */ /* 0x000fc400000000ff */
[----:B------:R-:W-:Y:S01]  /*1ee60*/  MOV R126, R126 ;  /* 0x0000007e007e7202 */ /* 0x000fe20000000f00 */
[----:B------:R2:W-:Y:S01]  /*1ee70*/  STSM.16.M88.4 [R120], R8 ;  /* 0x0000000878007844 */ /* 0x0005e20000000200 */
[----:B------:R-:W-:Y:S02]  /*1ee80*/  MOV R128, R128 ;  /* 0x0000008000807202 */ /* 0x000fe40000000f00 */
[----:B------:R-:W-:Y:S01]  /*1ee90*/  MOV R130, R130 ;  /* 0x0000008200827202 */ /* 0x000fe20000000f00 */
[----:B------:R3:W-:Y:S01]  /*1eea0*/  STSM.16.M88.4 [R122], R12 ;  /* 0x0000000c7a007844 */ /* 0x0007e20000000200 */
[----:B-1----:R-:W-:Y:S02]  /*1eeb0*/  MOV R36, R138 ;  /* 0x0000008a00247202 */ /* 0x002fe40000000f00 */
[----:B0-----:R-:W-:Y:S02]  /*1eec0*/  F2FP.F16.F32.PACK_AB R4, R113, R172 ;  /* 0x000000ac7104723e */ /* 0x001fe400000000ff */
[----:B------:R-:W-:-:S02]  /*1eed0*/  F2FP.F16.F32.PACK_AB R5, R56, R50 ;  /* 0x000000323805723e */ /* 0x000fc400000000ff */
[----:B------:R-:W-:Y:S02]  /*1eee0*/  F2FP.F16.F32.PACK_AB R6, R117, R173 ;  /* 0x000000ad7506723e */ /* 0x000fe400000000ff */
[----:B------:R-:W-:Y:S01]  /*1eef0*/  F2FP.F16.F32.PACK_AB R7, R64, R60 ;  /* 0x0000003c4007723e */ /* 0x000fe200000000ff */
[----:B------:R-:W-:Y:S01]  /*1ef00*/  STSM.16.M88.4 [R124], R52 ;  /* 0x000000347c007844 */ /* 0x000fe20000000200 */
[----:B--2---:R-:W-:Y:S02]  /*1ef10*/  F2FP.F16.F32.PACK_AB R8, R112, R174 ;  /* 0x000000ae7008723e */ /* 0x004fe400000000ff */
[----:B------:R-:W-:Y:S02]  /*1ef20*/  F2FP.F16.F32.PACK_AB R9, R71, R68 ;  /* 0x000000444709723e */ /* 0x000fe400000000ff */
[----:B------:R-:W-:Y:S02]  /*1ef30*/  F2FP.F16.F32.PACK_AB R10, R116, R175 ;  /* 0x000000af740a723e */ /* 0x000fe400000000ff */
[----:B------:R-:W-:Y:S01]  /*1ef40*/  F2FP.F16.F32.PACK_AB R11, R76, R72 ;  /* 0x000000484c0b723e */ /* 0x000fe200000000ff */
[----:B------:R-:W-:Y:S01]  /*1ef50*/  STSM.16.M88.4 [R126], R40 ;  /* 0x000000287e007844 */ /* 0x000fe20000000200 */
[----:B------:R-:W-:Y:S01]  /*1ef60*/  F2FP.F16.F32.PACK_AB R153, R84, R80 ;  /* 0x000000505499723e */ /* 0x000fe200000000ff */
[----:B---3--:R-:W0:Y:S01]  /*1ef70*/  LDC.64 R12, c[0x0][0xc00] ;  /* 0x00030000ff0c7b82 */ /* 0x008e220000000a00 */
[----:B------:R-:W-:Y:S01]  /*1ef80*/  F2FP.F16.F32.PACK_AB R154, R133, R132 ;  /* 0x00000084859a723e */ /* 0x000fe200000000ff */
[----:B------:R1:W-:Y:S01]  /*1ef90*/  STSM.16.M88.4 [R128], R4 ;  /* 0x0000000480007844 */ /* 0x0003e20000000200 */
[----:B------:R-:W-:-:S02]  /*1efa0*/  MOV R142, R142 ;  /* 0x0000008e008e7202 */ /* 0x000fc40000000f00 */
[----:B------:R-:W-:Y:S02]  /*1efb0*/  F2FP.F16.F32.PACK_AB R138, R141, R140 ;  /* 0x0000008c8d8a723e */ /* 0x000fe400000000ff */
[----:B------:R-:W-:Y:S01]  /*1efc0*/  F2FP.F16.F32.PACK_AB R139, R108, R104 ;  /* 0x000000686c8b723e */ /* 0x000fe200000000ff */
[----:B------:R-:W-:Y:S01]  /*1efd0*/  STSM.16.M88.4 [R130], R8 ;  /* 0x0000000882007844 */ /* 0x000fe20000000200 */
[----:B------:R-:W-:Y:S01]  /*1efe0*/  ULDC UR4, c[0x0][0xa88] ;  /* 0x0002a20000047ab9 */ /* 0x000fe20000000800 */
[----:B------:R-:W-:Y:S01]  /*1eff0*/  IMAD.MOV.U32 R20, RZ, RZ, RZ ;  /* 0x000000ffff147224 */ /* 0x000fe200078e00ff */
[----:B------:R-:W2:Y:S01]  /*1f000*/  LDC R80, c[0x0][0xbe8] ;  /* 0x0002fa00ff507b82 */ /* 0x000ea20000000800 */
[----:B------:R-:W-:Y:S04]  /*1f010*/  STSM.16.M88.4 [R36], R152 ;  /* 0x0000009824007844 */ /* 0x000fe80000000200 */
[----:B------:R-:W-:Y:S03]  /*1f020*/  STSM.16.M88.4 [R142], R136 ;  /* 0x000000888e007844 */ /* 0x000fe60000000200 */
[----:B-1----:R-:W1:Y:S01]  /*1f030*/  @P2 LDC.64 R4, c[0x0][0xc08] ;  /* 0x00030200ff042b82 */ /* 0x002e620000000a00 */
[----:B------:R4:W-:Y:S01]  /*1f040*/  STSM.16.M88.4 [R2], R144 ;  /* 0x0000009002007844 */ /* 0x0009e20000000200 */
[----:B------:R-:W-:Y:S01]  /*1f050*/  MOV R7, UR4 ;  /* 0x0000000400077c02 */ /* 0x000fe20008000f00 */
[----:B0-----:R-:W-:-:S05]  /*1f060*/  IMAD.WIDE R12, R180, 0x4, R12 ;  /* 0x00000004b40c7825 */ /* 0x001fca00078e020c */
[----:B------:R-:W-:Y:S01]  /*1f070*/  BAR.SYNC.DEFER_BLOCKING 0x1, 0x100 ;  /* 0x0044000000007b1d */ /* 0x000fe20000010000 */
[----:B-1----:R-:W-:-:S05]  /*1f080*/  @P2 IMAD.WIDE R4, R180, 0x4, R4 ;  /* 0x00000004b4042825 */ /* 0x002fca00078e0204 */
[----:B------:R0:W5:Y:S04]  /*1f090*/  @P0 LDG.E R20, desc[UR60][R12.64] ;  /* 0x0000003c0c140981 */ /* 0x000168000c1e1900 */
[----:B------:R0:W5:Y:S01]  /*1f0a0*/  @P2 LDG.E R7, desc[UR60][R4.64] ;  /* 0x0000003c04072981 */ /* 0x000162000c1e1900 */
[----:B--2---:R-:W-:-:S13]  /*1f0b0*/  ISETP.NE.AND P1, PT, R80, 0x1, PT ;  /* 0x000000015000780c */ /* 0x004fda0003f25270 */
[----:B------:R-:W1:Y:S08]  /*1f0c0*/  @P1 LDC R6, c[0x0][0xbec] ;  /* 0x0002fb00ff061b82 */ /* 0x000e700000000800 */
[----:B------:R-:W2:Y:S01]  /*1f0d0*/  @P1 LDC R15, c[0x0][0xbf0] ;  /* 0x0002fc00ff0f1b82 */ /* 0x000ea20000000800 */
[----:B----4-:R-:W-:Y:S01]  /*1f0e0*/  SHF.R.S32.HI R2, RZ, 0x1f, R178 ;  /* 0x0000001fff027819 */ /* 0x010fe200000114b2 */
[----:B0-----:R-:W-:Y:S06]  /*1f0f0*/  @P2 BRA `(.L_x_1843) ;  /* 0x0000000000102947 */ /* 0x001fec0003800000 */
[----:B------:R-:W-:Y:S05]  /*1f100*/  @!P0 BRA `(.L_x_1843) ;  /* 0x00000000000c8947 */ /* 0x000fea0003800000 */
[----:B------:R-:W3:Y:S04]  /*1f110*/  LDG.E R4, desc[UR60][R12.64] ;  /* 0x0000003c0c047981 */ /* 0x000ee8000c1e1900 */
[----:B-----5:R-:W3:Y:S02]  /*1f120*/  LDG.E R7, desc[UR60][R12.64+0x4] ;  /* 0x0000043c0c077981 */ /* 0x020ee4000c1e1900 */
[----:B---3--:R-:W-:-:S07]  /*1f130*/  IMAD.IADD R7, R7, 0x1, -R4 ;  /* 0x0000000107077824 */ /* 0x008fce00078e0a04 */
.L_x_1843:
[----:B------:R-:W3:Y:S01]  /*1f140*/  LDL R5, [R1+0x64] ;  /* 0x0000640001057983 */ /* 0x000ee20000100800 */
[----:B------:R-:W-:-:S03]  /*1f150*/  ULDC.64 UR4, c[0x0][0xb90] ;  /* 0x0002e40000047ab9 */ /* 0x000fc60000000a00 */
[----:B------:R-:W4:Y:S01]  /*1f160*/  LDL R87, [R1+0x70] ;  /* 0x0000700001577983 */ /* 0x000f220000100800 */
[----:B-----5:R-:W-:Y:S02]  /*1f170*/  SHF.R.S32.HI R21, RZ, 0x1f, R20 ;  /* 0x0000001fff157819 */ /* 0x020fe40000011414 */
[----:B------:R-:W-:Y:S01]  /*1f180*/  SHF.R.S32.HI R36, RZ, 0x1f, R180 ;  /* 0x0000001fff247819 */ /* 0x000fe200000114b4 */
[----:B------:R-:W3:Y:S01]  /*1f190*/  LDL.LU R86, [R1+0x4c] ;  /* 0x00004c0001567983 */ /* 0x000ee20000300800 */
[----:B------:R-:W-:Y:S01]  /*1f1a0*/  SEL R81, R180, RZ, !P0 ;  /* 0x000000ffb4517207 */ /* 0x000fe20004000000 */
[----:B------:R-:W-:Y:S01]  /*1f1b0*/  IMAD R82, R7, R80, RZ ;  /* 0x0000005007527224 */ /* 0x000fe200078e02ff */
[----:B------:R-:W0:Y:S01]  /*1f1c0*/  @P1 LDC R83, c[0x0][0xbec] ;  /* 0x0002fb00ff531b82 */ /* 0x000e220000000800 */
[----:B------:R-:W4:Y:S01]  /*1f1d0*/  LDL R84, [R1+0xc] ;  /* 0x00000c0001547983 */ /* 0x000f220000100800 */
[----:B------:R-:W-:Y:S01]  /*1f1e0*/  IMAD R4, R2, UR4, RZ ;  /* 0x0000000402047c24 */ /* 0x000fe2000f8e02ff */
[----:B------:R-:W-:-:S02]  /*1f1f0*/  SEL R36, R36, RZ, !P0 ;  /* 0x000000ff24247207 */ /* 0x000fc40004000000 */
[----:B------:R-:W2:Y:S01]  /*1f200*/  LDL R14, [R1+0xb0] ;  /* 0x0000b000010e7983 */ /* 0x000ea20000100800 */
[C---:B------:R-:W-:Y:S02]  /*1f210*/  IMAD R13, R178.reuse, UR5, R4 ;  /* 0x00000005b20d7c24 */ /* 0x040fe4000f8e0204 */
[----:B------:R-:W0:Y:S01]  /*1f220*/  @P1 LDC R85, c[0x0][0xbf0] ;  /* 0x0002fc00ff551b82 */ /* 0x000e220000000800 */
[----:B------:R-:W2:Y:S01]  /*1f230*/  LDL R10, [R1+0x80] ;  /* 0x00008000010a7983 */ /* 0x000ea20000100800 */
[----:B---3--:R-:W-:Y:S02]  /*1f240*/  IMAD.IADD R25, R5, 0x1, R86 ;  /* 0x0000000105197824 */ /* 0x008fe400078e0256 */
[----:B------:R-:W-:Y:S01]  /*1f250*/  IMAD.WIDE.U32 R4, R178, UR4, R20 ;  /* 0x00000004b2047c25 */ /* 0x000fe2000f8e0014 */
[----:B------:R-:W-:-:S03]  /*1f260*/  ULDC.64 UR4, c[0x0][0xb98] ;  /* 0x0002e60000047ab9 */ /* 0x000fc60000000a00 */
[----:B-1----:R-:W-:-:S04]  /*1f270*/  @P1 IMAD.HI.U32 R6, R25, R6, RZ ;  /* 0x0000000619061227 */ /* 0x002fc800078e00ff */
[----:B----4-:R-:W-:Y:S02]  /*1f280*/  IMAD R11, R84, 0x8, R87 ;  /* 0x00000008540b7824 */ /* 0x010fe400078e0257 */
[----:B------:R-:W-:Y:S01]  /*1f290*/  IMAD.MOV.U32 R9, RZ, RZ, R25 ;  /* 0x000000ffff097224 */ /* 0x000fe200078e0019 */
[----:B--2---:R-:W-:Y:S01]  /*1f2a0*/  @P1 SHF.R.U32.HI R9, RZ, R15, R6 ;  /* 0x0000000fff091219 */ /* 0x004fe20000011606 */
[----:B------:R-:W-:Y:S01]  /*1f2b0*/  IMAD.IADD R5, R5, 0x1, R13 ;  /* 0x0000000105057824 */ /* 0x000fe200078e020d */
[----:B------:R-:W-:-:S03]  /*1f2c0*/  SHF.L.U32 R11, R11, 0x3, RZ ;  /* 0x000000030b0b7819 */ /* 0x000fc600000006ff */
[----:B------:R-:W-:Y:S02]  /*1f2d0*/  IMAD.MOV R13, RZ, RZ, -R9 ;  /* 0x000000ffff0d7224 */ /* 0x000fe400078e0a09 */
[----:B------:R-:W-:-:S04]  /*1f2e0*/  IMAD.WIDE R34, R11, 0x2, R34 ;  /* 0x000000020b227825 */ /* 0x000fc800078e0222 */
[----:B------:R-:W-:Y:S02]  /*1f2f0*/  IMAD R6, R36, UR4, RZ ;  /* 0x0000000424067c24 */ /* 0x000fe4000f8e02ff */
[----:B------:R-:W-:-:S04]  /*1f300*/  IMAD.WIDE.U32 R4, R81, UR4, R4 ;  /* 0x0000000451047c25 */ /* 0x000fc8000f8e0004 */
[----:B------:R-:W-:Y:S01]  /*1f310*/  IMAD R11, R80, R13, R25 ;  /* 0x0000000d500b7224 */ /* 0x000fe200078e0219 */
[----:B------:R-:W-:Y:S01]  /*1f320*/  SHF.R.S32.HI R13, RZ, 0x1f, R9 ;  /* 0x0000001fff0d7819 */ /* 0x000fe20000011409 */
[----:B------:R-:W-:Y:S01]  /*1f330*/  IMAD R8, R81, UR5, R6 ;  /* 0x0000000551087c24 */ /* 0x000fe2000f8e0206 */
[----:B------:R-:W-:Y:S01]  /*1f340*/  IADD3 R4, P0, R9, R4, RZ ;  /* 0x0000000409047210 */ /* 0x000fe20007f1e0ff */
[----:B------:R-:W-:Y:S01]  /*1f350*/  ULDC.64 UR4, c[0x0][0xb88] ;  /* 0x0002e20000047ab9 */ /* 0x000fe20000000a00 */
        /* <DEDUP_REMOVED lines=8> */
[----:B------:R-:W-:Y:S02]  /*1f3e0*/  LEA.HI.X R4, R4, UR5, R5, 0x2, P0 ;  /* 0x0000000504047c11 */ /* 0x000fe400080f1405 */
[C---:B------:R-:W-:Y:S01]  /*1f3f0*/  IADD3 R33, P2, R34.reuse, 0x5000, RZ ;  /* 0x0000500022217810 */ /* 0x040fe20007f5e0ff */
[----:B------:R-:W-:Y:S01]  /*1f400*/  SHFL.IDX PT, R54, R6, RZ, 0x1c1f ;  /* 0x001c1fff06367589 */ /* 0x000fe200000e0000 */
[----:B------:R-:W-:Y:S01]  /*1f410*/  IADD3 R25, P0, R34, 0x3000, RZ ;  /* 0x0000300022197810 */ /* 0x000fe20007f1e0ff */
[----:B------:R-:W-:Y:S01]  /*1f420*/  IMAD.IADD R15, R14, 0x1, R86 ;  /* 0x000000010e0f7824 */ /* 0x000fe200078e0256 */
[----:B------:R-:W-:Y:S02]  /*1f430*/  ULDC.64 UR4, c[0x0][0xaa0] ;  /* 0x0002a80000047ab9 */ /* 0x000fe40000000a00 */
[----:B------:R-:W-:Y:S02]  /*1f440*/  LOP3.LUT R24, R25, 0x380, RZ, 0xc0, !PT ;  /* 0x0000038019187812 */ /* 0x000fe400078ec0ff */
[----:B------:R-:W-:-:S02]  /*1f450*/  LOP3.LUT R32, R33, 0x380, RZ, 0xc0, !PT ;  /* 0x0000038021207812 */ /* 0x000fc400078ec0ff */
[----:B------:R-:W-:Y:S02]  /*1f460*/  SHF.R.U64 R24, R24, 0x3, RZ ;  /* 0x0000000318187819 */ /* 0x000fe400000012ff */
[----:B------:R-:W-:Y:S02]  /*1f470*/  SHF.R.U64 R32, R32, 0x3, RZ ;  /* 0x0000000320207819 */ /* 0x000fe400000012ff */
[----:B------:R-:W-:Y:S01]  /*1f480*/  LOP3.LUT R24, R24, R25, RZ, 0x3c, !PT ;  /* 0x0000001918187212 */ /* 0x000fe200078e3cff */
[--C-:B------:R-:W-:Y:S01]  /*1f490*/  IMAD.X R25, RZ, RZ, R35.reuse, P0 ;  /* 0x000000ffff197224 */ /* 0x100fe200000e0623 */
[----:B------:R-:W-:Y:S02]  /*1f4a0*/  IADD3 R53, P0, R34, 0x9000, RZ ;  /* 0x0000900022357810 */ /* 0x000fe40007f1e0ff */
[----:B------:R-:W-:Y:S01]  /*1f4b0*/  LOP3.LUT R32, R32, R33, RZ, 0x3c, !PT ;  /* 0x0000002120207212 */ /* 0x000fe200078e3cff */
[----:B------:R-:W-:Y:S01]  /*1f4c0*/  IMAD.X R33, RZ, RZ, R35, P2 ;  /* 0x000000ffff217224 */ /* 0x000fe200010e0623 */
[----:B------:R-:W-:-:S02]  /*1f4d0*/  LOP3.LUT R52, R53, 0x380, RZ, 0xc0, !PT ;  /* 0x0000038035347812 */ /* 0x000fc400078ec0ff */
[----:B------:R-:W-:Y:S01]  /*1f4e0*/  IADD3 R61, P2, R34, 0xb000, RZ ;  /* 0x0000b000223d7810 */ /* 0x000fe20007f5e0ff */
[----:B------:R-:W1:Y:S01]  /*1f4f0*/  SHFL.IDX PT, R55, R4, RZ, 0x1c1f ;  /* 0x001c1fff04377589 */ /* 0x000e6200000e0000 */
[----:B------:R-:W-:Y:S02]  /*1f500*/  SHF.R.U64 R52, R52, 0x3, RZ ;  /* 0x0000000334347819 */ /* 0x000fe400000012ff */
[----:B------:R-:W-:Y:S02]  /*1f510*/  LOP3.LUT R60, R61, 0x380, RZ, 0xc0, !PT ;  /* 0x000003803d3c7812 */ /* 0x000fe400078ec0ff */
[----:B------:R-:W-:Y:S01]  /*1f520*/  LOP3.LUT R52, R52, R53, RZ, 0x3c, !PT ;  /* 0x0000003534347212 */ /* 0x000fe200078e3cff */
[----:B------:R-:W-:Y:S01]  /*1f530*/  IMAD.X R53, RZ, RZ, R35, P0 ;  /* 0x000000ffff357224 */ /* 0x000fe200000e0623 */
[----:B------:R-:W-:Y:S02]  /*1f540*/  SHF.R.U64 R60, R60, 0x3, RZ ;  /* 0x000000033c3c7819 */ /* 0x000fe400000012ff */
[----:B------:R-:W-:-:S02]  /*1f550*/  LOP3.LUT P0, RZ, R10, 0x3, RZ, 0xc0, !PT ;  /* 0x000000030aff7812 */ /* 0x000fc4000780c0ff */
[----:B------:R-:W-:Y:S01]  /*1f560*/  LOP3.LUT R60, R60, R61, RZ, 0x3c, !PT ;  /* 0x0000003d3c3c7212 */ /* 0x000fe200078e3cff */
[----:B------:R-:W-:Y:S01]  /*1f570*/  IMAD.X R61, RZ, RZ, R35, P2 ;  /* 0x000000ffff3d7224 */ /* 0x000fe200010e0623 */
[C---:B------:R-:W-:Y:S01]  /*1f580*/  ISETP.GE.OR P2, PT, R15.reuse, R82, P0 ;  /* 0x000000520f00720c */ /* 0x040fe20000746670 */
[----:B------:R-:W-:Y:S04]  /*1f590*/  SHFL.IDX PT, R58, R6, 0x1, 0x1c1f ;  /* 0x003c1f00063a7f89 */ /* 0x000fe800000e0000 */
[----:B------:R-:W2:Y:S01]  /*1f5a0*/  SHFL.IDX PT, R59, R4, 0x1, 0x1c1f ;  /* 0x003c1f00043b7f89 */ /* 0x000ea200000e0000 */
[----:B------:R-:W-:-:S05]  /*1f5b0*/  VIADD R5, R15, 0x8 ;  /* 0x000000080f057836 */ /* 0x000fca0000000000 */
[----:B------:R-:W-:Y:S02]  /*1f5c0*/  ISETP.GE.OR P0, PT, R5, R82, P0 ;  /* 0x000000520500720c */ /* 0x000fe40000706670 */
[----:B-1----:R1:W-:Y:S02]  /*1f5d0*/  @!P2 ST.E desc[UR60][R54.64], R3 ;  /* 0x000000033600a985 */ /* 0x0023e4000c10193c */
[----:B-1----:R-:W-:-:S04]  /*1f5e0*/  IMAD R3, R21, UR4, RZ ;  /* 0x0000000415037c24 */ /* 0x002fc8000f8e02ff */
[C---:B------:R-:W-:Y:S02]  /*1f5f0*/  IMAD R3, R20.reuse, UR5, R3 ;  /* 0x0000000514037c24 */ /* 0x040fe4000f8e0203 */
[----:B------:R-:W-:Y:S01]  /*1f600*/  IMAD.WIDE.U32 R20, R20, UR4, RZ ;  /* 0x0000000414147c25 */ /* 0x000fe2000f8e00ff */
[----:B------:R-:W-:-:S03]  /*1f610*/  ULDC.64 UR4, c[0x0][0xae8] ;  /* 0x0002ba0000047ab9 */ /* 0x000fc60000000a00 */
[----:B------:R-:W-:Y:S02]  /*1f620*/  IMAD.IADD R3, R21, 0x1, R3 ;  /* 0x0000000115037824 */ /* 0x000fe400078e0203 */
[----:B------:R-:W-:Y:S01]  /*1f630*/  IMAD R21, R87, 0x20, R84 ;  /* 0x0000002057157824 */ /* 0x000fe200078e0254 */
[----:B--2---:R1:W-:Y:S01]  /*1f640*/  @!P0 ST.E desc[UR60][R58.64], R0 ;  /* 0x000000003a008985 */ /* 0x0043e2000c10193c */
[----:B------:R-:W-:Y:S02]  /*1f650*/  IADD3 R87, R84, R86, RZ ;  /* 0x0000005654577210 */ /* 0x000fe40007ffe0ff */
[C---:B------:R-:W-:Y:S02]  /*1f660*/  IADD3 R9, P5, R34.reuse, 0x1000, RZ ;  /* 0x0000100022097810 */ /* 0x040fe40007fbe0ff */
[C---:B------:R-:W-:Y:S02]  /*1f670*/  IADD3 R13, P4, R34.reuse, 0x2000, RZ ;  /* 0x00002000220d7810 */ /* 0x040fe40007f9e0ff */
[----:B------:R-:W-:-:S02]  /*1f680*/  IADD3 R29, P3, R34, 0x4000, RZ ;  /* 0x00004000221d7810 */ /* 0x000fc40007f7e0ff */
[C---:B------:R-:W-:Y:S02]  /*1f690*/  IADD3 R41, P6, R34.reuse, 0x6000, RZ ;  /* 0x0000600022297810 */ /* 0x040fe40007fde0ff */
[----:B------:R-:W-:Y:S01]  /*1f6a0*/  LOP3.LUT R11, R34, 0x380, RZ, 0xc0, !PT ;  /* 0x00000380220b7812 */ /* 0x000fe200078ec0ff */
[----:B-1----:R-:W-:Y:S01]  /*1f6b0*/  IMAD R0, R2, UR4, RZ ;  /* 0x0000000402007c24 */ /* 0x002fe2000f8e02ff */
[----:B------:R-:W5:Y:S01]  /*1f6c0*/  LD.E.128 R24, desc[UR60][R24.64] ;  /* 0x0000003c18187980 */ /* 0x000f62000c101d00 */
[----:B------:R-:W-:Y:S01]  /*1f6d0*/  IMAD.MOV.U32 R2, RZ, RZ, R20 ;  /* 0x000000ffff027224 */ /* 0x000fe200078e0014 */
[----:B------:R-:W-:Y:S02]  /*1f6e0*/  IADD3 R20, R86, R21, RZ ;  /* 0x0000001556147210 */ /* 0x000fe40007ffe0ff */
[----:B------:R1:W5:Y:S01]  /*1f6f0*/  LDL R86, [R1] ;  /* 0x0000000001567983 */ /* 0x0003620000100800 */
[----:B------:R-:W-:Y:S02]  /*1f700*/  LOP3.LUT R8, R9, 0x380, RZ, 0xc0, !PT ;  /* 0x0000038009087812 */ /* 0x000fe400078ec0ff */
[----:B------:R-:W-:Y:S01]  /*1f710*/  LOP3.LUT R12, R13, 0x380, RZ, 0xc0, !PT ;  /* 0x000003800d0c7812 */ /* 0x000fe200078ec0ff */
[----:B------:R-:W-:Y:S01]  /*1f720*/  IMAD.MOV.U32 R5, RZ, RZ, R35 ;  /* 0x000000ffff057224 */ /* 0x000fe200078e0023 */
[----:B------:R-:W-:Y:S01]  /*1f730*/  LOP3.LUT R28, R29, 0x380, RZ, 0xc0, !PT ;  /* 0x000003801d1c7812 */ /* 0x000fe200078ec0ff */
[----:B------:R-:W5:Y:S01]  /*1f740*/  LD.E.128 R52, desc[UR60][R52.64] ;  /* 0x0000003c34347980 */ /* 0x000f62000c101d00 */
[----:B------:R-:W-:-:S02]  /*1f750*/  SHF.R.U64 R8, R8, 0x3, RZ ;  /* 0x0000000308087819 */ /* 0x000fc400000012ff */
[----:B------:R-:W-:Y:S01]  /*1f760*/  SHF.R.U64 R12, R12, 0x3, RZ ;  /* 0x000000030c0c7819 */ /* 0x000fe200000012ff */
[----:B------:R-:W5:Y:S01]  /*1f770*/  LD.E.128 R60, desc[UR60][R60.64] ;  /* 0x0000003c3c3c7980 */ /* 0x000f62000c101d00 */
[----:B------:R-:W-:Y:S02]  /*1f780*/  SHF.R.U64 R28, R28, 0x3, RZ ;  /* 0x000000031c1c7819 */ /* 0x000fe400000012ff */
[----:B------:R-:W-:Y:S01]  /*1f790*/  LOP3.LUT R8, R8, R9, RZ, 0x3c, !PT ;  /* 0x0000000908087212 */ /* 0x000fe200078e3cff */
[--C-:B------:R-:W-:Y:S01]  /*1f7a0*/  IMAD.X R9, RZ, RZ, R35.reuse, P5 ;  /* 0x000000ffff097224 */ /* 0x100fe200028e0623 */
[----:B------:R-:W-:Y:S02]  /*1f7b0*/  LOP3.LUT R12, R12, R13, RZ, 0x3c, !PT ;  /* 0x0000000d0c0c7212 */ /* 0x000fe400078e3cff */
[----:B------:R-:W-:Y:S01]  /*1f7c0*/  LOP3.LUT R28, R28, R29, RZ, 0x3c, !PT ;  /* 0x0000001d1c1c7212 */ /* 0x000fe200078e3cff */
[----:B------:R-:W-:Y:S01]  /*1f7d0*/  IMAD.X R29, RZ, RZ, R35, P3 ;  /* 0x000000ffff1d7224 */ /* 0x000fe200018e0623 */
[----:B------:R-:W-:-:S02]  /*1f7e0*/  IADD3.X R13, RZ, R35, RZ, P4, !PT ;  /* 0x00000023ff0d7210 */ /* 0x000fc400027fe4ff */
[C---:B------:R-:W-:Y:S02]  /*1f7f0*/  IADD3 R45, P5, R34.reuse, 0x7000, RZ ;  /* 0x00007000222d7810 */ /* 0x040fe40007fbe0ff */
[----:B------:R-:W-:Y:S02]  /*1f800*/  IADD3 R49, P4, R34, 0x8000, RZ ;  /* 0x0000800022317810 */ /* 0x000fe40007f9e0ff */
[----:B------:R-:W-:Y:S01]  /*1f810*/  LOP3.LUT R40, R41, 0x380, RZ, 0xc0, !PT ;  /* 0x0000038029287812 */ /* 0x000fe200078ec0ff */
[----:B------:R-:W-:Y:S01]  /*1f820*/  IMAD R21, R178, UR5, R0 ;  /* 0x00000005b2157c24 */ /* 0x000fe2000f8e0200 */
[----:B------:R-:W-:Y:S01]  /*1f830*/  IADD3 R57, P3, R34, 0xa000, RZ ;  /* 0x0000a00022397810 */ /* 0x000fe20007f7e0ff */
[----:B------:R-:W-:Y:S01]  /*1f840*/  IMAD.WIDE.U32 R2, R178, UR4, R2 ;  /* 0x00000004b2027c25 */ /* 0x000fe2000f8e0002 */
[----:B------:R-:W-:Y:S01]  /*1f850*/  LOP3.LUT R44, R45, 0x380, RZ, 0xc0, !PT ;  /* 0x000003802d2c7812 */ /* 0x000fe200078ec0ff */
[----:B------:R-:W-:Y:S01]  /*1f860*/  ULDC.64 UR4, c[0x0][0xaf0] ;  /* 0x0002bc0000047ab9 */ /* 0x000fe20000000a00 */
[----:B------:R-:W-:Y:S01]  /*1f870*/  LOP3.LUT R48, R49, 0x380, RZ, 0xc0, !PT ;  /* 0x0000038031307812 */ /* 0x000fe200078ec0ff */
[----:B------:R-:W5:Y:S01]  /*1f880*/  LD.E.128 R12, desc[UR60][R12.64] ;  /* 0x0000003c0c0c7980 */ /* 0x000f62000c101d00 */
[----:B------:R-:W-:-:S02]  /*1f890*/  LOP3.LUT R56, R57, 0x380, RZ, 0xc0, !PT ;  /* 0x0000038039387812 */ /* 0x000fc400078ec0ff */
[----:B------:R-:W-:Y:S01]  /*1f8a0*/  SHF.R.U64 R40, R40, 0x3, RZ ;  /* 0x0000000328287819 */ /* 0x000fe200000012ff */
[----:B------:R-:W5:Y:S01]  /*1f8b0*/  LD.E.128 R28, desc[UR60][R28.64] ;  /* 0x0000003c1c1c7980 */ /* 0x000f62000c101d00 */
[----:B------:R-:W-:Y:S02]  /*1f8c0*/  SHF.R.U64 R44, R44, 0x3, RZ ;  /* 0x000000032c2c7819 */ /* 0x000fe400000012ff */
[----:B------:R-:W-:Y:S02]  /*1f8d0*/  SHF.R.U64 R48, R48, 0x3, RZ ;  /* 0x0000000330307819 */ /* 0x000fe400000012ff */
[----:B------:R-:W-:Y:S02]  /*1f8e0*/  SHF.R.U64 R56, R56, 0x3, RZ ;  /* 0x0000000338387819 */ /* 0x000fe400000012ff */
[----:B------:R-:W-:Y:S01]  /*1f8f0*/  LOP3.LUT R40, R40, R41, RZ, 0x3c, !PT ;  /* 0x0000002928287212 */ /* 0x000fe200078e3cff */
[----:B------:R-:W-:Y:S01]  /*1f900*/  IMAD.X R41, RZ, RZ, R35, P6 ;  /* 0x000000ffff297224 */ /* 0x000fe200030e0623 */
[----:B------:R-:W-:-:S02]  /*1f910*/  LOP3.LUT R44, R44, R45, RZ, 0x3c, !PT ;  /* 0x0000002d2c2c7212 */ /* 0x000fc400078e3cff */
[----:B------:R-:W-:Y:S01]  /*1f920*/  LOP3.LUT R48, R48, R49, RZ, 0x3c, !PT ;  /* 0x0000003130307212 */ /* 0x000fe200078e3cff */
[----:B------:R-:W-:Y:S01]  /*1f930*/  IMAD.X R49, RZ, RZ, R35, P4 ;  /* 0x000000ffff317224 */ /* 0x000fe200020e0623 */
[----:B------:R-:W-:Y:S01]  /*1f940*/  LOP3.LUT R56, R56, R57, RZ, 0x3c, !PT ;  /* 0x0000003938387212 */ /* 0x000fe200078e3cff */
[----:B0-----:R-:W-:Y:S01]  /*1f950*/  @P1 IMAD.HI.U32 R0, R20, R83, RZ ;  /* 0x0000005314001227 */ /* 0x001fe200078e00ff */
[-C--:B------:R-:W-:Y:S01]  /*1f960*/  IADD3.X R45, RZ, R35.reuse, RZ, P5, !PT ;  /* 0x00000023ff2d7210 */ /* 0x080fe20002ffe4ff */
[----:B------:R-:W5:Y:S01]  /*1f970*/  LD.E.128 R40, desc[UR60][R40.64] ;  /* 0x0000003c28287980 */ /* 0x000f62000c101d00 */
[C---:B------:R-:W-:Y:S02]  /*1f980*/  IADD3 R65, P6, R34.reuse, 0xc000, RZ ;  /* 0x0000c00022417810 */ /* 0x040fe40007fde0ff */
[C---:B------:R-:W-:Y:S01]  /*1f990*/  IADD3 R69, P5, R34.reuse, 0xd000, RZ ;  /* 0x0000d00022457810 */ /* 0x040fe20007fbe0ff */
[----:B------:R-:W-:Y:S01]  /*1f9a0*/  IMAD.IADD R3, R3, 0x1, R21 ;  /* 0x0000000103037824 */ /* 0x000fe200078e0215 */
[----:B------:R-:W-:Y:S01]  /*1f9b0*/  IADD3 R73, P4, R34, 0xe000, RZ ;  /* 0x0000e00022497810 */ /* 0x000fe20007f9e0ff */
[----:B------:R-:W-:Y:S01]  /*1f9c0*/  IMAD R36, R36, UR4, RZ ;  /* 0x0000000424247c24 */ /* 0x000fe2000f8e02ff */
[----:B------:R-:W-:Y:S01]  /*1f9d0*/  IADD3.X R57, RZ, R35, RZ, P3, !PT ;  /* 0x00000023ff397210 */ /* 0x000fe20001ffe4ff */
[----:B------:R-:W5:Y:S01]  /*1f9e0*/  LD.E.128 R44, desc[UR60][R44.64] ;  /* 0x0000003c2c2c7980 */ /* 0x000f62000c101d00 */
[----:B------:R-:W-:-:S02]  /*1f9f0*/  IADD3 R7, P3, R34, 0xf000, RZ ;  /* 0x0000f00022077810 */ /* 0x000fc40007f7e0ff */
[----:B------:R-:W-:Y:S01]  /*1fa00*/  LOP3.LUT R64, R65, 0x380, RZ, 0xc0, !PT ;  /* 0x0000038041407812 */ /* 0x000fe200078ec0ff */
[----:B------:R-:W5:Y:S01]  /*1fa10*/  LD.E.128 R48, desc[UR60][R48.64] ;  /* 0x0000003c30307980 */ /* 0x000f62000c101d00 */
[----:B------:R-:W-:Y:S02]  /*1fa20*/  LOP3.LUT R68, R69, 0x380, RZ, 0xc0, !PT ;  /* 0x0000038045447812 */ /* 0x000fe400078ec0ff */
[----:B------:R-:W-:Y:S01]  /*1fa30*/  LOP3.LUT R72, R73, 0x380, RZ, 0xc0, !PT ;  /* 0x0000038049487812 */ /* 0x000fe200078ec0ff */
[----:B------:R-:W-:Y:S01]  /*1fa40*/  IMAD.MOV.U32 R21, RZ, RZ, R20 ;  /* 0x000000ffff157224 */ /* 0x000fe200078e0014 */
[----:B------:R-:W-:Y:S02]  /*1fa50*/  LOP3.LUT R6, R7, 0x380, RZ, 0xc0, !PT ;  /* 0x0000038007067812 */ /* 0x000fe400078ec0ff */
[----:B------:R-:W-:Y:S01]  /*1fa60*/  SHF.R.U64 R11, R11, 0x3, RZ ;  /* 0x000000030b0b7819 */ /* 0x000fe200000012ff */
[C---:B------:R-:W-:Y:S01]  /*1fa70*/  IMAD R83, R81.reuse, UR5, R36 ;  /* 0x0000000551537c24 */ /* 0x040fe2000f8e0224 */
[----:B------:R-:W-:Y:S01]  /*1fa80*/  SHF.R.U64 R64, R64, 0x3, RZ ;  /* 0x0000000340407819 */ /* 0x000fe200000012ff */
[----:B------:R-:W-:Y:S01]  /*1fa90*/  IMAD.WIDE.U32 R2, R81, UR4, R2 ;  /* 0x0000000451027c25 */ /* 0x000fe2000f8e0002 */
[----:B------:R-:W-:Y:S01]  /*1faa0*/  SHF.R.U64 R68, R68, 0x3, RZ ;  /* 0x0000000344447819 */ /* 0x000fe200000012ff */
[----:B------:R-:W-:Y:S01]  /*1fab0*/  ULDC.64 UR4, c[0x0][0xae0] ;  /* 0x0002b80000047ab9 */ /* 0x000fe20000000a00 */
[----:B------:R-:W-:Y:S01]  /*1fac0*/  SHF.R.U64 R72, R72, 0x3, RZ ;  /* 0x0000000348487819 */ /* 0x000fe200000012ff */
[----:B------:R-:W5:Y:S01]  /*1fad0*/  LD.E.128 R56, desc[UR60][R56.64] ;  /* 0x0000003c38387980 */ /* 0x000f62000c101d00 */
[----:B------:R-:W-:-:S02]  /*1fae0*/  @P1 SHF.R.U32.HI R21, RZ, R85, R0 ;  /* 0x00000055ff151219 */ /* 0x000fc40000011600 */
[----:B------:R-:W-:Y:S02]  /*1faf0*/  SHF.R.U64 R6, R6, 0x3, RZ ;  /* 0x0000000306067819 */ /* 0x000fe400000012ff */
[----:B------:R-:W-:Y:S01]  /*1fb00*/  LOP3.LUT R64, R64, R65, RZ, 0x3c, !PT ;  /* 0x0000004140407212 */ /* 0x000fe200078e3cff */
[--C-:B------:R-:W-:Y:S01]  /*1fb10*/  IMAD.X R65, RZ, RZ, R35.reuse, P6 ;  /* 0x000000ffff417224 */ /* 0x100fe200030e0623 */
[----:B------:R-:W-:Y:S01]  /*1fb20*/  LOP3.LUT R68, R68, R69, RZ, 0x3c, !PT ;  /* 0x0000004544447212 */ /* 0x000fe200078e3cff */
[--C-:B------:R-:W-:Y:S01]  /*1fb30*/  IMAD.X R69, RZ, RZ, R35.reuse, P5 ;  /* 0x000000ffff457224 */ /* 0x100fe200028e0623 */
[----:B------:R-:W-:Y:S01]  /*1fb40*/  LOP3.LUT R72, R72, R73, RZ, 0x3c, !PT ;  /* 0x0000004948487212 */ /* 0x000fe200078e3cff */
[----:B------:R-:W-:Y:S01]  /*1fb50*/  IMAD.X R73, RZ, RZ, R35, P4 ;  /* 0x000000ffff497224 */ /* 0x000fe200020e0623 */
[--C-:B------:R-:W-:Y:S01]  /*1fb60*/  SHF.R.S32.HI R0, RZ, 0x1f, R21.reuse ;  /* 0x0000001fff007819 */ /* 0x100fe20000011415 */
[----:B------:R-:W-:Y:S01]  /*1fb70*/  IMAD.MOV R81, RZ, RZ, -R21 ;  /* 0x000000ffff517224 */ /* 0x000fe200078e0a15 */
[----:B------:R-:W-:Y:S01]  /*1fb80*/  LOP3.LUT R4, R11, R34, RZ, 0x3c, !PT ;  /* 0x000000220b047212 */ /* 0x000fe200078e3cff */
[----:B------:R-:W5:Y:S01]  /*1fb90*/  LD.E.128 R64, desc[UR60][R64.64] ;  /* 0x0000003c40407980 */ /* 0x000f62000c101d00 */
[----:B------:R-:W-:-:S02]  /*1fba0*/  IADD3.X R77, RZ, R35, RZ, P3, !PT ;  /* 0x00000023ff4d7210 */ /* 0x000fc40001ffe4ff */
[----:B------:R-:W-:Y:S01]  /*1fbb0*/  LOP3.LUT R76, R6, R7, RZ, 0x3c, !PT ;  /* 0x00000007064c7212 */ /* 0x000fe200078e3cff */
[----:B------:R-:W-:Y:S01]  /*1fbc0*/  IMAD R0, R0, UR4, RZ ;  /* 0x0000000400007c24 */ /* 0x000fe2000f8e02ff */
[----:B------:R-:W5:Y:S01]  /*1fbd0*/  LD.E.128 R4, desc[UR60][R4.64] ;  /* 0x0000003c04047980 */ /* 0x000f62000c101d00 */
[----:B------:R-:W-:Y:S02]  /*1fbe0*/  IMAD R81, R80, R81, R20 ;  /* 0x0000005150517224 */ /* 0x000fe400078e0214 */
[----:B------:R-:W-:Y:S01]  /*1fbf0*/  IMAD.IADD R3, R3, 0x1, R83 ;  /* 0x0000000103037824 */ /* 0x000fe200078e0253 */
[----:B------:R-:W5:Y:S01]  /*1fc00*/  LD.E.128 R8, desc[UR60][R8.64] ;  /* 0x0000003c08087980 */ /* 0x000f62000c101d00 */
[----:B------:R-:W-:-:S03]  /*1fc10*/  IMAD R83, R21, UR5, R0 ;  /* 0x0000000515537c24 */ /* 0x000fc6000f8e0200 */
[----:B------:R-:W5:Y:S01]  /*1fc20*/  LD.E.128 R32, desc[UR60][R32.64] ;  /* 0x0000003c20207980 */ /* 0x000f62000c101d00 */
[----:B------:R-:W-:-:S03]  /*1fc30*/  SHF.R.S32.HI R0, RZ, 0x1f, R81 ;  /* 0x0000001fff007819 */ /* 0x000fc60000011451 */
[----:B------:R-:W5:Y:S04]  /*1fc40*/  LD.E.128 R68, desc[UR60][R68.64] ;  /* 0x0000003c44447980 */ /* 0x000f68000c101d00 */
[----:B------:R-:W5:Y:S04]  /*1fc50*/  LD.E.128 R72, desc[UR60][R72.64] ;  /* 0x0000003c48487980 */ /* 0x000f68000c101d00 */
[----:B------:R-:W5:Y:S01]  /*1fc60*/  LD.E.128 R76, desc[UR60][R76.64] ;  /* 0x0000003c4c4c7980 */ /* 0x000f62000c101d00 */
[----:B------:R-:W-:Y:S01]  /*1fc70*/  IMAD.WIDE.U32 R2, R21, UR4, R2 ;  /* 0x0000000415027c25 */ /* 0x000fe2000f8e0002 */
[----:B------:R-:W-:Y:S01]  /*1fc80*/  ULDC.64 UR4, c[0x0][0xad8] ;  /* 0x0002b60000047ab9 */ /* 0x000fe20000000a00 */
        /* <DEDUP_REMOVED lines=8> */
[----:B------:R-:W-:Y:S01]  /*1fd10*/  IMAD.WIDE.U32 R2, R81, UR4, R2 ;  /* 0x0000000451027c25 */ /* 0x000fe2000f8e0002 */
[----:B------:R-:W-:-:S03]  /*1fd20*/  ISETP.GE.AND P2, PT, R87, R82, PT ;  /* 0x000000525700720c */ /* 0x000fc60003f46270 */
[----:B------:R-:W-:Y:S01]  /*1fd30*/  IMAD R83, R81, UR5, R0 ;  /* 0x0000000551537c24 */ /* 0x000fe2000f8e0200 */
[----:B------:R-:W-:Y:S01]  /*1fd40*/  ULDC.64 UR4, c[0x0][0xa80] ;  /* 0x0002a00000047ab9 */ /* 0x000fe20000000a00 */
[----:B------:R-:W-:Y:S01]  /*1fd50*/  VIADD R0, R18, 0x30820 ;  /* 0x0003082012007836 */ /* 0x000fe20000000000 */
[C---:B------:R-:W-:Y:S01]  /*1fd60*/  LEA R36, P3, R2.reuse, UR4, 0x1 ;  /* 0x0000000402247c11 */ /* 0x040fe2000f8608ff */
[----:B------:R-:W-:Y:S01]  /*1fd70*/  VIADD R21, R87, 0x20 ;  /* 0x0000002057157836 */ /* 0x000fe20000000000 */
[----:B------:R-:W-:Y:S02]  /*1fd80*/  IADD3 R3, R3, R83, RZ ;  /* 0x0000005303037210 */ /* 0x000fe40007ffe0ff */
[----:B------:R-:W-:Y:S02]  /*1fd90*/  PRMT R0, RZ, 0x654, R0 ;  /* 0x00000654ff007816 */ /* 0x000fe40000000000 */
[----:B------:R-:W-:Y:S02]  /*1fda0*/  LEA.HI.X R83, R2, UR5, R3, 0x1, P3 ;  /* 0x0000000502537c11 */ /* 0x000fe400098f0c03 */
[-C--:B------:R-:W-:Y:S01]  /*1fdb0*/  ISETP.GE.AND P1, PT, R21, R82.reuse, PT ;  /* 0x000000521500720c */ /* 0x080fe20003f26270 */
[----:B------:R-:W-:Y:S01]  /*1fdc0*/  VIADD R21, R87, 0x40 ;  /* 0x0000004057157836 */ /* 0x000fe20000000000 */
[----:B0-----:R1:W0:Y:S01]  /*1fdd0*/  SHFL.IDX PT, R84, R36, RZ, 0x181f ;  /* 0x00181fff24547589 */ /* 0x00122200000e0000 */
[----:B------:R-:W-:Y:S01]  /*1fde0*/  BSSY B1, `(.L_x_1844) ;  /* 0x0000016000017945 */ /* 0x000fe20003800000 */
[----:B------:R2:W-:Y:S02]  /*1fdf0*/  SYNCS.ARRIVE.TRANS64.RED.A1T0 RZ, [R0+URZ], RZ ;  /* 0x000000ff00ff79a7 */ /* 0x0005e4000810043f */
[----:B------:R-:W-:Y:S01]  /*1fe00*/  ISETP.GE.AND P0, PT, R21, R82, PT ;  /* 0x000000521500720c */ /* 0x000fe20003f06270 */
[----:B--2---:R1:W2:Y:S01]  /*1fe10*/  SHFL.IDX PT, R0, R83, RZ, 0x181f ;  /* 0x00181fff53007589 */ /* 0x0042a200000e0000 */
[----:B------:R-:W-:Y:S11]  /*1fe20*/  @P2 BRA `(.L_x_1845) ;  /* 0x0000000000442947 */ /* 0x000ff60003800000 */
        /* <DEDUP_REMOVED lines=17> */
.L_x_1845:
[----:B------:R-:W-:Y:S05]  /*1ff40*/  BSYNC B1 ;  /* 0x0000000000017941 */ /* 0x000fea0003800000 */
.L_x_1844:
        /* <DEDUP_REMOVED lines=9> */
[CC--:B---3--:R-:W-:Y:S02]  /*1ffe0*/  @!P4 LEA R2, P6, R16.reuse, R20.reuse, 0x1 ;  /* 0x000000141002c211 */ /* 0x0c8fe400078c08ff */
        /* <DEDUP_REMOVED lines=11> */
.L_x_1847:
[----:B------:R-:W-:Y:S05]  /*200a0*/  BSYNC B1 ;  /* 0x0000000000017941 */ /* 0x000fea0003800000 */
.L_x_1846:
        /* <DEDUP_REMOVED lines=9> */
[CC--:B---3--:R-:W-:Y:S02]  /*20140*/  @!P3 LEA R2, P6, R16.reuse, R8.reuse, 0x1 ;  /* 0x000000081002b211 */ /* 0x0c8fe400078c08ff */
        /* <DEDUP_REMOVED lines=11> */
.L_x_1849:
[----:B------:R-:W-:Y:S05]  /*20200*/  BSYNC B1 ;  /* 0x0000000000017941 */ /* 0x000fea0003800000 */
.L_x_1848:
[----:B0-----:R-:W-:Y:S01]  /*20210*/  VIADD R3, R87, 0x60 ;  /* 0x0000006057037836 */ /* 0x001fe20000000000 */
[----:B-12-4-:R-:W4:Y:S04]  /*20220*/  SHFL.IDX PT, R83, R83, 0x3, 0x181f ;  /* 0x00781f0053537f89 */ /* 0x016f2800000e0000 */
[----:B------:R-:W-:Y:S01]  /*20230*/  ISETP.GE.AND P0, PT, R3, R82, PT ;  /* 0x000000520300720c */ /* 0x000fe20003f06270 */
[----:B------:R-:W0:-:S12]  /*20240*/  SHFL.IDX PT, R36, R36, 0x3, 0x181f ;  /* 0x00781f0024247f89 */ /* 0x000e1800000e0000 */
[----:B------:R-:W-:Y:S05]  /*20250*/  @P0 BRA `(.L_x_1850) ;  /* 0x0000000c00980947 */ /* 0x000fea0003800000 */
[----:B------:R-:W-:Y:S02]  /*20260*/  ULDC UR4, c[0x0][0xac8] ;  /* 0x0002b20000047ab9 */ /* 0x000fe40000000800 */
[----:B------:R-:W-:Y:S02]  /*20270*/  ISETP.GE.AND P3, PT, R16, UR4, PT ;  /* 0x0000000410007c0c */ /* 0x000fe4000bf66270 */
[----:B------:R-:W-:Y:S02]  /*20280*/  ISETP.GE.AND P4, PT, R205, UR4, PT ;  /* 0x00000004cd007c0c */ /* 0x000fe4000bf86270 */
[----:B------:R-:W-:-:S09]  /*20290*/  ISETP.GE.AND P5, PT, R19, UR4, PT ;  /* 0x0000000413007c0c */ /* 0x000fd2000bfa6270 */
[CC--:B0-----:R-:W-:Y:S02]  /*202a0*/  @!P3 LEA R2, P0, R16.reuse, R36.reuse, 0x1 ;  /* 0x000000241002b211 */ /* 0x0c1fe400078008ff */
[-C--:B------:R-:W-:Y:S02]  /*202b0*/  @!P4 LEA R4, P1, R203, R36.reuse, 0x1 ;  /* 0x00000024cb04c211 */ /* 0x080fe400078208ff */
[----:B------:R-:W-:Y:S02]  /*202c0*/  @!P5 LEA R6, P2, R19, R36, 0x1 ;  /* 0x000000241306d211 */ /* 0x000fe400078408ff */
[-C--:B----4-:R-:W-:Y:S02]  /*202d0*/  @!P3 LEA.HI.X R3, R16, R83.reuse, R17, 0x1, P0 ;  /* 0x000000531003b211 */ /* 0x090fe400000f0c11 */
        /* <DEDUP_REMOVED lines=11> */
.L_x_1842:
[----:B------:R-:W2:Y:S01]  /*20390*/  LDL R9, [R1+0x78] ;  /* 0x0000780001097983 */ /* 0x000ea20000100800 */
[----:B------:R-:W-:Y:S01]  /*203a0*/  ULDC.64 UR4, c[0x0][0xc00] ;  /* 0x0003000000047ab9 */ /* 0x000fe20000000a00 */
[----:B------:R-:W2:Y:S01]  /*203b0*/  LDC.64 R2, c[0x0][0xc00] ;  /* 0x00030000ff027b82 */ /* 0x000ea20000000a00 */
[----:B------:R-:W-:Y:S01]  /*203c0*/  ISETP.NE.U32.AND P0, PT, RZ, UR4, PT ;  /* 0x00000004ff007c0c */ /* 0x000fe2000bf05070 */
[----:B0-----:R-:W-:-:S03]  /*203d0*/  IMAD.MOV.U32 R6, RZ, RZ, RZ ;  /* 0x000000ffff067224 */ /* 0x001fc600078e00ff */
[----:B------:R-:W-:Y:S01]  /*203e0*/  ISETP.NE.AND.EX P0, PT, RZ, UR5, PT, P0 ;  /* 0x00000005ff007c0c */ /* 0x000fe2000bf05300 */
[----:B------:R-:W-:Y:S02]  /*203f0*/  ULDC.64 UR4, c[0x0][0xc08] ;  /* 0x0003020000047ab9 */ /* 0x000fe40000000a00 */
[----:B------:R-:W-:Y:S01]  /*20400*/  ISETP.NE.U32.AND P1, PT, RZ, UR4, PT ;  /* 0x00000004ff007c0c */ /* 0x000fe2000bf25070 */
[----:B------:R-:W0:Y:S03]  /*20410*/  LDC R25, c[0x0][0xbe8] ;  /* 0x0002fa00ff197b82 */ /* 0x000e260000000800 */
[----:B------:R-:W-:-:S13]  /*20420*/  ISETP.NE.AND.EX P1, PT, RZ, UR5, PT, P1 ;  /* 0x00000005ff007c0c */ /* 0x000fda000bf25310 */
[----:B------:R-:W3:Y:S01]  /*20430*/  @P1 LDC.64 R4, c[0x0][0xc08] ;  /* 0x00030200ff041b82 */ /* 0x000ee20000000a00 */
[----:B------:R-:W-:Y:S02]  /*20440*/  ULDC UR4, c[0x0][0xa88] ;  /* 0x0002a20000047ab9 */ /* 0x000fe40000000800 */
[----:B------:R-:W-:Y:S01]  /*20450*/  IMAD.U32 R0, RZ, RZ, UR4 ;  /* 0x00000004ff007e24 */ /* 0x000fe2000f8e00ff */
[----:B------:R-:W4:Y:S01]  /*20460*/  S2R R8, SR_TID.X ;  /* 0x0000000000087919 */ /* 0x000f220000002100 */
[----:B--2---:R-:W-:-:S04]  /*20470*/  IMAD.WIDE R2, R9, 0x4, R2 ;  /* 0x0000000409027825 */ /* 0x004fc800078e0202 */
[----:B---3--:R-:W-:Y:S01]  /*20480*/  @P1 IMAD.WIDE R4, R9, 0x4, R4 ;  /* 0x0000000409041825 */ /* 0x008fe200078e0204 */
[----:B------:R2:W5:Y:S04]  /*20490*/  @P0 LDG.E R6, desc[UR60][R2.64] ;  /* 0x0000003c02060981 */ /* 0x000568000c1e1900 */
[----:B------:R2:W5:Y:S01]  /*204a0*/  @P1 LDG.E R0, desc[UR60][R4.64] ;  /* 0x0000003c04001981 */ /* 0x000562000c1e1900 */
[----:B0-----:R-:W-:Y:S01]  /*204b0*/  ISETP.NE.AND P2, PT, R25, 0x1, PT ;  /* 0x000000011900780c */ /* 0x001fe20003f45270 */
[----:B----4-:R-:W-:-:S05]  /*204c0*/  VIADD R7, R8, 0xffffff80 ;  /* 0xffffff8008077836 */ /* 0x010fca0000000000 */
[----:B------:R-:W-:Y:S02]  /*204d0*/  ISETP.GE.AND P3, PT, R7, 0x80, PT ;  /* 0x000000800700780c */ /* 0x000fe40003f66270 */
[----:B------:R-:W-:-:S05]  /*204e0*/  SHF.R.S32.HI R7, RZ, 0x1f, R9 ;  /* 0x0000001fff077819 */ /* 0x000fca0000011409 */
[----:B------:R-:W0:Y:S08]  /*204f0*/  @P2 LDC R14, c[0x0][0xbec] ;  /* 0x0002fb00ff0e2b82 */ /* 0x000e300000000800 */
[----:B------:R-:W3:Y:S01]  /*20500*/  @P2 LDC R27, c[0x0][0xbf0] ;  /* 0x0002fc00ff1b2b82 */ /* 0x000ee20000000800 */
[----:B--2---:R-:W-:Y:S05]  /*20510*/  @P1 BRA `(.L_x_1851) ;  /* 0x0000000000101947 */ /* 0x004fea0003800000 */
[----:B------:R-:W-:Y:S05]  /*20520*/  @!P0 BRA `(.L_x_1851) ;  /* 0x00000000000c8947 */ /* 0x000fea0003800000 */
[----:B------:R-:W2:Y:S04]  /*20530*/  LDG.E R5, desc[UR60][R2.64] ;  /* 0x0000003c02057981 */ /* 0x000ea8000c1e1900 */
[----:B-----5:R-:W2:Y:S02]  /*20540*/  LDG.E R0, desc[UR60][R2.64+0x4] ;  /* 0x0000043c02007981 */ /* 0x020ea4000c1e1900 */
[----:B--2---:R-:W-:-:S07]  /*20550*/  IADD3 R0, -R5, R0, RZ ;  /* 0x0000000005007210 */ /* 0x004fce0007ffe1ff */
.L_x_1851:
[----:B------:R-:W2:Y:S04]  /*20560*/  LDL R24, [R1+0x74] ;  /* 0x0000740001187983 */ /* 0x000ea80000100800 */
[----:B------:R4:W5:Y:S01]  /*20570*/  LDL R20, [R1+0x4c] ;  /* 0x00004c0001147983 */ /* 0x0009620000100800 */
[----:B------:R-:W-:Y:S01]  /*20580*/  BSSY B1, `(.L_x_1852) ;  /* 0x000002c000017945 */ /* 0x000fe20003800000 */
[----:B------:R-:W-:Y:S02]  /*20590*/  SEL R13, R9, RZ, !P0 ;  /* 0x000000ff090d7207 */ /* 0x000fe40004000000 */
[----:B------:R-:W-:Y:S02]  /*205a0*/  SEL R12, R7, RZ, !P0 ;  /* 0x000000ff070c7207 */ /* 0x000fe40004000000 */
[----:B-----5:R-:W-:-:S02]  /*205b0*/  SHF.R.S32.HI R11, RZ, 0x1f, R6 ;  /* 0x0000001fff0b7819 */ /* 0x020fc40000011406 */
[----:B--2---:R-:W-:Y:S01]  /*205c0*/  SHF.R.S32.HI R10, RZ, 0x1f, R24 ;  /* 0x0000001fff0a7819 */ /* 0x004fe20000011418 */
[----:B----4-:R-:W-:Y:S06]  /*205d0*/  @P3 BRA `(.L_x_1853) ;  /* 0x0000000000983947 */ /* 0x010fec0003800000 */
[----:B------:R-:W2:Y:S01]  /*205e0*/  LDC R9, c[0x0][0xbe8] ;  /* 0x0002fa00ff097b82 */ /* 0x000ea20000000800 */
[----:B------:R-:W-:Y:S01]  /*205f0*/  IADD3 R8, R20, -0x80, R8 ;  /* 0xffffff8014087810 */ /* 0x000fe20007ffe008 */
[----:B--2---:R-:W-:-:S05]  /*20600*/  IMAD R2, R0, R9, RZ ;  /* 0x0000000900027224 */ /* 0x004fca00078e02ff */
[----:B------:R-:W-:-:S13]  /*20610*/  ISETP.GE.AND P0, PT, R8, R2, PT ;  /* 0x000000020800720c */ /* 0x000fda0003f06270 */
[----:B------:R-:W-:Y:S05]  /*20620*/  @P0 BRA `(.L_x_1853) ;  /* 0x0000000000840947 */ /* 0x000fea0003800000 */
[----:B------:R-:W-:Y:S01]  /*20630*/  ISETP.NE.AND P0, PT, R9, 0x1, PT ;  /* 0x000000010900780c */ /* 0x000fe20003f05270 */
[----:B------:R-:W-:Y:S01]  /*20640*/  ULDC.64 UR4, c[0x0][0xb90] ;  /* 0x0002e40000047ab9 */ /* 0x000fe20000000a00 */
[----:B------:R-:W-:Y:S02]  /*20650*/  IMAD.MOV.U32 R2, RZ, RZ, R6 ;  /* 0x000000ffff027224 */ /* 0x000fe400078e0006 */
[----:B------:R-:W-:Y:S02]  /*20660*/  IMAD R7, R10, UR4, RZ ;  /* 0x000000040a077c24 */ /* 0x000fe4000f8e02ff */
[----:B------:R-:W-:Y:S02]  /*20670*/  IMAD.MOV.U32 R3, RZ, RZ, R11 ;  /* 0x000000ffff037224 */ /* 0x000fe400078e000b */
[----:B------:R-:W-:Y:S02]  /*20680*/  IMAD.MOV.U32 R5, RZ, RZ, R8 ;  /* 0x000000ffff057224 */ /* 0x000fe400078e0008 */
[----:B------:R-:W-:-:S03]  /*20690*/  IMAD.WIDE.U32 R2, R24, UR4, R2 ;  /* 0x0000000418027c25 */ /* 0x000fc6000f8e0002 */
[----:B------:R-:W2:Y:S01]  /*206a0*/  @P0 LDC R15, c[0x0][0xbec] ;  /* 0x0002fb00ff0f0b82 */ /* 0x000ea20000000800 */
[----:B------:R-:W-:Y:S01]  /*206b0*/  IMAD R7, R24, UR5, R7 ;  /* 0x0000000518077c24 */ /* 0x000fe2000f8e0207 */
[----:B------:R-:W-:-:S03]  /*206c0*/  ULDC.64 UR4, c[0x0][0xb98] ;  /* 0x0002e60000047ab9 */ /* 0x000fc60000000a00 */
[----:B------:R-:W-:-:S03]  /*206d0*/  IMAD.IADD R3, R3, 0x1, R7 ;  /* 0x0000000103037824 */ /* 0x000fc600078e0207 */
[----:B------:R-:W4:Y:S01]  /*206e0*/  @P0 LDC R21, c[0x0][0xbf0] ;  /* 0x0002fc00ff150b82 */ /* 0x000f220000000800 */
[----:B------:R-:W-:-:S04]  /*206f0*/  IMAD.WIDE.U32 R2, R13, UR4, R2 ;  /* 0x000000040d027c25 */ /* 0x000fc8000f8e0002 */
[----:B--2---:R-:W-:-:S05]  /*20700*/  @P0 IMAD.HI.U32 R4, R8, R15, RZ ;  /* 0x0000000f08040227 */ /* 0x004fca00078e00ff */
        /* <DEDUP_REMOVED lines=19> */
.L_x_1853:
[----:B------:R-:W-:Y:S05]  /*20840*/  BSYNC B1 ;  /* 0x0000000000017941 */ /* 0x000fea0003800000 */
.L_x_1852:
[----:B--2---:R-:W2:Y:S01]  /*20850*/  LDL R4, [R1+0x70] ;  /* 0x0000700001047983 */ /* 0x004ea20000100800 */
[----:B------:R-:W-:-:S03]  /*20860*/  ULDC.64 UR4, c[0x0][0xaa0] ;  /* 0x0002a80000047ab9 */ /* 0x000fc60000000a00 */
[----:B------:R-:W2:Y:S04]  /*20870*/  LDL R8, [R1+0xc] ;  /* 0x00000c0001087983 */ /* 0x000ea80000100800 */
[----:B------:R4:W5:Y:S01]  /*20880*/  LDL R15, [R1] ;  /* 0x00000000010f7983 */ /* 0x0009620000100800 */
        /* <DEDUP_REMOVED lines=15> */
[----:B------:R-:W-:Y:S01]  /*20980*/  BSSY B1, `(.L_x_1854) ;  /* 0x0000031000017945 */ /* 0x000fe20003800000 */
[----:B--2---:R-:W-:-:S05]  /*20990*/  IMAD R4, R4, 0x20, R8 ;  /* 0x0000002004047824 */ /* 0x004fca00078e0208 */
[----:B------:R-:W-:-:S05]  /*209a0*/  IADD3 R9, R20, R4, RZ ;  /* 0x0000000414097210 */ /* 0x000fca0007ffe0ff */
[----:B0-----:R-:W-:-:S04]  /*209b0*/  @P2 IMAD.HI.U32 R4, R9, R14, RZ ;  /* 0x0000000e09042227 */ /* 0x001fc800078e00ff */
[----:B------:R-:W-:Y:S01]  /*209c0*/  IMAD.MOV.U32 R5, RZ, RZ, R9 ;  /* 0x000000ffff057224 */ /* 0x000fe200078e0009 */
[----:B---3--:R-:W-:-:S04]  /*209d0*/  @P2 SHF.R.U32.HI R5, RZ, R27, R4 ;  /* 0x0000001bff052219 */ /* 0x008fc80000011604 */
[--C-:B------:R-:W-:Y:S01]  /*209e0*/  SHF.R.S32.HI R4, RZ, 0x1f, R5.reuse ;  /* 0x0000001fff047819 */ /* 0x100fe20000011405 */
[----:B------:R-:W-:-:S04]  /*209f0*/  IMAD.MOV R6, RZ, RZ, -R5 ;  /* 0x000000ffff067224 */ /* 0x000fc800078e0a05 */
[----:B------:R-:W-:Y:S02]  /*20a00*/  IMAD R4, R4, UR4, RZ ;  /* 0x0000000404047c24 */ /* 0x000fe4000f8e02ff */
[----:B------:R-:W-:Y:S02]  /*20a10*/  IMAD R7, R25, R6, R9 ;  /* 0x0000000619077224 */ /* 0x000fe400078e0209 */
[C---:B------:R-:W-:Y:S02]  /*20a20*/  IMAD R9, R5.reuse, UR5, R4 ;  /* 0x0000000505097c24 */ /* 0x040fe4000f8e0204 */
[----:B------:R-:W-:Y:S01]  /*20a30*/  IMAD.WIDE.U32 R2, R5, UR4, R2 ;  /* 0x0000000405027c25 */ /* 0x000fe2000f8e0002 */
[----:B------:R-:W-:Y:S01]  /*20a40*/  SHF.R.S32.HI R4, RZ, 0x1f, R7 ;  /* 0x0000001fff047819 */ /* 0x000fe20000011407 */
[----:B------:R-:W-:-:S03]  /*20a50*/  ULDC.64 UR4, c[0x0][0xad8] ;  /* 0x0002b60000047ab9 */ /* 0x000fc60000000a00 */
[----:B------:R-:W-:Y:S01]  /*20a60*/  IADD3 R3, R3, R9, RZ ;  /* 0x0000000903037210 */ /* 0x000fe20007ffe0ff */
[----:B------:R-:W-:Y:S02]  /*20a70*/  IMAD R4, R4, UR4, RZ ;  /* 0x0000000404047c24 */ /* 0x000fe4000f8e02ff */
[----:B------:R-:W-:Y:S02]  /*20a80*/  IMAD.IADD R6, R8, 0x1, R20 ;  /* 0x0000000108067824 */ /* 0x000fe400078e0214 */
[----:B------:R-:W-:Y:S02]  /*20a90*/  IMAD R25, R0, R25, RZ ;  /* 0x0000001900197224 */ /* 0x000fe400078e02ff */
        /* <DEDUP_REMOVED lines=10> */
[----:B------:R4:W0:Y:S02]  /*20b40*/  SHFL.IDX PT, R2, R4, RZ, 0x181f ;  /* 0x00181fff04027589 */ /* 0x00082400000e0000 */
        /* <DEDUP_REMOVED lines=11> */
[----:B------:R3:W-:Y:S01]  /*20c00*/  @!P5 ST.E.128 desc[UR60][R8.64], RZ ;  /* 0x000000ff0800d985 */ /* 0x0007e2000c101d3c */
[----:B------:R-:W-:Y:S02]  /*20c10*/  @!P4 LEA.HI.X R11, R203, R0, R224, 0x1, P6 ;  /* 0x00000000cb0bc211 */ /* 0x000fe400030f0ce0 */
[----:B------:R-:W-:-:S03]  /*20c20*/  @!P3 LEA R12, P6, R19, R2, 0x1 ;  /* 0x00000002130cb211 */ /* 0x000fc600078c08ff */
[----:B------:R3:W-:Y:S01]  /*20c30*/  @!P4 ST.E.128 desc[UR60][R10.64], RZ ;  /* 0x000000ff0a00c985 */ /* 0x0007e2000c101d3c */
[----:B-----5:R-:W-:Y:S02]  /*20c40*/  @!P3 LEA.HI.X R13, R19, R0, R15, 0x1, P6 ;  /* 0x00000000130db211 */ /* 0x020fe400030f0c0f */
[----:B------:R-:W-:-:S03]  /*20c50*/  @!P2 LEA R2, P6, R23, R2, 0x1 ;  /* 0x000000021702a211 */ /* 0x000fc600078c08ff */
[----:B------:R3:W-:Y:S01]  /*20c60*/  @!P3 ST.E.128 desc[UR60][R12.64], RZ ;  /* 0x000000ff0c00b985 */ /* 0x0007e2000c101d3c */
[----:B------:R-:W-:-:S05]  /*20c70*/  @!P2 LEA.HI.X R3, R23, R0, R228, 0x1, P6 ;  /* 0x000000001703a211 */ /* 0x000fca00030f0ce4 */
[----:B------:R3:W-:Y:S04]  /*20c80*/  @!P2 ST.E.128 desc[UR60][R2.64], RZ ;  /* 0x000000ff0200a985 */ /* 0x0007e8000c101d3c */
.L_x_1855:
[----:B------:R-:W-:Y:S05]  /*20c90*/  BSYNC B1 ;  /* 0x0000000000017941 */ /* 0x000fea0003800000 */
.L_x_1854:
[----:B--2---:R2:W1:Y:S01]  /*20ca0*/  SHFL.IDX PT, R0, R5, 0x1, 0x181f ;  /* 0x00381f0005007f89 */ /* 0x00446200000e0000 */
[----:B------:R-:W-:Y:S03]  /*20cb0*/  BSSY B1, `(.L_x_1856) ;  /* 0x0000014000017945 */ /* 0x000fe60003800000 */
[----:B0--3--:R2:W0:Y:S01]  /*20cc0*/  SHFL.IDX PT, R2, R4, 0x1, 0x181f ;  /* 0x00381f0004027f89 */ /* 0x00942200000e0000 */
[----:B------:R-:W-:Y:S05]  /*20cd0*/  @P1 BRA `(.L_x_1857) ;  /* 0x0000000000441947 */ /* 0x000fea0003800000 */
[----:B------:R-:W-:Y:S02]  /*20ce0*/  ULDC UR4, c[0x0][0xac8] ;  /* 0x0002b20000047ab9 */ /* 0x000fe40000000800 */
[----:B------:R-:W-:Y:S02]  /*20cf0*/  ISETP.GE.AND P4, PT, R16, UR4, PT ;  /* 0x0000000410007c0c */ /* 0x000fe4000bf86270 */
[----:B------:R-:W-:Y:S02]  /*20d00*/  ISETP.GE.AND P3, PT, R205, UR4, PT ;  /* 0x00000004cd007c0c */ /* 0x000fe4000bf66270 */
[----:B------:R-:W-:Y:S02]  /*20d10*/  ISETP.GE.AND P2, PT, R19, UR4, PT ;  /* 0x0000000413007c0c */ /* 0x000fe4000bf46270 */
[----:B------:R-:W-:-:S07]  /*20d20*/  ISETP.GE.AND P1, PT, R23, UR4, PT ;  /* 0x0000000417007c0c */ /* 0x000fce000bf26270 */
[CC--:B0-----:R-:W-:Y:S02]  /*20d30*/  @!P4 LEA R8, P6, R16.reuse, R2.reuse, 0x1 ;  /* 0x000000021008c211 */ /* 0x0c1fe400078c08ff */
[----:B------:R-:W-:Y:S02]  /*20d40*/  @!P3 LEA R10, P5, R203, R2, 0x1 ;  /* 0x00000002cb0ab211 */ /* 0x000fe400078a08ff */
[----:B-1----:R-:W-:Y:S02]  /*20d50*/  @!P4 LEA.HI.X R9, R16, R0, R17, 0x1, P6 ;  /* 0x000000001009c211 */ /* 0x002fe400030f0c11 */
[----:B------:R-:W-:Y:S02]  /*20d60*/  @!P2 LEA R12, P6, R19, R2, 0x1 ;  /* 0x00000002130ca211 */ /* 0x000fe400078c08ff */
[----:B------:R-:W-:Y:S01]  /*20d70*/  @!P3 LEA.HI.X R11, R203, R0, R224, 0x1, P5 ;  /* 0x00000000cb0bb211 */ /* 0x000fe200028f0ce0 */
[----:B------:R3:W-:Y:S01]  /*20d80*/  @!P4 ST.E.128 desc[UR60][R8.64], RZ ;  /* 0x000000ff0800c985 */ /* 0x0007e2000c101d3c */
[----:B------:R-:W-:-:S02]  /*20d90*/  @!P1 LEA R2, P5, R23, R2, 0x1 ;  /* 0x0000000217029211 */ /* 0x000fc400078a08ff */
[-C--:B-----5:R-:W-:Y:S01]  /*20da0*/  @!P2 LEA.HI.X R13, R19, R0.reuse, R15, 0x1, P6 ;  /* 0x00000000130da211 */ /* 0x0a0fe200030f0c0f */
[----:B------:R3:W-:Y:S01]  /*20db0*/  @!P3 ST.E.128 desc[UR60][R10.64], RZ ;  /* 0x000000ff0a00b985 */ /* 0x0007e2000c101d3c */
[----:B------:R-:W-:-:S03]  /*20dc0*/  @!P1 LEA.HI.X R3, R23, R0, R228, 0x1, P5 ;  /* 0x0000000017039211 */ /* 0x000fc600028f0ce4 */
[----:B------:R3:W-:Y:S04]  /*20dd0*/  @!P2 ST.E.128 desc[UR60][R12.64], RZ ;  /* 0x000000ff0c00a985 */ /* 0x0007e8000c101d3c */
[----:B------:R3:W-:Y:S02]  /*20de0*/  @!P1 ST.E.128 desc[UR60][R2.64], RZ ;  /* 0x000000ff02009985 */ /* 0x0007e4000c101d3c */
.L_x_1857:
[----:B------:R-:W-:Y:S05]  /*20df0*/  BSYNC B1 ;  /* 0x0000000000017941 */ /* 0x000fea0003800000 */
.L_x_1856:
[----:B-1----:R1:W1:Y:S01]  /*20e00*/  SHFL.IDX PT, R0, R5, 0x2, 0x181f ;  /* 0x00581f0005007f89 */ /* 0x00226200000e0000 */
[----:B------:R-:W-:Y:S03]  /*20e10*/  BSSY B1, `(.L_x_1858) ;  /* 0x0000014000017945 */ /* 0x000fe60003800000 */
[----:B0--3--:R0:W3:Y:S01]  /*20e20*/  SHFL.IDX PT, R2, R4, 0x2, 0x181f ;  /* 0x00581f0004027f89 */ /* 0x0090e200000e0000 */
        /* <DEDUP_REMOVED lines=9> */
[----:B-1----:R-:W-:Y:S02]  /*20ec0*/  @!P3 LEA.HI.X R9, R16, R0, R17, 0x1, P6 ;  /* 0x000000001009b211 */ /* 0x002fe400030f0c11 */
[----:B------:R-:W-:Y:S02]  /*20ed0*/  @!P0 LEA R2, P6, R23, R2, 0x1 ;  /* 0x0000000217028211 */ /* 0x000fe400078c08ff */
[-C--:B------:R-:W-:Y:S01]  /*20ee0*/  @!P2 LEA.HI.X R11, R203, R0.reuse, R224, 0x1, P5 ;  /* 0x00000000cb0ba211 */ /* 0x080fe200028f0ce0 */
[----:B------:R1:W-:Y:S01]  /*20ef0*/  @!P3 ST.E.128 desc[UR60][R8.64], RZ ;  /* 0x000000ff0800b985 */ /* 0x0003e2000c101d3c */
[----:B-----5:R-:W-:-:S02]  /*20f00*/  @!P1 LEA.HI.X R13, R19, R0, R15, 0x1, P4 ;  /* 0x00000000130d9211 */ /* 0x020fc400020f0c0f */
[----:B------:R-:W-:Y:S01]  /*20f10*/  @!P0 LEA.HI.X R3, R23, R0, R228, 0x1, P6 ;  /* 0x0000000017038211 */ /* 0x000fe200030f0ce4 */
[----:B------:R1:W-:Y:S04]  /*20f20*/  @!P2 ST.E.128 desc[UR60][R10.64], RZ ;  /* 0x000000ff0a00a985 */ /* 0x0003e8000c101d3c */
[----:B------:R1:W-:Y:S04]  /*20f30*/  @!P1 ST.E.128 desc[UR60][R12.64], RZ ;  /* 0x000000ff0c009985 */ /* 0x0003e8000c101d3c */
[----:B------:R1:W-:Y:S02]  /*20f40*/  @!P0 ST.E.128 desc[UR60][R2.64], RZ ;  /* 0x000000ff02008985 */ /* 0x0003e4000c101d3c */
.L_x_1859:
[----:B------:R-:W-:Y:S05]  /*20f50*/  BSYNC B1 ;  /* 0x0000000000017941 */ /* 0x000fea0003800000 */
.L_x_1858:
[----:B-1----:R-:W-:Y:S01]  /*20f60*/  IADD3 R0, R6, 0x60, RZ ;  /* 0x0000006006007810 */ /* 0x002fe20007ffe0ff */
[----:B--2-4-:R-:W1:Y:S03]  /*20f70*/  SHFL.IDX PT, R5, R5, 0x3, 0x181f ;  /* 0x00781f0005057f89 */ /* 0x014e6600000e0000 */
[----:B------:R-:W-:Y:S01]  /*20f80*/  ISETP.GE.AND P0, PT, R0, R25, PT ;  /* 0x000000190000720c */ /* 0x000fe20003f06270 */
[----:B---3--:R2:W3:-:S12]  /*20f90*/  SHFL.IDX PT, R2, R4, 0x3, 0x181f ;  /* 0x00781f0004027f89 */ /* 0x0084d800000e0000 */
[----:B--2---:R-:W-:Y:S05]  /*20fa0*/  @P0 BRA `(.L_x_1850) ;  /* 0x0000000000440947 */ /* 0x004fea0003800000 */
[----:B------:R-:W-:Y:S02]  /*20fb0*/  ULDC UR4, c[0x0][0xac8] ;  /* 0x0002b20000047ab9 */ /* 0x000fe40000000800 */
[----:B------:R-:W-:Y:S02]  /*20fc0*/  ISETP.GE.AND P3, PT, R16, UR4, PT ;  /* 0x0000000410007c0c */ /* 0x000fe4000bf66270 */
[----:B------:R-:W-:Y:S02]  /*20fd0*/  ISETP.GE.AND P2, PT, R205, UR4, PT ;  /* 0x00000004cd007c0c */ /* 0x000fe4000bf46270 */
[----:B------:R-:W-:Y:S02]  /*20fe0*/  ISETP.GE.AND P1, PT, R19, UR4, PT ;  /* 0x0000000413007c0c */ /* 0x000fe4000bf26270 */
[----:B------:R-:W-:-:S07]  /*20ff0*/  ISETP.GE.AND P0, PT, R23, UR4, PT ;  /* 0x0000000417007c0c */ /* 0x000fce000bf06270 */
[CC--:B---3--:R-:W-:Y:S02]  /*21000*/  @!P3 LEA R6, P6, R16.reuse, R2.reuse, 0x1 ;  /* 0x000000021006b211 */ /* 0x0c8fe400078c08ff */
[-C--:B------:R-:W-:Y:S02]  /*21010*/  @!P2 LEA R8, P5, R203, R2.reuse, 0x1 ;  /* 0x00000002cb08a211 */ /* 0x080fe400078a08ff */
[-C--:B------:R-:W-:Y:S02]  /*21020*/  @!P1 LEA R10, P4, R19, R2.reuse, 0x1 ;  /* 0x00000002130a9211 */ /* 0x080fe400078808ff */
[-C--:B-1----:R-:W-:Y:S02]  /*21030*/  @!P3 LEA.HI.X R7, R16, R5.reuse, R17, 0x1, P6 ;  /* 0x000000051007b211 */ /* 0x082fe400030f0c11 */
        /* <DEDUP_REMOVED lines=8> */
.L_x_1850:
[----:B------:R-:W-:Y:S05]  /*210c0*/  BSYNC B0 ;  /* 0x0000000000007941 */ /* 0x000fea0003800000 */
.L_x_1841:
[----:B------:R-:W-:Y:S02]  /*210d0*/  ULDC UR4, c[0x0][0xc3c] ;  /* 0x00030f0000047ab9 */ /* 0x000fe40000000800 */
[----:B------:R-:W-:-:S13]  /*210e0*/  ISETP.GE.AND P0, PT, R39, UR4, PT ;  /* 0x0000000427007c0c */ /* 0x000fda000bf06270 */
[----:B------:R-:W-:Y:S05]  /*210f0*/  @!P0 BRA `(.L_x_1860) ;  /* 0xfffffe0000bc8947 */ /* 0x000fea000383ffff */
[----:B------:R-:W-:Y:S05]  /*21100*/  BRA `(.L_x_1557) ;  /* 0x0000007800687947 */ /* 0x000fea0003800000 */
.L_x_1555:
        /* <DEDUP_REMOVED lines=16> */
.L_x_1861:
        /* <DEDUP_REMOVED lines=31> */
[----:B------:R-:W1:Y:S02]  /*21400*/  SHFL.IDX PT, R6, R8, 0x1f, 0x1f ;  /* 0x03e01f0008067f89 */ /* 0x000e6400000e0000 */
[----:B-1----:R-:W-:-:S04]  /*21410*/  IMAD R6, R6, UR5, RZ ;  /* 0x0000000506067c24 */ /* 0x002fc8000f8e02ff */
[----:B------:R-:W-:Y:S01]  /*21420*/  IMAD.MOV.U32 R3, RZ, RZ, R6 ;  /* 0x000000ffff037224 */ /* 0x000fe200078e0006 */
[----:B0-----:R-:W-:-:S13]  /*21430*/  ISETP.GT.AND P6, PT, R6, UR6, PT ;  /* 0x0000000606007c0c */ /* 0x001fda000bfc4270 */
[----:B------:R-:W-:Y:S05]  /*21440*/  @P6 BRA `(.L_x_1863) ;  /* 0x0000000000986947 */ /* 0x000fea0003800000 */
[----:B------:R-:W0:Y:S01]  /*21450*/  LDC R10, c[0x0][0xc3c] ;  /* 0x00030f00ff0a7b82 */ /* 0x000e220000000800 */
[----:B------:R-:W-:Y:S01]  /*21460*/  IMAD.MOV.U32 R6, RZ, RZ, R3 ;  /* 0x000000ffff067224 */ /* 0x000fe200078e0003 */
[----:B------:R-:W-:Y:S01]  /*21470*/  UMOV UR4, URZ ;  /* 0x0000003f00047c82 */ /* 0x000fe20008000000 */
[----:B------:R-:W-:Y:S01]  /*21480*/  ULDC UR7, c[0x0][0xc3c] ;  /* 0x00030f0000077ab9 */ /* 0x000fe20000000800 */
[----:B------:R-:W-:-:S05]  /*21490*/  ULDC UR5, c[0x0][0xc38] ;  /* 0x00030e0000057ab9 */ /* 0x000fca0000000800 */
.L_x_1867:
[----:B------:R-:W-:Y:S01]  /*214a0*/  UIADD3 UR4, UR4, 0x1f, URZ ;  /* 0x0000001f04047890 */ /* 0x000fe2000fffe03f */
[----:B------:R-:W-:-:S05]  /*214b0*/  MOV R19, UR7 ;  /* 0x0000000700137c02 */ /* 0x000fca0008000f00 */
        /* <DEDUP_REMOVED lines=10> */
.L_x_1866:
[----:B------:R-:W-:Y:S05]  /*21560*/  BSYNC B0 ;  /* 0x0000000000007941 */ /* 0x000fea0003800000 */
.L_x_1865:
        /* <DEDUP_REMOVED lines=20> */
.L_x_1863:
[----:B------:R-:W-:-:S04]  /*216b0*/  IMAD.IADD R13, R6, 0x1, -R3 ;  /* 0x00000001060d7824 */ /* 0x000fc800078e0a03 */
[----:B------:R-:W-:-:S05]  /*216c0*/  IMAD R2, R8, UR5, R13 ;  /* 0x0000000508027c24 */ /* 0x000fca000f8e020d */
[----:B------:R-:W-:Y:S02]  /*216d0*/  ISETP.GT.AND P0, PT, R2, UR6, PT ;  /* 0x0000000602007c0c */ /* 0x000fe4000bf04270 */
[----:B------:R-:W0:Y:S11]  /*216e0*/  LDC.64 R2, c[0x0][0xc90] ;  /* 0x00032400ff027b82 */ /* 0x000e360000000a00 */
[----:B------:R-:W-:-:S04]  /*216f0*/  VOTE.ANY R9, PT, !P0 ;  /* 0x0000000000097806 */ /* 0x000fc800040e0100 */
[----:B------:R-:W1:Y:S02]  /*21700*/  POPC R15, R9 ;  /* 0x00000009000f7309 */ /* 0x000e640000000000 */
[----:B-1----:R-:W-:-:S05]  /*21710*/  IADD3 R19, R15, UR4, RZ ;  /* 0x000000040f137c10 */ /* 0x002fca000fffe0ff */
        /* <DEDUP_REMOVED lines=13> */
.L_x_1868:
[----:B---3--:R-:W-:Y:S01]  /*217f0*/  IMAD R16, R16, UR5, R13 ;  /* 0x0000000510107c24 */ /* 0x008fe2000f8e020d */
[----:B------:R-:W-:Y:S01]  /*21800*/  IABS R2, R6 ;  /* 0x0000000600027213 */ /* 0x000fe20000000000 */
[----:B01----:R-:W-:-:S03]  /*21810*/  IMAD.MOV R11, RZ, RZ, -R3 ;  /* 0x000000ffff0b7224 */ /* 0x003fc600078e0a03 */
[----:B--2---:R-:W-:Y:S01]  /*21820*/  IADD3 R9, -R16, UR6, RZ ;  /* 0x0000000610097c10 */ /* 0x004fe2000fffe1ff */
[----:B------:R-:W-:Y:S01]  /*21830*/  IMAD.MOV R10, RZ, RZ, -R2 ;  /* 0x000000ffff0a7224 */ /* 0x000fe200078e0a02 */
[----:B------:R-:W-:Y:S01]  /*21840*/  MOV R2, RZ ;  /* 0x000000ff00027202 */ /* 0x000fe20000000f00 */
[----:B------:R-:W-:Y:S01]  /*21850*/  IMAD R11, R11, R12, RZ ;  /* 0x0000000c0b0b7224 */ /* 0x000fe200078e02ff */
        /* <DEDUP_REMOVED lines=16> */
[----:B------:R-:W-:Y:S02]  /*21960*/  IMAD R8, R7, R2, RZ ;  /* 0x0000000207087224 */ /* 0x000fe400078e02ff */
[----:B------:R-:W-:Y:S02]  /*21970*/  IMAD.MOV R2, RZ, RZ, -R2 ;  /* 0x000000ffff027224 */ /* 0x000fe400078e0a02 */
[----:B------:R-:W-:Y:S02]  /*21980*/  IMAD.MOV R10, RZ, RZ, -R8 ;  /* 0x000000ffff0a7224 */ /* 0x000fe400078e0a08 */
[----:B------:R-:W-:Y:S02]  /*21990*/  IMAD R13, R6, R2, R9 ;  /* 0x00000002060d7224 */ /* 0x000fe400078e0209 */
[----:B------:R-:W-:Y:S01]  /*219a0*/  IMAD.MOV.U32 R2, RZ, RZ, RZ ;  /* 0x000000ffff027224 */ /* 0x000fe200078e00ff */
[----:B------:R-:W-:-:S04]  /*219b0*/  VIADDMNMX R18, R10, UR5, R7, PT ;  /* 0x000000050a127c46 */ /* 0x000fc8000b800107 */
[-C--:B------:R-:W-:Y:S02]  /*219c0*/  IABS R10, R18.reuse ;  /* 0x00000012000a7213 */ /* 0x080fe40000000000 */
[----:B------:R-:W-:Y:S02]  /*219d0*/  IABS R6, R18 ;  /* 0x0000001200067213 */ /* 0x000fe40000000000 */
[----:B------:R-:W0:Y:S08]  /*219e0*/  I2F.RP R7, R10 ;  /* 0x0000000a00077306 */ /* 0x000e300000209400 */
[----:B0-----:R-:W0:Y:S02]  /*219f0*/  MUFU.RCP R7, R7 ;  /* 0x0000000700077308 */ /* 0x001e240000001000 */
[----:B0-----:R-:W-:-:S06]  /*21a00*/  VIADD R3, R7, 0xffffffe ;  /* 0x0ffffffe07037836 */ /* 0x001fcc0000000000 */
[----:B------:R-:W0:Y:S02]  /*21a10*/  F2I.FTZ.U32.TRUNC.NTZ R3, R3 ;  /* 0x0000000300037305 */ /* 0x000e24000021f000 */
[----:B0-----:R-:W-:-:S05]  /*21a20*/  IADD3 R11, RZ, -R3, RZ ;  /* 0x80000003ff0b7210 */ /* 0x001fca0007ffe0ff */
        /* <DEDUP_REMOVED lines=8> */
[----:B------:R-:W-:Y:S01]  /*21ab0*/  @!P1 IMAD.IADD R3, R3, 0x1, -R10 ;  /* 0x0000000103039824 */ /* 0x000fe200078e0a0a */
[----:B------:R-:W-:Y:S02]  /*21ac0*/  @!P1 IADD3 R2, R2, 0x1, RZ ;  /* 0x0000000102029810 */ /* 0x000fe40007ffe0ff */
[----:B------:R-:W-:Y:S02]  /*21ad0*/  ISETP.NE.AND P1, PT, R18, RZ, PT ;  /* 0x000000ff1200720c */ /* 0x000fe40003f25270 */
[----:B------:R-:W-:Y:S02]  /*21ae0*/  ISETP.GE.U32.AND P0, PT, R3, R10, PT ;  /* 0x0000000a0300720c */ /* 0x000fe40003f06070 */
[----:B------:R-:W-:-:S04]  /*21af0*/  LOP3.LUT R3, R13, R18, RZ, 0x3c, !PT ;  /* 0x000000120d037212 */ /* 0x000fc800078e3cff */
[----:B------:R-:W-:Y:S01]  /*21b00*/  ISETP.GE.AND P2, PT, R3, RZ, PT ;  /* 0x000000ff0300720c */ /* 0x000fe20003f46270 */
[----:B------:R-:W-:-:S06]  /*21b10*/  IMAD.IADD R3, R13, 0x1, R8 ;  /* 0x000000010d037824 */ /* 0x000fcc00078e0208 */
[----:B------:R-:W-:-:S06]  /*21b20*/  @P0 VIADD R2, R2, 0x1 ;  /* 0x0000000102020836 */ /* 0x000fcc0000000000 */
[----:B------:R-:W-:Y:S01]  /*21b30*/  @!P2 IMAD.MOV R2, RZ, RZ, -R2 ;  /* 0x000000ffff02a224 */ /* 0x000fe200078e0a02 */
[----:B------:R-:W-:Y:S01]  /*21b40*/  @!P1 LOP3.LUT R2, RZ, R18, RZ, 0x33, !PT ;  /* 0x00000012ff029212 */ /* 0x000fe200078e33ff */
[----:B------:R-:W-:-:S03]  /*21b50*/  IMAD.MOV R18, RZ, RZ, -R18 ;  /* 0x000000ffff127224 */ /* 0x000fc600078e0a12 */
[----:B------:R-:W-:Y:S01]  /*21b60*/  LOP3.LUT R17, RZ, R2, RZ, 0x33, !PT ;  /* 0x00000002ff117212 */ /* 0x000fe200078e33ff */
[----:B------:R-:W-:-:S03]  /*21b70*/  IMAD R18, R2, R18, R3 ;  /* 0x0000001202127224 */ /* 0x000fc600078e0203 */
[----:B------:R-:W-:Y:S01]  /*21b80*/  IADD3 R17, R4, R17, RZ ;  /* 0x0000001104117210 */ /* 0x000fe20007ffe0ff */
[----:B------:R-:W-:Y:S06]  /*21b90*/  BRA `(.L_x_1869) ;  /* 0x00000000000c7947 */ /* 0x000fec0003800000 */
.L_x_1864:
[----:B------:R-:W-:Y:S02]  /*21ba0*/  IMAD.MOV.U32 R17, RZ, RZ, RZ ;  /* 0x000000ffff117224 */ /* 0x000fe400078e00ff */
[----:B------:R-:W-:Y:S02]  /*21bb0*/  IMAD.U32 R16, RZ, RZ, UR6 ;  /* 0x00000006ff107e24 */ /* 0x000fe4000f8e00ff */
[----:B------:R-:W-:-:S07]  /*21bc0*/  IMAD.MOV.U32 R18, RZ, RZ, RZ ;  /* 0x000000ffff127224 */ /* 0x000fce00078e00ff */
.L_x_1869:
[----:B------:R-:W-:-:S13]  /*21bd0*/  ISETP.NE.AND P0, PT, R5, RZ, PT ;  /* 0x000000ff0500720c */ /* 0x000fda0003f05270 */
[----:B------:R-:W0:Y:S01]  /*21be0*/  @!P0 S2R R3, SR_CgaCtaId ;  /* 0x0000000000038919 */ /* 0x000e220000008800 */
[----:B------:R-:W-:-:S04]  /*21bf0*/  @!P0 MOV R2, 0x400 ;  /* 0x0000040000028802 */ /* 0x000fc80000000f00 */
[----:B0-----:R-:W-:-:S05]  /*21c00*/  @!P0 LEA R2, R3, R2, 0x18 ;  /* 0x0000000203028211 */ /* 0x001fca00078ec0ff */
[----:B------:R0:W-:Y:S01]  /*21c10*/  @!P0 STS.128 [R2+0x308d0], R16 ;  /* 0x0308d01002008388 */ /* 0x0001e20000000c00 */
[----:B------:R-:W-:Y:S06]  /*21c20*/  BAR.ARV 0x5, 0x180 ;  /* 0x0146000000007b1d */ /* 0x000fec0000002000 */
.L_x_1862:
[----:B------:R2:W-:Y:S01]  /*21c30*/  STL [R1+0x34], RZ ;  /* 0x000034ff01007387 */ /* 0x0005e20000100800 */
[----:B------:R-:W-:Y:S01]  /*21c40*/  ULDC UR4, c[0x0][0xc3c] ;  /* 0x00030f0000047ab9 */ /* 0x000fe20000000800 */
[----:B------:R-:W-:Y:S01]  /*21c50*/  IMAD.MOV.U32 R29, RZ, RZ, 0x1 ;  /* 0x00000001ff1d7424 */ /* 0x000fe200078e00ff */
[----:B-1----:R-:W-:Y:S02]  /*21c60*/  ISETP.GE.AND P0, PT, R19, UR4, PT ;  /* 0x0000000413007c0c */ /* 0x002fe4000bf06270 */
[----:B------:R-:W-:-:S11]  /*21c70*/  MOV R25, RZ ;  /* 0x000000ff00197202 */ /* 0x000fd60000000f00 */
[----:B--2---:R-:W-:Y:S05]  /*21c80*/  @P0 BRA `(.L_x_1870) ;  /* 0x0000006800ac0947 */ /* 0x004fea0003800000 */
[----:B------:R-:W2:Y:S01]  /*21c90*/  LDL R4, [R1+0x20] ;  /* 0x0000200001047983 */ /* 0x000ea20000100800 */
[C---:B------:R-:W-:Y:S01]  /*21ca0*/  IMAD.SHL.U32 R37, R0.reuse, 0x8, RZ ;  /* 0x0000000800257824 */ /* 0x040fe200078e00ff */
[----:B0-----:R-:W-:Y:S01]  /*21cb0*/  LOP3.LUT R2, R0, 0x7f, RZ, 0xc0, !PT ;  /* 0x0000007f00027812 */ /* 0x001fe200078ec0ff */
[----:B------:R-:W0:Y:S01]  /*21cc0*/  S2UR UR5, SR_CgaCtaId ;  /* 0x00000000000579c3 */ /* 0x000e220000008800 */
[----:B------:R-:W-:Y:S01]  /*21cd0*/  UMOV UR4, 0x400 ;  /* 0x0000040000047882 */ /* 0x000fe20000000000 */
[----:B------:R-:W-:Y:S01]  /*21ce0*/  BSSY B8, `(.L_x_1870) ;  /* 0x00006a5000087945 */ /* 0x000fe20003800000 */
[----:B------:R-:W-:Y:S01]  /*21cf0*/  LOP3.LUT R3, R37, 0x1f8, RZ, 0xc0, !PT ;  /* 0x000001f825037812 */ /* 0x000fe200078ec0ff */
[----:B------:R-:W-:Y:S01]  /*21d00*/  IMAD.SHL.U32 R34, R2, 0x8, RZ ;  /* 0x0000000802227824 */ /* 0x000fe200078e00ff */
[----:B------:R-:W-:Y:S01]  /*21d10*/  SHF.R.U32.HI R2, RZ, 0x3, R2 ;  /* 0x00000003ff027819 */ /* 0x000fe20000011602 */
[----:B------:R-:W-:Y:S01]  /*21d20*/  IMAD.MOV.U32 R30, RZ, RZ, 0x1 ;  /* 0x00000001ff1e7424 */ /* 0x000fe200078e00ff */
[----:B------:R-:W-:Y:S01]  /*21d30*/  LOP3.LUT R3, R3, 0x38, R0, 0x78, !PT ;  /* 0x0000003803037812 */ /* 0x000fe200078e7800 */
[----:B------:R-:W-:Y:S01]  /*21d40*/  IMAD.SHL.U32 R0, R0, 0x10, RZ ;  /* 0x0000001000007824 */ /* 0x000fe200078e00ff */
[----:B------:R-:W-:Y:S01]  /*21d50*/  LOP3.LUT R37, R37, 0x38, RZ, 0xc0, !PT ;  /* 0x0000003825257812 */ /* 0x000fe200078ec0ff */
[----:B------:R-:W-:Y:S01]  /*21d60*/  IMAD.MOV.U32 R25, RZ, RZ, RZ ;  /* 0x000000ffff197224 */ /* 0x000fe200078e00ff */
[----:B------:R-:W-:Y:S01]  /*21d70*/  LOP3.LUT R34, R3, 0x200, R34, 0xf8, !PT ;  /* 0x0000020003227812 */ /* 0x000fe200078ef822 */
[----:B------:R-:W-:Y:S01]  /*21d80*/  IMAD.MOV.U32 R29, RZ, RZ, 0x1 ;  /* 0x00000001ff1d7424 */ /* 0x000fe200078e00ff */
[----:B------:R-:W-:Y:S01]  /*21d90*/  LOP3.LUT R0, R2, 0x70, R0, 0xf8, !PT ;  /* 0x0000007002007812 */ /* 0x000fe200078ef800 */
[----:B------:R-:W-:Y:S01]  /*21da0*/  ULDC.64 UR36, c[0x0][0x198] ;  /* 0x0000660000247ab9 */ /* 0x000fe20000000a00 */
[----:B------:R-:W-:Y:S01]  /*21db0*/  MOV R27, RZ ;  /* 0x000000ff001b7202 */ /* 0x000fe20000000f00 */
[----:B------:R-:W-:Y:S01]  /*21dc0*/  ULDC UR38, c[0x0][0xc] ;  /* 0x0000030000267ab9 */ /* 0x000fe20000000800 */
[----:B------:R-:W-:-:S02]  /*21dd0*/  LOP3.LUT R2, R37, 0x80, RZ, 0xfc, !PT ;  /* 0x0000008025027812 */ /* 0x000fc400078efcff */
[----:B------:R-:W-:Y:S01]  /*21de0*/  LOP3.LUT R0, R37, 0xc0, RZ, 0xfc, !PT ;  /* 0x000000c025007812 */ /* 0x000fe200078efcff */
[----:B0-----:R-:W-:-:S06]  /*21df0*/  ULEA UR4, UR5, UR4, 0x18 ;  /* 0x0000000405047291 */ /* 0x001fcc000f8ec03f */
[----:B------:R-:W-:-:S04]  /*21e00*/  IMAD.U32 R23, RZ, RZ, UR4 ;  /* 0x00000004ff177e24 */ /* 0x000fc8000f8e00ff */
[----:B------:R-:W-:Y:S01]  /*21e10*/  IMAD R36, R34, 0x2, R23 ;  /* 0x0000000222247824 */ /* 0x000fe200078e0217 */
[----:B--2---:R-:W-:-:S05]  /*21e20*/  LOP3.LUT R3, R4, 0x2, RZ, 0xfc, !PT ;  /* 0x0000000204037812 */ /* 0x004fca00078efcff */
[----:B------:R0:W-:Y:S04]  /*21e30*/  STL [R1+0x44], R3 ;  /* 0x0000440301007387 */ /* 0x0001e80000100800 */
[----:B------:R1:W-:Y:S01]  /*21e40*/  STL [R1+0x34], RZ ;  /* 0x000034ff01007387 */ /* 0x0003e20000100800 */
[----:B0-----:R-:W-:-:S07]  /*21e50*/  LOP3.LUT R3, R37, 0x40, RZ, 0xfc, !PT ;  /* 0x0000004025037812 */ /* 0x001fce00078efcff */
.L_x_1993:
[----:B------:R-:W-:Y:S05]  /*21e60*/  YIELD ;  /* 0x0000000000007946 */ /* 0x000fea0003800000 */
[----:B------:R-:W-:Y:S01]  /*21e70*/  ULDC.64 UR4, c[0x0][0xa28] ;  /* 0x00028a0000047ab9 */ /* 0x000fe20000000a00 */
[----:B------:R-:W-:Y:S01]  /*21e80*/  MOV R11, RZ ;  /* 0x000000ff000b7202 */ /* 0x000fe20000000f00 */
[----:B0-----:R-:W0:Y:S01]  /*21e90*/  LDC.64 R4, c[0x0][0xa00] ;  /* 0x00028000ff047b82 */ /* 0x001e220000000a00 */
[----:B------:R-:W-:Y:S01]  /*21ea0*/  ISETP.NE.U32.AND P0, PT, RZ, UR4, PT ;  /* 0x00000004ff007c0c */ /* 0x000fe2000bf05070 */
[----:B------:R-:W-:-:S03]  /*21eb0*/  ULDC.64 UR6, c[0x0][0xa10] ;  /* 0x0002840000067ab9 */ /* 0x000fc60000000a00 */
[----:B------:R-:W-:Y:S01]  /*21ec0*/  ISETP.NE.AND.EX P0, PT, RZ, UR5, PT, P0 ;  /* 0x00000005ff007c0c */ /* 0x000fe2000bf05300 */
[----:B------:R-:W-:-:S12]  /*21ed0*/  ULDC.64 UR4, c[0x0][0xa18] ;  /* 0x0002860000047ab9 */ /* 0x000fd80000000a00 */
[----:B--2---:R-:W2:Y:S01]  /*21ee0*/  @P0 LDC.64 R2, c[0x0][0xa28] ;  /* 0x00028a00ff020b82 */ /* 0x004ea20000000a00 */
[----:B------:R-:W-:Y:S01]  /*21ef0*/  ISETP.NE.U32.AND P1, PT, RZ, UR6, PT ;  /* 0x00000006ff007c0c */ /* 0x000fe2000bf25070 */
[----:B--2---:R-:W-:-:S05]  /*21f00*/  @P0 IMAD.WIDE R2, R19, 0x4, R2 ;  /* 0x0000000413020825 */ /* 0x004fca00078e0202 */
[----:B------:R2:W3:Y:S01]  /*21f10*/  @P0 LDG.E R11, desc[UR60][R2.64] ;  /* 0x0000003c020b0981 */ /* 0x0004e2000c1e1900 */
[----:B------:R-:W-:Y:S01]  /*21f20*/  ISETP.NE.U32.AND P0, PT, RZ, UR4, PT ;  /* 0x00000004ff007c0c */ /* 0x000fe2000bf05070 */
[----:B------:R-:W-:Y:S01]  /*21f30*/  IMAD.MOV.U32 R35, RZ, RZ, RZ ;  /* 0x000000ffff237224 */ /* 0x000fe200078e00ff */
[----:B------:R-:W-:Y:S01]  /*21f40*/  ISETP.NE.AND.EX P1, PT, RZ, UR7, PT, P1 ;  /* 0x00000007ff007c0c */ /* 0x000fe2000bf25310 */
[----:B------:R-:W-:Y:S01]  /*21f50*/  IMAD.MOV.U32 R0, RZ, RZ, RZ ;  /* 0x000000ffff007224 */ /* 0x000fe200078e00ff */
[----:B------:R-:W-:Y:S01]  /*21f60*/  ISETP.NE.AND.EX P2, PT, RZ, UR5, PT, P0 ;  /* 0x00000005ff007c0c */ /* 0x000fe2000bf45300 */
[----:B------:R-:W-:Y:S01]  /*21f70*/  ULDC.64 UR4, c[0x0][0xa00] ;  /* 0x0002800000047ab9 */ /* 0x000fe20000000a00 */
[----:B0-----:R-:W-:Y:S01]  /*21f80*/  IMAD.WIDE R4, R19, 0x4, R4 ;  /* 0x0000000413047825 */ /* 0x001fe200078e0204 */
[----:B------:R-:W-:Y:S01]  /*21f90*/  ISETP.NE.U32.AND P0, PT, RZ, UR4, PT ;  /* 0x00000004ff007c0c */ /* 0x000fe2000bf05070 */
[----:B--2---:R-:W0:Y:S03]  /*21fa0*/  LDC.64 R2, c[0x0][0xa10] ;  /* 0x00028400ff027b82 */ /* 0x004e260000000a00 */
[----:B------:R-:W-:-:S06]  /*21fb0*/  ISETP.NE.AND.EX P0, PT, RZ, UR5, PT, P0 ;  /* 0x00000005ff007c0c */ /* 0x000fcc000bf05300 */
[----:B------:R-:W2:Y:S07]  /*21fc0*/  @P2 LDC.64 R6, c[0x0][0xa18] ;  /* 0x00028600ff062b82 */ /* 0x000eae0000000a00 */
[----:B------:R-:W5:Y:S01]  /*21fd0*/  @P0 LDG.E R35, desc[UR60][R4.64] ;  /* 0x0000003c04230981 */ /* 0x000f62000c1e1900 */
[----:B0-----:R-:W-:-:S05]  /*21fe0*/  IMAD.WIDE R2, R19, 0x4, R2 ;  /* 0x0000000413027825 */ /* 0x001fca00078e0202 */
[----:B------:R-:W5:Y:S01]  /*21ff0*/  @P1 LDG.E R0, desc[UR60][R2.64] ;  /* 0x0000003c02001981 */ /* 0x000f62000c1e1900 */
[----:B------:R-:W-:Y:S02]  /*22000*/  ULDC UR4, c[0x0][0x288] ;  /* 0x0000a20000047ab9 */ /* 0x000fe40000000800 */
[----:B------:R-:W-:Y:S01]  /*22010*/  IMAD.U32 R31, RZ, RZ, UR4 ;  /* 0x00000004ff1f7e24 */ /* 0x000fe2000f8e00ff */
[----:B------:R-:W-:Y:S02]  /*22020*/  ULDC.64 UR4, c[0x0][0x418] ;  /* 0x0001060000047ab9 */ /* 0x000fe40000000a00 */
[----:B------:R-:W-:-:S03]  /*22030*/  UISETP.NE.U32.AND UP0, UPT, UR4, URZ, UPT ;  /* 0x0000003f0400728c */ /* 0x000fc6000bf05070 */
[----:B------:R-:W-:Y:S01]  /*22040*/  ULDC UR4, c[0x0][0x424] ;  /* 0x0001090000047ab9 */ /* 0x000fe20000000800 */
[----:B------:R-:W-:Y:S01]  /*22050*/  UISETP.NE.AND.EX UP0, UPT, UR5, URZ, UPT, UP0 ;  /* 0x0000003f0500728c */ /* 0x000fe2000bf05300 */
[----:B--2---:R-:W-:Y:S02]  /*22060*/  @P2 IMAD.WIDE R6, R19, 0x4, R6 ;  /* 0x0000000413062825 */ /* 0x004fe400078e0206 */
[----:B------:R-:W-:Y:S01]  /*22070*/  ULDC UR5, c[0x0][0x2f0] ;  /* 0x0000bc0000057ab9 */ /* 0x000fe20000000800 */
[----:B------:R-:W-:Y:S02]  /*22080*/  USEL UR4, UR4, 0x1, UP0 ;  /* 0x0000000104047887 */ /* 0x000fe40008000000 */
[----:B------:R0:W5:Y:S02]  /*22090*/  @P2 LDG.E R31, desc[UR60][R6.64] ;  /* 0x0000003c061f2981 */ /* 0x000164000c1e1900 */
[----:B------:R-:W-:-:S03]  /*220a0*/  UIMAD UR4, UR4, UR5, URZ ;  /* 0x00000005040472a4 */ /* 0x000fc6000f8e023f */
[----:B------:R-:W-:-:S03]  /*220b0*/  ULDC UR5, c[0x0][0x348] ;  /* 0x0000d20000057ab9 */ /* 0x000fc60000000800 */
[----:B------:R-:W-:Y:S01]  /*220c0*/  MOV R9, UR4 ;  /* 0x0000000400097c02 */ /* 0x000fe20008000f00 */
[----:B0-----:R-:W-:Y:S01]  /*220d0*/  IMAD.U32 R6, RZ, RZ, UR5 ;  /* 0x00000005ff067e24 */ /* 0x001fe2000f8e00ff */
[----:B---3--:R0:W-:Y:S01]  /*220e0*/  STL [R1+0x10], R11 ;  /* 0x0000100b01007387 */ /* 0x0081e20000100800 */
[----:B------:R-:W-:Y:S05]  /*220f0*/  @P2 BRA `(.L_x_1871) ;  /* 0x0000000000102947 */ /* 0x000fea0003800000 */
[----:B------:R-:W-:Y:S05]  /*22100*/  @!P0 BRA `(.L_x_1871) ;  /* 0x00000000000c8947 */ /* 0x000fea0003800000 */
[----:B------:R-:W2:Y:S04]  /*22110*/  LDG.E R8, desc[UR60][R4.64] ;  /* 0x0000003c04087981 */ /* 0x000ea8000c1e1900 */
[----:B-----5:R-:W2:Y:S02]  /*22120*/  LDG.E R31, desc[UR60][R4.64+0x4] ;  /* 0x0000043c041f7981 */ /* 0x020ea4000c1e1900 */
[----:B--2---:R-:W-:-:S07]  /*22130*/  IMAD.IADD R31, R31, 0x1, -R8 ;  /* 0x000000011f1f7824 */ /* 0x004fce00078e0a08 */
.L_x_1871:
[----:B------:R-:W-:Y:S02]  /*22140*/  ULDC.64 UR4, c[0x0][0xa20] ;  /* 0x0002880000047ab9 */ /* 0x000fe40000000a00 */
[----:B------:R-:W-:-:S04]  /*22150*/  ISETP.NE.U32.AND P0, PT, RZ, UR4, PT ;  /* 0x00000004ff007c0c */ /* 0x000fc8000bf05070 */
[----:B------:R-:W-:-:S13]  /*22160*/  ISETP.NE.AND.EX P0, PT, RZ, UR5, PT, P0 ;  /* 0x00000005ff007c0c */ /* 0x000fda000bf05300 */
[----:B------:R-:W-:Y:S05]  /*22170*/  @!P0 BRA `(.L_x_1872) ;  /* 0x0000000000108947 */ /* 0x000fea0003800000 */
[----:B------:R-:W2:Y:S02]  /*22180*/  LDC.64 R4, c[0x0][0xa20] ;  /* 0x00028800ff047b82 */ /* 0x000ea40000000a00 */
[----:B--2---:R-:W-:-:S05]  /*22190*/  IMAD.WIDE R4, R19, 0x4, R4 ;  /* 0x0000000413047825 */ /* 0x004fca00078e0204 */
[----:B------:R2:W5:Y:S01]  /*221a0*/  LDG.E R9, desc[UR60][R4.64] ;  /* 0x0000003c04097981 */ /* 0x000562000c1e1900 */
[----:B------:R-:W-:Y:S05]  /*221b0*/  BRA `(.L_x_1873) ;  /* 0x0000000000247947 */ /* 0x000fea0003800000 */
.L_x_1872:
[----:B------:R-:W-:Y:S02]  /*221c0*/  ULDC.64 UR4, c[0x0][0xa08] ;  /* 0x0002820000047ab9 */ /* 0x000fe40000000a00 */
[----:B------:R-:W-:-:S04]  /*221d0*/  ISETP.NE.U32.AND P0, PT, RZ, UR4, PT ;  /* 0x00000004ff007c0c */ /* 0x000fc8000bf05070 */
[----:B------:R-:W-:-:S13]  /*221e0*/  ISETP.NE.AND.EX P0, PT, RZ, UR5, PT, P0 ;  /* 0x00000005ff007c0c */ /* 0x000fda000bf05300 */
[----:B------:R-:W-:Y:S05]  /*221f0*/  @!P0 BRA `(.L_x_1873) ;  /* 0x0000000000148947 */ /* 0x000fea0003800000 */
[----:B------:R-:W2:Y:S02]  /*22200*/  LDC.64 R4, c[0x0][0xa08] ;  /* 0x00028200ff047b82 */ /* 0x000ea40000000a00 */
[----:B--2---:R-:W-:-:S05]  /*22210*/  IMAD.WIDE R4, R19, 0x4, R4 ;  /* 0x0000000413047825 */ /* 0x004fca00078e0204 */
[----:B------:R-:W2:Y:S04]  /*22220*/  LDG.E R9, desc[UR60][R4.64] ;  /* 0x0000003c04097981 */ /* 0x000ea8000c1e1900 */
[----:B------:R-:W2:Y:S02]  /*22230*/  LDG.E R8, desc[UR60][R4.64+0x4] ;  /* 0x0000043c04087981 */ /* 0x000ea4000c1e1900 */
[----:B--2---:R-:W-:-:S07]  /*22240*/  IMAD.IADD R9, R8, 0x1, -R9 ;  /* 0x0000000108097824 */ /* 0x004fce00078e0a09 */
.L_x_1873:
[----:B------:R-:W3:Y:S01]  /*22250*/  @P1 LDG.E R8, desc[UR60][R2.64] ;  /* 0x0000003c02081981 */ /* 0x000ee2000c1e1900 */
[----:B--2---:R-:W2:Y:S03]  /*22260*/  LDC R4, c[0x0][0x448] ;  /* 0x00011200ff047b82 */ /* 0x004ea60000000800 */
[----:B------:R-:W3:Y:S01]  /*22270*/  @P1 LDG.E R5, desc[UR60][R2.64+0x4] ;  /* 0x0000043c02051981 */ /* 0x000ee2000c1e1900 */
[----:B-----5:R-:W-:Y:S02]  /*22280*/  IMAD.IADD R9, R9, 0x1, -R11 ;  /* 0x0000000109097824 */ /* 0x020fe400078e0a0b */
[----:B------:R-:W-:-:S05]  /*22290*/  IMAD.SHL.U32 R28, R17, 0x80, RZ ;  /* 0x00000080111c7824 */ /* 0x000fca00078e00ff */
[----:B------:R-:W-:Y:S02]  /*222a0*/  IADD3 R7, R28, 0x7f, RZ ;  /* 0x0000007f1c077810 */ /* 0x000fe40007ffe0ff */
[----:B--2---:R-:W-:-:S13]  /*222b0*/  ISETP.NE.AND P2, PT, R4, 0x1, PT ;  /* 0x000000010400780c */ /* 0x004fda0003f45270 */
[----:B------:R-:W2:Y:S08]  /*222c0*/  @P2 LDC R10, c[0x0][0x44c] ;  /* 0x00011300ff0a2b82 */ /* 0x000eb00000000800 */
[----:B------:R-:W4:Y:S01]  /*222d0*/  @P2 LDC R4, c[0x0][0x450] ;  /* 0x00011400ff042b82 */ /* 0x000f220000000800 */
[----:B---3--:R-:W-:Y:S02]  /*222e0*/  @P1 IMAD.IADD R6, R5, 0x1, -R8 ;  /* 0x0000000105061824 */ /* 0x008fe400078e0a08 */
[----:B--2---:R-:W-:-:S04]  /*222f0*/  @P2 IMAD.HI.U32 R5, R7, R10, RZ ;  /* 0x0000000a07052227 */ /* 0x004fc800078e00ff */
[----:B------:R-:W-:Y:S01]  /*22300*/  IMAD.IADD R12, R9, 0x1, R6 ;  /* 0x00000001090c7824 */ /* 0x000fe200078e0206 */
[----:B----4-:R-:W-:-:S03]  /*22310*/  @P2 SHF.R.U32.HI R7, RZ, R4, R5 ;  /* 0x00000004ff072219 */ /* 0x010fc60000011605 */
[C---:B------:R-:W-:Y:S01]  /*22320*/  VIADD R2, R12.reuse, 0x3f ;  /* 0x0000003f0c027836 */ /* 0x040fe20000000000 */
[----:B------:R2:W-:Y:S01]  /*22330*/  STL [R1+0xc], R12 ;  /* 0x00000c0c01007387 */ /* 0x0005e20000100800 */
[----:B------:R-:W-:-:S03]  /*22340*/  IADD3 R8, R12, 0x1, -R31 ;  /* 0x000000010c087810 */ /* 0x000fc60007ffe81f */
[----:B------:R-:W-:Y:S02]  /*22350*/  SHF.R.S32.HI R3, RZ, 0x1f, R2 ;  /* 0x0000001fff037819 */ /* 0x000fe40000011402 */
[----:B------:R-:W-:Y:S02]  /*22360*/  IMAD.IADD R7, R8, 0x1, R7 ;  /* 0x0000000108077824 */ /* 0x000fe400078e0207 */
[----:B------:R-:W-:Y:S02]  /*22370*/  LEA.HI R10, R3, R2, RZ, 0x6 ;  /* 0x00000002030a7211 */ /* 0x000fe400078f30ff */
[----:B------:R-:W3:Y:S02]  /*22380*/  LDC.64 R2, c[0x0][0x9e0] ;  /* 0x00027800ff027b82 */ /* 0x000ee40000000a00 */
[----:B------:R-:W-:Y:S02]  /*22390*/  SHF.R.S32.HI R10, RZ, 0x6, R10 ;  /* 0x00000006ff0a7819 */ /* 0x000fe4000001140a */
[----:B---3--:R-:W-:-:S02]  /*223a0*/  ISETP.GE.AND P3, PT, R3, 0x1, PT ;  /* 0x000000010300780c */ /* 0x008fc40003f66270 */
[----:B------:R-:W-:-:S11]  /*223b0*/  IADD3 R2, R7, R2, RZ ;  /* 0x0000000207027210 */ /* 0x000fd60007ffe0ff */
[----:B--2---:R-:W-:Y:S05]  /*223c0*/  @!P3 BRA `(.L_x_1874) ;  /* 0x000000000048b947 */ /* 0x004fea0003800000 */
[C---:B------:R-:W-:Y:S01]  /*223d0*/  ISETP.GT.AND P0, PT, R7.reuse, RZ, PT ;  /* 0x000000ff0700720c */ /* 0x040fe20003f04270 */
[----:B------:R-:W-:Y:S01]  /*223e0*/  BSSY B0, `(.L_x_1875) ;  /* 0x000000e000007945 */ /* 0x000fe20003800000 */
[----:B0-----:R-:W-:-:S11]  /*223f0*/  VIADD R11, R7, 0xffffffff ;  /* 0xffffffff070b7836 */ /* 0x001fd60000000000 */
        /* <DEDUP_REMOVED lines=8> */
.L_x_1876:
[----:B------:R-:W-:-:S13]  /*22480*/  ISETP.NE.AND P0, PT, R3, 0x1, PT ;  /* 0x000000010300780c */ /* 0x000fda0003f05270 */
[----:B------:R-:W0:Y:S02]  /*22490*/  @P0 LDC.64 R4, c[0x0][0x9e8] ;  /* 0x00027a00ff040b82 */ /* 0x000e240000000a00 */
[----:B0-----:R-:W-:-:S05]  /*224a0*/  @P0 IMAD.HI.U32 R4, R11, R4, RZ ;  /* 0x000000040b040227 */ /* 0x001fca00078e00ff */
[----:B------:R-:W-:-:S07]  /*224b0*/  @P0 SHF.R.U32.HI R11, RZ, R5, R4 ;  /* 0x00000005ff0b0219 */ /* 0x000fce0000011604 */
.L_x_1877:
[----:B------:R-:W-:Y:S05]  /*224c0*/  BSYNC B0 ;  /* 0x0000000000007941 */ /* 0x000fea0003800000 */
.L_x_1875:
[----:B------:R-:W-:-:S05]  /*224d0*/  IMAD R11, R11, R3, R3 ;  /* 0x000000030b0b7224 */ /* 0x000fca00078e0203 */
[----:B------:R-:W-:-:S07]  /*224e0*/  VIMNMX R2, R2, R11, PT ;  /* 0x0000000b02027248 */ /* 0x000fce0003fe0100 */
.L_x_1874:
[----:B------:R-:W2:Y:S01]  /*224f0*/  @P2 LDC R7, c[0x0][0x44c] ;  /* 0x00011300ff072b82 */ /* 0x000ea20000000800 */
[----:B------:R-:W-:Y:S01]  /*22500*/  IMAD.MOV.U32 R4, RZ, RZ, R28 ;  /* 0x000000ffff047224 */ /* 0x000fe200078e001c */
[----:B------:R-:W-:-:S06]  /*22510*/  ULDC UR4, c[0x0][0x9dc] ;  /* 0x0002770000047ab9 */ /* 0x000fcc0000000800 */
[----:B------:R-:W3:Y:S01]  /*22520*/  @P2 LDC R5, c[0x0][0x450] ;  /* 0x00011400ff052b82 */ /* 0x000ee20000000800 */
[----:B--2---:R-:W-:-:S05]  /*22530*/  @P2 IMAD.HI.U32 R7, R28, R7, RZ ;  /* 0x000000071c072227 */ /* 0x004fca00078e00ff */
[----:B---3--:R-:W-:Y:S01]  /*22540*/  @P2 SHF.R.U32.HI R4, RZ, R5, R7 ;  /* 0x00000005ff042219 */ /* 0x008fe20000011607 */
[----:B------:R-:W-:-:S05]  /*22550*/  IMAD.IADD R7, R12, 0x1, -R31 ;  /* 0x000000010c077824 */ /* 0x000fca00078e0a1f */
[----:B------:R-:W-:-:S05]  /*22560*/  IADD3 R12, R7, R4, RZ ;  /* 0x00000004070c7210 */ /* 0x000fca0007ffe0ff */
[----:B0-----:R-:W-:Y:S01]  /*22570*/  VIADD R11, R12, -UR4 ;  /* 0x800000040c0b7c36 */ /* 0x001fe20008000000 */
        /* <DEDUP_REMOVED lines=11> */
.L_x_1880:
[----:B------:R-:W-:-:S13]  /*22630*/  ISETP.NE.AND P0, PT, R3, 0x1, PT ;  /* 0x000000010300780c */ /* 0x000fda0003f05270 */
[----:B------:R-:W0:Y:S02]  /*22640*/  @P0 LDC.64 R4, c[0x0][0x9e8] ;  /* 0x00027a00ff040b82 */ /* 0x000e240000000a00 */
[----:B0-----:R-:W-:-:S05]  /*22650*/  @P0 IMAD.HI.U32 R4, R12, R4, RZ ;  /* 0x000000040c040227 */ /* 0x001fca00078e00ff */
[----:B------:R-:W-:-:S07]  /*22660*/  @P0 SHF.R.U32.HI R12, RZ, R5, R4 ;  /* 0x00000005ff0c0219 */ /* 0x000fce0000011604 */
.L_x_1881:
[----:B------:R-:W-:Y:S05]  /*22670*/  BSYNC B0 ;  /* 0x0000000000007941 */ /* 0x000fea0003800000 */
.L_x_1879:
[----:B------:R-:W-:-:S05]  /*22680*/  IMAD R12, R12, R3, RZ ;  /* 0x000000030c0c7224 */ /* 0x000fca00078e02ff */
[----:B------:R-:W-:-:S07]  /*22690*/  VIMNMX R11, R11, R12, !PT ;  /* 0x0000000c0b0b7248 */ /* 0x000fce0007fe0100 */
.L_x_1878:
[----:B------:R-:W-:Y:S01]  /*226a0*/  VIADD R2, R2, 0x3f ;  /* 0x0000003f02027836 */ /* 0x000fe20000000000 */
[----:B------:R-:W-:Y:S01]  /*226b0*/  SHF.R.S32.HI R4, RZ, 0x1f, R11 ;  /* 0x0000001fff047819 */ /* 0x000fe2000001140b */
[----:B------:R-:W-:Y:S03]  /*226c0*/  BSSY B0, `(.L_x_1882) ;  /* 0x0000196000007945 */ /* 0x000fe60003800000 */
[----:B------:R-:W-:Y:S02]  /*226d0*/  SHF.R.S32.HI R3, RZ, 0x1f, R2 ;  /* 0x0000001fff037819 */ /* 0x000fe40000011402 */
[----:B------:R-:W-:Y:S02]  /*226e0*/  LEA.HI R4, R4, R11, RZ, 0x6 ;  /* 0x0000000b04047211 */ /* 0x000fe400078f30ff */
[----:B------:R-:W-:Y:S02]  /*226f0*/  LEA.HI R2, R3, R2, RZ, 0x6 ;  /* 0x0000000203027211 */ /* 0x000fe400078f30ff */
[----:B------:R-:W-:-:S02]  /*22700*/  SHF.R.S32.HI R4, RZ, 0x6, R4 ;  /* 0x00000006ff047819 */ /* 0x000fc40000011404 */
[----:B------:R-:W-:Y:S02]  /*22710*/  SHF.R.S32.HI R3, RZ, 0x6, R2 ;  /* 0x00000006ff037819 */ /* 0x000fe40000011402 */
[----:B------:R-:W-:Y:S02]  /*22720*/  VIMNMX R2, RZ, R4, !PT ;  /* 0x00000004ff027248 */ /* 0x000fe40007fe0100 */
[----:B------:R-:W-:-:S03]  /*22730*/  VIMNMX R4, R10, R3, PT ;  /* 0x000000030a047248 */ /* 0x000fc60003fe0100 */
[--C-:B------:R-:W-:Y:S02]  /*22740*/  IMAD R2, R2, 0x40, -R9.reuse ;  /* 0x0000004002027824 */ /* 0x100fe400078e0a09 */
[----:B------:R-:W-:-:S03]  /*22750*/  IMAD R9, R4, 0x40, -R9 ;  /* 0x0000004004097824 */ /* 0x000fc600078e0a09 */
[----:B------:R-:W-:Y:S02]  /*22760*/  VIMNMX R2, RZ, R2, !PT ;  /* 0x00000002ff027248 */ /* 0x000fe40007fe0100 */
[----:B------:R-:W-:Y:S02]  /*22770*/  VIMNMX R9, R9, R6, PT ;  /* 0x0000000609097248 */ /* 0x000fe40003fe0100 */
[----:B------:R-:W-:Y:S02]  /*22780*/  SHF.R.U32.HI R5, RZ, 0x6, R2 ;  /* 0x00000006ff057819 */ /* 0x000fe40000011602 */
[----:B------:R-:W-:-:S13]  /*22790*/  ISETP.GT.AND P0, PT, R9, R2, PT ;  /* 0x000000020900720c */ /* 0x000fda0003f04270 */
[----:B------:R-:W-:-:S04]  /*227a0*/  @P0 IADD3 R3, R9, 0x3f, RZ ;  /* 0x0000003f09030810 */ /* 0x000fc80007ffe0ff */
[----:B------:R-:W-:-:S04]  /*227b0*/  @P0 SHF.R.S32.HI R2, RZ, 0x1f, R3 ;  /* 0x0000001fff020819 */ /* 0x000fc80000011403 */
[----:B------:R-:W-:Y:S01]  /*227c0*/  @P0 LEA.HI R3, R2, R3, RZ, 0x6 ;  /* 0x0000000302030211 */ /* 0x000fe200078f30ff */
[----:B------:R-:W-:-:S03]  /*227d0*/  IMAD.MOV.U32 R2, RZ, RZ, R5 ;  /* 0x000000ffff027224 */ /* 0x000fc600078e0005 */
[----:B------:R-:W-:Y:S02]  /*227e0*/  @P0 SHF.R.S32.HI R2, RZ, 0x6, R3 ;  /* 0x00000006ff020819 */ /* 0x000fe40000011403 */
        /* <DEDUP_REMOVED lines=9> */
[----:B------:R0:W2:Y:S02]  /*22880*/  SHFL.IDX PT, R14, R3, RZ, 0x1f ;  /* 0x00001fff030e7589 */ /* 0x0000a400000e0000 */
.L_x_2085:
[----:B--2---:R-:W-:Y:S02]  /*22890*/  ISETP.NE.AND P0, PT, R14, RZ, PT ;  /* 0x000000ff0e00720c */ /* 0x004fe40003f05270 */
[----:B------:R-:W-:-:S11]  /*228a0*/  PLOP3.LUT P6, PT, PT, PT, PT, 0x8, 0x0 ;  /* 0x000000000000781c */ /* 0x000fd60003fce170 */
[----:B------:R-:W-:Y:S05]  /*228b0*/  @P0 BRA `(.L_x_1885) ;  /* 0x00000000000c0947 */ /* 0x000fea0003800000 */
[----:B------:R-:W-:-:S03]  /*228c0*/  UMOV UR4, 0xffffffff ;  /* 0xffffffff00047882 */ /* 0x000fc60000000000 */
[----:B------:R-:W-:Y:S05]  /*228d0*/  BRA.DIV UR4, `(.L_x_1886) ;  /* 0x0000007e04187947 */ /* 0x000fea000b800000 */
[----:B------:R-:W-:-:S13]  /*228e0*/  ELECT P6, URZ, PT ;  /* 0x00000000003f782f */ /* 0x000fda00038c0000 */
.L_x_1885:
[----:B0-----:R-:W2:Y:S01]  /*228f0*/  LDL R3, [R1+0x34] ;  /* 0x0000340001037983 */ /* 0x001ea20000100800 */
[----:B------:R-:W-:Y:S01]  /*22900*/  BSSY B1, `(.L_x_1887) ;  /* 0x0000008000017945 */ /* 0x000fe20003800000 */
[----:B--2---:R-:W-:-:S05]  /*22910*/  VIADD R3, R3, 0x1 ;  /* 0x0000000103037836 */ /* 0x004fca0000000000 */
[----:B------:R-:W-:-:S04]  /*22920*/  LEA.HI R6, R3, R3, RZ, 0x1 ;  /* 0x0000000303067211 */ /* 0x000fc800078f08ff */
[----:B------:R-:W-:-:S05]  /*22930*/  LOP3.LUT R6, R6, 0xfffffffe, RZ, 0xc0, !PT ;  /* 0xfffffffe06067812 */ /* 0x000fca00078ec0ff */
[----:B------:R-:W-:-:S05]  /*22940*/  IMAD.IADD R6, R3, 0x1, -R6 ;  /* 0x0000000103067824 */ /* 0x000fca00078e0a06 */
[----:B------:R-:W-:-:S04]  /*22950*/  SHF.L.U32 R6, R6, 0x1f, RZ ;  /* 0x0000001f06067819 */ /* 0x000fc800000006ff */
[----:B------:R-:W0:Y:S02]  /*22960*/  SYNCS.PHASECHK.TRANS64.TRYWAIT P0, [R23+URZ+0x30820], R6 ;  /* 0x03082006170075a7 */ /* 0x000e24000800017f */
[----:B0-----:R-:W-:Y:S05]  /*22970*/  @!P0 BRA `(.L_x_1888) ;  /* 0x0000007c00108947 */ /* 0x001fea0003800000 */
.L_x_2088:
[----:B------:R-:W-:Y:S05]  /*22980*/  BSYNC B1 ;  /* 0x0000000000017941 */ /* 0x000fea0003800000 */
.L_x_1887:
[----:B------:R-:W-:Y:S04]  /*22990*/  BSSY B1, `(.L_x_1889) ;  /* 0x00000ac000017945 */ /* 0x000fe80003800000 */
[----:B------:R-:W-:Y:S05]  /*229a0*/  @!P6 BRA `(.L_x_1890) ;  /* 0x0000000800a8e947 */ /* 0x000fea0003800000 */
[----:B------:R-:W-:Y:S01]  /*229b0*/  IMAD R13, R27, 0x8, R23 ;  /* 0x000000081b0d7824 */ /* 0x000fe200078e0217 */
[----:B------:R-:W-:Y:S01]  /*229c0*/  SHF.L.U32 R12, R30, 0x1f, RZ ;  /* 0x0000001f1e0c7819 */ /* 0x000fe200000006ff */
[----:B------:R-:W2:Y:S01]  /*229d0*/  S2R R3, SR_TID.X ;  /* 0x0000000000037919 */ /* 0x000ea20000002100 */
[----:B------:R-:W-:Y:S02]  /*229e0*/  BSSY B2, `(.L_x_1891) ;  /* 0x0000005000027945 */ /* 0x000fe40003800000 */
[----:B------:R-:W3:Y:S01]  /*229f0*/  SYNCS.PHASECHK.TRANS64.TRYWAIT P0, [R13+URZ+0x308a0], R12 ;  /* 0x0308a00c0d0075a7 */ /* 0x000ee2000800017f */
[----:B--2---:R-:W-:-:S04]  /*22a00*/  LOP3.LUT R3, R3, 0x7f, RZ, 0xc0, !PT ;  /* 0x0000007f03037812 */ /* 0x004fc800078ec0ff */
[----:B------:R-:W-:Y:S01]  /*22a10*/  ISETP.NE.AND P1, PT, R3, RZ, PT ;  /* 0x000000ff0300720c */ /* 0x000fe20003f25270 */
[----:B---3--:R-:W-:-:S12]  /*22a20*/  @!P0 BRA `(.L_x_1892) ;  /* 0x0000007800f88947 */ /* 0x008fd80003800000 */
.L_x_2089:
[----:B------:R-:W-:Y:S05]  /*22a30*/  BSYNC B2 ;  /* 0x0000000000027941 */ /* 0x000fea0003800000 */
.L_x_1891:
[----:B------:R-:W-:Y:S04]  /*22a40*/  BSSY B2, `(.L_x_1893) ;  /* 0x0000009000027945 */ /* 0x000fe80003800000 */
[----:B------:R-:W-:Y:S05]  /*22a50*/  @P1 BRA `(.L_x_1894) ;  /* 0x00000000001c1947 */ /* 0x000fea0003800000 */
[----:B0-----:R-:W0:Y:S01]  /*22a60*/  S2R R6, SR_TID.X ;  /* 0x0000000000067919 */ /* 0x001e220000002100 */
[----:B------:R-:W-:-:S04]  /*22a70*/  MOV R3, 0x8000 ;  /* 0x0000800000037802 */ /* 0x000fc80000000f00 */
[----:B------:R3:W-:Y:S01]  /*22a80*/  SYNCS.ARRIVE.TRANS64 RZ, [R13+URZ+0x30890], R3 ;  /* 0x030890030dff79a7 */ /* 0x0007e2000800003f */
[----:B0-----:R-:W-:-:S04]  /*22a90*/  LOP3.LUT R6, R6, 0x1f, RZ, 0xc0, !PT ;  /* 0x0000001f06067812 */ /* 0x001fc800078ec0ff */
[----:B------:R-:W-:-:S13]  /*22aa0*/  ISETP.NE.AND P0, PT, R6, RZ, PT ;  /* 0x000000ff0600720c */ /* 0x000fda0003f05270 */
[----:B---3--:R-:W-:Y:S05]  /*22ab0*/  @!P0 BRA `(.L_x_1894) ;  /* 0x0000000000048947 */ /* 0x008fea0003800000 */
[----:B------:R-:W-:Y:S01]  /*22ac0*/  BPT.TRAP 0x1 ;  /* 0x000000040000795c */ /* 0x000fe20000300000 */
.L_x_1894:
[----:B------:R-:W-:Y:S05]  /*22ad0*/  BSYNC B2 ;  /* 0x0000000000027941 */ /* 0x000fea0003800000 */
.L_x_1893:
[----:B------:R-:W-:Y:S01]  /*22ae0*/  IMAD.MOV.U32 R17, RZ, RZ, RZ ;  /* 0x000000ffff117224 */ /* 0x000fe200078e00ff */
[----:B------:R-:W-:Y:S01]  /*22af0*/  UIADD3 UR4, UP0, UR36, 0x570, URZ ;  /* 0x0000057024047890 */ /* 0x000fe2000ff1e03f */
[----:B------:R-:W-:Y:S01]  /*22b00*/  IMAD R11, R2, 0x40, R0 ;  /* 0x00000040020b7824 */ /* 0x000fe200078e0200 */
[----:B------:R-:W-:Y:S01]  /*22b10*/  PLOP3.LUT P0, PT, PT, PT, PT, 0x80, 0x0 ;  /* 0x000000000000781c */ /* 0x000fe20003f0f070 */
[----:B------:R-:W-:Y:S01]  /*22b20*/  IMAD R9, R27, 0x8000, R23 ;  /* 0x000080001b097824 */ /* 0x000fe200078e0217 */
[----:B------:R-:W-:Y:S01]  /*22b30*/  R2UR UR10, R17 ;  /* 0x00000000110a72ca */ /* 0x000fe200000e0000 */
[----:B------:R-:W-:Y:S01]  /*22b40*/  VIADD R11, R11, 0xffffffc0 ;  /* 0xffffffc00b0b7836 */ /* 0x000fe20000000000 */
[----:B0-----:R-:W-:Y:S01]  /*22b50*/  SHF.L.U32 R6, R27, 0xe, RZ ;  /* 0x0000000e1b067819 */ /* 0x001fe200000006ff */
[----:B------:R-:W-:Y:S01]  /*22b60*/  VIADD R3, R13, 0x30890 ;  /* 0x000308900d037836 */ /* 0x000fe20000000000 */
[----:B------:R-:W-:Y:S01]  /*22b70*/  UIADD3.X UR5, URZ, UR37, URZ, UP0, !UPT ;  /* 0x000000253f057290 */ /* 0x000fe200087fe43f */
[----:B------:R-:W-:Y:S01]  /*22b80*/  VIADD R14, R9, 0x20400 ;  /* 0x00020400090e7836 */ /* 0x000fe20000000000 */
[----:B------:R-:W-:Y:S01]  /*22b90*/  UMOV UR6, 0x0 ;  /* 0x0000000000067882 */ /* 0x000fe20000000000 */
[----:B------:R-:W-:-:S09]  /*22ba0*/  UMOV UR7, 0x12f00000 ;  /* 0x12f0000000077882 */ /* 0x000fd20000000000 */
.L_x_1895:
        /* <DEDUP_REMOVED lines=16> */
.L_x_1896:
        /* <DEDUP_REMOVED lines=16> */
.L_x_1897:
        /* <DEDUP_REMOVED lines=16> */
.L_x_1898:
        /* <DEDUP_REMOVED lines=13> */
.L_x_2090:
[----:B------:R-:W-:Y:S05]  /*22f80*/  BSYNC B2 ;  /* 0x0000000000027941 */ /* 0x000fea0003800000 */
.L_x_1899:
[----:B------:R-:W-:Y:S01]  /*22f90*/  BSSY B2, `(.L_x_1901) ;  /* 0x000000b000027945 */ /* 0x000fe20003800000 */
[----:B------:R-:W-:Y:S01]  /*22fa0*/  IMAD.MOV.U32 R14, RZ, RZ, 0x0 ;  /* 0x00000000ff0e7424 */ /* 0x000fe200078e00ff */
[----:B------:R-:W-:Y:S02]  /*22fb0*/  MOV R15, 0x12f00000 ;  /* 0x12f00000000f7802 */ /* 0x000fe40000000f00 */
[----:B------:R-:W-:Y:S05]  /*22fc0*/  @P1 BRA `(.L_x_1902) ;  /* 0x00000000001c1947 */ /* 0x000fea0003800000 */
[----:B------:R-:W3:Y:S01]  /*22fd0*/  S2R R9, SR_TID.X ;  /* 0x0000000000097919 */ /* 0x000ee20000002100 */
[----:B------:R-:W-:-:S04]  /*22fe0*/  IMAD.MOV.U32 R3, RZ, RZ, 0x8000 ;  /* 0x00008000ff037424 */ /* 0x000fc800078e00ff */
[----:B------:R4:W-:Y:S01]  /*22ff0*/  SYNCS.ARRIVE.TRANS64 RZ, [R13+URZ+0x308b0], R3 ;  /* 0x0308b0030dff79a7 */ /* 0x0009e2000800003f */
[----:B---3--:R-:W-:-:S04]  /*23000*/  LOP3.LUT R9, R9, 0x1f, RZ, 0xc0, !PT ;  /* 0x0000001f09097812 */ /* 0x008fc800078ec0ff */
[----:B------:R-:W-:-:S13]  /*23010*/  ISETP.NE.AND P0, PT, R9, RZ, PT ;  /* 0x000000ff0900720c */ /* 0x000fda0003f05270 */
[----:B----4-:R-:W-:Y:S05]  /*23020*/  @!P0 BRA `(.L_x_1902) ;  /* 0x0000000000048947 */ /* 0x010fea0003800000 */
[----:B------:R-:W-:Y:S01]  /*23030*/  BPT.TRAP 0x1 ;  /* 0x000000040000795c */ /* 0x000fe20000300000 */
.L_x_1902:
[----:B------:R-:W-:Y:S05]  /*23040*/  BSYNC B2 ;  /* 0x0000000000027941 */ /* 0x000fea0003800000 */
.L_x_1901:
[----:B------:R-:W-:Y:S01]  /*23050*/  R2UR UR10, R17 ;  /* 0x00000000110a72ca */ /* 0x000fe200000e0000 */
[----:B------:R-:W-:Y:S01]  /*23060*/  IMAD R6, R6, 0x2, R23 ;  /* 0x0000000206067824 */ /* 0x000fe200078e0217 */
[----:B------:R-:W-:Y:S01]  /*23070*/  R2UR UR6, R14 ;  /* 0x000000000e0672ca */ /* 0x000fe200000e0000 */
[----:B------:R-:W-:Y:S01]  /*23080*/  UIADD3 UR4, UP0, UR36, 0x670, URZ ;  /* 0x0000067024047890 */ /* 0x000fe2000ff1e03f */
[----:B------:R-:W-:Y:S01]  /*23090*/  R2UR UR7, R15 ;  /* 0x000000000f0772ca */ /* 0x000fe200000e0000 */
[----:B0-2---:R-:W-:Y:S01]  /*230a0*/  VIADD R13, R13, 0x308b0 ;  /* 0x000308b00d0d7836 */ /* 0x005fe20000000000 */
[----:B------:R-:W-:Y:S01]  /*230b0*/  PLOP3.LUT P0, PT, PT, PT, PT, 0x80, 0x0 ;  /* 0x000000000000781c */ /* 0x000fe20003f0f070 */
[----:B------:R-:W-:Y:S01]  /*230c0*/  VIADD R3, R6, 0x400 ;  /* 0x0000040006037836 */ /* 0x000fe20000000000 */
[----:B------:R-:W-:-:S12]  /*230d0*/  UIADD3.X UR5, URZ, UR37, URZ, UP0, !UPT ;  /* 0x000000253f057290 */ /* 0x000fd800087fe43f */
.L_x_1903:
        /* <DEDUP_REMOVED lines=15> */
.L_x_1904:
        /* <DEDUP_REMOVED lines=15> */
.L_x_1905:
        /* <DEDUP_REMOVED lines=15> */
.L_x_1906:
        /* <DEDUP_REMOVED lines=9> */
[----:B--2---:R-:W-:Y:S05]  /*23440*/  @P0 BRA.U.ANY `(.L_x_1906) ;  /* 0xfffffffd00d80947 */ /* 0x004fea000393ffff */
.L_x_1890:
[----:B------:R-:W-:Y:S05]  /*23450*/  BSYNC B1 ;  /* 0x0000000000017941 */ /* 0x000fea0003800000 */
.L_x_1889:
        /* <DEDUP_REMOVED lines=9> */
.L_x_1925:
[----:B------:R-:W-:Y:S05]  /*234f0*/  YIELD ;  /* 0x0000000000007946 */ /* 0x000fea0003800000 */
[----:B------:R-:W-:Y:S04]  /*23500*/  BSSY B1, `(.L_x_1907) ;  /* 0x00000a9000017945 */ /* 0x000fe80003800000 */
[----:B------:R-:W-:Y:S05]  /*23510*/  @!P6 BRA `(.L_x_1908) ;  /* 0x00000008009ce947 */ /* 0x000fea0003800000 */
[----:B0-----:R-:W-:Y:S01]  /*23520*/  LEA R6, R27, R23, 0x3 ;  /* 0x000000171b067211 */ /* 0x001fe200078e18ff */
[----:B------:R-:W0:Y:S01]  /*23530*/  S2R R2, SR_TID.X ;  /* 0x0000000000027919 */ /* 0x000e220000002100 */
[----:B------:R-:W-:Y:S01]  /*23540*/  SHF.L.U32 R3, R30, 0x1f, RZ ;  /* 0x0000001f1e037819 */ /* 0x000fe200000006ff */
[----:B------:R-:W-:Y:S03]  /*23550*/  BSSY B2, `(.L_x_1909) ;  /* 0x0000005000027945 */ /* 0x000fe60003800000 */
[----:B------:R-:W2:Y:S01]  /*23560*/  SYNCS.PHASECHK.TRANS64.TRYWAIT P1, [R6+URZ+0x308a0], R3 ;  /* 0x0308a003060075a7 */ /* 0x000ea2000802017f */
[----:B0-----:R-:W-:-:S04]  /*23570*/  LOP3.LUT R2, R2, 0x7f, RZ, 0xc0, !PT ;  /* 0x0000007f02027812 */ /* 0x001fc800078ec0ff */
[----:B------:R-:W-:Y:S01]  /*23580*/  ISETP.NE.AND P2, PT, R2, RZ, PT ;  /* 0x000000ff0200720c */ /* 0x000fe20003f45270 */
[----:B--2---:R-:W-:-:S12]  /*23590*/  @!P1 BRA `(.L_x_1910) ;  /* 0x0000007000449947 */ /* 0x004fd80003800000 */
.L_x_2091:
[----:B------:R-:W-:Y:S05]  /*235a0*/  BSYNC B2 ;  /* 0x0000000000027941 */ /* 0x000fea0003800000 */
.L_x_1909:
[----:B------:R-:W-:Y:S04]  /*235b0*/  BSSY B2, `(.L_x_1911) ;  /* 0x0000009000027945 */ /* 0x000fe80003800000 */
        /* <DEDUP_REMOVED lines=8> */
.L_x_1912:
[----:B------:R-:W-:Y:S05]  /*23640*/  BSYNC B2 ;  /* 0x0000000000027941 */ /* 0x000fea0003800000 */
.L_x_1911:
[----:B------:R-:W-:Y:S01]  /*23650*/  IMAD.MOV.U32 R14, RZ, RZ, RZ ;  /* 0x000000ffff0e7224 */ /* 0x000fe200078e00ff */
[----:B------:R-:W-:Y:S01]  /*23660*/  UIADD3 UR4, UP0, UR36, 0x570, URZ ;  /* 0x0000057024047890 */ /* 0x000fe2000ff1e03f */
[----:B------:R-:W-:Y:S01]  /*23670*/  IMAD R11, R27, 0x8000, R23 ;  /* 0x000080001b0b7824 */ /* 0x000fe200078e0217 */
[----:B------:R-:W-:Y:S01]  /*23680*/  PLOP3.LUT P1, PT, PT, PT, PT, 0x80, 0x0 ;  /* 0x000000000000781c */ /* 0x000fe20003f2f070 */
[----:B------:R-:W-:Y:S01]  /*23690*/  IMAD R12, R9, 0x40, R0 ;  /* 0x00000040090c7824 */ /* 0x000fe200078e0200 */
[----:B------:R-:W-:Y:S01]  /*236a0*/  R2UR UR10, R14 ;  /* 0x000000000e0a72ca */ /* 0x000fe200000e0000 */
[----:B------:R-:W-:Y:S01]  /*236b0*/  VIADD R13, R11, 0x20400 ;  /* 0x000204000b0d7836 */ /* 0x000fe20000000000 */
[----:B------:R-:W-:Y:S01]  /*236c0*/  IADD3 R2, R6, 0x30890, RZ ;  /* 0x0003089006027810 */ /* 0x000fe20007ffe0ff */
[----:B------:R-:W-:Y:S01]  /*236d0*/  UIADD3.X UR5, URZ, UR37, URZ, UP0, !UPT ;  /* 0x000000253f057290 */ /* 0x000fe200087fe43f */
[----:B------:R-:W-:Y:S01]  /*236e0*/  UMOV UR6, 0x0 ;  /* 0x0000000000067882 */ /* 0x000fe20000000000 */
[----:B------:R-:W-:-:S10]  /*236f0*/  UMOV UR7, 0x12f00000 ;  /* 0x12f0000000077882 */ /* 0x000fd40000000000 */
.L_x_1913:
        /* <DEDUP_REMOVED lines=10> */
[----:B------:R-:W-:Y:S01]  /*237a0*/  IMAD.MOV.U32 R20, RZ, RZ, 0x40 ;  /* 0x00000040ff147424 */ /* 0x000fe200078e00ff */
[----:B------:R-:W-:Y:S01]  /*237b0*/  PLOP3.LUT P1, PT, PT, PT, PT, 0x80, 0x0 ;  /* 0x000000000000781c */ /* 0x000fe20003f2f070 */
[----:B------:R-:W-:Y:S01]  /*237c0*/  VIADD R13, R11, 0x22400 ;  /* 0x000224000b0d7836 */ /* 0x000fe20000000000 */
[----:B------:R-:W-:Y:S01]  /*237d0*/  UMOV UR6, 0x0 ;  /* 0x0000000000067882 */ /* 0x000fe20000000000 */
[----:B------:R-:W-:Y:S01]  /*237e0*/  UMOV UR7, 0x12f00000 ;  /* 0x12f0000000077882 */ /* 0x000fe20000000000 */
[----:B------:R-:W-:-:S15]  /*237f0*/  R2UR UR10, R20 ;  /* 0x00000000140a72ca */ /* 0x000fde00000e0000 */
.L_x_1914:
        /* <DEDUP_REMOVED lines=12> */
[----:B------:R-:W-:Y:S01]  /*238c0*/  UMOV UR6, 0x0 ;  /* 0x0000000000067882 */ /* 0x000fe20000000000 */
[----:B------:R-:W-:Y:S01]  /*238d0*/  IADD3 R13, R11, 0x24400, RZ ;  /* 0x000244000b0d7810 */ /* 0x000fe20007ffe0ff */
[----:B------:R-:W-:Y:S01]  /*238e0*/  UMOV UR7, 0x12f00000 ;  /* 0x12f0000000077882 */ /* 0x000fe20000000000 */
[----:B------:R-:W-:-:S15]  /*238f0*/  R2UR UR10, R17 ;  /* 0x00000000110a72ca */ /* 0x000fde00000e0000 */
.L_x_1915:
        /* <DEDUP_REMOVED lines=16> */
.L_x_1916:
        /* <DEDUP_REMOVED lines=10> */
[----:B------:R-:W2:Y:S01]  /*23aa0*/  SYNCS.PHASECHK.TRANS64.TRYWAIT P1, [R6+URZ+0x308c0], R3 ;  /* 0x0308c003060075a7 */ /* 0x000ea2000802017f */
[----:B------:R-:W-:Y:S04]  /*23ab0*/  BSSY B2, `(.L_x_1917) ;  /* 0x0000002000027945 */ /* 0x000fe80003800000 */
[----:B--2---:R-:W-:Y:S05]  /*23ac0*/  @!P1 BRA `(.L_x_1918) ;  /* 0x0000006c000c9947 */ /* 0x004fea0003800000 */
.L_x_2092:
[----:B------:R-:W-:Y:S05]  /*23ad0*/  BSYNC B2 ;  /* 0x0000000000027941 */ /* 0x000fea0003800000 */
.L_x_1917:
[----:B------:R-:W-:Y:S01]  /*23ae0*/  BSSY B2, `(.L_x_1919) ;  /* 0x000000b000027945 */ /* 0x000fe20003800000 */
[----:B------:R-:W-:Y:S02]  /*23af0*/  IMAD.MOV.U32 R2, RZ, RZ, 0x0 ;  /* 0x00000000ff027424 */ /* 0x000fe400078e00ff */
[----:B0-2---:R-:W-:Y:S01]  /*23b00*/  IMAD.MOV.U32 R3, RZ, RZ, 0x12f00000 ;  /* 0x12f00000ff037424 */ /* 0x005fe200078e00ff */
[----:B------:R-:W-:Y:S06]  /*23b10*/  @P2 BRA `(.L_x_1920) ;  /* 0x00000000001c2947 */ /* 0x000fec0003800000 */
[----:B------:R-:W0:Y:S01]  /*23b20*/  S2R R21, SR_TID.X ;  /* 0x0000000000157919 */ /* 0x000e220000002100 */
[----:B------:R-:W-:-:S04]  /*23b30*/  MOV R13, 0x8000 ;  /* 0x00008000000d7802 */ /* 0x000fc80000000f00 */
[----:B------:R2:W-:Y:S01]  /*23b40*/  SYNCS.ARRIVE.TRANS64 RZ, [R6+URZ+0x308b0], R13 ;  /* 0x0308b00d06ff79a7 */ /* 0x0005e2000800003f */
[----:B0-----:R-:W-:-:S04]  /*23b50*/  LOP3.LUT R21, R21, 0x1f, RZ, 0xc0, !PT ;  /* 0x0000001f15157812 */ /* 0x001fc800078ec0ff */
[----:B------:R-:W-:-:S13]  /*23b60*/  ISETP.NE.AND P1, PT, R21, RZ, PT ;  /* 0x000000ff1500720c */ /* 0x000fda0003f25270 */
[----:B--2---:R-:W-:Y:S05]  /*23b70*/  @!P1 BRA `(.L_x_1920) ;  /* 0x0000000000049947 */ /* 0x004fea0003800000 */
[----:B------:R-:W-:Y:S01]  /*23b80*/  BPT.TRAP 0x1 ;  /* 0x000000040000795c */ /* 0x000fe20000300000 */
.L_x_1920:
[----:B------:R-:W-:Y:S05]  /*23b90*/  BSYNC B2 ;  /* 0x0000000000027941 */ /* 0x000fea0003800000 */
.L_x_1919:
[----:B------:R-:W-:Y:S01]  /*23ba0*/  R2UR UR10, R14 ;  /* 0x000000000e0a72ca */ /* 0x000fe200000e0000 */
[----:B------:R-:W-:Y:S01]  /*23bb0*/  UIADD3 UR4, UP0, UR36, 0x670, URZ ;  /* 0x0000067024047890 */ /* 0x000fe2000ff1e03f */
[----:B------:R-:W-:Y:S01]  /*23bc0*/  R2UR UR6, R2 ;  /* 0x00000000020672ca */ /* 0x000fe200000e0000 */
[----:B------:R-:W-:Y:S01]  /*23bd0*/  VIADD R6, R6, 0x308b0 ;  /* 0x000308b006067836 */ /* 0x000fe20000000000 */
[----:B------:R-:W-:Y:S01]  /*23be0*/  R2UR UR7, R3 ;  /* 0x00000000030772ca */ /* 0x000fe200000e0000 */
[----:B------:R-:W-:Y:S01]  /*23bf0*/  VIADD R13, R11, 0x400 ;  /* 0x000004000b0d7836 */ /* 0x000fe20000000000 */
[----:B------:R-:W-:Y:S01]  /*23c00*/  PLOP3.LUT P1, PT, PT, PT, PT, 0x80, 0x0 ;  /* 0x000000000000781c */ /* 0x000fe20003f2f070 */
[----:B------:R-:W-:-:S12]  /*23c10*/  UIADD3.X UR5, URZ, UR37, URZ, UP0, !UPT ;  /* 0x000000253f057290 */ /* 0x000fd800087fe43f */
.L_x_1921:
        /* <DEDUP_REMOVED lines=15> */
.L_x_1922:
        /* <DEDUP_REMOVED lines=15> */
.L_x_1923:
        /* <DEDUP_REMOVED lines=15> */
.L_x_1924:
        /* <DEDUP_REMOVED lines=10> */
.L_x_1908:
[----:B------:R-:W-:Y:S05]  /*23f90*/  BSYNC B1 ;  /* 0x0000000000017941 */ /* 0x000fea0003800000 */
.L_x_1907:
[----:B------:R-:W-:Y:S01]  /*23fa0*/  ISETP.GT.AND P2, PT, R9, R5, PT ;  /* 0x000000050900720c */ /* 0x000fe20003f44270 */
[----:B------:R-:W-:Y:S02]  /*23fb0*/  VIADD R27, R27, 0x1 ;  /* 0x000000011b1b7836 */ /* 0x000fe40000000000 */
[----:B------:R-:W-:-:S03]  /*23fc0*/  VIADD R9, R9, 0xffffffff ;  /* 0xffffffff09097836 */ /* 0x000fc60000000000 */
[----:B------:R-:W-:-:S04]  /*23fd0*/  ISETP.NE.AND P1, PT, R27, 0x2, PT ;  /* 0x000000021b00780c */ /* 0x000fc80003f25270 */
[----:B------:R-:W-:Y:S02]  /*23fe0*/  SEL R3, RZ, 0x1, P1 ;  /* 0x00000001ff037807 */ /* 0x000fe40000800000 */
[----:B------:R-:W-:Y:S02]  /*23ff0*/  SEL R27, R27, RZ, P1 ;  /* 0x000000ff1b1b7207 */ /* 0x000fe40000800000 */
[----:B------:R-:W-:Y:S01]  /*24000*/  LOP3.LUT R30, R30, R3, RZ, 0x3c, !PT ;  /* 0x000000031e1e7212 */ /* 0x000fe200078e3cff */
[----:B------:R-:W-:Y:S06]  /*24010*/  @P2 BRA `(.L_x_1925) ;  /* 0xfffffff400342947 */ /* 0x000fec000383ffff */
.L_x_1883:
[----:B------:R-:W-:Y:S05]  /*24020*/  BSYNC B0 ;  /* 0x0000000000007941 */ /* 0x000fea0003800000 */
.L_x_1882:
[----:B------:R-:W2:Y:S01]  /*24030*/  LDC R0, c[0x0][0x448] ;  /* 0x00011200ff007b82 */ /* 0x000ea20000000800 */
[----:B------:R-:W-:Y:S01]  /*24040*/  VIADD R5, R28, 0x7f ;  /* 0x0000007f1c057836 */ /* 0x000fe20000000000 */
[----:B------:R-:W-:Y:S06]  /*24050*/  @!P0 WARPSYNC.ALL ;  /* 0x0000000000008948 */ /* 0x000fec0003800000 */
[----:B------:R-:W-:Y:S01]  /*24060*/  @!P0 BAR.SYNC.DEFER_BLOCKING 0xc, 0x180 ;  /* 0x0306000000008b1d */ /* 0x000fe20000010000 */
[----:B--2---:R-:W-:-:S13]  /*24070*/  ISETP.NE.AND P1, PT, R0, 0x1, PT ;  /* 0x000000010000780c */ /* 0x004fda0003f25270 */
[----:B------:R-:W2:Y:S08]  /*24080*/  @P1 LDC R0, c[0x0][0x44c] ;  /* 0x00011300ff001b82 */ /* 0x000eb00000000800 */
[----:B------:R-:W3:Y:S01]  /*24090*/  @P1 LDC R3, c[0x0][0x450] ;  /* 0x00011400ff031b82 */ /* 0x000ee20000000800 */
[----:B--2---:R-:W-:-:S05]  /*240a0*/  @P1 IMAD.HI.U32 R0, R5, R0, RZ ;  /* 0x0000000005001227 */ /* 0x004fca00078e00ff */
[----:B---3--:R-:W-:Y:S02]  /*240b0*/  @P1 SHF.R.U32.HI R5, RZ, R3, R0 ;  /* 0x00000003ff051219 */ /* 0x008fe40000011600 */
[----:B------:R-:W2:Y:S03]  /*240c0*/  LDC.64 R2, c[0x0][0x9e0] ;  /* 0x00027800ff027b82 */ /* 0x000ea60000000a00 */
[----:B------:R-:W-:Y:S01]  /*240d0*/  IMAD.IADD R9, R8, 0x1, R5 ;  /* 0x0000000108097824 */ /* 0x000fe200078e0205 */
[----:B--2---:R-:W-:-:S04]  /*240e0*/  ISETP.GE.AND P2, PT, R3, 0x1, PT ;  /* 0x000000010300780c */ /* 0x004fc80003f46270 */
[----:B------:R-:W-:-:S09]  /*240f0*/  IADD3 R2, R9, R2, RZ ;  /* 0x0000000209027210 */ /* 0x000fd20007ffe0ff */
[----:B------:R-:W-:Y:S05]  /*24100*/  @!P2 BRA `(.L_x_1926) ;  /* 0x000000000048a947 */ /* 0x000fea0003800000 */
[C---:B------:R-:W-:Y:S01]  /*24110*/  ISETP.GT.AND P0, PT, R9.reuse, RZ, PT ;  /* 0x000000ff0900720c */ /* 0x040fe20003f04270 */
[----:B------:R-:W-:Y:S01]  /*24120*/  BSSY B0, `(.L_x_1927) ;  /* 0x000000e000007945 */ /* 0x000fe20003800000 */
[----:B------:R-:W-:-:S11]  /*24130*/  VIADD R0, R9, 0xffffffff ;  /* 0xffffffff09007836 */ /* 0x000fd60000000000 */
        /* <DEDUP_REMOVED lines=8> */
.L_x_1928:
[----:B------:R-:W-:-:S13]  /*241c0*/  ISETP.NE.AND P0, PT, R3, 0x1, PT ;  /* 0x000000010300780c */ /* 0x000fda0003f05270 */
[----:B------:R-:W2:Y:S02]  /*241d0*/  @P0 LDC.64 R4, c[0x0][0x9e8] ;  /* 0x00027a00ff040b82 */ /* 0x000ea40000000a00 */
[----:B--2---:R-:W-:-:S05]  /*241e0*/  @P0 IMAD.HI.U32 R4, R0, R4, RZ ;  /* 0x0000000400040227 */ /* 0x004fca00078e00ff */
[----:B------:R-:W-:-:S07]  /*241f0*/  @P0 SHF.R.U32.HI R0, RZ, R5, R4 ;  /* 0x00000005ff000219 */ /* 0x000fce0000011604 */
.L_x_1929:
[----:B------:R-:W-:Y:S05]  /*24200*/  BSYNC B0 ;  /* 0x0000000000007941 */ /* 0x000fea0003800000 */
.L_x_1927:
[----:B------:R-:W-:-:S05]  /*24210*/  IMAD R5, R0, R3, R3 ;  /* 0x0000000300057224 */ /* 0x000fca00078e0203 */
[----:B------:R-:W-:-:S07]  /*24220*/  VIMNMX R2, R2, R5, PT ;  /* 0x0000000502027248 */ /* 0x000fce0003fe0100 */
.L_x_1926:
[----:B------:R-:W-:Y:S01]  /*24230*/  VIADD R2, R2, 0x3f ;  /* 0x0000003f02027836 */ /* 0x000fe20000000000 */
[----:B------:R-:W2:Y:S01]  /*24240*/  @P1 LDC R9, c[0x0][0x44c] ;  /* 0x00011300ff091b82 */ /* 0x000ea20000000800 */
[----:B------:R-:W-:-:S03]  /*24250*/  ULDC UR4, c[0x0][0x9dc] ;  /* 0x0002770000047ab9 */ /* 0x000fc60000000800 */
[----:B------:R-:W-:-:S04]  /*24260*/  SHF.R.S32.HI R5, RZ, 0x1f, R2 ;  /* 0x0000001fff057819 */ /* 0x000fc80000011402 */
[----:B------:R-:W3:Y:S01]  /*24270*/  @P1 LDC R0, c[0x0][0x450] ;  /* 0x00011400ff001b82 */ /* 0x000ee20000000800 */
[----:B------:R-:W-:Y:S01]  /*24280*/  LEA.HI R5, R5, R2, RZ, 0x6 ;  /* 0x0000000205057211 */ /* 0x000fe200078f30ff */
[----:B------:R-:W-:-:S03]  /*24290*/  IMAD.MOV.U32 R2, RZ, RZ, R28 ;  /* 0x000000ffff027224 */ /* 0x000fc600078e001c */
[----:B------:R-:W-:-:S04]  /*242a0*/  SHF.R.S32.HI R5, RZ, 0x6, R5 ;  /* 0x00000006ff057819 */ /* 0x000fc80000011405 */
[----:B------:R-:W-:-:S05]  /*242b0*/  VIMNMX R26, R10, R5, PT ;  /* 0x000000050a1a7248 */ /* 0x000fca0003fe0100 */
[----:B------:R4:W-:Y:S01]  /*242c0*/  STL [R1+0x30], R26 ;  /* 0x0000301a01007387 */ /* 0x0009e20000100800 */
[----:B--2---:R-:W-:-:S05]  /*242d0*/  @P1 IMAD.HI.U32 R9, R28, R9, RZ ;  /* 0x000000091c091227 */ /* 0x004fca00078e00ff */
[----:B---3--:R-:W-:-:S04]  /*242e0*/  @P1 SHF.R.U32.HI R2, RZ, R0, R9 ;  /* 0x00000000ff021219 */ /* 0x008fc80000011609 */
[----:B------:R-:W-:-:S05]  /*242f0*/  IADD3 R7, R7, R2, RZ ;  /* 0x0000000207077210 */ /* 0x000fca0007ffe0ff */
[----:B------:R-:W-:Y:S01]  /*24300*/  VIADD R0, R7, -UR4 ;  /* 0x8000000407007c36 */ /* 0x000fe20008000000 */
[----:B----4-:R-:W-:Y:S06]  /*24310*/  @!P2 BRA `(.L_x_1930) ;  /* 0x000000000044a947 */ /* 0x010fec0003800000 */
        /* <DEDUP_REMOVED lines=10> */
.L_x_1932:
[----:B------:R-:W-:-:S13]  /*243c0*/  ISETP.NE.AND P0, PT, R3, 0x1, PT ;  /* 0x000000010300780c */ /* 0x000fda0003f05270 */
[----:B------:R-:W2:Y:S02]  /*243d0*/  @P0 LDC.64 R4, c[0x0][0x9e8] ;  /* 0x00027a00ff040b82 */ /* 0x000ea40000000a00 */
[----:B--2---:R-:W-:-:S05]  /*243e0*/  @P0 IMAD.HI.U32 R4, R7, R4, RZ ;  /* 0x0000000407040227 */ /* 0x004fca00078e00ff */
[----:B------:R-:W-:-:S07]  /*243f0*/  @P0 SHF.R.U32.HI R7, RZ, R5, R4 ;  /* 0x00000005ff070219 */ /* 0x000fce0000011604 */
.L_x_1933:
[----:B------:R-:W-:Y:S05]  /*24400*/  BSYNC B0 ;  /* 0x0000000000007941 */ /* 0x000fea0003800000 */
.L_x_1931:
[----:B------:R-:W-:-:S05]  /*24410*/  IMAD R3, R7, R3, RZ ;  /* 0x0000000307037224 */ /* 0x000fca00078e02ff */
[----:B------:R-:W-:-:S07]  /*24420*/  VIMNMX R0, R0, R3, !PT ;  /* 0x0000000300007248 */ /* 0x000fce0007fe0100 */
.L_x_1930:
[----:B------:R-:W-:Y:S01]  /*24430*/  SHF.R.S32.HI R3, RZ, 0x1f, R0 ;  /* 0x0000001fff037819 */ /* 0x000fe20000011400 */
[----:B------:R-:W-:Y:S03]  /*24440*/  BSSY B7, `(.L_x_1934) ;  /* 0x000036d000077945 */ /* 0x000fe60003800000 */
[----:B------:R-:W-:-:S04]  /*24450*/  LEA.HI R3, R3, R0, RZ, 0x6 ;  /* 0x0000000003037211 */ /* 0x000fc800078f30ff */
[----:B------:R-:W-:-:S04]  /*24460*/  SHF.R.S32.HI R3, RZ, 0x6, R3 ;  /* 0x00000006ff037819 */ /* 0x000fc80000011403 */
[----:B------:R-:W-:-:S04]  /*24470*/  VIMNMX R2, RZ, R3, !PT ;  /* 0x00000003ff027248 */ /* 0x000fc80007fe0100 */
[----:B------:R-:W-:Y:S01]  /*24480*/  ISETP.GT.AND P0, PT, R26, R2, PT ;  /* 0x000000021a00720c */ /* 0x000fe20003f04270 */
[----:B------:R2:W-:-:S12]  /*24490*/  STL [R1+0x14], R2 ;  /* 0x0000140201007387 */ /* 0x0005d80000100800 */
[----:B--2---:R-:W-:Y:S05]  /*244a0*/  @P0 BRA `(.L_x_1935) ;  /* 0x0000000000440947 */ /* 0x004fea0003800000 */
[----:B------:R-:W2:Y:S02]  /*244b0*/  S2R R2, SR_TID.X ;  /* 0x0000000000027919 */ /* 0x000ea40000002100 */
[----:B--2---:R-:W-:-:S04]  /*244c0*/  LOP3.LUT R2, R2, 0x7f, RZ, 0xc0, !PT ;  /* 0x0000007f02027812 */ /* 0x004fc800078ec0ff */
[----:B------:R-:W-:-:S13]  /*244d0*/  ISETP.NE.AND P0, PT, R2, RZ, PT ;  /* 0x000000ff0200720c */ /* 0x000fda0003f05270 */
[----:B------:R-:W-:Y:S05]  /*244e0*/  @P0 BRA `(.L_x_1936) ;  /* 0x0000003400880947 */ /* 0x000fea0003800000 */
[----:B------:R-:W2:Y:S01]  /*244f0*/  S2R R5, SR_LANEID ;  /* 0x0000000000057919 */ /* 0x000ea20000000000 */
[----:B------:R-:W-:Y:S01]  /*24500*/  VOTEU.ANY UR4, UPT, PT ;  /* 0x0000000000047886 */ /* 0x000fe200038e0100 */
[----:B------:R-:W3:Y:S01]  /*24510*/  LDC.64 R2, c[0x0][0xc60] ;  /* 0x00031800ff027b82 */ /* 0x000ee20000000a00 */
[----:B------:R-:W2:Y:S02]  /*24520*/  FLO.U32 R0, UR4 ;  /* 0x0000000400007d00 */ /* 0x000ea400080e0000 */
[----:B--2---:R-:W-:-:S06]  /*24530*/  ISETP.EQ.U32.AND P0, PT, R0, R5, PT ;  /* 0x000000050000720c */ /* 0x004fcc0003f02070 */
[----:B------:R-:W3:Y:S07]  /*24540*/  POPC R5, UR4 ;  /* 0x0000000400057d09 */ /* 0x000eee0008000000 */
[----:B---3--:R-:W2:Y:S01]  /*24550*/  @P0 ATOMG.E.ADD.STRONG.GPU PT, R3, desc[UR60][R2.64], R5 ;  /* 0x00000005020309a8 */ /* 0x008ea200081ee1fc */
[----:B------:R-:W3:Y:S02]  /*24560*/  S2R R4, SR_LTMASK ;  /* 0x0000000000047919 */ /* 0x000ee40000003900 */
[----:B---3--:R-:W-:-:S04]  /*24570*/  LOP3.LUT R4, R4, UR4, RZ, 0xc0, !PT ;  /* 0x0000000404047c12 */ /* 0x008fc8000f8ec0ff */
[----:B------:R-:W3:Y:S01]  /*24580*/  POPC R7, R4 ;  /* 0x0000000400077309 */ /* 0x000ee20000000000 */
[----:B--2---:R-:W3:Y:S02]  /*24590*/  SHFL.IDX PT, R0, R3, R0, 0x1f ;  /* 0x00001f0003007589 */ /* 0x004ee400000e0000 */
[----:B---3--:R-:W-:Y:S01]  /*245a0*/  IADD3 R16, R0, UR38, R7 ;  /* 0x0000002600107c10 */ /* 0x008fe2000fffe007 */
[----:B------:R-:W-:Y:S06]  /*245b0*/  BRA `(.L_x_1936) ;  /* 0x0000003400547947 */ /* 0x000fec0003800000 */
.L_x_1935:
        /* <DEDUP_REMOVED lines=8> */
[----:B------:R-:W-:Y:S01]  /*24640*/  IMAD.U32 R4, RZ, RZ, UR6 ;  /* 0x00000006ff047e24 */ /* 0x000fe2000f8e00ff */
[----:B0-----:R-:W-:Y:S01]  /*24650*/  MOV R6, UR8 ;  /* 0x0000000800067c02 */ /* 0x001fe20008000f00 */
[----:B------:R-:W0:Y:S01]  /*24660*/  LDC.64 R2, c[0x4][R2] ;  /* 0x0100000002027b82 */ /* 0x000e220000000a00 */
[----:B------:R-:W-:Y:S01]  /*24670*/  IMAD.U32 R5, RZ, RZ, UR7 ;  /* 0x00000007ff057e24 */ /* 0x000fe2000f8e00ff */
[----:B------:R-:W-:Y:S01]  /*24680*/  MOV R12, 0x1 ;  /* 0x00000001000c7802 */ /* 0x000fe20000000f00 */
[----:B------:R-:W-:Y:S02]  /*24690*/  IMAD.U32 R7, RZ, RZ, UR9 ;  /* 0x00000009ff077e24 */ /* 0x000fe4000f8e00ff */
[----:B------:R-:W-:-:S02]  /*246a0*/  IMAD.U32 R10, RZ, RZ, UR4 ;  /* 0x00000004ff0a7e24 */ /* 0x000fc4000f8e00ff */
[----:B------:R-:W-:Y:S02]  /*246b0*/  IMAD.U32 R11, RZ, RZ, UR5 ;  /* 0x00000005ff0b7e24 */ /* 0x000fe4000f8e00ff */
[----:B------:R-:W-:Y:S02]  /*246c0*/  IMAD.MOV.U32 R8, RZ, RZ, 0x70 ;  /* 0x00000070ff087424 */ /* 0x000fe400078e00ff */
[----:B------:R-:W-:-:S07]  /*246d0*/  IMAD.MOV.U32 R13, RZ, RZ, RZ ;  /* 0x000000ffff0d7224 */ /* 0x000fce00078e00ff */
[----:B------:R-:W-:-:S07]  /*246e0*/  LEPC R20, `(.L_x_1938) ;  /* 0x000000001014794e */ /* 0x000fce0000000000 */
[----:B01----:R-:W-:Y:S05]  /*246f0*/  CALL.ABS.NOINC R2 ;  /* 0x0000000002007343 */ /* 0x003fea0003c00000 */
.L_x_1938:
[----:B------:R-:W-:Y:S05]  /*24700*/  BSYNC B6 ;  /* 0x0000000000067941 */ /* 0x000fea0003800000 */
.L_x_1937:
        /* <DEDUP_REMOVED lines=8> */
[----:B------:R2:W3:Y:S01]  /*24790*/  LDC.64 R2, c[0x4][R17] ;  /* 0x0100000011027b82 */ /* 0x0004e20000000a00 */
[----:B------:R-:W-:Y:S01]  /*247a0*/  IMAD.U32 R4, RZ, RZ, UR6 ;  /* 0x00000006ff047e24 */ /* 0x000fe2000f8e00ff */
[----:B0-----:R-:W-:Y:S01]  /*247b0*/  MOV R6, UR8 ;  /* 0x0000000800067c02 */ /* 0x001fe20008000f00 */
[----:B------:R-:W-:Y:S01]  /*247c0*/  IMAD.U32 R5, RZ, RZ, UR7 ;  /* 0x00000007ff057e24 */ /* 0x000fe2000f8e00ff */
[----:B------:R-:W-:Y:S01]  /*247d0*/  MOV R12, 0x1 ;  /* 0x00000001000c7802 */ /* 0x000fe20000000f00 */
[----:B------:R-:W-:Y:S02]  /*247e0*/  IMAD.U32 R7, RZ, RZ, UR9 ;  /* 0x00000009ff077e24 */ /* 0x000fe4000f8e00ff */
[----:B------:R-:W-:-:S02]  /*247f0*/  IMAD.U32 R10, RZ, RZ, UR4 ;  /* 0x00000004ff0a7e24 */ /* 0x000fc4000f8e00ff */
[----:B------:R-:W-:Y:S02]  /*24800*/  IMAD.U32 R11, RZ, RZ, UR5 ;  /* 0x00000005ff0b7e24 */ /* 0x000fe4000f8e00ff */
[----:B------:R-:W-:Y:S02]  /*24810*/  IMAD.MOV.U32 R8, RZ, RZ, 0x70 ;  /* 0x00000070ff087424 */ /* 0x000fe400078e00ff */
[----:B--2---:R-:W-:-:S07]  /*24820*/  IMAD.MOV.U32 R13, RZ, RZ, RZ ;  /* 0x000000ffff0d7224 */ /* 0x004fce00078e00ff */
[----:B------:R-:W-:-:S07]  /*24830*/  LEPC R20, `(.L_x_1941) ;  /* 0x000000001014794e */ /* 0x000fce0000000000 */
[----:B-1-3--:R-:W-:Y:S05]  /*24840*/  CALL.ABS.NOINC R2 ;  /* 0x0000000002007343 */ /* 0x00afea0003c00000 */
.L_x_1941:
[----:B------:R0:W1:Y:S01]  /*24850*/  LDC.64 R2, c[0x4][R17] ;  /* 0x0100000011027b82 */ /* 0x0000620000000a00 */
[----:B------:R-:W-:Y:S01]  /*24860*/  ULDC.64 UR4, c[0x4][0xa8] ;  /* 0x01002a0000047ab9 */ /* 0x000fe20000000a00 */
[----:B------:R-:W-:Y:S01]  /*24870*/  ULDC.64 UR6, c[0x4][0xb0] ;  /* 0x01002c0000067ab9 */ /* 0x000fe20000000a00 */
[----:B------:R-:W-:Y:S01]  /*24880*/  ULDC.64 UR8, c[0x4][0x40] ;  /* 0x0100100000087ab9 */ /* 0x000fe20000000a00 */
[----:B------:R-:W-:Y:S01]  /*24890*/  IMAD.U32 R4, RZ, RZ, UR4 ;  /* 0x00000004ff047e24 */ /* 0x000fe2000f8e00ff */
[----:B------:R-:W-:Y:S01]  /*248a0*/  MOV R7, UR7 ;  /* 0x0000000700077c02 */ /* 0x000fe20008000f00 */
[----:B------:R-:W-:Y:S01]  /*248b0*/  IMAD.U32 R5, RZ, RZ, UR5 ;  /* 0x00000005ff057e24 */ /* 0x000fe2000f8e00ff */
[----:B------:R-:W-:Y:S01]  /*248c0*/  MOV R13, RZ ;  /* 0x000000ff000d7202 */ /* 0x000fe20000000f00 */
[----:B------:R-:W-:Y:S02]  /*248d0*/  IMAD.U32 R6, RZ, RZ, UR6 ;  /* 0x00000006ff067e24 */ /* 0x000fe4000f8e00ff */
[----:B------:R-:W-:-:S02]  /*248e0*/  IMAD.U32 R10, RZ, RZ, UR8 ;  /* 0x00000008ff0a7e24 */ /* 0x000fc4000f8e00ff */
[----:B------:R-:W-:Y:S02]  /*248f0*/  IMAD.U32 R11, RZ, RZ, UR9 ;  /* 0x00000009ff0b7e24 */ /* 0x000fe4000f8e00ff */
[----:B------:R-:W-:Y:S02]  /*24900*/  IMAD.MOV.U32 R8, RZ, RZ, 0x70 ;  /* 0x00000070ff087424 */ /* 0x000fe400078e00ff */
[----:B0-----:R-:W-:-:S07]  /*24910*/  IMAD.MOV.U32 R12, RZ, RZ, 0x1 ;  /* 0x00000001ff0c7424 */ /* 0x001fce00078e00ff */
[----:B------:R-:W-:-:S07]  /*24920*/  LEPC R20, `(.L_x_1940) ;  /* 0x000000001014794e */ /* 0x000fce0000000000 */
[----:B-1----:R-:W-:Y:S05]  /*24930*/  CALL.ABS.NOINC R2 ;  /* 0x0000000002007343 */ /* 0x002fea0003c00000 */
.L_x_1940:
[----:B------:R-:W-:Y:S05]  /*24940*/  BSYNC B6 ;  /* 0x0000000000067941 */ /* 0x000fea0003800000 */
.L_x_1939:
[----:B------:R-:W-:Y:S01]  /*24950*/  ULDC.64 UR4, c[0x0][0x9f8] ;  /* 0x00027e0000047ab9 */ /* 0x000fe20000000a00 */
[----:B------:R-:W2:Y:S01]  /*24960*/  LDL R24, [R1+0xc] ;  /* 0x00000c0001187983 */ /* 0x000ea20000100800 */
[----:B------:R-:W-:-:S03]  /*24970*/  ISETP.NE.U32.AND P0, PT, RZ, UR4, PT ;  /* 0x00000004ff007c0c */ /* 0x000fc6000bf05070 */
[----:B------:R-:W3:Y:S01]  /*24980*/  LDL R21, [R1+0x10] ;  /* 0x0000100001157983 */ /* 0x000ee20000100800 */
[----:B------:R-:W-:Y:S01]  /*24990*/  ISETP.NE.AND.EX P0, PT, RZ, UR5, PT, P0 ;  /* 0x00000005ff007c0c */ /* 0x000fe2000bf05300 */
[----:B------:R-:W-:Y:S01]  /*249a0*/  IMAD.MOV.U32 R33, RZ, RZ, R19 ;  /* 0x000000ffff217224 */ /* 0x000fe200078e0013 */
[----:B------:R-:W4:Y:S01]  /*249b0*/  LDC R7, c[0x0][0x430] ;  /* 0x00010c00ff077b82 */ /* 0x000f220000000800 */
[----:B------:R-:W3:Y:S01]  /*249c0*/  LDL R17, [R1+0x44] ;  /* 0x0000440001117983 */ /* 0x000ee20000100800 */
[----:B------:R-:W0:Y:S01]  /*249d0*/  S2R R20, SR_TID.X ;  /* 0x0000000000147919 */ /* 0x000e220000002100 */
[----:B------:R-:W-:Y:S01]  /*249e0*/  VIADD R8, R26, 0xffffffff ;  /* 0xffffffff1a087836 */ /* 0x000fe20000000000 */
[----:B------:R-:W-:Y:S01]  /*249f0*/  LOP3.LUT R22, R22, 0xfffffffe, RZ, 0xc0, !PT ;  /* 0xfffffffe16167812 */ /* 0x000fe200078ec0ff */
[----:B------:R-:W-:-:S06]  /*24a00*/  ULDC UR4, c[0x0][0x2f4] ;  /* 0x0000bd0000047ab9 */ /* 0x000fcc0000000800 */
[----:B------:R-:W1:Y:S02]  /*24a10*/  @P0 LDC.64 R2, c[0x0][0x9f8] ;  /* 0x00027e00ff020b82 */ /* 0x000e640000000a00 */
[----:B-1----:R-:W-:Y:S01]  /*24a20*/  @P0 IMAD.WIDE R2, R19, 0x4, R2 ;  /* 0x0000000413020825 */ /* 0x002fe200078e0202 */
[----:B0-----:R-:W-:-:S04]  /*24a30*/  LOP3.LUT R20, R20, 0x7f, RZ, 0xc0, !PT ;  /* 0x0000007f14147812 */ /* 0x001fc800078ec0ff */
[----:B------:R0:W3:Y:S01]  /*24a40*/  @P0 LDG.E R33, desc[UR60][R2.64] ;  /* 0x0000003c02210981 */ /* 0x0000e2000c1e1900 */
[----:B------:R-:W-:Y:S02]  /*24a50*/  SHF.R.U32.HI R32, RZ, 0x3, R20 ;  /* 0x00000003ff207819 */ /* 0x000fe40000011614 */
[----:B------:R-:W1:Y:S01]  /*24a60*/  S2R R20, SR_TID.X ;  /* 0x0000000000147919 */ /* 0x000e620000002100 */
[----:B----4-:R-:W-:-:S13]  /*24a70*/  ISETP.NE.AND P1, PT, R7, 0x1, PT ;  /* 0x000000010700780c */ /* 0x010fda0003f25270 */
[----:B------:R-:W4:Y:S08]  /*24a80*/  @P1 LDC R6, c[0x0][0x434] ;  /* 0x00010d00ff061b82 */ /* 0x000f300000000800 */
[----:B------:R-:W4:Y:S01]  /*24a90*/  @P1 LDC R0, c[0x0][0x438] ;  /* 0x00010e00ff001b82 */ /* 0x000f220000000800 */
[----:B-1----:R-:W-:-:S05]  /*24aa0*/  IMAD.SHL.U32 R20, R20, 0x10, RZ ;  /* 0x0000001014147824 */ /* 0x002fca00078e00ff */
[----:B------:R-:W-:-:S05]  /*24ab0*/  LOP3.LUT R20, R32, 0x70, R20, 0xf8, !PT ;  /* 0x0000007020147812 */ /* 0x000fca00078ef814 */
[----:B------:R-:W-:Y:S01]  /*24ac0*/  IMAD R5, R8, 0x40, R20 ;  /* 0x0000004008057824 */ /* 0x000fe200078e0214 */
[----:B------:R-:W-:-:S04]  /*24ad0*/  LOP3.LUT R11, R37, 0x40, RZ, 0xfc, !PT ;  /* 0x00000040250b7812 */ /* 0x000fc800078efcff */
[----:B------:R-:W-:Y:S02]  /*24ae0*/  ISETP.GE.AND P3, PT, R11, UR4, PT ;  /* 0x000000040b007c0c */ /* 0x000fe4000bf66270 */
[----:B------:R-:W-:-:S04]  /*24af0*/  LOP3.LUT R10, R37, 0x80, RZ, 0xfc, !PT ;  /* 0x00000080250a7812 */ /* 0x000fc800078efcff */
[----:B------:R-:W-:Y:S01]  /*24b00*/  ISETP.GE.AND P2, PT, R10, UR4, PT ;  /* 0x000000040a007c0c */ /* 0x000fe2000bf46270 */
[----:B------:R-:W-:Y:S01]  /*24b10*/  UMOV UR5, 0xffffffff ;  /* 0xffffffff00057882 */ /* 0x000fe20000000000 */
[----:B--2---:R-:W-:-:S04]  /*24b20*/  ISETP.GE.AND P0, PT, R5, R24, PT ;  /* 0x000000180500720c */ /* 0x004fc80003f06270 */
[----:B------:R-:W-:Y:S02]  /*24b30*/  ISETP.GT.U32.OR P0, PT, R20, 0x3f, P0 ;  /* 0x0000003f1400780c */ /* 0x000fe40000704470 */
[----:B---3--:R-:W-:-:S11]  /*24b40*/  IADD3 R5, R5, R21, RZ ;  /* 0x0000001505057210 */ /* 0x008fd60007ffe0ff */
[----:B0-----:R-:W0:Y:S01]  /*24b50*/  @!P0 LDC.64 R2, c[0x0][0x428] ;  /* 0x00010a00ff028b82 */ /* 0x001e220000000a00 */
[----:B----4-:R-:W-:-:S04]  /*24b60*/  @P1 IMAD.HI.U32 R6, R5, R6, RZ ;  /* 0x0000000605061227 */ /* 0x010fc800078e00ff */
[----:B------:R-:W-:Y:S01]  /*24b70*/  IMAD.MOV.U32 R4, RZ, RZ, R5 ;  /* 0x000000ffff047224 */ /* 0x000fe200078e0005 */
[----:B------:R-:W-:-:S05]  /*24b80*/  @P1 SHF.R.U32.HI R4, RZ, R0, R6 ;  /* 0x00000000ff041219 */ /* 0x000fca0000011606 */
[----:B------:R-:W-:-:S04]  /*24b90*/  IMAD.MOV R0, RZ, RZ, -R4 ;  /* 0x000000ffff007224 */ /* 0x000fc800078e0a04 */
[----:B------:R-:W-:Y:S01]  /*24ba0*/  IMAD R0, R7, R0, R5 ;  /* 0x0000000007007224 */ /* 0x000fe200078e0205 */
[--C-:B------:R-:W-:Y:S02]  /*24bb0*/  @!P0 SHF.R.S32.HI R5, RZ, 0x1f, R4.reuse ;  /* 0x0000001fff058819 */ /* 0x100fe40000011404 */
[----:B------:R-:W-:Y:S01]  /*24bc0*/  SHF.R.S32.HI R9, RZ, 0x1f, R33 ;  /* 0x0000001fff097819 */ /* 0x000fe20000011421 */
[----:B0-----:R-:W-:-:S04]  /*24bd0*/  @!P0 IMAD.WIDE.U32 R4, R33, R2, R4 ;  /* 0x0000000221048225 */ /* 0x001fc800078e0004 */
[----:B------:R-:W-:-:S04]  /*24be0*/  @!P0 IMAD R6, R9, R2, RZ ;  /* 0x0000000209068224 */ /* 0x000fc800078e02ff */
[----:B------:R-:W-:Y:S02]  /*24bf0*/  @!P0 IMAD R7, R33, R3, R6 ;  /* 0x0000000321078224 */ /* 0x000fe400078e0206 */
[----:B------:R-:W0:Y:S02]  /*24c00*/  @!P0 LDC.64 R2, c[0x0][0x418] ;  /* 0x00010600ff028b82 */ /* 0x000e240000000a00 */
[----:B------:R-:W-:Y:S01]  /*24c10*/  @!P0 IMAD.IADD R7, R5, 0x1, R7 ;  /* 0x0000000105078824 */ /* 0x000fe200078e0207 */
[----:B0-----:R-:W-:Y:S01]  /*24c20*/  @!P0 LEA R6, P1, R4, R2, 0x2 ;  /* 0x0000000204068211 */ /* 0x001fe200078210ff */
[----:B------:R-:W-:-:S03]  /*24c30*/  IMAD.MOV.U32 R2, RZ, RZ, RZ ;  /* 0x000000ffff027224 */ /* 0x000fc600078e00ff */
[----:B------:R-:W-:Y:S02]  /*24c40*/  @!P0 LEA.HI.X R7, R4, R3, R7, 0x2, P1 ;  /* 0x0000000304078211 */ /* 0x000fe400008f1407 */
[----:B------:R-:W-:-:S03]  /*24c50*/  ISETP.GT.U32.AND P1, PT, R20, 0x3f, PT ;  /* 0x0000003f1400780c */ /* 0x000fc60003f24070 */
[----:B------:R0:W5:Y:S01]  /*24c60*/  @!P0 LDG.E R2, desc[UR60][R6.64] ;  /* 0x0000003c06028981 */ /* 0x000162000c1e1900 */
[----:B------:R-:W-:-:S09]  /*24c70*/  ISETP.NE.AND P0, PT, R17, 0x3, PT ;  /* 0x000000031100780c */ /* 0x000fd20003f05270 */
[----:B------:R-:W-:Y:S02]  /*24c80*/  @P1 LOP3.LUT R22, R22, 0x1, RZ, 0xfc, !PT ;  /* 0x0000000116161812 */ /* 0x000fe400078efcff */
[----:B------:R-:W-:Y:S02]  /*24c90*/  ISETP.GE.AND P1, PT, R37, UR4, PT ;  /* 0x0000000425007c0c */ /* 0x000fe4000bf26270 */
[----:B------:R-:W-:-:S04]  /*24ca0*/  LOP3.LUT R22, R22, 0xffffffdf, RZ, 0xc0, !PT ;  /* 0xffffffdf16167812 */ /* 0x000fc800078ec0ff */
[----:B------:R-:W-:-:S04]  /*24cb0*/  @P0 LOP3.LUT R22, R22, 0x20, RZ, 0xfc, !PT ;  /* 0x0000002016160812 */ /* 0x000fc800078efcff */
[----:B------:R-:W-:-:S04]  /*24cc0*/  LOP3.LUT R22, R22, 0xffffffef, RZ, 0xc0, !PT ;  /* 0xffffffef16167812 */ /* 0x000fc800078ec0ff */
[----:B------:R-:W-:Y:S01]  /*24cd0*/  @P1 LOP3.LUT R22, R22, 0x10, RZ, 0xfc, !PT ;  /* 0x0000001016161812 */ /* 0x000fe200078efcff */
[----:B------:R1:W-:Y:S03]  /*24ce0*/  STL [R1+0x18], R9 ;  /* 0x0000180901007387 */ /* 0x0003e60000100800 */
[----:B------:R-:W-:-:S04]  /*24cf0*/  LOP3.LUT R22, R22, 0xfffffff7, RZ, 0xc0, !PT ;  /* 0xfffffff716167812 */ /* 0x000fc800078ec0ff */
[----:B------:R-:W-:Y:S02]  /*24d00*/  @P3 LOP3.LUT R22, R22, 0x8, RZ, 0xfc, !PT ;  /* 0x0000000816163812 */ /* 0x000fe400078efcff */
[----:B-1----:R-:W-:Y:S02]  /*24d10*/  LOP3.LUT R9, R37, 0xc0, RZ, 0xfc, !PT ;  /* 0x000000c025097812 */ /* 0x002fe400078efcff */
[----:B------:R-:W-:Y:S02]  /*24d20*/  LOP3.LUT R22, R22, 0xfffffffd, RZ, 0xc0, !PT ;  /* 0xfffffffd16167812 */ /* 0x000fe400078ec0ff */
[----:B------:R-:W-:Y:S02]  /*24d30*/  ISETP.GE.AND P1, PT, R9, UR4, PT ;  /* 0x0000000409007c0c */ /* 0x000fe4000bf26270 */
[----:B------:R-:W-:-:S04]  /*24d40*/  LOP3.LUT R22, R22, 0xfffffffb, RZ, 0xc0, !PT ;  /* 0xfffffffb16167812 */ /* 0x000fc800078ec0ff */
[----:B------:R-:W-:-:S07]  /*24d50*/  @P2 LOP3.LUT R22, R22, 0x4, RZ, 0xfc, !PT ;  /* 0x0000000416162812 */ /* 0x000fce00078efcff */
[----:B------:R-:W-:Y:S01]  /*24d60*/  @P1 LOP3.LUT R22, R22, 0x2, RZ, 0xfc, !PT ;  /* 0x0000000216161812 */ /* 0x000fe200078efcff */
[----:B0-----:R-:W-:Y:S06]  /*24d70*/  BRA.DIV UR5, `(.L_x_1942) ;  /* 0x0000005a05747947 */ /* 0x001fec000b800000 */
.L_x_2095:
[----:B------:R-:W-:Y:S02]  /*24d80*/  SHF.R.S32.HI R32, RZ, 0x1f, R18 ;  /* 0x0000001fff207819 */ /* 0x000fe40000011412 */
[----:B------:R-:W-:Y:S01]  /*24d90*/  MOV R26, R8 ;  /* 0x00000008001a7202 */ /* 0x000fe20000000f00 */
[----:B------:R-:W-:Y:S06]  /*24da0*/  @!P0 BRA `(.L_x_1943) ;  /* 0x0000000000048947 */ /* 0x000fec0003800000 */
[----:B------:R-:W-:Y:S01]  /*24db0*/  BPT.TRAP 0x1 ;  /* 0x000000040000795c */ /* 0x000fe20000300000 */
.L_x_1943:
        /* <DEDUP_REMOVED lines=19> */
[C---:B------:R-:W-:Y:S02]  /*24ef0*/  LEA R17, P0, R4.reuse, UR4, 0x1 ;  /* 0x0000000404117c11 */ /* 0x040fe4000f8008ff */
[----:B------:R-:W-:Y:S02]  /*24f00*/  SHF.L.U32 R5, R29, 0x1f, RZ ;  /* 0x0000001f1d057819 */ /* 0x000fe400000006ff */
[----:B------:R-:W-:Y:S01]  /*24f10*/  LEA.HI.X R24, R4, UR5, R24, 0x1, P0 ;  /* 0x0000000504187c11 */ /* 0x000fe200080f0c18 */
[----:B------:R-:W-:-:S07]  /*24f20*/  IMAD R4, R25, 0x8, R23 ;  /* 0x0000000819047824 */ /* 0x000fce00078e0217 */
[----:B------:R-:W0:Y:S02]  /*24f30*/  SYNCS.PHASECHK.TRANS64.TRYWAIT P0, [R4+URZ+0x30840], R5 ;  /* 0x03084005040075a7 */ /* 0x000e24000800017f */
[----:B0-----:R-:W-:Y:S05]  /*24f40*/  @!P0 BRA `(.L_x_1945) ;  /* 0x0000005800348947 */ /* 0x001fea0003800000 */
.L_x_2096:
[----:B------:R-:W-:Y:S05]  /*24f50*/  BSYNC B0 ;  /* 0x0000000000007941 */ /* 0x000fea0003800000 */
.L_x_1944:
[----:B------:R-:W0:Y:S01]  /*24f60*/  LDL R11, [R1+0xc] ;  /* 0x00000c00010b7983 */ /* 0x000e220000100800 */
[----:B------:R-:W-:Y:S01]  /*24f70*/  ULDC.64 UR4, c[0x0][0x300] ;  /* 0x0000c00000047ab9 */ /* 0x000fe20000000a00 */
[----:B------:R-:W-:Y:S01]  /*24f80*/  LOP3.LUT P5, RZ, R22, 0x10, RZ, 0xc0, !PT ;  /* 0x0000001016ff7812 */ /* 0x000fe200078ac0ff */
[----:B------:R-:W-:Y:S01]  /*24f90*/  IMAD R3, R3, UR4, RZ ;  /* 0x0000000403037c24 */ /* 0x000fe2000f8e02ff */
[----:B------:R-:W1:Y:S01]  /*24fa0*/  S2R R10, SR_TID.X ;  /* 0x00000000000a7919 */ /* 0x000e620000002100 */
[----:B------:R-:W-:Y:S01]  /*24fb0*/  IMAD.WIDE.U32 R6, R0, UR4, RZ ;  /* 0x0000000400067c25 */ /* 0x000fe2000f8e00ff */
[C---:B------:R-:W-:Y:S02]  /*24fc0*/  LOP3.LUT P4, RZ, R22.reuse, 0x8, RZ, 0xc0, !PT ;  /* 0x0000000816ff7812 */ /* 0x040fe4000788c0ff */
[----:B------:R-:W-:Y:S01]  /*24fd0*/  LOP3.LUT P3, RZ, R22, 0x4, RZ, 0xc0, !PT ;  /* 0x0000000416ff7812 */ /* 0x000fe2000786c0ff */
[----:B------:R-:W-:Y:S01]  /*24fe0*/  IMAD R3, R0, UR5, R3 ;  /* 0x0000000500037c24 */ /* 0x000fe2000f8e0203 */
[----:B------:R-:W-:Y:S01]  /*24ff0*/  ULDC.64 UR4, c[0x0][0x310] ;  /* 0x0000c40000047ab9 */ /* 0x000fe20000000a00 */
[----:B------:R-:W-:Y:S01]  /*25000*/  LOP3.LUT P2, RZ, R22, 0x2, RZ, 0xc0, !PT ;  /* 0x0000000216ff7812 */ /* 0x000fe2000784c0ff */
[----:B------:R-:W-:-:S02]  /*25010*/  IMAD R9, R9, UR4, RZ ;  /* 0x0000000409097c24 */ /* 0x000fc4000f8e02ff */
[----:B------:R-:W-:-:S03]  /*25020*/  IADD3 R7, R7, R3, RZ ;  /* 0x0000000307077210 */ /* 0x000fc60007ffe0ff */
[----:B------:R-:W-:-:S04]  /*25030*/  IMAD.WIDE.U32 R6, R2, UR4, R6 ;  /* 0x0000000402067c25 */ /* 0x000fc8000f8e0006 */
[----:B------:R-:W-:Y:S01]  /*25040*/  IMAD R2, R2, UR5, R9 ;  /* 0x0000000502027c24 */ /* 0x000fe2000f8e0209 */
[----:B------:R-:W-:Y:S02]  /*25050*/  ULDC.64 UR4, c[0x0][0x308] ;  /* 0x0000c20000047ab9 */ /* 0x000fe40000000a00 */
[----:B------:R-:W-:Y:S02]  /*25060*/  IMAD R0, R32, UR4, RZ ;  /* 0x0000000420007c24 */ /* 0x000fe4000f8e02ff */
[----:B------:R-:W-:Y:S01]  /*25070*/  IMAD.IADD R3, R7, 0x1, R2 ;  /* 0x0000000107037824 */ /* 0x000fe200078e0202 */
[----:B------:R-:W-:Y:S01]  /*25080*/  LEA R7, R25, R34, 0xe ;  /* 0x0000002219077211 */ /* 0x000fe200078e70ff */
[----:B------:R-:W-:Y:S02]  /*25090*/  IMAD.MOV.U32 R2, RZ, RZ, R6 ;  /* 0x000000ffff027224 */ /* 0x000fe400078e0006 */
[C---:B------:R-:W-:Y:S02]  /*250a0*/  IMAD R0, R18.reuse, UR5, R0 ;  /* 0x0000000512007c24 */ /* 0x040fe4000f8e0200 */
[----:B------:R-:W-:Y:S01]  /*250b0*/  IMAD.WIDE.U32 R2, R18, UR4, R2 ;  /* 0x0000000412027c25 */ /* 0x000fe2000f8e0002 */
[----:B------:R-:W-:Y:S01]  /*250c0*/  ULDC.64 UR4, c[0x0][0x2e8] ;  /* 0x0000ba0000047ab9 */ /* 0x000fe20000000a00 */
[----:B-1----:R-:W-:-:S02]  /*250d0*/  LOP3.LUT R10, R10, 0x7f, RZ, 0xc0, !PT ;  /* 0x0000007f0a0a7812 */ /* 0x002fc400078ec0ff */
[----:B------:R-:W-:Y:S01]  /*250e0*/  IMAD.IADD R6, R3, 0x1, R0 ;  /* 0x0000000103067824 */ /* 0x000fe200078e0200 */
[C---:B------:R-:W-:Y:S01]  /*250f0*/  LEA R0, P0, R2.reuse, UR4, 0x1 ;  /* 0x0000000402007c11 */ /* 0x040fe2000f8008ff */
[----:B------:R-:W-:Y:S01]  /*25100*/  UMOV UR4, 0xffffffff ;  /* 0xffffffff00047882 */ /* 0x000fe20000000000 */
[----:B------:R-:W-:Y:S02]  /*25110*/  SHF.R.U32.HI R10, RZ, 0x3, R10 ;  /* 0x00000003ff0a7819 */ /* 0x000fe4000001160a */
[----:B------:R-:W-:Y:S01]  /*25120*/  LEA.HI.X R6, R2, UR5, R6, 0x1, P0 ;  /* 0x0000000502067c11 */ /* 0x000fe200080f0c06 */
[----:B0-----:R-:W-:-:S04]  /*25130*/  IMAD R5, R8, -0x40, R11 ;  /* 0xffffffc008057824 */ /* 0x001fc800078e020b */
        /* <DEDUP_REMOVED lines=37> */
.L_x_2106:
[----:B------:R-:W-:-:S13]  /*25390*/  ISETP.GE.AND P0, PT, R5, 0x31, PT ;  /* 0x000000310500780c */ /* 0x000fda0003f06270 */
[----:B0-----:R-:W-:Y:S01]  /*253a0*/  @P0 LEA R2, P1, R37, R0, 0x1 ;  /* 0x0000000025020211 */ /* 0x001fe200078208ff */
[----:B------:R-:W-:-:S04]  /*253b0*/  @P0 IMAD R7, R7, 0x2, R23 ;  /* 0x0000000207070824 */ /* 0x000fc800078e0217 */
[----:B--2---:R-:W-:-:S05]  /*253c0*/  @P0 IMAD.X R3, RZ, RZ, R8, P1 ;  /* 0x000000ffff030224 */ /* 0x004fca00008e0608 */
        /* <DEDUP_REMOVED lines=9> */
.L_x_1947:
[----:B------:R-:W-:Y:S02]  /*25460*/  PLOP3.LUT P1, PT, P1, P0, PT, 0xa2, 0x0 ;  /* 0x000000000000781c */ /* 0x000fe40000f21472 */
[----:B------:R-:W-:-:S08]  /*25470*/  @P0 R2UR P1, UR4, R4 ;  /* 0x00000000040402ca */ /* 0x000fd00000020000 */
[----:B------:R-:W-:-:S05]  /*25480*/  @P0 PLOP3.LUT P0, PT, P1, PT, PT, 0x80, 0x0 ;  /* 0x000000000000081c */ /* 0x000fca0000f0f070 */
[----:B------:R-:W-:Y:S01]  /*25490*/  @!P1 SYNCS.ARRIVE.TRANS64.RED.A0T1 RZ, [UR4+0x30830], RZ ;  /* 0x030830ffffff99a7 */ /* 0x000fe20008200404 */
[----:B------:R-:W-:Y:S07]  /*254a0*/  @!P1 ARRIVES.LDGSTSBAR.64.TRANSCNT [UR4+0x30830] ;  /* 0x03083000ff0099b0 */ /* 0x000fee0008000a84 */
[----:B------:R-:W-:Y:S05]  /*254b0*/  @P0 BRA.U.ANY `(.L_x_1947) ;  /* 0xfffffffd00e80947 */ /* 0x000fea000393ffff */
[----:B------:R-:W-:Y:S01]  /*254c0*/  NOP ;  /* 0x0000000000007918 */ /* 0x000fe20000000000 */
[----:B------:R-:W2:Y:S02]  /*254d0*/  LDL R0, [R1+0x44] ;  /* 0x0000440001007983 */ /* 0x000ea40000100800 */
[----:B--2---:R-:W-:-:S13]  /*254e0*/  ISETP.NE.AND P2, PT, R0, 0x3, PT ;  /* 0x000000030000780c */ /* 0x004fda0003f45270 */
[----:B------:R-:W-:Y:S05]  /*254f0*/  @!P2 BRA `(.L_x_1948) ;  /* 0x000000000004a947 */ /* 0x000fea0003800000 */
[----:B------:R-:W-:Y:S01]  /*25500*/  BPT.TRAP 0x1 ;  /* 0x000000040000795c */ /* 0x000fe20000300000 */
.L_x_1948:
[----:B------:R1:W-:Y:S02]  /*25510*/  SYNCS.ARRIVE.TRANS64.A1T0 RZ, [R4+URZ+0x30830], RZ ;  /* 0x030830ff04ff79a7 */ /* 0x0003e4000810003f */
[----:B------:R-:W-:Y:S05]  /*25520*/  WARPSYNC.ALL ;  /* 0x0000000000007948 */ /* 0x000fea0003800000 */
[----:B------:R-:W-:Y:S01]  /*25530*/  ULDC.64 UR4, c[0x0][0xa00] ;  /* 0x0002800000047ab9 */ /* 0x000fe20000000a00 */
[----:B------:R-:W-:Y:S01]  /*25540*/  VIADD R0, R23, 0x10400 ;  /* 0x0001040017007836 */ /* 0x000fe20000000000 */
[----:B------:R-:W-:Y:S01]  /*25550*/  BAR.SYNC.DEFER_BLOCKING 0x8, 0x180 ;  /* 0x0206000000007b1d */ /* 0x000fe20000010000 */
[----:B------:R-:W-:-:S03]  /*25560*/  ISETP.NE.U32.AND P0, PT, RZ, UR4, PT ;  /* 0x00000004ff007c0c */ /* 0x000fc6000bf05070 */
[----:B------:R-:W-:Y:S02]  /*25570*/  LOP3.LUT P1, RZ, R0, 0x3ff, RZ, 0xc0, !PT ;  /* 0x000003ff00ff7812 */ /* 0x000fe4000782c0ff */
[----:B------:R-:W-:Y:S01]  /*25580*/  ISETP.NE.AND.EX P0, PT, RZ, UR5, PT, P0 ;  /* 0x00000005ff007c0c */ /* 0x000fe2000bf05300 */
[----:B------:R-:W-:Y:S01]  /*25590*/  ULDC.64 UR4, c[0x0][0x298] ;  /* 0x0000a60000047ab9 */ /* 0x000fe20000000a00 */
[----:B------:R-:W-:Y:S01]  /*255a0*/  SHF.R.S32.HI R0, RZ, 0x1f, R19 ;  /* 0x0000001fff007819 */ /* 0x000fe20000011413 */
[----:B------:R-:W-:Y:S01]  /*255b0*/  BSSY B6, `(.L_x_1949) ;  /* 0x000001c000067945 */ /* 0x000fe20003800000 */
[----:B0-----:R-:W-:Y:S02]  /*255c0*/  SEL R2, R19, RZ, !P0 ;  /* 0x000000ff13027207 */ /* 0x001fe40004000000 */
[----:B------:R-:W-:-:S05]  /*255d0*/  SEL R0, R0, RZ, !P0 ;  /* 0x000000ff00007207 */ /* 0x000fca0004000000 */
[----:B------:R0:W-:Y:S04]  /*255e0*/  STL [R1+0x38], R0 ;  /* 0x0000380001007387 */ /* 0x0001e80000100800 */
[----:B------:R2:W-:Y:S01]  /*255f0*/  STL [R1+0x24], R2 ;  /* 0x0000240201007387 */ /* 0x0005e20000100800 */
[----:B0-----:R-:W-:Y:S01]  /*25600*/  SHF.R.S32.HI R0, RZ, 0x1f, R35 ;  /* 0x0000001fff007819 */ /* 0x001fe20000011423 */
[----:B--2---:R-:W-:-:S04]  /*25610*/  IMAD.WIDE.U32 R2, R35, UR4, RZ ;  /* 0x0000000423027c25 */ /* 0x004fc8000f8e00ff */
[----:B------:R-:W-:Y:S01]  /*25620*/  IMAD R0, R0, UR4, RZ ;  /* 0x0000000400007c24 */ /* 0x000fe2000f8e02ff */
[----:B------:R0:W-:Y:S03]  /*25630*/  STL.64 [R1+0x28], R2 ;  /* 0x0000280201007387 */ /* 0x0001e60000100a00 */
[----:B------:R-:W-:-:S05]  /*25640*/  IMAD R0, R35, UR5, R0 ;  /* 0x0000000523007c24 */ /* 0x000fca000f8e0200 */
[----:B------:R-:W-:Y:S01]  /*25650*/  IADD3 R35, R3, R0, RZ ;  /* 0x0000000003237210 */ /* 0x000fe20007ffe0ff */
[----:B------:R-:W-:Y:S06]  /*25660*/  @!P1 BRA `(.L_x_1950) ;  /* 0x0000000000409947 */ /* 0x000fec0003800000 */
[----:B0-----:R-:W-:Y:S01]  /*25670*/  MOV R2, 0x0 ;  /* 0x0000000000027802 */ /* 0x001fe20000000f00 */
[----:B------:R-:W-:Y:S01]  /*25680*/  ULDC.64 UR4, c[0x4][0xa8] ;  /* 0x01002a0000047ab9 */ /* 0x000fe20000000a00 */
[----:B------:R-:W-:Y:S01]  /*25690*/  ULDC.64 UR6, c[0x4][0xb0] ;  /* 0x01002c0000067ab9 */ /* 0x000fe20000000a00 */
[----:B------:R-:W-:Y:S01]  /*256a0*/  ULDC.64 UR8, c[0x4][0x20] ;  /* 0x0100080000087ab9 */ /* 0x000fe20000000a00 */
[----:B-1----:R-:W-:Y:S01]  /*256b0*/  IMAD.U32 R4, RZ, RZ, UR4 ;  /* 0x00000004ff047e24 */ /* 0x002fe2000f8e00ff */
[----:B------:R-:W-:Y:S01]  /*256c0*/  MOV R10, UR8 ;  /* 0x00000008000a7c02 */ /* 0x000fe20008000f00 */
[----:B------:R-:W0:Y:S01]  /*256d0*/  LDC.64 R2, c[0x4][R2] ;  /* 0x0100000002027b82 */ /* 0x000e220000000a00 */
[----:B------:R-:W-:Y:S02]  /*256e0*/  IMAD.U32 R5, RZ, RZ, UR5 ;  /* 0x00000005ff057e24 */ /* 0x000fe4000f8e00ff */
[----:B------:R-:W-:Y:S02]  /*256f0*/  IMAD.U32 R6, RZ, RZ, UR6 ;  /* 0x00000006ff067e24 */ /* 0x000fe4000f8e00ff */
[----:B------:R-:W-:-:S02]  /*25700*/  IMAD.U32 R7, RZ, RZ, UR7 ;  /* 0x00000007ff077e24 */ /* 0x000fc4000f8e00ff */
[----:B------:R-:W-:Y:S02]  /*25710*/  IMAD.U32 R11, RZ, RZ, UR9 ;  /* 0x00000009ff0b7e24 */ /* 0x000fe4000f8e00ff */
[----:B------:R-:W-:Y:S02]  /*25720*/  IMAD.MOV.U32 R8, RZ, RZ, 0x70 ;  /* 0x00000070ff087424 */ /* 0x000fe400078e00ff */
[----:B------:R-:W-:Y:S02]  /*25730*/  IMAD.MOV.U32 R12, RZ, RZ, 0x1 ;  /* 0x00000001ff0c7424 */ /* 0x000fe400078e00ff */
[----:B------:R-:W-:-:S07]  /*25740*/  IMAD.MOV.U32 R13, RZ, RZ, RZ ;  /* 0x000000ffff0d7224 */ /* 0x000fce00078e00ff */
[----:B------:R-:W-:-:S07]  /*25750*/  LEPC R20, `(.L_x_1950) ;  /* 0x000000001014794e */ /* 0x000fce0000000000 */
[----:B0-----:R-:W-:Y:S05]  /*25760*/  CALL.ABS.NOINC R2 ;  /* 0x0000000002007343 */ /* 0x001fea0003c00000 */
.L_x_1950:
[----:B------:R-:W-:Y:S05]  /*25770*/  BSYNC B6 ;  /* 0x0000000000067941 */ /* 0x000fea0003800000 */
.L_x_1949:
[----:B------:R-:W2:Y:S01]  /*25780*/  LDL.LU R20, [R1+0x38] ;  /* 0x0000380001147983 */ /* 0x000ea20000300800 */
[----:B------:R-:W-:Y:S01]  /*25790*/  ULDC.64 UR4, c[0x0][0x2d8] ;  /* 0x0000b60000047ab9 */ /* 0x000fe20000000a00 */
[----:B------:R-:W3:Y:S02]  /*257a0*/  LDC R7, c[0x0][0x448] ;  /* 0x00011200ff077b82 */ /* 0x000ee40000000800 */
[----:B------:R-:W4:Y:S04]  /*257b0*/  LDL.LU R21, [R1+0x24] ;  /* 0x0000240001157983 */ /* 0x000f280000300800 */
[----:B0-----:R-:W5:Y:S01]  /*257c0*/  LDL.LU.64 R2, [R1+0x28] ;  /* 0x0000280001027983 */ /* 0x001f620000300a00 */
[----:B------:R-:W-:Y:S01]  /*257d0*/  IMAD R0, R32, UR4, RZ ;  /* 0x0000000420007c24 */ /* 0x000fe2000f8e02ff */
[----:B------:R-:W-:-:S02]  /*257e0*/  LOP3.LUT R10, R37, 0x40, RZ, 0xfc, !PT ;  /* 0x00000040250a7812 */ /* 0x000fc400078efcff */
[C---:B------:R-:W-:Y:S01]  /*257f0*/  LOP3.LUT R8, R37.reuse, 0x80, RZ, 0xfc, !PT ;  /* 0x0000008025087812 */ /* 0x040fe200078efcff */
[----:B------:R-:W-:Y:S01]  /*25800*/  IMAD R0, R18, UR5, R0 ;  /* 0x0000000512007c24 */ /* 0x000fe2000f8e0200 */
[----:B------:R-:W-:Y:S02]  /*25810*/  LOP3.LUT R9, R37, 0xc0, RZ, 0xfc, !PT ;  /* 0x000000c025097812 */ /* 0x000fe400078efcff */
[----:B---3--:R-:W-:-:S13]  /*25820*/  ISETP.NE.AND P0, PT, R7, 0x1, PT ;  /* 0x000000010700780c */ /* 0x008fda0003f05270 */
[----:B------:R-:W0:Y:S08]  /*25830*/  @P0 LDC R5, c[0x0][0x44c] ;  /* 0x00011300ff050b82 */ /* 0x000e300000000800 */
[----:B------:R-:W3:Y:S01]  /*25840*/  @P0 LDC R6, c[0x0][0x450] ;  /* 0x00011400ff060b82 */ /* 0x000ee20000000800 */
[----:B-----5:R-:W-:-:S03]  /*25850*/  MOV R3, R35 ;  /* 0x0000002300037202 */ /* 0x020fc60000000f00 */
[----:B------:R-:W-:Y:S01]  /*25860*/  IMAD.WIDE.U32 R2, R18, UR4, R2 ;  /* 0x0000000412027c25 */ /* 0x000fe2000f8e0002 */
[----:B------:R-:W-:-:S03]  /*25870*/  ULDC.64 UR4, c[0x0][0x2e0] ;  /* 0x0000b80000047ab9 */ /* 0x000fc60000000a00 */
[----:B------:R-:W-:Y:S02]  /*25880*/  IMAD.IADD R3, R3, 0x1, R0 ;  /* 0x0000000103037824 */ /* 0x000fe400078e0200 */
[----:B--2---:R-:W-:Y:S02]  /*25890*/  IMAD R0, R20, UR4, RZ ;  /* 0x0000000414007c24 */ /* 0x004fe4000f8e02ff */
[----:B------:R-:W2:Y:S01]  /*258a0*/  S2R R20, SR_TID.X ;  /* 0x0000000000147919 */ /* 0x000ea20000002100 */
[----:B----4-:R-:W-:-:S04]  /*258b0*/  IMAD.WIDE.U32 R2, R21, UR4, R2 ;  /* 0x0000000415027c25 */ /* 0x010fc8000f8e0002 */
[----:B------:R-:W-:Y:S01]  /*258c0*/  IMAD R0, R21, UR5, R0 ;  /* 0x0000000515007c24 */ /* 0x000fe2000f8e0200 */
[----:B------:R-:W-:-:S03]  /*258d0*/  ULDC.64 UR4, c[0x0][0x2d0] ;  /* 0x0000b40000047ab9 */ /* 0x000fc60000000a00 */
[----:B------:R-:W-:Y:S01]  /*258e0*/  IMAD.IADD R3, R3, 0x1, R0 ;  /* 0x0000000103037824 */ /* 0x000fe200078e0200 */
[----:B--2---:R-:W-:-:S04]  /*258f0*/  LOP3.LUT R20, R20, 0x7f, RZ, 0xc0, !PT ;  /* 0x0000007f14147812 */ /* 0x004fc800078ec0ff */
[----:B------:R-:W-:Y:S02]  /*25900*/  SHF.R.U32.HI R21, RZ, 0x3, R20 ;  /* 0x00000003ff157819 */ /* 0x000fe40000011614 */
[----:B------:R-:W2:Y:S02]  /*25910*/  S2R R20, SR_TID.X ;  /* 0x0000000000147919 */ /* 0x000ea40000002100 */
[----:B--2---:R-:W-:-:S05]  /*25920*/  IMAD.SHL.U32 R20, R20, 0x10, RZ ;  /* 0x0000001014147824 */ /* 0x004fca00078e00ff */
[----:B------:R-:W-:-:S05]  /*25930*/  LOP3.LUT R20, R21, 0x70, R20, 0xf8, !PT ;  /* 0x0000007015147812 */ /* 0x000fca00078ef814 */
[----:B------:R-:W-:Y:S02]  /*25940*/  IMAD.IADD R0, R20, 0x1, R28 ;  /* 0x0000000114007824 */ /* 0x000fe400078e021c */
[----:B------:R-:W2:Y:S02]  /*25950*/  S2R R20, SR_TID.X ;  /* 0x0000000000147919 */ /* 0x000ea40000002100 */
[----:B0-----:R-:W-:Y:S01]  /*25960*/  @P0 IMAD.HI.U32 R5, R0, R5, RZ ;  /* 0x0000000500050227 */ /* 0x001fe200078e00ff */
[----:B-1----:R-:W-:-:S04]  /*25970*/  MOV R4, R0 ;  /* 0x0000000000047202 */ /* 0x002fc80000000f00 */
[----:B---3--:R-:W-:-:S05]  /*25980*/  @P0 SHF.R.U32.HI R4, RZ, R6, R5 ;  /* 0x00000006ff040219 */ /* 0x008fca0000011605 */
[----:B------:R-:W-:Y:S02]  /*25990*/  IMAD.MOV R5, RZ, RZ, -R4 ;  /* 0x000000ffff057224 */ /* 0x000fe400078e0a04 */
[----:B------:R-:W-:-:S04]  /*259a0*/  IMAD.WIDE.U32 R2, R4, UR4, R2 ;  /* 0x0000000404027c25 */ /* 0x000fc8000f8e0002 */
[----:B------:R-:W-:Y:S01]  /*259b0*/  IMAD R0, R7, R5, R0 ;  /* 0x0000000507007224 */ /* 0x000fe200078e0200 */
[----:B------:R-:W-:-:S05]  /*259c0*/  SHF.R.S32.HI R5, RZ, 0x1f, R4 ;  /* 0x0000001fff057819 */ /* 0x000fca0000011404 */
[----:B------:R-:W-:-:S04]  /*259d0*/  IMAD R5, R5, UR4, RZ ;  /* 0x0000000405057c24 */ /* 0x000fc8000f8e02ff */
[----:B------:R-:W-:Y:S01]  /*259e0*/  IMAD R5, R4, UR5, R5 ;  /* 0x0000000504057c24 */ /* 0x000fe2000f8e0205 */
[----:B------:R-:W-:Y:S01]  /*259f0*/  SHF.R.S32.HI R4, RZ, 0x1f, R0 ;  /* 0x0000001fff047819 */ /* 0x000fe20000011400 */
[----:B------:R-:W-:Y:S02]  /*25a00*/  ULDC.64 UR4, c[0x0][0x2c8] ;  /* 0x0000b20000047ab9 */ /* 0x000fe40000000a00 */
[----:B------:R-:W-:Y:S01]  /*25a10*/  IMAD.IADD R3, R3, 0x1, R5 ;  /* 0x0000000103037824 */ /* 0x000fe200078e0205 */
[----:B--2---:R-:W-:Y:S01]  /*25a20*/  LOP3.LUT R20, R20, 0x7f, RZ, 0xc0, !PT ;  /* 0x0000007f14147812 */ /* 0x004fe200078ec0ff */
[----:B------:R-:W-:Y:S02]  /*25a30*/  IMAD R4, R4, UR4, RZ ;  /* 0x0000000404047c24 */ /* 0x000fe4000f8e02ff */
[----:B------:R-:W-:-:S04]  /*25a40*/  IMAD.WIDE.U32 R2, R0, UR4, R2 ;  /* 0x0000000400027c25 */ /* 0x000fc8000f8e0002 */
[----:B------:R-:W-:Y:S01]  /*25a50*/  IMAD R0, R0, UR5, R4 ;  /* 0x0000000500007c24 */ /* 0x000fe2000f8e0204 */
[----:B------:R-:W-:Y:S02]  /*25a60*/  ULDC.64 UR4, c[0x0][0x280] ;  /* 0x0000a00000047ab9 */ /* 0x000fe40000000a00 */
[C---:B------:R-:W-:Y:S01]  /*25a70*/  LEA R4, P0, R2.reuse, UR4, 0x1 ;  /* 0x0000000402047c11 */ /* 0x040fe2000f8008ff */
[----:B------:R-:W-:Y:S01]  /*25a80*/  IMAD.IADD R0, R3, 0x1, R0 ;  /* 0x0000000103007824 */ /* 0x000fe200078e0200 */
[----:B------:R-:W-:Y:S02]  /*25a90*/  ULDC UR4, c[0x0][0x2b8] ;  /* 0x0000ae0000047ab9 */ /* 0x000fe40000000800 */
[----:B------:R-:W-:Y:S02]  /*25aa0*/  ISETP.GE.AND P4, PT, R37, UR4, PT ;  /* 0x0000000425007c0c */ /* 0x000fe4000bf86270 */
[----:B------:R-:W-:Y:S01]  /*25ab0*/  LEA.HI.X R0, R2, UR5, R0, 0x1, P0 ;  /* 0x0000000502007c11 */ /* 0x000fe200080f0c00 */
[----:B------:R-:W-:Y:S01]  /*25ac0*/  UMOV UR5, 0xffffffff ;  /* 0xffffffff00057882 */ /* 0x000fe20000000000 */
[----:B------:R-:W-:-:S02]  /*25ad0*/  ISETP.GE.AND P3, PT, R10, UR4, PT ;  /* 0x000000040a007c0c */ /* 0x000fc4000bf66270 */
[----:B------:R-:W-:Y:S02]  /*25ae0*/  ISETP.GE.AND P2, PT, R8, UR4, PT ;  /* 0x0000000408007c0c */ /* 0x000fe4000bf46270 */
[----:B------:R-:W-:Y:S02]  /*25af0*/  ISETP.GE.AND P1, PT, R9, UR4, PT ;  /* 0x0000000409007c0c */ /* 0x000fe4000bf26270 */
[----:B------:R-:W-:Y:S01]  /*25b00*/  SHF.R.U32.HI R8, RZ, 0x3, R20 ;  /* 0x00000003ff087819 */ /* 0x000fe20000011614 */
[----:B------:R-:W-:Y:S10]  /*25b10*/  BRA.DIV UR5, `(.L_x_1951) ;  /* 0x0000005205b07947 */ /* 0x000ff4000b800000 */
[----:B------:R-:W0:Y:S01]  /*25b20*/  SHFL.IDX PT, R3, R4, RZ, 0x181f ;  /* 0x00181fff04037589 */ /* 0x000e2200000e0000 */
[----:B------:R-:W-:Y:S02]  /*25b30*/  IMAD R5, R31, R7, RZ ;  /* 0x000000071f057224 */ /* 0x000fe400078e02ff */
[----:B------:R-:W-:Y:S01]  /*25b40*/  IMAD.IADD R28, R8, 0x1, R28 ;  /* 0x00000001081c7824 */ /* 0x000fe200078e021c */
[----:B------:R-:W1:Y:S03]  /*25b50*/  SHFL.IDX PT, R2, R0, RZ, 0x181f ;  /* 0x00181fff00027589 */ /* 0x000e6600000e0000 */
[C---:B------:R-:W-:Y:S01]  /*25b60*/  VIADD R6, R28.reuse, 0x10 ;  /* 0x000000101c067836 */ /* 0x040fe20000000000 */
[----:B------:R-:W-:Y:S01]  /*25b70*/  ISETP.GE.AND P0, PT, R28, R5, PT ;  /* 0x000000051c00720c */ /* 0x000fe20003f06270 */
[----:B------:R-:W-:-:S12]  /*25b80*/  SHFL.IDX PT, R14, R4, 0x7, 0x181f ;  /* 0x00f81f00040e7f89 */ /* 0x000fd800000e0000 */
[----:B0-----:R-:W-:-:S04]  /*25b90*/  @!P0 LEA R3, P5, R37, R3, 0x1 ;  /* 0x0000000325038211 */ /* 0x001fc800078a08ff */
[----:B-1----:R-:W-:-:S04]  /*25ba0*/  @!P0 IADD3.X R2, RZ, R2, RZ, P5, !PT ;  /* 0x00000002ff028210 */ /* 0x002fc80002ffe4ff */
[----:B------:R-:W-:-:S04]  /*25bb0*/  @!P0 LOP3.LUT R3, R3, R2, RZ, 0x3c, !PT ;  /* 0x0000000203038212 */ /* 0x000fc800078e3cff */
[----:B------:R-:W-:-:S04]  /*25bc0*/  @!P0 LOP3.LUT R2, R3, R2, RZ, 0x3c, !PT ;  /* 0x0000000203028212 */ /* 0x000fc800078e3cff */
[----:B------:R-:W-:-:S05]  /*25bd0*/  @!P0 LOP3.LUT R3, R3, R2, RZ, 0x3c, !PT ;  /* 0x0000000203038212 */ /* 0x000fca00078e3cff */
[----:B------:R-:W-:Y:S04]  /*25be0*/  @!P0 LDGSTS.E.BYPASS.LTC128B.128 [R36+0x10400], desc[UR60][R2.64], !P4 ;  /* 0x1040000002248fae */ /* 0x000fe8000e101d7c */
[----:B------:R-:W-:Y:S04]  /*25bf0*/  @!P0 LDGSTS.E.BYPASS.LTC128B.128 [R36+0x14400], desc[UR60][R2.64+0x80], !P3 ;  /* 0x1440008002248fae */ /* 0x000fe8000d901d7c */
[----:B------:R-:W-:Y:S04]  /*25c00*/  @!P0 LDGSTS.E.BYPASS.LTC128B.128 [R36+0x18400], desc[UR60][R2.64+0x100], !P2 ;  /* 0x1840010002248fae */ /* 0x000fe8000d101d7c */
[----:B------:R0:W-:Y:S01]  /*25c10*/  @!P0 LDGSTS.E.BYPASS.LTC128B.128 [R36+0x1c400], desc[UR60][R2.64+0x180], !P1 ;  /* 0x1c40018002248fae */ /* 0x0001e2000c901d7c */
[----:B------:R-:W-:Y:S01]  /*25c20*/  ISETP.GE.AND P0, PT, R6, R5, PT ;  /* 0x000000050600720c */ /* 0x000fe20003f06270 */
[----:B------:R-:W-:-:S02]  /*25c30*/  VIADD R6, R28, 0x20 ;  /* 0x000000201c067836 */ /* 0x000fc40000000000 */
[----:B0-----:R-:W0:Y:S04]  /*25c40*/  SHFL.IDX PT, R3, R4, 0x1, 0x181f ;  /* 0x00381f0004037f89 */ /* 0x001e2800000e0000 */
[----:B------:R-:W1:Y:S06]  /*25c50*/  SHFL.IDX PT, R2, R0, 0x1, 0x181f ;  /* 0x00381f0000027f89 */ /* 0x000e6c00000e0000 */
[----:B0-----:R-:W-:-:S05]  /*25c60*/  @!P0 LEA R3, P5, R37, R3, 0x1 ;  /* 0x0000000325038211 */ /* 0x001fca00078a08ff */
[----:B-1----:R-:W-:-:S05]  /*25c70*/  @!P0 IMAD.X R2, RZ, RZ, R2, P5 ;  /* 0x000000ffff028224 */ /* 0x002fca00028e0602 */
[----:B------:R-:W-:-:S04]  /*25c80*/  @!P0 LOP3.LUT R3, R3, R2, RZ, 0x3c, !PT ;  /* 0x0000000203038212 */ /* 0x000fc800078e3cff */
[----:B------:R-:W-:-:S04]  /*25c90*/  @!P0 LOP3.LUT R2, R3, R2, RZ, 0x3c, !PT ;  /* 0x0000000203028212 */ /* 0x000fc800078e3cff */
[----:B------:R-:W-:-:S05]  /*25ca0*/  @!P0 LOP3.LUT R3, R3, R2, RZ, 0x3c, !PT ;  /* 0x0000000203038212 */ /* 0x000fca00078e3cff */
[----:B------:R-:W-:Y:S04]  /*25cb0*/  @!P0 LDGSTS.E.BYPASS.LTC128B.128 [R36+0x10c00], desc[UR60][R2.64], !P4 ;  /* 0x10c0000002248fae */ /* 0x000fe8000e101d7c */
[----:B------:R-:W-:Y:S04]  /*25cc0*/  @!P0 LDGSTS.E.BYPASS.LTC128B.128 [R36+0x14c00], desc[UR60][R2.64+0x80], !P3 ;  /* 0x14c0008002248fae */ /* 0x000fe8000d901d7c */
[----:B------:R-:W-:Y:S04]  /*25cd0*/  @!P0 LDGSTS.E.BYPASS.LTC128B.128 [R36+0x18c00], desc[UR60][R2.64+0x100], !P2 ;  /* 0x18c0010002248fae */ /* 0x000fe8000d101d7c */
[----:B------:R0:W-:Y:S01]  /*25ce0*/  @!P0 LDGSTS.E.BYPASS.LTC128B.128 [R36+0x1cc00], desc[UR60][R2.64+0x180], !P1 ;  /* 0x1cc0018002248fae */ /* 0x0001e2000c901d7c */
[----:B------:R-:W-:-:S02]  /*25cf0*/  ISETP.GE.AND P0, PT, R6, R5, PT ;  /* 0x000000050600720c */ /* 0x000fc40003f06270 */
[----:B------:R-:W-:Y:S01]  /*25d00*/  IADD3 R6, R28, 0x30, RZ ;  /* 0x000000301c067810 */ /* 0x000fe20007ffe0ff */
        /* <DEDUP_REMOVED lines=50> */
[----:B------:R-:W-:-:S03]  /*26030*/  ISETP.GE.AND P0, PT, R6, R5, PT ;  /* 0x000000050600720c */ /* 0x000fc60003f06270 */
[----:B------:R-:W-:Y:S04]  /*26040*/  SHFL.IDX PT, R6, R0, 0x7, 0x181f ;  /* 0x00f81f0000067f89 */ /* 0x000fe800000e0000 */
[----:B0-----:R-:W0:Y:S04]  /*26050*/  SHFL.IDX PT, R3, R4, 0x6, 0x181f ;  /* 0x00d81f0004037f89 */ /* 0x001e2800000e0000 */
[----:B------:R-:W1:Y:S02]  /*26060*/  SHFL.IDX PT, R2, R0, 0x6, 0x181f ;  /* 0x00d81f0000027f89 */ /* 0x000e6400000e0000 */
[----:B0-----:R-:W-:-:S05]  /*26070*/  @!P0 LEA R3, P5, R37, R3, 0x1 ;  /* 0x0000000325038211 */ /* 0x001fca00078a08ff */
[----:B-1----:R-:W-:-:S05]  /*26080*/  @!P0 IMAD.X R2, RZ, RZ, R2, P5 ;  /* 0x000000ffff028224 */ /* 0x002fca00028e0602 */
[----:B------:R-:W-:-:S04]  /*26090*/  @!P0 LOP3.LUT R3, R3, R2, RZ, 0x3c, !PT ;  /* 0x0000000203038212 */ /* 0x000fc800078e3cff */
[----:B------:R-:W-:-:S04]  /*260a0*/  @!P0 LOP3.LUT R2, R3, R2, RZ, 0x3c, !PT ;  /* 0x0000000203028212 */ /* 0x000fc800078e3cff */
[----:B------:R-:W-:-:S05]  /*260b0*/  @!P0 LOP3.LUT R3, R3, R2, RZ, 0x3c, !PT ;  /* 0x0000000203038212 */ /* 0x000fca00078e3cff */
[----:B------:R0:W-:Y:S04]  /*260c0*/  @!P0 LDGSTS.E.BYPASS.LTC128B.128 [R36+0x13400], desc[UR60][R2.64], !P4 ;  /* 0x1340000002248fae */ /* 0x0001e8000e101d7c */
[----:B------:R0:W-:Y:S04]  /*260d0*/  @!P0 LDGSTS.E.BYPASS.LTC128B.128 [R36+0x17400], desc[UR60][R2.64+0x80], !P3 ;  /* 0x1740008002248fae */ /* 0x0001e8000d901d7c */
[----:B------:R0:W-:Y:S04]  /*260e0*/  @!P0 LDGSTS.E.BYPASS.LTC128B.128 [R36+0x1b400], desc[UR60][R2.64+0x100], !P2 ;  /* 0x1b40010002248fae */ /* 0x0001e8000d101d7c */
[----:B------:R0:W-:Y:S02]  /*260f0*/  @!P0 LDGSTS.E.BYPASS.LTC128B.128 [R36+0x1f400], desc[UR60][R2.64+0x180], !P1 ;  /* 0x1f40018002248fae */ /* 0x0001e4000c901d7c */
.L_x_2123:
[----:B------:R-:W-:Y:S01]  /*26100*/  VIADD R28, R28, 0x70 ;  /* 0x000000701c1c7836 */ /* 0x000fe20000000000 */
[----:B------:R-:W-:Y:S04]  /*26110*/  BSSY B0, `(.L_x_1952) ;  /* 0x000000c000007945 */ /* 0x000fe80003800000 */
[----:B------:R-:W-:-:S13]  /*26120*/  ISETP.GE.AND P0, PT, R28, R5, PT ;  /* 0x000000051c00720c */ /* 0x000fda0003f06270 */
[----:B------:R-:W-:Y:S05]  /*26130*/  @P0 BRA `(.L_x_1953) ;  /* 0x0000000000240947 */ /* 0x000fea0003800000 */
[----:B0-----:R-:W-:-:S05]  /*26140*/  LEA R2, P0, R37, R14, 0x1 ;  /* 0x0000000e25027211 */ /* 0x001fca00078008ff */
        /* <DEDUP_REMOVED lines=8> */
.L_x_1953:
[----:B------:R-:W-:Y:S05]  /*261d0*/  BSYNC B0 ;  /* 0x0000000000007941 */ /* 0x000fea0003800000 */
.L_x_1952:
[----:B------:R-:W-:Y:S01]  /*261e0*/  NOP ;  /* 0x0000000000007918 */ /* 0x000fe20000000000 */
[----:B------:R-:W-:-:S13]  /*261f0*/  PLOP3.LUT P0, PT, PT, PT, PT, 0x80, 0x0 ;  /* 0x000000000000781c */ /* 0x000fda0003f0f070 */
.L_x_1954:
[----:B------:R-:W-:Y:S02]  /*26200*/  PLOP3.LUT P1, PT, P1, P0, PT, 0xa2, 0x0 ;  /* 0x000000000000781c */ /* 0x000fe40000f21472 */
[----:B------:R-:W-:-:S08]  /*26210*/  @P0 R2UR P1, UR4, R23 ;  /* 0x00000000170402ca */ /* 0x000fd00000020000 */
[----:B------:R-:W-:-:S05]  /*26220*/  @P0 PLOP3.LUT P0, PT, P1, PT, PT, 0x80, 0x0 ;  /* 0x000000000000081c */ /* 0x000fca0000f0f070 */
[----:B------:R-:W-:Y:S01]  /*26230*/  @!P1 SYNCS.ARRIVE.TRANS64.RED.A0T1 RZ, [UR4+0x30800], RZ ;  /* 0x030800ffffff99a7 */ /* 0x000fe20008200404 */
[----:B------:R-:W-:Y:S07]  /*26240*/  @!P1 ARRIVES.LDGSTSBAR.64.TRANSCNT [UR4+0x30800] ;  /* 0x03080000ff0099b0 */ /* 0x000fee0008000a84 */
[----:B------:R-:W-:Y:S05]  /*26250*/  @P0 BRA.U.ANY `(.L_x_1954) ;  /* 0xfffffffd00e80947 */ /* 0x000fea000393ffff */
[----:B01----:R-:W2:Y:S04]  /*26260*/  LDL.LU R3, [R1+0x34] ;  /* 0x0000340001037983 */ /* 0x003ea80000300800 */
[----:B------:R-:W3:Y:S01]  /*26270*/  LDL.LU R2, [R1+0x30] ;  /* 0x0000300001027983 */ /* 0x000ee20000300800 */
[----:B--2---:R-:W-:-:S04]  /*26280*/  IADD3 R3, R3, 0x1, RZ ;  /* 0x0000000103037810 */ /* 0x004fc80007ffe0ff */
[----:B------:R-:W-:Y:S01]  /*26290*/  LEA.HI R0, R3, R3, RZ, 0x1 ;  /* 0x0000000303007211 */ /* 0x000fe200078f08ff */
[----:B------:R0:W-:Y:S01]  /*262a0*/  STL [R1+0x34], R3 ;  /* 0x0000340301007387 */ /* 0x0001e20000100800 */
[----:B---3--:R-:W-:Y:S02]  /*262b0*/  VIADD R4, R2, 0xfffffffe ;  /* 0xfffffffe02047836 */ /* 0x008fe40000000000 */
        /* <DEDUP_REMOVED lines=8> */
.L_x_2124:
[----:B------:R-:W-:Y:S05]  /*26340*/  BSYNC B0 ;  /* 0x0000000000007941 */ /* 0x000fea0003800000 */
.L_x_1955:
[----:B------:R-:W2:Y:S01]  /*26350*/  LDL R2, [R1+0x14] ;  /* 0x0000140001027983 */ /* 0x000ea20000100800 */
[----:B------:R-:W-:Y:S01]  /*26360*/  BSSY B0, `(.L_x_1957) ;  /* 0x0000105000007945 */ /* 0x000fe20003800000 */
[----:B--2---:R-:W-:-:S13]  /*26370*/  ISETP.GE.AND P0, PT, R4, R2, PT ;  /* 0x000000020400720c */ /* 0x004fda0003f06270 */
[----:B------:R-:W-:Y:S05]  /*26380*/  @!P0 BRA `(.L_x_1958) ;  /* 0x0000001000088947 */ /* 0x000fea0003800000 */
[C---:B------:R-:W-:Y:S01]  /*26390*/  LOP3.LUT R5, R37.reuse, 0x40, RZ, 0xfc, !PT ;  /* 0x0000004025057812 */ /* 0x040fe200078efcff */
[----:B------:R-:W-:Y:S01]  /*263a0*/  ULDC UR4, c[0x0][0x2f4] ;  /* 0x0000bd0000047ab9 */ /* 0x000fe20000000800 */
[C---:B------:R-:W-:Y:S01]  /*263b0*/  LOP3.LUT R3, R37.reuse, 0x80, RZ, 0xfc, !PT ;  /* 0x0000008025037812 */ /* 0x040fe200078efcff */
[----:B------:R-:W-:Y:S01]  /*263c0*/  IMAD.MOV.U32 R6, RZ, RZ, R25 ;  /* 0x000000ffff067224 */ /* 0x000fe200078e0019 */
[C---:B------:R-:W-:Y:S01]  /*263d0*/  LOP3.LUT R2, R37.reuse, 0xc0, RZ, 0xfc, !PT ;  /* 0x000000c025027812 */ /* 0x040fe200078efcff */
[----:B------:R-:W-:Y:S01]  /*263e0*/  IMAD.MOV.U32 R10, RZ, RZ, R29 ;  /* 0x000000ffff0a7224 */ /* 0x000fe200078e001d */
[----:B------:R-:W-:Y:S02]  /*263f0*/  MOV R31, R26 ;  /* 0x0000001a001f7202 */ /* 0x000fe40000000f00 */
[----:B------:R-:W-:Y:S02]  /*26400*/  ISETP.GE.AND P4, PT, R37, UR4, PT ;  /* 0x0000000425007c0c */ /* 0x000fe4000bf86270 */
[----:B------:R-:W-:-:S02]  /*26410*/  ISETP.GE.AND P3, PT, R5, UR4, PT ;  /* 0x0000000405007c0c */ /* 0x000fc4000bf66270 */
[----:B------:R-:W-:Y:S02]  /*26420*/  ISETP.GE.AND P2, PT, R3, UR4, PT ;  /* 0x0000000403007c0c */ /* 0x000fe4000bf46270 */
[----:B------:R-:W-:-:S13]  /*26430*/  ISETP.GE.AND P1, PT, R2, UR4, PT ;  /* 0x0000000402007c0c */ /* 0x000fda000bf26270 */
.L_x_1971:
[----:B------:R-:W2:Y:S01]  /*26440*/  LDL R3, [R1+0x10] ;  /* 0x0000100001037983 */ /* 0x000ea20000100800 */
[----:B------:R-:W1:Y:S03]  /*26450*/  LDC R5, c[0x0][0x430] ;  /* 0x00010c00ff057b82 */ /* 0x000e660000000800 */
[----:B------:R-:W3:Y:S04]  /*26460*/  LDL R12, [R1+0x18] ;  /* 0x00001800010c7983 */ /* 0x000ee80000100800 */
[----:B------:R-:W4:Y:S01]  /*26470*/  LDL R11, [R1+0x44] ;  /* 0x00004400010b7983 */ /* 0x000f220000100800 */
[----:B0-----:R-:W0:Y:S01]  /*26480*/  S2R R0, SR_TID.X ;  /* 0x0000000000007919 */ /* 0x001e220000002100 */
[----:B------:R-:W0:Y:S01]  /*26490*/  S2R R8, SR_TID.X ;  /* 0x0000000000087919 */ /* 0x000e220000002100 */
[----:B-1----:R-:W-:-:S13]  /*264a0*/  ISETP.NE.AND P0, PT, R5, 0x1, PT ;  /* 0x000000010500780c */ /* 0x002fda0003f05270 */
[----:B------:R-:W1:Y:S01]  /*264b0*/  @P0 LDC R2, c[0x0][0x434] ;  /* 0x00010d00ff020b82 */ /* 0x000e620000000800 */
[----:B0-----:R-:W-:Y:S01]  /*264c0*/  LOP3.LUT R0, R0, 0x7f, RZ, 0xc0, !PT ;  /* 0x0000007f00007812 */ /* 0x001fe200078ec0ff */
[----:B------:R-:W-:-:S03]  /*264d0*/  IMAD.SHL.U32 R8, R8, 0x10, RZ ;  /* 0x0000001008087824 */ /* 0x000fc600078e00ff */
[----:B------:R-:W-:-:S04]  /*264e0*/  SHF.R.U32.HI R0, RZ, 0x3, R0 ;  /* 0x00000003ff007819 */ /* 0x000fc80000011600 */
[----:B------:R-:W-:Y:S02]  /*264f0*/  LOP3.LUT R8, R0, 0x70, R8, 0xf8, !PT ;  /* 0x0000007000087812 */ /* 0x000fe400078ef808 */
[----:B------:R-:W0:Y:S02]  /*26500*/  @P0 LDC R0, c[0x0][0x438] ;  /* 0x00010e00ff000b82 */ /* 0x000e240000000800 */
[----:B------:R-:W-:Y:S01]  /*26510*/  ISETP.GT.U32.AND P5, PT, R8, 0x3f, PT ;  /* 0x0000003f0800780c */ /* 0x000fe20003fa4070 */
[----:B------:R-:W-:Y:S01]  /*26520*/  VIADD R25, R6, 0x1 ;  /* 0x0000000106197836 */ /* 0x000fe20000000000 */
[----:B------:R-:W-:Y:S05]  /*26530*/  YIELD ;  /* 0x0000000000007946 */ /* 0x000fea0003800000 */
[----:B------:R-:W-:-:S02]  /*26540*/  IMAD.MOV.U32 R26, RZ, RZ, R4 ;  /* 0x000000ffff1a7224 */ /* 0x000fc400078e0004 */
[----:B--2---:R-:W-:-:S04]  /*26550*/  IMAD R3, R4, 0x40, R3 ;  /* 0x0000004004037824 */ /* 0x004fc800078e0203 */
[----:B------:R-:W-:Y:S02]  /*26560*/  IMAD.IADD R3, R8, 0x1, R3 ;  /* 0x0000000108037824 */ /* 0x000fe400078e0203 */
[----:B------:R-:W3:Y:S02]  /*26570*/  @!P5 LDC.64 R8, c[0x0][0x428] ;  /* 0x00010a00ff08db82 */ /* 0x000ee40000000a00 */
[----:B-1----:R-:W-:-:S04]  /*26580*/  @P0 IMAD.HI.U32 R7, R3, R2, RZ ;  /* 0x0000000203070227 */ /* 0x002fc800078e00ff */
[----:B------:R-:W-:Y:S01]  /*26590*/  IMAD.MOV.U32 R2, RZ, RZ, R3 ;  /* 0x000000ffff027224 */ /* 0x000fe200078e0003 */
[----:B0-----:R-:W-:-:S04]  /*265a0*/  @P0 SHF.R.U32.HI R2, RZ, R0, R7 ;  /* 0x00000000ff020219 */ /* 0x001fc80000011607 */
[----:B------:R-:W-:-:S05]  /*265b0*/  IADD3 R0, -R2, RZ, RZ ;  /* 0x000000ff02007210 */ /* 0x000fca0007ffe1ff */
[----:B------:R-:W-:Y:S01]  /*265c0*/  IMAD R5, R5, R0, R3 ;  /* 0x0000000005057224 */ /* 0x000fe200078e0203 */
[--C-:B------:R-:W-:Y:S01]  /*265d0*/  @!P5 SHF.R.S32.HI R3, RZ, 0x1f, R2.reuse ;  /* 0x0000001fff03d819 */ /* 0x100fe20000011402 */
[-C--:B---3--:R-:W-:Y:S02]  /*265e0*/  @!P5 IMAD R0, R12, R8.reuse, RZ ;  /* 0x000000080c00d224 */ /* 0x088fe400078e02ff */
[----:B------:R-:W-:-:S04]  /*265f0*/  @!P5 IMAD.WIDE.U32 R2, R33, R8, R2 ;  /* 0x000000082102d225 */ /* 0x000fc800078e0002 */
[----:B------:R-:W-:Y:S02]  /*26600*/  @!P5 IMAD R0, R33, R9, R0 ;  /* 0x000000092100d224 */ /* 0x000fe400078e0200 */
[----:B------:R-:W0:Y:S02]  /*26610*/  @!P5 LDC.64 R8, c[0x0][0x418] ;  /* 0x00010600ff08db82 */ /* 0x000e240000000a00 */
[----:B------:R-:W-:Y:S01]  /*26620*/  @!P5 IMAD.IADD R0, R0, 0x1, R3 ;  /* 0x000000010000d824 */ /* 0x000fe200078e0203 */
[----:B0-----:R-:W-:-:S04]  /*26630*/  @!P5 LEA R8, P0, R2, R8, 0x2 ;  /* 0x000000080208d211 */ /* 0x001fc800078010ff */
[----:B------:R-:W-:Y:S01]  /*26640*/  @!P5 LEA.HI.X R9, R2, R9, R0, 0x2, P0 ;  /* 0x000000090209d211 */ /* 0x000fe200000f1400 */
[----:B------:R-:W-:-:S06]  /*26650*/  IMAD.MOV.U32 R0, RZ, RZ, RZ ;  /* 0x000000ffff007224 */ /* 0x000fcc00078e00ff */
[----:B------:R0:W5:Y:S01]  /*26660*/  @!P5 LDG.E R0, desc[UR60][R8.64] ;  /* 0x0000003c0800d981 */ /* 0x000162000c1e1900 */
[----:B----4-:R-:W-:Y:S02]  /*26670*/  ISETP.NE.AND P5, PT, R11, 0x3, PT ;  /* 0x000000030b00780c */ /* 0x010fe40003fa5270 */
[----:B------:R-:W-:-:S04]  /*26680*/  ISETP.NE.AND P0, PT, R25, 0x2, PT ;  /* 0x000000021900780c */ /* 0x000fc80003f05270 */
[----:B------:R-:W-:Y:S02]  /*26690*/  SEL R29, RZ, 0x1, P0 ;  /* 0x00000001ff1d7807 */ /* 0x000fe40000000000 */
[----:B------:R-:W-:Y:S02]  /*266a0*/  SEL R25, R25, RZ, P0 ;  /* 0x000000ff19197207 */ /* 0x000fe40000000000 */
[----:B------:R-:W-:-:S03]  /*266b0*/  LOP3.LUT R29, R10, R29, RZ, 0x3c, !PT ;  /* 0x0000001d0a1d7212 */ /* 0x000fc600078e3cff */
[----:B0-----:R-:W-:Y:S05]  /*266c0*/  @!P5 BRA `(.L_x_1959) ;  /* 0x000000000004d947 */ /* 0x001fea0003800000 */
[----:B------:R-:W-:Y:S01]  /*266d0*/  BPT.TRAP 0x1 ;  /* 0x000000040000795c */ /* 0x000fe20000300000 */
.L_x_1959:
[----:B------:R-:W-:Y:S01]  /*266e0*/  LEA R7, R25, R23, 0x3 ;  /* 0x0000001719077211 */ /* 0x000fe200078e18ff */
[----:B------:R-:W-:Y:S01]  /*266f0*/  BSSY B1, `(.L_x_1960) ;  /* 0x0000004000017945 */ /* 0x000fe20003800000 */
[----:B------:R-:W-:-:S04]  /*26700*/  SHF.L.U32 R2, R29, 0x1f, RZ ;  /* 0x0000001f1d027819 */ /* 0x000fc800000006ff */
[----:B------:R-:W0:Y:S02]  /*26710*/  SYNCS.PHASECHK.TRANS64.TRYWAIT P0, [R7+URZ+0x30840], R2 ;  /* 0x03084002070075a7 */ /* 0x000e24000800017f */
[----:B0-----:R-:W-:Y:S05]  /*26720*/  @!P0 BRA `(.L_x_1961) ;  /* 0x0000005000b48947 */ /* 0x001fea0003800000 */
.L_x_2125:
[----:B------:R-:W-:Y:S05]  /*26730*/  BSYNC B1 ;  /* 0x0000000000017941 */ /* 0x000fea0003800000 */
.L_x_1960:
        /* <DEDUP_REMOVED lines=61> */
.L_x_2135:
[----:B------:R-:W-:Y:S02]  /*26b10*/  LOP3.LUT R22, R22, 0xffffdfff, RZ, 0xc0, !PT ;  /* 0xffffdfff16167812 */ /* 0x000fe400078ec0ff */
[----:B--2---:R-:W-:Y:S02]  /*26b20*/  IADD3 R2, P0, R2, R4, RZ ;  /* 0x0000000402027210 */ /* 0x004fe40007f1e0ff */
[----:B------:R-:W-:Y:S02]  /*26b30*/  @P1 LOP3.LUT R22, R22, 0x2000, RZ, 0xfc, !PT ;  /* 0x0000200016161812 */ /* 0x000fe400078efcff */
[----:B------:R-:W-:Y:S02]  /*26b40*/  IADD3.X R3, RZ, R35, RZ, P0, !PT ;  /* 0x00000023ff037210 */ /* 0x000fe400007fe4ff */
[C---:B------:R-:W-:Y:S02]  /*26b50*/  LOP3.LUT P1, RZ, R22.reuse, 0x10, RZ, 0xc0, !PT ;  /* 0x0000001016ff7812 */ /* 0x040fe4000782c0ff */
[----:B------:R-:W-:-:S02]  /*26b60*/  LOP3.LUT P0, RZ, R22, 0x8, RZ, 0xc0, !PT ;  /* 0x0000000816ff7812 */ /* 0x000fc4000780c0ff */
        /* <DEDUP_REMOVED lines=11> */
.L_x_1963:
[----:B------:R-:W-:Y:S02]  /*26c20*/  PLOP3.LUT P5, PT, P5, P0, PT, 0xa2, 0x0 ;  /* 0x000000000000781c */ /* 0x000fe40002fa1472 */
[----:B------:R-:W-:-:S08]  /*26c30*/  @P0 R2UR P5, UR4, R7 ;  /* 0x00000000070402ca */ /* 0x000fd000000a0000 */
[----:B------:R-:W-:-:S05]  /*26c40*/  @P0 PLOP3.LUT P0, PT, P5, PT, PT, 0x80, 0x0 ;  /* 0x000000000000081c */ /* 0x000fca0002f0f070 */
[----:B------:R-:W-:Y:S01]  /*26c50*/  @!P5 SYNCS.ARRIVE.TRANS64.RED.A0T1 RZ, [UR4+0x30830], RZ ;  /* 0x030830ffffffd9a7 */ /* 0x000fe20008200404 */
[----:B------:R-:W-:Y:S07]  /*26c60*/  @!P5 ARRIVES.LDGSTSBAR.64.TRANSCNT [UR4+0x30830] ;  /* 0x03083000ff00d9b0 */ /* 0x000fee0008000a84 */
[----:B------:R-:W-:Y:S05]  /*26c70*/  @P0 BRA.U.ANY `(.L_x_1963) ;  /* 0xfffffffd00e80947 */ /* 0x000fea000393ffff */
[----:B------:R-:W-:Y:S01]  /*26c80*/  NOP ;  /* 0x0000000000007918 */ /* 0x000fe20000000000 */
[----:B-1----:R-:W2:Y:S02]  /*26c90*/  LDL R2, [R1+0x44] ;  /* 0x0000440001027983 */ /* 0x002ea40000100800 */
[----:B--2---:R-:W-:-:S13]  /*26ca0*/  ISETP.NE.AND P6, PT, R2, 0x3, PT ;  /* 0x000000030200780c */ /* 0x004fda0003fc5270 */
[----:B------:R-:W-:Y:S05]  /*26cb0*/  @!P6 BRA `(.L_x_1964) ;  /* 0x000000000004e947 */ /* 0x000fea0003800000 */
[----:B------:R-:W-:Y:S01]  /*26cc0*/  BPT.TRAP 0x1 ;  /* 0x000000040000795c */ /* 0x000fe20000300000 */
.L_x_1964:
[----:B------:R1:W-:Y:S01]  /*26cd0*/  SYNCS.ARRIVE.TRANS64.A1T0 RZ, [R7+URZ+0x30830], RZ ;  /* 0x030830ff07ff79a7 */ /* 0x0003e2000810003f */
[----:B------:R-:W-:Y:S05]  /*26ce0*/  @!P6 BRA `(.L_x_1965) ;  /* 0x000000000004e947 */ /* 0x000fea0003800000 */
[----:B------:R-:W-:Y:S01]  /*26cf0*/  BPT.TRAP 0x1 ;  /* 0x000000040000795c */ /* 0x000fe20000300000 */
.L_x_1965:
[----:B------:R-:W-:Y:S01]  /*26d00*/  SHF.L.U32 R2, R10, 0x1f, RZ ;  /* 0x0000001f0a027819 */ /* 0x000fe200000006ff */
[----:B-1----:R-:W-:Y:S01]  /*26d10*/  IMAD R7, R6, 0x8, R23 ;  /* 0x0000000806077824 */ /* 0x002fe200078e0217 */
[----:B------:R-:W-:Y:S03]  /*26d20*/  BSSY B1, `(.L_x_1966) ;  /* 0x0000003000017945 */ /* 0x000fe60003800000 */
[----:B------:R-:W1:Y:S02]  /*26d30*/  SYNCS.PHASECHK.TRANS64.TRYWAIT P0, [R7+URZ+0x30860], R2 ;  /* 0x03086002070075a7 */ /* 0x000e64000800017f */
[----:B-1----:R-:W-:Y:S05]  /*26d40*/  @!P0 BRA `(.L_x_1967) ;  /* 0x0000005000b48947 */ /* 0x002fea0003800000 */
.L_x_2136:
[----:B------:R-:W-:Y:S05]  /*26d50*/  BSYNC B1 ;  /* 0x0000000000017941 */ /* 0x000fea0003800000 */
.L_x_1966:
        /* <DEDUP_REMOVED lines=10> */
[----:B------:R-:W-:-:S03]  /*26e00*/  LEA R6, R6, R23, 0x1 ;  /* 0x0000001706067211 */ /* 0x000fc600078e08ff */
        /* <DEDUP_REMOVED lines=38> */
.L_x_2146:
[----:B-1----:R-:W-:Y:S01]  /*27070*/  IADD3 R2, P0, R2, R4, RZ ;  /* 0x0000000402027210 */ /* 0x002fe20007f1e0ff */
        /* <DEDUP_REMOVED lines=22> */
[----:B------:R-:W-:-:S03]  /*271e0*/  NOP ;  /* 0x0000000000007918 */ /* 0x000fc60000000000 */
[----:B------:R-:W-:Y:S01]  /*271f0*/  IADD3 R3, R3, R5, RZ ;  /* 0x0000000503037210 */ /* 0x000fe20007ffe0ff */
[----:B------:R-:W-:-:S04]  /*27200*/  IMAD R5, R32, UR4, RZ ;  /* 0x0000000420057c24 */ /* 0x000fc8000f8e02ff */
[C---:B------:R-:W-:Y:S02]  /*27210*/  IMAD R5, R18.reuse, UR5, R5 ;  /* 0x0000000512057c24 */ /* 0x040fe4000f8e0205 */
[----:B------:R-:W-:Y:S01]  /*27220*/  IMAD.WIDE.U32 R2, R18, UR4, R2 ;  /* 0x0000000412027c25 */ /* 0x000fe2000f8e0002 */
[----:B------:R-:W-:-:S03]  /*27230*/  ULDC.64 UR4, c[0x0][0x318] ;  /* 0x0000c60000047ab9 */ /* 0x000fc60000000a00 */
[----:B------:R-:W-:Y:S01]  /*27240*/  IMAD.IADD R3, R5, 0x1, R3 ;  /* 0x0000000105037824 */ /* 0x000fe200078e0203 */
[----:B0-----:R-:W-:-:S04]  /*27250*/  LEA R17, P0, R2, UR4, 0x1 ;  /* 0x0000000402117c11 */ /* 0x001fc8000f8008ff */
[----:B------:R-:W-:Y:S02]  /*27260*/  LEA.HI.X R24, R2, UR5, R3, 0x1, P0 ;  /* 0x0000000502187c11 */ /* 0x000fe400080f0c03 */
[----:B------:R-:W-:-:S13]  /*27270*/  PLOP3.LUT P0, PT, PT, PT, PT, 0x80, 0x0 ;  /* 0x000000000000781c */ /* 0x000fda0003f0f070 */
.L_x_1969:
        /* <DEDUP_REMOVED lines=11> */
.L_x_1970:
[----:B------:R-:W2:Y:S01]  /*27330*/  LDL R0, [R1+0x14] ;  /* 0x0000140001007983 */ /* 0x000ea20000100800 */
[----:B------:R1:W-:Y:S01]  /*27340*/  SYNCS.ARRIVE.TRANS64.A1T0 RZ, [R7+URZ+0x30850], RZ ;  /* 0x030850ff07ff79a7 */ /* 0x0003e2000810003f */
[C---:B------:R-:W-:Y:S01]  /*27350*/  VIADD R4, R26.reuse, 0xffffffff ;  /* 0xffffffff1a047836 */ /* 0x040fe20000000000 */
[----:B------:R-:W-:Y:S01]  /*27360*/  MOV R31, R26 ;  /* 0x0000001a001f7202 */ /* 0x000fe20000000f00 */
[----:B------:R-:W-:Y:S02]  /*27370*/  IMAD.MOV.U32 R6, RZ, RZ, R25 ;  /* 0x000000ffff067224 */ /* 0x000fe400078e0019 */
[----:B------:R-:W-:Y:S01]  /*27380*/  IMAD.MOV.U32 R10, RZ, RZ, R29 ;  /* 0x000000ffff0a7224 */ /* 0x000fe200078e001d */
[----:B--2---:R-:W-:-:S13]  /*27390*/  ISETP.GT.AND P0, PT, R26, R0, PT ;  /* 0x000000001a00720c */ /* 0x004fda0003f04270 */
[----:B-1----:R-:W-:Y:S05]  /*273a0*/  @P0 BRA `(.L_x_1971) ;  /* 0xfffffff000240947 */ /* 0x002fea000383ffff */
.L_x_1958:
[----:B------:R-:W-:Y:S05]  /*273b0*/  BSYNC B0 ;  /* 0x0000000000007941 */ /* 0x000fea0003800000 */
.L_x_1957:
        /* <DEDUP_REMOVED lines=8> */
[----:B------:R-:W0:Y:S02]  /*27440*/  FLO.U32 R0, UR4 ;  /* 0x0000000400007d00 */ /* 0x000e2400080e0000 */
[----:B0-----:R-:W-:-:S06]  /*27450*/  ISETP.EQ.U32.AND P0, PT, R0, R5, PT ;  /* 0x000000050000720c */ /* 0x001fcc0003f02070 */
[----:B------:R-:W1:Y:S07]  /*27460*/  POPC R5, UR4 ;  /* 0x0000000400057d09 */ /* 0x000e6e0008000000 */
[----:B-1----:R-:W2:Y:S01]  /*27470*/  @P0 ATOMG.E.ADD.STRONG.GPU PT, R3, desc[UR60][R2.64], R5 ;  /* 0x00000005020309a8 */ /* 0x002ea200081ee1fc */
[----:B------:R-:W0:Y:S02]  /*27480*/  S2R R4, SR_LTMASK ;  /* 0x0000000000047919 */ /* 0x000e240000003900 */
[----:B0-----:R-:W-:-:S04]  /*27490*/  LOP3.LUT R4, R4, UR4, RZ, 0xc0, !PT ;  /* 0x0000000404047c12 */ /* 0x001fc8000f8ec0ff */
[----:B------:R-:W0:Y:S01]  /*274a0*/  POPC R7, R4 ;  /* 0x0000000400077309 */ /* 0x000e220000000000 */
[----:B--2---:R-:W0:Y:S02]  /*274b0*/  SHFL.IDX PT, R0, R3, R0, 0x1f ;  /* 0x00001f0003007589 */ /* 0x004e2400000e0000 */
[----:B0-----:R-:W-:-:S07]  /*274c0*/  IADD3 R16, R0, UR38, R7 ;  /* 0x0000002600107c10 */ /* 0x001fce000fffe007 */
.L_x_1973:
[----:B------:R-:W-:Y:S05]  /*274d0*/  BSYNC B0 ;  /* 0x0000000000007941 */ /* 0x000fea0003800000 */
.L_x_1972:
[----:B------:R-:W2:Y:S02]  /*274e0*/  LDL R0, [R1+0x44] ;  /* 0x0000440001007983 */ /* 0x000ea40000100800 */
[----:B--2---:R-:W-:-:S13]  /*274f0*/  ISETP.NE.AND P0, PT, R0, 0x3, PT ;  /* 0x000000030000780c */ /* 0x004fda0003f05270 */
[----:B------:R-:W-:Y:S05]  /*27500*/  @!P0 BRA `(.L_x_1974) ;  /* 0x0000000000048947 */ /* 0x000fea0003800000 */
[----:B------:R-:W-:Y:S01]  /*27510*/  BPT.TRAP 0x1 ;  /* 0x000000040000795c */ /* 0x000fe20000300000 */
.L_x_1974:
[----:B------:R-:W2:Y:S01]  /*27520*/  LDL.LU R0, [R1+0xc] ;  /* 0x00000c0001007983 */ /* 0x000ea20000300800 */
[----:B------:R-:W-:Y:S01]  /*27530*/  IMAD R4, R25, 0x8, R23 ;  /* 0x0000000819047824 */ /* 0x000fe200078e0217 */
[----:B------:R-:W-:Y:S01]  /*27540*/  SHF.L.U32 R3, R29, 0x1f, RZ ;  /* 0x0000001f1d037819 */ /* 0x000fe200000006ff */
[----:B------:R-:W-:Y:S03]  /*27550*/  BSSY B0, `(.L_x_1975) ;  /* 0x0000004000007945 */ /* 0x000fe60003800000 */
[----:B------:R-:W0:Y:S01]  /*27560*/  SYNCS.PHASECHK.TRANS64.TRYWAIT P0, [R4+URZ+0x30860], R3 ;  /* 0x03086003040075a7 */ /* 0x000e22000800017f */
[----:B--2---:R-:W-:Y:S01]  /*27570*/  IMAD R5, R26, -0x40, R0 ;  /* 0xffffffc01a057824 */ /* 0x004fe200078e0200 */
[----:B0-----:R-:W-:Y:S06]  /*27580*/  @!P0 BRA `(.L_x_1976) ;  /* 0x0000005000348947 */ /* 0x001fec0003800000 */
.L_x_2147:
[----:B------:R-:W-:Y:S05]  /*27590*/  BSYNC B0 ;  /* 0x0000000000007941 */ /* 0x000fea0003800000 */
.L_x_1975:
[----:B------:R-:W1:Y:S01]  /*275a0*/  S2R R0, SR_TID.X ;  /* 0x0000000000007919 */ /* 0x000e620000002100 */
[----:B------:R-:W-:Y:S01]  /*275b0*/  UMOV UR4, 0xffffffff ;  /* 0xffffffff00047882 */ /* 0x000fe20000000000 */
[----:B-1----:R-:W-:-:S04]  /*275c0*/  LOP3.LUT R0, R0, 0x7f, RZ, 0xc0, !PT ;  /* 0x0000007f00007812 */ /* 0x002fc800078ec0ff */
[----:B------:R-:W-:-:S05]  /*275d0*/  SHF.R.U32.HI R0, RZ, 0x3, R0 ;  /* 0x00000003ff007819 */ /* 0x000fca0000011600 */
[----:B------:R-:W-:Y:S02]  /*275e0*/  IMAD.IADD R5, R5, 0x1, -R0 ;  /* 0x0000000105057824 */ /* 0x000fe400078e0a00 */
[----:B------:R-:W-:Y:S01]  /*275f0*/  IMAD R0, R25, 0x4000, R34 ;  /* 0x0000400019007824 */ /* 0x000fe200078e0222 */
[----:B------:R-:W-:Y:S06]  /*27600*/  BRA.DIV UR4, `(.L_x_1977) ;  /* 0x0000005204287947 */ /* 0x000fec000b800000 */
[----:B------:R-:W1:Y:S01]  /*27610*/  SHFL.IDX PT, R14, R17, RZ, 0x181f ;  /* 0x00181fff110e7589 */ /* 0x000e6200000e0000 */
[----:B------:R-:W-:Y:S01]  /*27620*/  ULDC UR4, c[0x0][0x2f4] ;  /* 0x0000bd0000047ab9 */ /* 0x000fe20000000800 */
[C---:B------:R-:W-:Y:S01]  /*27630*/  IMAD.SHL.U32 R8, R37.reuse, 0x2, RZ ;  /* 0x0000000225087824 */ /* 0x040fe200078e00ff */
[C---:B------:R-:W-:Y:S01]  /*27640*/  ISETP.GE.AND P3, PT, R37.reuse, UR4, PT ;  /* 0x0000000425007c0c */ /* 0x040fe2000bf66270 */
[----:B0-----:R-:W0:Y:S01]  /*27650*/  SHFL.IDX PT, R3, R24, RZ, 0x181f ;  /* 0x00181fff18037589 */ /* 0x001e2200000e0000 */
[----:B------:R-:W-:Y:S02]  /*27660*/  LOP3.LUT R2, R37, 0x40, RZ, 0xfc, !PT ;  /* 0x0000004025027812 */ /* 0x000fe400078efcff */
        /* <DEDUP_REMOVED lines=21> */
[C---:B------:R-:W-:Y:S01]  /*277c0*/  ISETP.LT.OR P4, PT, R5.reuse, 0x11, P3 ;  /* 0x000000110500780c */ /* 0x040fe20001f81670 */
[----:B--2---:R-:W0:Y:S04]  /*277d0*/  SHFL.IDX PT, R6, R24, 0x2, 0x181f ;  /* 0x00581f0018067f89 */ /* 0x004e2800000e0000 */
        /* <DEDUP_REMOVED lines=19> */
.L_x_2157:
        /* <DEDUP_REMOVED lines=15> */
.L_x_1978:
[----:B------:R-:W-:Y:S02]  /*27a00*/  PLOP3.LUT P1, PT, P1, P0, PT, 0xa2, 0x0 ;  /* 0x000000000000781c */ /* 0x000fe40000f21472 */
[----:B------:R-:W-:-:S08]  /*27a10*/  @P0 R2UR P1, UR4, R4 ;  /* 0x00000000040402ca */ /* 0x000fd00000020000 */
[----:B------:R-:W-:-:S05]  /*27a20*/  @P0 PLOP3.LUT P0, PT, P1, PT, PT, 0x80, 0x0 ;  /* 0x000000000000081c */ /* 0x000fca0000f0f070 */
[----:B------:R-:W-:Y:S01]  /*27a30*/  @!P1 SYNCS.ARRIVE.TRANS64.RED.A0T1 RZ, [UR4+0x30850], RZ ;  /* 0x030850ffffff99a7 */ /* 0x000fe20008200404 */
[----:B------:R-:W-:Y:S07]  /*27a40*/  @!P1 ARRIVES.LDGSTSBAR.64.TRANSCNT [UR4+0x30850] ;  /* 0x03085000ff0099b0 */ /* 0x000fee0008000a84 */
[----:B------:R-:W-:Y:S05]  /*27a50*/  @P0 BRA.U.ANY `(.L_x_1978) ;  /* 0xfffffffd00e80947 */ /* 0x000fea000393ffff */
[----:B------:R-:W-:Y:S01]  /*27a60*/  NOP ;  /* 0x0000000000007918 */ /* 0x000fe20000000000 */
[----:B0-----:R-:W2:Y:S02]  /*27a70*/  LDL R0, [R1+0x44] ;  /* 0x0000440001007983 */ /* 0x001ea40000100800 */
[----:B--2---:R-:W-:-:S13]  /*27a80*/  ISETP.NE.AND P2, PT, R0, 0x3, PT ;  /* 0x000000030000780c */ /* 0x004fda0003f45270 */
[----:B------:R-:W-:Y:S05]  /*27a90*/  @!P2 BRA `(.L_x_1979) ;  /* 0x000000000004a947 */ /* 0x000fea0003800000 */
[----:B------:R-:W-:Y:S01]  /*27aa0*/  BPT.TRAP 0x1 ;  /* 0x000000040000795c */ /* 0x000fe20000300000 */
.L_x_1979:
[----:B------:R2:W-:Y:S01]  /*27ab0*/  SYNCS.ARRIVE.TRANS64.A1T0 RZ, [R4+URZ+0x30850], RZ ;  /* 0x030850ff04ff79a7 */ /* 0x0005e2000810003f */
[----:B------:R-:W-:-:S04]  /*27ac0*/  IADD3 R25, R25, 0x1, RZ ;  /* 0x0000000119197810 */ /* 0x000fc80007ffe0ff */
[----:B------:R-:W-:-:S04]  /*27ad0*/  ISETP.NE.AND P0, PT, R25, 0x2, PT ;  /* 0x000000021900780c */ /* 0x000fc80003f05270 */
[----:B------:R-:W-:Y:S02]  /*27ae0*/  SEL R0, RZ, 0x1, P0 ;  /* 0x00000001ff007807 */ /* 0x000fe40000000000 */
[----:B------:R-:W-:Y:S02]  /*27af0*/  SEL R25, R25, RZ, P0 ;  /* 0x000000ff19197207 */ /* 0x000fe40000000000 */
[----:B--2---:R-:W-:-:S07]  /*27b00*/  LOP3.LUT R29, R29, R0, RZ, 0x3c, !PT ;  /* 0x000000001d1d7212 */ /* 0x004fce00078e3cff */
.L_x_1936:
[----:B------:R-:W-:Y:S05]  /*27b10*/  BSYNC B7 ;  /* 0x0000000000077941 */ /* 0x000fea0003800000 */
.L_x_1934:
[----:B------:R-:W-:-:S13]  /*27b20*/  LOP3.LUT P0, RZ, R22, 0x40, RZ, 0xc0, !PT ;  /* 0x0000004016ff7812 */ /* 0x000fda000780c0ff */
[----:B------:R-:W-:Y:S05]  /*27b30*/  @!P0 BRA `(.L_x_1980) ;  /* 0x0000000000248947 */ /* 0x000fea0003800000 */
[----:B------:R-:W-:Y:S05]  /*27b40*/  WARPSYNC.ALL ;  /* 0x0000000000007948 */ /* 0x000fea0003800000 */
[----:B------:R-:W2:Y:S08]  /*27b50*/  S2UR UR5, SR_CgaCtaId ;  /* 0x00000000000579c3 */ /* 0x000eb00000008800 */
[----:B------:R-:W-:Y:S06]  /*27b60*/  BAR.SYNC.DEFER_BLOCKING 0x5, 0x180 ;  /* 0x0146000000007b1d */ /* 0x000fec0000010000 */
[----:B------:R-:W-:-:S02]  /*27b70*/  UMOV UR4, 0x400 ;  /* 0x0000040000047882 */ /* 0x000fc40000000000 */
[----:B--2---:R-:W-:-:S06]  /*27b80*/  ULEA UR4, UR5, UR4, 0x18 ;  /* 0x0000000405047291 */ /* 0x004fcc000f8ec03f */
[----:B0-----:R-:W-:-:S05]  /*27b90*/  IMAD.U32 R23, RZ, RZ, UR4 ;  /* 0x00000004ff177e24 */ /* 0x001fca000f8e00ff */
[----:B------:R2:W3:Y:S01]  /*27ba0*/  LDS.128 R16, [R23+0x308d0] ;  /* 0x0308d00017107984 */ /* 0x0004e20000000c00 */
[----:B------:R-:W-:Y:S06]  /*27bb0*/  BAR.ARV 0x4, 0x180 ;  /* 0x0106000000007b1d */ /* 0x000fec0000002000 */
[----:B------:R-:W-:Y:S05]  /*27bc0*/  BRA `(.L_x_1981) ;  /* 0x0000000800cc7947 */ /* 0x000fea0003800000 */
.L_x_1980:
[----:B------:R-:W2:Y:S01]  /*27bd0*/  S2R R8, SR_TID.X ;  /* 0x0000000000087919 */ /* 0x000ea20000002100 */
[----:B------:R-:W-:Y:S01]  /*27be0*/  UMOV UR4, 0xffffffff ;  /* 0xffffffff00047882 */ /* 0x000fe20000000000 */
[----:B--2---:R-:W-:-:S04]  /*27bf0*/  LOP3.LUT R8, R8, 0x1f, RZ, 0xc0, !PT ;  /* 0x0000001f08087812 */ /* 0x004fc800078ec0ff */
[----:B------:R-:W-:Y:S01]  /*27c00*/  ISETP.NE.AND P0, PT, R8, 0x1f, PT ;  /* 0x0000001f0800780c */ /* 0x000fe20003f05270 */
[----:B------:R-:W-:-:S12]  /*27c10*/  BRA.DIV UR4, `(.L_x_1982) ;  /* 0x00000052044c7947 */ /* 0x000fd8000b800000 */
[----:B------:R-:W-:Y:S01]  /*27c20*/  IMAD.IADD R5, R19, 0x1, R8 ;  /* 0x0000000113057824 */ /* 0x000fe200078e0208 */
[----:B------:R-:W-:-:S04]  /*27c30*/  ULDC UR4, c[0x0][0xc3c] ;  /* 0x00030f0000047ab9 */ /* 0x000fc80000000800 */
[----:B------:R-:W-:-:S13]  /*27c40*/  ISETP.GE.OR P1, PT, R5, UR4, !P0 ;  /* 0x0000000405007c0c */ /* 0x000fda000c726670 */
[----:B------:R-:W2:Y:S02]  /*27c50*/  @!P1 LDC.64 R2, c[0x0][0xc80] ;  /* 0x00032000ff029b82 */ /* 0x000ea40000000a00 */
[----:B--2---:R-:W-:-:S06]  /*27c60*/  @!P1 IMAD.WIDE R2, R5, 0x4, R2 ;  /* 0x0000000405029825 */ /* 0x004fcc00078e0202 */
[----:B------:R-:W2:Y:S01]  /*27c70*/  @!P1 LDG.E R2, desc[UR60][R2.64] ;  /* 0x0000003c02029981 */ /* 0x000ea2000c1e1900 */
[----:B------:R-:W-:Y:S01]  /*27c80*/  IMAD.MOV.U32 R17, RZ, RZ, RZ ;  /* 0x000000ffff117224 */ /* 0x000fe200078e00ff */
[C---:B------:R-:W-:Y:S02]  /*27c90*/  ISETP.GE.U32.AND P2, PT, R8.reuse, 0x2, PT ;  /* 0x000000020800780c */ /* 0x040fe40003f46070 */
[C---:B------:R-:W-:Y:S01]  /*27ca0*/  ISETP.GE.U32.AND P3, PT, R8.reuse, 0x4, PT ;  /* 0x000000040800780c */ /* 0x040fe20003f66070 */
[----:B------:R-:W-:Y:S01]  /*27cb0*/  SHFL.IDX PT, R0, R16, RZ, 0x1f ;  /* 0x00001fff10007589 */ /* 0x000fe200000e0000 */
[C---:B------:R-:W-:Y:S02]  /*27cc0*/  ISETP.GE.U32.AND P4, PT, R8.reuse, 0x8, PT ;  /* 0x000000080800780c */ /* 0x040fe40003f86070 */
[C---:B------:R-:W-:Y:S01]  /*27cd0*/  ISETP.GE.U32.AND P5, PT, R8.reuse, 0x10, PT ;  /* 0x000000100800780c */ /* 0x040fe20003fa6070 */
[----:B--2---:R-:W-:Y:S01]  /*27ce0*/  @!P1 IMAD.MOV.U32 R17, RZ, RZ, R2 ;  /* 0x000000ffff119224 */ /* 0x004fe200078e0002 */
[----:B------:R-:W-:-:S04]  /*27cf0*/  ISETP.NE.AND P1, PT, R8, RZ, PT ;  /* 0x000000ff0800720c */ /* 0x000fc80003f25270 */
[----:B------:R-:W2:Y:S02]  /*27d00*/  SHFL.UP PT, R14, R17, 0x1, RZ ;  /* 0x04200000110e7989 */ /* 0x000ea400000e00ff */
[----:B--2---:R-:W-:-:S04]  /*27d10*/  SEL R4, R14, RZ, P1 ;  /* 0x000000ff0e047207 */ /* 0x004fc80000800000 */
[----:B------:R-:W-:-:S05]  /*27d20*/  IADD3 R4, R17, R4, RZ ;  /* 0x0000000411047210 */ /* 0x000fca0007ffe0ff */
[----:B------:R-:W2:Y:S02]  /*27d30*/  SHFL.UP PT, R14, R4, 0x2, RZ ;  /* 0x04400000040e7989 */ /* 0x000ea400000e00ff */
[----:B--2---:R-:W-:-:S05]  /*27d40*/  SEL R5, R14, RZ, P2 ;  /* 0x000000ff0e057207 */ /* 0x004fca0001000000 */
[----:B0-----:R-:W-:Y:S02]  /*27d50*/  IMAD.IADD R6, R4, 0x1, R5 ;  /* 0x0000000104067824 */ /* 0x001fe400078e0205 */
[----:B------:R-:W-:Y:S04]  /*27d60*/  SHFL.IDX PT, R5, R16, 0x1, 0x1f ;  /* 0x00201f0010057f89 */ /* 0x000fe800000e0000 */
        /* <DEDUP_REMOVED lines=9> */
[----:B------:R0:W2:Y:S02]  /*27e00*/  SHFL.IDX PT, R14, R2, 0x1f, 0x1f ;  /* 0x03e01f00020e7f89 */ /* 0x0000a400000e0000 */
.L_x_2167:
[----:B------:R-:W-:Y:S02]  /*27e10*/  ULDC UR4, c[0x0][0xc38] ;  /* 0x00030e0000047ab9 */ /* 0x000fe40000000800 */
[----:B------:R-:W-:-:S05]  /*27e20*/  MOV R4, UR4 ;  /* 0x0000000400047c02 */ /* 0x000fca0008000f00 */
[----:B--2---:R-:W-:-:S04]  /*27e30*/  IMAD R14, R14, R4, RZ ;  /* 0x000000040e0e7224 */ /* 0x004fc800078e02ff */
[----:B------:R-:W-:-:S05]  /*27e40*/  IMAD.IADD R5, R5, 0x1, R14 ;  /* 0x0000000105057824 */ /* 0x000fca00078e020e */
[----:B------:R-:W-:-:S13]  /*27e50*/  ISETP.GT.AND P6, PT, R5, R0, PT ;  /* 0x000000000500720c */ /* 0x000fda0003fc4270 */
[----:B------:R-:W-:Y:S05]  /*27e60*/  @P6 BRA `(.L_x_1983) ;  /* 0x00000000009c6947 */ /* 0x000fea0003800000 */
.L_x_1988:
[----:B0-----:R-:W0:Y:S01]  /*27e70*/  LDC R2, c[0x0][0xc3c] ;  /* 0x00030f00ff027b82 */ /* 0x001e220000000800 */
[----:B------:R-:W-:-:S05]  /*27e80*/  VIADD R19, R19, 0x1f ;  /* 0x0000001f13137836 */ /* 0x000fca0000000000 */
[----:B0-----:R-:W-:-:S13]  /*27e90*/  ISETP.GE.AND P6, PT, R19, R2, PT ;  /* 0x000000021300720c */ /* 0x001fda0003fc6270 */
[----:B------:R-:W-:Y:S05]  /*27ea0*/  @P6 BRA `(.L_x_1984) ;  /* 0x0000000400d06947 */ /* 0x000fea0003800000 */
[----:B------:R-:W0:Y:S01]  /*27eb0*/  S2R R3, SR_TID.X ;  /* 0x0000000000037919 */ /* 0x000e220000002100 */
[----:B------:R-:W-:Y:S01]  /*27ec0*/  BSSY B0, `(.L_x_1985) ;  /* 0x0000009000007945 */ /* 0x000fe20003800000 */
[----:B------:R-:W-:Y:S01]  /*27ed0*/  IMAD.MOV.U32 R17, RZ, RZ, RZ ;  /* 0x000000ffff117224 */ /* 0x000fe200078e00ff */
[----:B0-----:R-:W-:-:S05]  /*27ee0*/  LOP3.LUT R3, R3, 0x1f, RZ, 0xc0, !PT ;  /* 0x0000001f03037812 */ /* 0x001fca00078ec0ff */
[----:B------:R-:W-:-:S05]  /*27ef0*/  IMAD.IADD R7, R19, 0x1, R3 ;  /* 0x0000000113077824 */ /* 0x000fca00078e0203 */
[----:B------:R-:W-:-:S13]  /*27f00*/  ISETP.GE.OR P6, PT, R7, R2, !P0 ;  /* 0x000000020700720c */ /* 0x000fda00047c6670 */
[----:B------:R-:W-:Y:S05]  /*27f10*/  @P6 BRA `(.L_x_1986) ;  /* 0x00000000000c6947 */ /* 0x000fea0003800000 */
[----:B------:R-:W0:Y:S02]  /*27f20*/  LDC.64 R2, c[0x0][0xc80] ;  /* 0x00032000ff027b82 */ /* 0x000e240000000a00 */
[----:B0-----:R-:W-:-:S05]  /*27f30*/  IMAD.WIDE R2, R7, 0x4, R2 ;  /* 0x0000000407027825 */ /* 0x001fca00078e0202 */
[----:B------:R0:W5:Y:S02]  /*27f40*/  LDG.E R17, desc[UR60][R2.64] ;  /* 0x0000003c02117981 */ /* 0x000164000c1e1900 */
.L_x_1986:
[----:B------:R-:W-:Y:S05]  /*27f50*/  BSYNC B0 ;  /* 0x0000000000007941 */ /* 0x000fea0003800000 */
.L_x_1985:
[----:B------:R-:W-:-:S03]  /*27f60*/  UMOV UR4, 0xffffffff ;  /* 0xffffffff00047882 */ /* 0x000fc60000000000 */
[----:B------:R-:W-:Y:S05]  /*27f70*/  BRA.DIV UR4, `(.L_x_1987) ;  /* 0x0000005204987947 */ /* 0x000fea000b800000 */
[----:B-----5:R-:W2:Y:S02]  /*27f80*/  SHFL.UP PT, R14, R17, 0x1, RZ ;  /* 0x04200000110e7989 */ /* 0x020ea400000e00ff */
[----:B--2---:R-:W-:-:S04]  /*27f90*/  SEL R14, R14, RZ, P1 ;  /* 0x000000ff0e0e7207 */ /* 0x004fc80000800000 */
[----:B------:R-:W-:-:S05]  /*27fa0*/  IADD3 R13, R17, R14, RZ ;  /* 0x0000000e110d7210 */ /* 0x000fca0007ffe0ff */
        /* <DEDUP_REMOVED lines=13> */
.L_x_2175:
[----:B------:R-:W-:Y:S02]  /*28080*/  ULDC UR4, c[0x0][0xc38] ;  /* 0x00030e0000047ab9 */ /* 0x000fe40000000800 */
[----:B------:R-:W-:-:S05]  /*28090*/  MOV R4, UR4 ;  /* 0x0000000400047c02 */ /* 0x000fca0008000f00 */
[----:B--2---:R-:W-:-:S04]  /*280a0*/  IMAD R14, R14, R4, RZ ;  /* 0x000000040e0e7224 */ /* 0x004fc800078e02ff */
[----:B------:R-:W-:-:S05]  /*280b0*/  IMAD.IADD R5, R14, 0x1, R5 ;  /* 0x000000010e057824 */ /* 0x000fca00078e0205 */
[----:B------:R-:W-:-:S13]  /*280c0*/  ISETP.GT.AND P6, PT, R5, R0, PT ;  /* 0x000000000500720c */ /* 0x000fda0003fc4270 */
[----:B------:R-:W-:Y:S05]  /*280d0*/  @!P6 BRA `(.L_x_1988) ;  /* 0xfffffffc0064e947 */ /* 0x000fea000383ffff */
.L_x_1983:
        /* <DEDUP_REMOVED lines=8> */
.L_x_2179:
[----:B------:R-:W-:Y:S01]  /*28160*/  ISETP.NE.AND P0, PT, R3, RZ, PT ;  /* 0x000000ff0300720c */ /* 0x000fe20003f05270 */
[----:B------:R-:W-:-:S12]  /*28170*/  IMAD.MOV.U32 R14, RZ, RZ, RZ ;  /* 0x000000ffff0e7224 */ /* 0x000fd800078e00ff */
[----:B------:R-:W-:Y:S05]  /*28180*/  @!P0 BRA `(.L_x_1990) ;  /* 0x0000000000108947 */ /* 0x000fea0003800000 */
[----:B------:R-:W-:Y:S01]  /*28190*/  UMOV UR4, 0xffffffff ;  /* 0xffffffff00047882 */ /* 0x000fe20000000000 */
[----:B------:R-:W-:Y:S02]  /*281a0*/  VIADD R12, R6, 0xffffffff ;  /* 0xffffffff060c7836 */ /* 0x000fe40000000000 */
[----:B------:R-:W-:Y:S05]  /*281b0*/  BRA.DIV UR4, `(.L_x_1991) ;  /* 0x00000056040c7947 */ /* 0x000fea000b800000 */
[----:B------:R4:W0:Y:S02]  /*281c0*/  SHFL.IDX PT, R14, R2, R12, 0x1f ;  /* 0x00001f0c020e7589 */ /* 0x00082400000e0000 */
.L_x_1990:
[----:B0---4-:R-:W0:Y:S01]  /*281d0*/  LDC.64 R2, c[0x0][0xc90] ;  /* 0x00032400ff027b82 */ /* 0x011e220000000a00 */
[----:B------:R-:W-:-:S05]  /*281e0*/  IADD3 R19, R6, R19, RZ ;  /* 0x0000001306137210 */ /* 0x000fca0007ffe0ff */
[----:B0-----:R-:W-:-:S05]  /*281f0*/  IMAD.WIDE R2, R19, 0x4, R2 ;  /* 0x0000000413027825 */ /* 0x001fca00078e0202 */
[----:B------:R0:W2:Y:S01]  /*28200*/  LDG.E R7, desc[UR60][R2.64] ;  /* 0x0000003c02077981 */ /* 0x0000a2000c1e1900 */
[----:B------:R-:W-:Y:S02]  /*28210*/  IMAD R16, R14, R4, R5 ;  /* 0x000000040e107224 */ /* 0x000fe400078e0205 */
[----:B0-----:R-:W-:Y:S02]  /*28220*/  IMAD.MOV.U32 R2, RZ, RZ, RZ ;  /* 0x000000ffff027224 */ /* 0x001fe400078e00ff */
        /* <DEDUP_REMOVED lines=24> */
[----:B------:R-:W-:-:S05]  /*283b0*/  @!P1 LOP3.LUT R2, RZ, R6, RZ, 0x33, !PT ;  /* 0x00000006ff029212 */ /* 0x000fca00078e33ff */
[----:B------:R-:W-:Y:S02]  /*283c0*/  IMAD R0, R7, R2, RZ ;  /* 0x0000000207007224 */ /* 0x000fe400078e02ff */
[----:B------:R-:W-:-:S03]  /*283d0*/  IMAD.MOV R2, RZ, RZ, -R2 ;  /* 0x000000ffff027224 */ /* 0x000fc600078e0a02 */
[----:B------:R-:W-:Y:S01]  /*283e0*/  IADD3 R3, -R0, RZ, RZ ;  /* 0x000000ff00037210 */ /* 0x000fe20007ffe1ff */
[----:B------:R-:W-:-:S03]  /*283f0*/  IMAD R5, R6, R2, R5 ;  /* 0x0000000206057224 */ /* 0x000fc600078e0205 */
[----:B------:R-:W-:-:S04]  /*28400*/  VIADDMNMX R4, R3, R4, R7, PT ;  /* 0x0000000403047246 */ /* 0x000fc80003800107 */
[-C--:B------:R-:W-:Y:S02]  /*28410*/  IABS R7, R4.reuse ;  /* 0x0000000400077213 */ /* 0x080fe40000000000 */
[----:B------:R-:W-:Y:S02]  /*28420*/  IABS R6, R4 ;  /* 0x0000000400067213 */ /* 0x000fe40000000000 */
[----:B------:R-:W0:Y:S02]  /*28430*/  I2F.RP R8, R7 ;  /* 0x0000000700087306 */ /* 0x000e240000209400 */
[----:B------:R-:W-:-:S06]  /*28440*/  IADD3 R6, RZ, -R6, RZ ;  /* 0x80000006ff067210 */ /* 0x000fcc0007ffe0ff */
        /* <DEDUP_REMOVED lines=8> */
[C---:B------:R-:W-:Y:S02]  /*284d0*/  LOP3.LUT R3, R5.reuse, R4, RZ, 0x3c, !PT ;  /* 0x0000000405037212 */ /* 0x040fe400078e3cff */
[----:B------:R-:W-:Y:S01]  /*284e0*/  IADD3 R5, R5, R0, RZ ;  /* 0x0000000005057210 */ /* 0x000fe20007ffe0ff */
        /* <DEDUP_REMOVED lines=16> */
.L_x_1984:
[----:B------:R-:W-:Y:S01]  /*285f0*/  UMOV UR4, URZ ;  /* 0x0000003f00047c82 */ /* 0x000fe20008000000 */
[----:B------:R-:W-:Y:S01]  /*28600*/  UMOV UR5, URZ ;  /* 0x0000003f00057c82 */ /* 0x000fe20008000000 */
[----:B------:R-:W-:Y:S01]  /*28610*/  ULDC UR6, c[0x0][0xc3c] ;  /* 0x00030f0000067ab9 */ /* 0x000fe20000000800 */
[----:B------:R-:W-:Y:S01]  /*28620*/  IMAD.MOV.U32 R16, RZ, RZ, R0 ;  /* 0x000000ffff107224 */ /* 0x000fe200078e0000 */
[----:B------:R-:W-:Y:S01]  /*28630*/  MOV R18, UR5 ;  /* 0x0000000500127c02 */ /* 0x000fe20008000f00 */
[----:B------:R-:W-:Y:S02]  /*28640*/  IMAD.U32 R17, RZ, RZ, UR4 ;  /* 0x00000004ff117e24 */ /* 0x000fe4000f8e00ff */
[----:B------:R-:W-:-:S07]  /*28650*/  IMAD.U32 R19, RZ, RZ, UR6 ;  /* 0x00000006ff137e24 */ /* 0x000fce000f8e00ff */
.L_x_1992:
[----:B------:R-:W0:Y:S01]  /*28660*/  S2R R0, SR_TID.X ;  /* 0x0000000000007919 */ /* 0x000e220000002100 */
[----:B------:R-:W-:Y:S05]  /*28670*/  WARPSYNC.ALL ;  /* 0x0000000000007948 */ /* 0x000fea0003800000 */
[----:B------:R-:W-:Y:S01]  /*28680*/  BAR.SYNC.DEFER_BLOCKING 0x4, 0x180 ;  /* 0x0106000000007b1d */ /* 0x000fe20000010000 */
[----:B0-----:R-:W-:-:S04]  /*28690*/  LOP3.LUT R0, R0, 0x1f, RZ, 0xc0, !PT ;  /* 0x0000001f00007812 */ /* 0x001fc800078ec0ff */
[----:B------:R-:W-:-:S13]  /*286a0*/  ISETP.NE.AND P0, PT, R0, RZ, PT ;  /* 0x000000ff0000720c */ /* 0x000fda0003f05270 */
[----:B------:R-:W0:Y:S01]  /*286b0*/  @!P0 S2R R3, SR_CgaCtaId ;  /* 0x0000000000038919 */ /* 0x000e220000008800 */
[----:B------:R-:W-:-:S04]  /*286c0*/  @!P0 MOV R0, 0x400 ;  /* 0x0000040000008802 */ /* 0x000fc80000000f00 */
[----:B0-----:R-:W-:-:S05]  /*286d0*/  @!P0 LEA R23, R3, R0, 0x18 ;  /* 0x0000000003178211 */ /* 0x001fca00078ec0ff */
[----:B------:R0:W-:Y:S01]  /*286e0*/  @!P0 STS.128 [R23+0x308d0], R16 ;  /* 0x0308d01017008388 */ /* 0x0001e20000000c00 */
[----:B------:R-:W-:Y:S06]  /*286f0*/  BAR.ARV 0x5, 0x180 ;  /* 0x0146000000007b1d */ /* 0x000fec0000002000 */
.L_x_1981:
[----:B------:R-:W-:Y:S02]  /*28700*/  ULDC UR4, c[0x0][0xc3c] ;  /* 0x00030f0000047ab9 */ /* 0x000fe40000000800 */
[----:B---3--:R-:W-:-:S13]  /*28710*/  ISETP.GE.AND P0, PT, R19, UR4, PT ;  /* 0x0000000413007c0c */ /* 0x008fda000bf06270 */
[----:B------:R-:W-:Y:S05]  /*28720*/  @!P0 BRA `(.L_x_1993) ;  /* 0xffffff9400cc8947 */ /* 0x000fea000383ffff */
[----:B------:R-:W-:Y:S05]  /*28730*/  BSYNC B8 ;  /* 0x0000000000087941 */ /* 0x000fea0003800000 */
.L_x_1870:
[----:B------:R-:W3:Y:S01]  /*28740*/  LDL.LU R0, [R1+0x34] ;  /* 0x0000340001007983 */ /* 0x000ee20000300800 */
[----:B------:R-:W-:Y:S01]  /*28750*/  BSSY B0, `(.L_x_1994) ;  /* 0x000000b000007945 */ /* 0x000fe20003800000 */
[----:B------:R-:W4:Y:S01]  /*28760*/  S2R R5, SR_CgaCtaId ;  /* 0x0000000000057919 */ /* 0x000f220000008800 */
[----:B---3--:R-:W-:-:S05]  /*28770*/  VIADD R0, R0, 0x1 ;  /* 0x0000000100007836 */ /* 0x008fca0000000000 */
[----:B0-----:R-:W-:-:S04]  /*28780*/  LEA.HI R2, R0, R0, RZ, 0x1 ;  /* 0x0000000000027211 */ /* 0x001fc800078f08ff */
[----:B------:R-:W-:Y:S02]  /*28790*/  LOP3.LUT R3, R2, 0xfffffffe, RZ, 0xc0, !PT ;  /* 0xfffffffe02037812 */ /* 0x000fe400078ec0ff */
[----:B------:R-:W-:-:S03]  /*287a0*/  MOV R2, 0x400 ;  /* 0x0000040000027802 */ /* 0x000fc60000000f00 */
[----:B------:R-:W-:Y:S01]  /*287b0*/  IMAD.IADD R0, R0, 0x1, -R3 ;  /* 0x0000000100007824 */ /* 0x000fe200078e0a03 */
[----:B----4-:R-:W-:-:S04]  /*287c0*/  LEA R5, R5, R2, 0x18 ;  /* 0x0000000205057211 */ /* 0x010fc800078ec0ff */
[----:B------:R-:W-:-:S04]  /*287d0*/  SHF.L.U32 R0, R0, 0x1f, RZ ;  /* 0x0000001f00007819 */ /* 0x000fc800000006ff */
[----:B------:R-:W0:Y:S02]  /*287e0*/  SYNCS.PHASECHK.TRANS64.TRYWAIT P0, [R5+URZ+0x30820], R0 ;  /* 0x03082000050075a7 */ /* 0x000e24000800017f */
[----:B0-----:R-:W-:Y:S05]  /*287f0*/  @!P0 BRA `(.L_x_1995) ;  /* 0x0000004c00a08947 */ /* 0x001fea0003800000 */
.L_x_2182:
[----:B------:R-:W-:Y:S05]  /*28800*/  BSYNC B0 ;  /* 0x0000000000007941 */ /* 0x000fea0003800000 */
.L_x_1994:
[----:B------:R-:W-:-:S03]  /*28810*/  UMOV UR4, 0xffffffff ;  /* 0xffffffff00047882 */ /* 0x000fc60000000000 */
[----:B------:R-:W-:Y:S05]  /*28820*/  BRA.DIV UR4, `(.L_x_1996) ;  /* 0x0000004e04a87947 */ /* 0x000fea000b800000 */
[----:B0-----:R-:W0:Y:S02]  /*28830*/  S2R R0, SR_TID.X ;  /* 0x0000000000007919 */ /* 0x001e240000002100 */
[----:B0-----:R-:W-:-:S04]  /*28840*/  SHF.R.U32.HI R0, RZ, 0x5, R0 ;  /* 0x00000005ff007819 */ /* 0x001fc80000011600 */
[----:B------:R-:W-:-:S05]  /*28850*/  LOP3.LUT R0, R0, 0x3, RZ, 0xc0, !PT ;  /* 0x0000000300007812 */ /* 0x000fca00078ec0ff */
[----:B------:R0:W3:Y:S02]  /*28860*/  SHFL.IDX PT, R14, R0, RZ, 0x1f ;  /* 0x00001fff000e7589 */ /* 0x0000e400000e0000 */
.L_x_2185:
[----:B---3--:R-:W-:-:S13]  /*28870*/  ISETP.NE.AND P0, PT, R14, RZ, PT ;  /* 0x000000ff0e00720c */ /* 0x008fda0003f05270 */
[----:B------:R-:W-:Y:S05]  /*28880*/  @P0 BRA `(.L_x_1557) ;  /* 0x0000000000880947 */ /* 0x000fea0003800000 */
[----:B------:R-:W-:-:S03]  /*28890*/  UMOV UR4, 0xffffffff ;  /* 0xffffffff00047882 */ /* 0x000fc60000000000 */
[----:B------:R-:W-:Y:S05]  /*288a0*/  BRA.DIV UR4, `(.L_x_1997) ;  /* 0x0000004e04bc7947 */ /* 0x000fea000b800000 */
[----:B------:R-:W-:-:S13]  /*288b0*/  ELECT P6, URZ, PT ;  /* 0x00000000003f782f */ /* 0x000fda00038c0000 */
.L_x_2188:
[----:B------:R-:W-:Y:S05]  /*288c0*/  @!P6 BRA `(.L_x_1557) ;  /* 0x000000000078e947 */ /* 0x000fea0003800000 */
[----:B0-----:R-:W3:Y:S02]  /*288d0*/  LDL.LU R0, [R1+0x20] ;  /* 0x0000200001007983 */ /* 0x001ee40000300800 */
[----:B---3--:R-:W-:-:S04]  /*288e0*/  LOP3.LUT R0, R0, 0x2, RZ, 0xfc, !PT ;  /* 0x0000000200007812 */ /* 0x008fc800078efcff */
[----:B------:R-:W-:-:S13]  /*288f0*/  ISETP.NE.AND P0, PT, R0, 0x3, PT ;  /* 0x000000030000780c */ /* 0x000fda0003f05270 */
[----:B------:R-:W-:Y:S05]  /*28900*/  @!P0 BRA `(.L_x_1998) ;  /* 0x0000000000048947 */ /* 0x000fea0003800000 */
[----:B------:R-:W-:Y:S01]  /*28910*/  BPT.TRAP 0x1 ;  /* 0x000000040000795c */ /* 0x000fe20000300000 */
.L_x_1998:
[----:B------:R-:W-:Y:S01]  /*28920*/  IMAD R3, R25, 0x8, R5 ;  /* 0x0000000819037824 */ /* 0x000fe200078e0205 */
[----:B------:R-:W-:Y:S02]  /*28930*/  SHF.L.U32 R2, R29, 0x1f, RZ ;  /* 0x0000001f1d027819 */ /* 0x000fe400000006ff */
[----:B------:R-:W-:Y:S02]  /*28940*/  IADD3 R25, R25, 0x1, RZ ;  /* 0x0000000119197810 */ /* 0x000fe40007ffe0ff */
[----:B------:R-:W0:Y:S02]  /*28950*/  SYNCS.PHASECHK.TRANS64.TRYWAIT P1, [R3+URZ+0x30840], R2 ;  /* 0x03084002030075a7 */ /* 0x000e24000802017f */
[----:B------:R-:W-:-:S04]  /*28960*/  ISETP.NE.AND P2, PT, R25, 0x2, PT ;  /* 0x000000021900780c */ /* 0x000fc80003f45270 */
[----:B------:R-:W-:Y:S01]  /*28970*/  SEL R0, RZ, 0x1, P2 ;  /* 0x00000001ff007807 */ /* 0x000fe20001000000 */
[----:B0-----:R-:W-:Y:S08]  /*28980*/  @!P1 BRA `(.L_x_1999) ;  /* 0x0000004c00a49947 */ /* 0x001ff00003800000 */
.L_x_2189:
[----:B------:R-:W-:Y:S02]  /*28990*/  SEL R25, R25, RZ, P2 ;  /* 0x000000ff19197207 */ /* 0x000fe40001000000 */
[----:B------:R-:W-:Y:S01]  /*289a0*/  LOP3.LUT R0, R29, R0, RZ, 0x3c, !PT ;  /* 0x000000001d007212 */ /* 0x000fe200078e3cff */
[----:B------:R-:W-:Y:S06]  /*289b0*/  @!P0 BRA `(.L_x_2000) ;  /* 0x0000000000048947 */ /* 0x000fec0003800000 */
[----:B------:R-:W-:Y:S01]  /*289c0*/  BPT.TRAP 0x1 ;  /* 0x000000040000795c */ /* 0x000fe20000300000 */
.L_x_2000:
[----:B------:R-:W-:Y:S01]  /*289d0*/  IMAD R25, R25, 0x8, R5 ;  /* 0x0000000819197824 */ /* 0x000fe200078e0205 */
[----:B------:R-:W-:-:S04]  /*289e0*/  SHF.L.U32 R0, R0, 0x1f, RZ ;  /* 0x0000001f00007819 */ /* 0x000fc800000006ff */
[----:B------:R-:W3:Y:S02]  /*289f0*/  SYNCS.PHASECHK.TRANS64.TRYWAIT P1, [R25+URZ+0x30840], R0 ;  /* 0x03084000190075a7 */ /* 0x000ee4000802017f */
[----:B---3--:R-:W-:Y:S05]  /*28a00*/  @!P1 BRA `(.L_x_2001) ;  /* 0x0000004c00989947 */ /* 0x008fea0003800000 */
.L_x_2190:
[----:B------:R-:W-:Y:S05]  /*28a10*/  @!P0 BRA `(.L_x_2002) ;  /* 0x0000000000048947 */ /* 0x000fea0003800000 */
[----:B------:R-:W-:Y:S01]  /*28a20*/  BPT.TRAP 0x1 ;  /* 0x000000040000795c */ /* 0x000fe20000300000 */
.L_x_2002:
[----:B------:R-:W4:Y:S02]  /*28a30*/  SYNCS.PHASECHK.TRANS64.TRYWAIT P1, [R3+URZ+0x30860], R2 ;  /* 0x03086002030075a7 */ /* 0x000f24000802017f */
[----:B----4-:R-:W-:Y:S05]  /*28a40*/  @!P1 BRA `(.L_x_2003) ;  /* 0x0000004c009c9947 */ /* 0x010fea0003800000 */
.L_x_2191:
[----:B------:R-:W-:Y:S05]  /*28a50*/  @!P0 BRA `(.L_x_2004) ;  /* 0x0000000000048947 */ /* 0x000fea0003800000 */
[----:B------:R-:W-:Y:S01]  /*28a60*/  BPT.TRAP 0x1 ;  /* 0x000000040000795c */ /* 0x000fe20000300000 */
.L_x_2004:
[----:B------:R0:W0:Y:S02]  /*28a70*/  SYNCS.PHASECHK.TRANS64.TRYWAIT P0, [R25+URZ+0x30860], R0 ;  /* 0x03086000190075a7 */ /* 0x000024000800017f */
[----:B0-----:R-:W-:Y:S05]  /*28a80*/  @!P0 NANOSLEEP.SYNCS 0x989680 ;  /* 0x009896800000895d */ /* 0x001fea0003900000 */
[----:B------:R-:W0:Y:S02]  /*28a90*/  @!P0 SYNCS.PHASECHK.TRANS64 P0, [R25+URZ+0x30860], R0 ;  /* 0x03086000190085a7 */ /* 0x000e24000800007f */
[----:B0-----:R-:W-:Y:S05]  /*28aa0*/  @!P0 BRA `(.L_x_2004) ;  /* 0xfffffffc00f08947 */ /* 0x001fea000383ffff */
.L_x_1557:
[----:B------:R-:W-:Y:S05]  /*28ab0*/  BSYNC B9 ;  /* 0x0000000000097941 */ /* 0x000fea0003800000 */
.L_x_1554:
[----:B------:R-:W-:Y:S05]  /*28ac0*/  EXIT ;  /* 0x000000000000794d */ /* 0x000fea0003800000 */
.L_x_1583:
[----:B0-----:R0:W1:Y:S02]  /*28ad0*/  SYNCS.PHASECHK.TRANS64.TRYWAIT P6, [R89+URZ+0x30890], R103 ;  /* 0x03089067590075a7 */ /* 0x00106400080c017f */
[----:B-1----:R-:W-:Y:S05]  /*28ae0*/  @!P6 NANOSLEEP.SYNCS 0x989680 ;  /* 0x009896800000e95d */ /* 0x002fea0003900000 */
[----:B------:R-:W1:Y:S02]  /*28af0*/  @!P6 SYNCS.PHASECHK.TRANS64 P6, [R89+URZ+0x30890], R103 ;  /* 0x030890675900e5a7 */ /* 0x000e6400080c007f */
[----:B-1----:R-:W-:Y:S05]  /*28b00*/  @!P6 BRA `(.L_x_1583) ;  /* 0xfffffffc00f0e947 */ /* 0x002fea000383ffff */
[----:B------:R-:W-:Y:S05]  /*28b10*/  BRA `(.L_x_2005) ;  /* 0xfffffda800847947 */ /* 0x000fea000383ffff */
.L_x_1584:
[----:B------:R-:W-:Y:S01]  /*28b20*/  BSSY B1, `(.L_x_2006) ;  /* 0x0000008000017945 */ /* 0x000fe20003800000 */
[----:B------:R-:W-:Y:S01]  /*28b30*/  IMAD.MOV.U32 R13, RZ, RZ, R112 ;  /* 0x000000ffff0d7224 */ /* 0x000fe200078e0070 */
[----:B------:R-:W-:Y:S01]  /*28b40*/  MOV R11, 0x181f ;  /* 0x0000181f000b7802 */ /* 0x000fe20000000f00 */
[----:B------:R-:W-:Y:S02]  /*28b50*/  IMAD.MOV.U32 R12, RZ, RZ, RZ ;  /* 0x000000ffff0c7224 */ /* 0x000fe400078e00ff */
[----:B------:R-:W-:-:S07]  /*28b60*/  IMAD.MOV.U32 R15, RZ, RZ, -0x1 ;  /* 0xffffffffff0f7424 */ /* 0x000fce00078e00ff */
[----:B0-----:R-:W-:Y:S05]  /*28b70*/  WARPSYNC.COLLECTIVE R15, `(.L_x_2007) ;  /* 0x000000000f087348 */ /* 0x001fea0003c00000 */
[----:B------:R1:W2:Y:S02]  /*28b80*/  SHFL.IDX P6, R14, R13, R12, R11 ;  /* 0x0000000c0d0e7389 */ /* 0x0002a400000c000b */
[----:B012---:R-:W-:Y:S01]  /*28b90*/  ENDCOLLECTIVE ;  /* 0x000000000000791b */ /* 0x007fe20003800000 */
.L_x_2007:
[----:B------:R-:W-:Y:S05]  /*28ba0*/  BSYNC B1 ;  /* 0x0000000000017941 */ /* 0x000fea0003800000 */
.L_x_2006:
        /* <DEDUP_REMOVED lines=8> */
.L_x_2008:
[----:B------:R-:W-:Y:S01]  /*28c30*/  IMAD.MOV.U32 R106, RZ, RZ, R14 ;  /* 0x000000ffff6a7224 */ /* 0x000fe200078e000e */
[----:B------:R-:W-:Y:S06]  /*28c40*/  BRA `(.L_x_2009) ;  /* 0xfffffda8004c7947 */ /* 0x000fec000383ffff */
.L_x_1601:
[----:B------:R-:W-:Y:S01]  /*28c50*/  BSSY B1, `(.L_x_2010) ;  /* 0x0000008000017945 */ /* 0x000fe20003800000 */
[----:B0---4-:R-:W-:Y:S01]  /*28c60*/  MOV R13, R112 ;  /* 0x00000070000d7202 */ /* 0x011fe20000000f00 */
[----:B------:R-:W-:Y:S02]  /*28c70*/  IMAD.MOV.U32 R12, RZ, RZ, 0x1 ;  /* 0x00000001ff0c7424 */ /* 0x000fe400078e00ff */
[----:B------:R-:W-:Y:S02]  /*28c80*/  IMAD.MOV.U32 R11, RZ, RZ, 0x181f ;  /* 0x0000181fff0b7424 */ /* 0x000fe400078e00ff */
[----:B------:R-:W-:-:S07]  /*28c90*/  IMAD.MOV.U32 R15, RZ, RZ, -0x1 ;  /* 0xffffffffff0f7424 */ /* 0x000fce00078e00ff */
[----:B-123--:R-:W-:Y:S05]  /*28ca0*/  WARPSYNC.COLLECTIVE R15, `(.L_x_2011) ;  /* 0x000000000f087348 */ /* 0x00efea0003c00000 */
[----:B------:R0:W4:Y:S02]  /*28cb0*/  SHFL.IDX P6, R14, R13, R12, R11 ;  /* 0x0000000c0d0e7389 */ /* 0x00012400000c000b */
[----:B01234-:R-:W-:Y:S01]  /*28cc0*/  ENDCOLLECTIVE ;  /* 0x000000000000791b */ /* 0x01ffe20003800000 */
.L_x_2011:
[----:B------:R-:W-:Y:S05]  /*28cd0*/  BSYNC B1 ;  /* 0x0000000000017941 */ /* 0x000fea0003800000 */
.L_x_2010:
[----:B------:R-:W-:Y:S01]  /*28ce0*/  IMAD.MOV.U32 R13, RZ, RZ, R105 ;  /* 0x000000ffff0d7224 */ /* 0x000fe200078e0069 */
[----:B------:R-:W-:Y:S01]  /*28cf0*/  MOV R15, 0xffffffff ;  /* 0xffffffff000f7802 */ /* 0x000fe20000000f00 */
[----:B------:R-:W-:Y:S01]  /*28d00*/  IMAD.MOV.U32 R12, RZ, RZ, 0x1 ;  /* 0x00000001ff0c7424 */ /* 0x000fe200078e00ff */
[----:B------:R-:W-:Y:S01]  /*28d10*/  MOV R112, R14 ;  /* 0x0000000e00707202 */ /* 0x000fe20000000f00 */
[----:B------:R-:W-:-:S07]  /*28d20*/  IMAD.MOV.U32 R11, RZ, RZ, 0x181f ;  /* 0x0000181fff0b7424 */ /* 0x000fce00078e00ff */
[----:B------:R-:W-:Y:S05]  /*28d30*/  WARPSYNC.COLLECTIVE R15, `(.L_x_2012) ;  /* 0x000000000f087348 */ /* 0x000fea0003c00000 */
[----:B------:R0:W1:Y:S02]  /*28d40*/  SHFL.IDX P6, R14, R13, R12, R11 ;  /* 0x0000000c0d0e7389 */ /* 0x00006400000c000b */
[----:B01----:R-:W-:Y:S01]  /*28d50*/  ENDCOLLECTIVE ;  /* 0x000000000000791b */ /* 0x003fe20003800000 */
.L_x_2012:
[----:B------:R-:W-:Y:S01]  /*28d60*/  IMAD.MOV.U32 R56, RZ, RZ, R14 ;  /* 0x000000ffff387224 */ /* 0x000fe200078e000e */
[----:B------:R-:W-:Y:S06]  /*28d70*/  BRA `(.L_x_2013) ;  /* 0xfffffdb400587947 */ /* 0x000fec000383ffff */
.L_x_1623:
[----:B0-----:R0:W1:Y:S02]  /*28d80*/  SYNCS.PHASECHK.TRANS64.TRYWAIT P6, [R89+URZ+0x30890], R103 ;  /* 0x03089067590075a7 */ /* 0x00106400080c017f */
[----:B-1----:R-:W-:Y:S05]  /*28d90*/  @!P6 NANOSLEEP.SYNCS 0x989680 ;  /* 0x009896800000e95d */ /* 0x002fea0003900000 */
[----:B------:R-:W1:Y:S02]  /*28da0*/  @!P6 SYNCS.PHASECHK.TRANS64 P6, [R89+URZ+0x30890], R103 ;  /* 0x030890675900e5a7 */ /* 0x000e6400080c007f */
[----:B-1----:R-:W-:Y:S05]  /*28db0*/  @!P6 BRA `(.L_x_1623) ;  /* 0xfffffffc00f0e947 */ /* 0x002fea000383ffff */
[----:B------:R-:W-:Y:S05]  /*28dc0*/  BRA `(.L_x_2014) ;  /* 0xfffffdc800a07947 */ /* 0x000fea000383ffff */
.L_x_1624:
        /* <DEDUP_REMOVED lines=8> */
.L_x_2016:
[----:B------:R-:W-:Y:S05]  /*28e50*/  BSYNC B1 ;  /* 0x0000000000017941 */ /* 0x000fea0003800000 */
.L_x_2015:
        /* <DEDUP_REMOVED lines=8> */
.L_x_2017:
[----:B------:R-:W-:Y:S01]  /*28ee0*/  IMAD.MOV.U32 R106, RZ, RZ, R14 ;  /* 0x000000ffff6a7224 */ /* 0x000fe200078e000e */
[----:B------:R-:W-:Y:S06]  /*28ef0*/  BRA `(.L_x_2018) ;  /* 0xfffffdc8006c7947 */ /* 0x000fec000383ffff */
.L_x_1633:
[----:B------:R-:W-:Y:S01]  /*28f00*/  BSSY B1, `(.L_x_2019) ;  /* 0x0000008000017945 */ /* 0x000fe20003800000 */
[----:B---3--:R-:W-:Y:S01]  /*28f10*/  MOV R13, R112 ;  /* 0x00000070000d7202 */ /* 0x008fe20000000f00 */
[----:B------:R-:W-:Y:S02]  /*28f20*/  IMAD.MOV.U32 R12, RZ, RZ, 0x1 ;  /* 0x00000001ff0c7424 */ /* 0x000fe400078e00ff */
[----:B--2---:R-:W-:Y:S02]  /*28f30*/  IMAD.MOV.U32 R11, RZ, RZ, 0x181f ;  /* 0x0000181fff0b7424 */ /* 0x004fe400078e00ff */
[----:B------:R-:W-:-:S07]  /*28f40*/  IMAD.MOV.U32 R15, RZ, RZ, -0x1 ;  /* 0xffffffffff0f7424 */ /* 0x000fce00078e00ff */
[----:B01----:R-:W-:Y:S05]  /*28f50*/  WARPSYNC.COLLECTIVE R15, `(.L_x_2020) ;  /* 0x000000000f087348 */ /* 0x003fea0003c00000 */
[----:B------:R2:W3:Y:S02]  /*28f60*/  SHFL.IDX P6, R14, R13, R12, R11 ;  /* 0x0000000c0d0e7389 */ /* 0x0004e400000c000b */
[----:B0123--:R-:W-:Y:S01]  /*28f70*/  ENDCOLLECTIVE ;  /* 0x000000000000791b */ /* 0x00ffe20003800000 */
.L_x_2020:
[----:B------:R-:W-:Y:S05]  /*28f80*/  BSYNC B1 ;  /* 0x0000000000017941 */ /* 0x000fea0003800000 */
.L_x_2019:
        /* <DEDUP_REMOVED lines=8> */
.L_x_2021:
[----:B------:R-:W-:Y:S01]  /*29010*/  IMAD.MOV.U32 R44, RZ, RZ, R14 ;  /* 0x000000ffff2c7224 */ /* 0x000fe200078e000e */
[----:B------:R-:W-:Y:S06]  /*29020*/  BRA `(.L_x_2022) ;  /* 0xfffffdd400f47947 */ /* 0x000fec000383ffff */
.L_x_1642:
[----:B0-----:R0:W1:Y:S02]  /*29030*/  SYNCS.PHASECHK.TRANS64.TRYWAIT P0, [R89+URZ+0x30890], R103 ;  /* 0x03089067590075a7 */ /* 0x001064000800017f */
[----:B-1----:R-:W-:Y:S05]  /*29040*/  @!P0 NANOSLEEP.SYNCS 0x989680 ;  /* 0x009896800000895d */ /* 0x002fea0003900000 */
[----:B------:R-:W1:Y:S02]  /*29050*/  @!P0 SYNCS.PHASECHK.TRANS64 P0, [R89+URZ+0x30890], R103 ;  /* 0x03089067590085a7 */ /* 0x000e64000800007f */
[----:B-1----:R-:W-:Y:S05]  /*29060*/  @!P0 BRA `(.L_x_1642) ;  /* 0xfffffffc00f08947 */ /* 0x002fea000383ffff */
[----:B------:R-:W-:Y:S05]  /*29070*/  BRA `(.L_x_2023) ;  /* 0xfffffde400cc7947 */ /* 0x000fea000383ffff */
.L_x_1643:
        /* <DEDUP_REMOVED lines=8> */
.L_x_2025:
[----:B------:R-:W-:Y:S05]  /*29100*/  BSYNC B1 ;  /* 0x0000000000017941 */ /* 0x000fea0003800000 */
.L_x_2024:
        /* <DEDUP_REMOVED lines=8> */
.L_x_2026:
[----:B------:R-:W-:Y:S01]  /*29190*/  IMAD.MOV.U32 R42, RZ, RZ, R14 ;  /* 0x000000ffff2a7224 */ /* 0x000fe200078e000e */
[----:B------:R-:W-:Y:S06]  /*291a0*/  BRA `(.L_x_2027) ;  /* 0xfffffde400f47947 */ /* 0x000fec000383ffff */
.L_x_1646:
[----:B------:R-:W-:Y:S01]  /*291b0*/  BSSY B1, `(.L_x_2028) ;  /* 0x0000008000017945 */ /* 0x000fe20003800000 */
[----:B----4-:R-:W-:Y:S01]  /*291c0*/  MOV R13, R43 ;  /* 0x0000002b000d7202 */ /* 0x010fe20000000f00 */
[----:B------:R-:W-:Y:S02]  /*291d0*/  IMAD.MOV.U32 R12, RZ, RZ, 0x1 ;  /* 0x00000001ff0c7424 */ /* 0x000fe400078e00ff */
[----:B------:R-:W-:Y:S02]  /*291e0*/  IMAD.MOV.U32 R11, RZ, RZ, 0x181f ;  /* 0x0000181fff0b7424 */ /* 0x000fe400078e00ff */
[----:B------:R-:W-:-:S07]  /*291f0*/  IMAD.MOV.U32 R15, RZ, RZ, -0x1 ;  /* 0xffffffffff0f7424 */ /* 0x000fce00078e00ff */
[----:B0123--:R-:W-:Y:S05]  /*29200*/  WARPSYNC.COLLECTIVE R15, `(.L_x_2029) ;  /* 0x000000000f087348 */ /* 0x00ffea0003c00000 */
[----:B------:R4:W0:Y:S02]  /*29210*/  SHFL.IDX P6, R14, R13, R12, R11 ;  /* 0x0000000c0d0e7389 */ /* 0x00082400000c000b */
[----:B01234-:R-:W-:Y:S01]  /*29220*/  ENDCOLLECTIVE ;  /* 0x000000000000791b */ /* 0x01ffe20003800000 */
.L_x_2029:
[----:B------:R-:W-:Y:S05]  /*29230*/  BSYNC B1 ;  /* 0x0000000000017941 */ /* 0x000fea0003800000 */
.L_x_2028:
        /* <DEDUP_REMOVED lines=8> */
.L_x_2030:
[----:B------:R-:W-:Y:S01]  /*292c0*/  IMAD.MOV.U32 R42, RZ, RZ, R14 ;  /* 0x000000ffff2a7224 */ /* 0x000fe200078e000e */
[----:B------:R-:W-:Y:S06]  /*292d0*/  BRA `(.L_x_2031) ;  /* 0xfffffde8001c7947 */ /* 0x000fec000383ffff */
.L_x_1650:
[----:B--2---:R2:W0:Y:S02]  /*292e0*/  SYNCS.PHASECHK.TRANS64.TRYWAIT P4, [R89+URZ+0x308b0], R103 ;  /* 0x0308b067590075a7 */ /* 0x004424000808017f */
[----:B0-----:R-:W-:Y:S05]  /*292f0*/  @!P4 NANOSLEEP.SYNCS 0x989680 ;  /* 0x009896800000c95d */ /* 0x001fea0003900000 */
[----:B------:R-:W0:Y:S02]  /*29300*/  @!P4 SYNCS.PHASECHK.TRANS64 P4, [R89+URZ+0x308b0], R103 ;  /* 0x0308b0675900c5a7 */ /* 0x000e24000808007f */
[----:B0-----:R-:W-:Y:S05]  /*29310*/  @!P4 BRA `(.L_x_1650) ;  /* 0xfffffffc00f0c947 */ /* 0x001fea000383ffff */
[----:B------:R-:W-:Y:S05]  /*29320*/  BRA `(.L_x_2032) ;  /* 0xfffffde800c07947 */ /* 0x000fea000383ffff */
.L_x_1678:
        /* <DEDUP_REMOVED lines=8> */
.L_x_2034:
[----:B------:R-:W-:Y:S05]  /*293b0*/  BSYNC B1 ;  /* 0x0000000000017941 */ /* 0x000fea0003800000 */
.L_x_2033:
        /* <DEDUP_REMOVED lines=8> */
.L_x_2035:
[----:B------:R-:W-:Y:S01]  /*29440*/  MOV R13, R8 ;  /* 0x00000008000d7202 */ /* 0x000fe20000000f00 */
[----:B------:R-:W-:-:S07]  /*29450*/  IMAD.MOV.U32 R4, RZ, RZ, R14 ;  /* 0x000000ffff047224 */ /* 0x000fce00078e000e */
[----:B------:R-:W-:Y:S05]  /*29460*/  WARPSYNC.COLLECTIVE R15, `(.L_x_2036) ;  /* 0x000000000f087348 */ /* 0x000fea0003c00000 */
[----:B------:R0:W1:Y:S02]  /*29470*/  SHFL.IDX P6, R14, R13, R12, R11 ;  /* 0x0000000c0d0e7389 */ /* 0x00006400000c000b */
[----:B01----:R-:W-:Y:S01]  /*29480*/  ENDCOLLECTIVE ;  /* 0x000000000000791b */ /* 0x003fe20003800000 */
.L_x_2036:
[----:B------:R-:W-:Y:S02]  /*29490*/  IMAD.MOV.U32 R13, RZ, RZ, R0 ;  /* 0x000000ffff0d7224 */ /* 0x000fe400078e0000 */
[----:B------:R-:W-:-:S07]  /*294a0*/  IMAD.MOV.U32 R9, RZ, RZ, R14 ;  /* 0x000000ffff097224 */ /* 0x000fce00078e000e */
[----:B------:R-:W-:Y:S05]  /*294b0*/  WARPSYNC.COLLECTIVE R15, `(.L_x_2037) ;  /* 0x000000000f087348 */ /* 0x000fea0003c00000 */
[----:B------:R0:W1:Y:S02]  /*294c0*/  SHFL.IDX P6, R14, R13, R12, R11 ;  /* 0x0000000c0d0e7389 */ /* 0x00006400000c000b */
[----:B01----:R-:W-:Y:S01]  /*294d0*/  ENDCOLLECTIVE ;  /* 0x000000000000791b */ /* 0x003fe20003800000 */
.L_x_2037:
[----:B------:R-:W-:Y:S05]  /*294e0*/  BRA `(.L_x_2038) ;  /* 0xfffffe0000107947 */ /* 0x000fea000383ffff */
.L_x_1681:
[----:B------:R-:W-:Y:S01]  /*294f0*/  BSSY B1, `(.L_x_2039) ;  /* 0x0000008000017945 */ /* 0x000fe20003800000 */
[----:B------:R-:W-:Y:S01]  /*29500*/  IMAD.MOV.U32 R13, RZ, RZ, R7 ;  /* 0x000000ffff0d7224 */ /* 0x000fe200078e0007 */
[----:B------:R-:W-:Y:S01]  /*29510*/  MOV R12, 0x1 ;  /* 0x00000001000c7802 */ /* 0x000fe20000000f00 */
[----:B------:R-:W-:Y:S02]  /*29520*/  IMAD.MOV.U32 R11, RZ, RZ, 0x181f ;  /* 0x0000181fff0b7424 */ /* 0x000fe400078e00ff */
[----:B------:R-:W-:-:S07]  /*29530*/  IMAD.MOV.U32 R15, RZ, RZ, -0x1 ;  /* 0xffffffffff0f7424 */ /* 0x000fce00078e00ff */
[----:B0---4-:R-:W-:Y:S05]  /*29540*/  WARPSYNC.COLLECTIVE R15, `(.L_x_2040) ;  /* 0x000000000f087348 */ /* 0x011fea0003c00000 */
[----:B----4-:R1:W2:Y:S02]  /*29550*/  SHFL.IDX P6, R14, R13, R12, R11 ;  /* 0x0000000c0d0e7389 */ /* 0x0102a400000c000b */
[----:B012---:R-:W-:Y:S01]  /*29560*/  ENDCOLLECTIVE ;  /* 0x000000000000791b */ /* 0x007fe20003800000 */
.L_x_2040:
[----:B------:R-:W-:Y:S05]  /*29570*/  BSYNC B1 ;  /* 0x0000000000017941 */ /* 0x000fea0003800000 */
.L_x_2039:
[----:B------:R-:W-:Y:S01]  /*29580*/  MOV R13, R6 ;  /* 0x00000006000d7202 */ /* 0x000fe20000000f00 */
[----:B------:R-:W-:Y:S02]  /*29590*/  IMAD.MOV.U32 R12, RZ, RZ, 0x1 ;  /* 0x00000001ff0c7424 */ /* 0x000fe400078e00ff */
[----:B------:R-:W-:Y:S02]  /*295a0*/  IMAD.MOV.U32 R11, RZ, RZ, 0x181f ;  /* 0x0000181fff0b7424 */ /* 0x000fe400078e00ff */
[----:B------:R-:W-:Y:S02]  /*295b0*/  IMAD.MOV.U32 R15, RZ, RZ, -0x1 ;  /* 0xffffffffff0f7424 */ /* 0x000fe400078e00ff */
[----:B------:R-:W-:-:S07]  /*295c0*/  IMAD.MOV.U32 R5, RZ, RZ, R14 ;  /* 0x000000ffff057224 */ /* 0x000fce00078e000e */
[----:B------:R-:W-:Y:S05]  /*295d0*/  WARPSYNC.COLLECTIVE R15, `(.L_x_2041) ;  /* 0x000000000f087348 */ /* 0x000fea0003c00000 */
[----:B------:R0:W1:Y:S02]  /*295e0*/  SHFL.IDX P6, R14, R13, R12, R11 ;  /* 0x0000000c0d0e7389 */ /* 0x00006400000c000b */
[----:B01----:R-:W-:Y:S01]  /*295f0*/  ENDCOLLECTIVE ;  /* 0x000000000000791b */ /* 0x003fe20003800000 */
.L_x_2041:
[----:B------:R-:W-:Y:S01]  /*29600*/  IMAD.MOV.U32 R13, RZ, RZ, R8 ;  /* 0x000000ffff0d7224 */ /* 0x000fe200078e0008 */
[----:B------:R-:W-:-:S07]  /*29610*/  MOV R4, R14 ;  /* 0x0000000e00047202 */ /* 0x000fce0000000f00 */
[----:B------:R-:W-:Y:S05]  /*29620*/  WARPSYNC.COLLECTIVE R15, `(.L_x_2042) ;  /* 0x000000000f087348 */ /* 0x000fea0003c00000 */
[----:B------:R0:W1:Y:S02]  /*29630*/  SHFL.IDX P6, R14, R13, R12, R11 ;  /* 0x0000000c0d0e7389 */ /* 0x00006400000c000b */
[----:B01----:R-:W-:Y:S01]  /*29640*/  ENDCOLLECTIVE ;  /* 0x000000000000791b */ /* 0x003fe20003800000 */
.L_x_2042:
[----:B------:R-:W-:Y:S02]  /*29650*/  IMAD.MOV.U32 R13, RZ, RZ, R0 ;  /* 0x000000ffff0d7224 */ /* 0x000fe400078e0000 */
[----:B------:R-:W-:-:S07]  /*29660*/  IMAD.MOV.U32 R9, RZ, RZ, R14 ;  /* 0x000000ffff097224 */ /* 0x000fce00078e000e */
[----:B------:R-:W-:Y:S05]  /*29670*/  WARPSYNC.COLLECTIVE R15, `(.L_x_2043) ;  /* 0x000000000f087348 */ /* 0x000fea0003c00000 */
[----:B------:R0:W1:Y:S02]  /*29680*/  SHFL.IDX P6, R14, R13, R12, R11 ;  /* 0x0000000c0d0e7389 */ /* 0x00006400000c000b */
[----:B01----:R-:W-:Y:S01]  /*29690*/  ENDCOLLECTIVE ;  /* 0x000000000000791b */ /* 0x003fe20003800000 */
.L_x_2043:
[----:B------:R-:W-:Y:S05]  /*296a0*/  BRA `(.L_x_2044) ;  /* 0xfffffe0000f87947 */ /* 0x000fea000383ffff */
.L_x_1684:
[----:B------:R-:W-:Y:S01]  /*296b0*/  BSSY B1, `(.L_x_2045) ;  /* 0x0000008000017945 */ /* 0x000fe20003800000 */
[----:B------:R-:W-:Y:S01]  /*296c0*/  MOV R13, R7 ;  /* 0x00000007000d7202 */ /* 0x000fe20000000f00 */
[----:B------:R-:W-:Y:S02]  /*296d0*/  IMAD.MOV.U32 R12, RZ, RZ, 0x2 ;  /* 0x00000002ff0c7424 */ /* 0x000fe400078e00ff */
[----:B------:R-:W-:Y:S02]  /*296e0*/  IMAD.MOV.U32 R11, RZ, RZ, 0x181f ;  /* 0x0000181fff0b7424 */ /* 0x000fe400078e00ff */
[----:B------:R-:W-:-:S07]  /*296f0*/  IMAD.MOV.U32 R15, RZ, RZ, -0x1 ;  /* 0xffffffffff0f7424 */ /* 0x000fce00078e00ff */
[----:B-1--4-:R-:W-:Y:S05]  /*29700*/  WARPSYNC.COLLECTIVE R15, `(.L_x_2046) ;  /* 0x000000000f087348 */ /* 0x012fea0003c00000 */
[----:B----4-:R0:W2:Y:S02]  /*29710*/  SHFL.IDX P6, R14, R13, R12, R11 ;  /* 0x0000000c0d0e7389 */ /* 0x0100a400000c000b */
[----:B012---:R-:W-:Y:S01]  /*29720*/  ENDCOLLECTIVE ;  /* 0x000000000000791b */ /* 0x007fe20003800000 */
.L_x_2046:
[----:B------:R-:W-:Y:S05]  /*29730*/  BSYNC B1 ;  /* 0x0000000000017941 */ /* 0x000fea0003800000 */
.L_x_2045:
        /* <DEDUP_REMOVED lines=8> */
.L_x_2047:
[----:B------:R-:W-:Y:S02]  /*297c0*/  IMAD.MOV.U32 R13, RZ, RZ, R8 ;  /* 0x000000ffff0d7224 */ /* 0x000fe400078e0008 */
[----:B------:R-:W-:-:S07]  /*297d0*/  IMAD.MOV.U32 R4, RZ, RZ, R14 ;  /* 0x000000ffff047224 */ /* 0x000fce00078e000e */
[----:B------:R-:W-:Y:S05]  /*297e0*/  WARPSYNC.COLLECTIVE R15, `(.L_x_2048) ;  /* 0x000000000f087348 */ /* 0x000fea0003c00000 */
[----:B------:R0:W1:Y:S02]  /*297f0*/  SHFL.IDX P6, R14, R13, R12, R11 ;  /* 0x0000000c0d0e7389 */ /* 0x00006400000c000b */
[----:B01----:R-:W-:Y:S01]  /*29800*/  ENDCOLLECTIVE ;  /* 0x000000000000791b */ /* 0x003fe20003800000 */
.L_x_2048:
[----:B------:R-:W-:Y:S01]  /*29810*/  MOV R13, R0 ;  /* 0x00000000000d7202 */ /* 0x000fe20000000f00 */
[----:B------:R-:W-:-:S07]  /*29820*/  IMAD.MOV.U32 R9, RZ, RZ, R14 ;  /* 0x000000ffff097224 */ /* 0x000fce00078e000e */
[----:B------:R-:W-:Y:S05]  /*29830*/  WARPSYNC.COLLECTIVE R15, `(.L_x_2049) ;  /* 0x000000000f087348 */ /* 0x000fea0003c00000 */
[----:B------:R0:W1:Y:S02]  /*29840*/  SHFL.IDX P6, R14, R13, R12, R11 ;  /* 0x0000000c0d0e7389 */ /* 0x00006400000c000b */
[----:B01----:R-:W-:Y:S01]  /*29850*/  ENDCOLLECTIVE ;  /* 0x000000000000791b */ /* 0x003fe20003800000 */
.L_x_2049:
[----:B------:R-:W-:Y:S05]  /*29860*/  BRA `(.L_x_2050) ;  /* 0xfffffe0400d87947 */ /* 0x000fea000383ffff */
.L_x_1687:
[----:B------:R-:W-:Y:S01]  /*29870*/  BSSY B1, `(.L_x_2051) ;  /* 0x0000008000017945 */ /* 0x000fe20003800000 */
[----:B------:R-:W-:Y:S01]  /*29880*/  IMAD.MOV.U32 R13, RZ, RZ, R7 ;  /* 0x000000ffff0d7224 */ /* 0x000fe200078e0007 */
[----:B------:R-:W-:Y:S01]  /*29890*/  MOV R15, 0xffffffff ;  /* 0xffffffff000f7802 */ /* 0x000fe20000000f00 */
[----:B------:R-:W-:Y:S02]  /*298a0*/  IMAD.MOV.U32 R12, RZ, RZ, 0x3 ;  /* 0x00000003ff0c7424 */ /* 0x000fe400078e00ff */
[----:B------:R-:W-:-:S07]  /*298b0*/  IMAD.MOV.U32 R11, RZ, RZ, 0x181f ;  /* 0x0000181fff0b7424 */ /* 0x000fce00078e00ff */
[----:B-1--4-:R-:W-:Y:S05]  /*298c0*/  WARPSYNC.COLLECTIVE R15, `(.L_x_2052) ;  /* 0x000000000f087348 */ /* 0x012fea0003c00000 */
[----:B------:R0:W2:Y:S02]  /*298d0*/  SHFL.IDX P6, R14, R13, R12, R11 ;  /* 0x0000000c0d0e7389 */ /* 0x0000a400000c000b */
[----:B012-4-:R-:W-:Y:S01]  /*298e0*/  ENDCOLLECTIVE ;  /* 0x000000000000791b */ /* 0x017fe20003800000 */
.L_x_2052:
[----:B------:R-:W-:Y:S05]  /*298f0*/  BSYNC B1 ;  /* 0x0000000000017941 */ /* 0x000fea0003800000 */
.L_x_2051:
[----:B------:R-:W-:Y:S01]  /*29900*/  IMAD.MOV.U32 R13, RZ, RZ, R6 ;  /* 0x000000ffff0d7224 */ /* 0x000fe200078e0006 */
[----:B------:R-:W-:Y:S01]  /*29910*/  MOV R11, 0x181f ;  /* 0x0000181f000b7802 */ /* 0x000fe20000000f00 */
[----:B------:R-:W-:Y:S02]  /*29920*/  IMAD.MOV.U32 R12, RZ, RZ, 0x3 ;  /* 0x00000003ff0c7424 */ /* 0x000fe400078e00ff */
[----:B------:R-:W-:Y:S02]  /*29930*/  IMAD.MOV.U32 R15, RZ, RZ, -0x1 ;  /* 0xffffffffff0f7424 */ /* 0x000fe400078e00ff */
[----:B------:R-:W-:-:S07]  /*29940*/  IMAD.MOV.U32 R9, RZ, RZ, R14 ;  /* 0x000000ffff097224 */ /* 0x000fce00078e000e */
[----:B------:R-:W-:Y:S05]  /*29950*/  WARPSYNC.COLLECTIVE R15, `(.L_x_2053) ;  /* 0x000000000f087348 */ /* 0x000fea0003c00000 */
[----:B------:R0:W1:Y:S02]  /*29960*/  SHFL.IDX P6, R14, R13, R12, R11 ;  /* 0x0000000c0d0e7389 */ /* 0x00006400000c000b */
[----:B01----:R-:W-:Y:S01]  /*29970*/  ENDCOLLECTIVE ;  /* 0x000000000000791b */ /* 0x003fe20003800000 */
.L_x_2053:
[----:B------:R-:W-:Y:S02]  /*29980*/  IMAD.MOV.U32 R13, RZ, RZ, R8 ;  /* 0x000000ffff0d7224 */ /* 0x000fe400078e0008 */
[----:B------:R-:W-:-:S07]  /*29990*/  IMAD.MOV.U32 R10, RZ, RZ, R14 ;  /* 0x000000ffff0a7224 */ /* 0x000fce00078e000e */
[----:B------:R-:W-:Y:S05]  /*299a0*/  WARPSYNC.COLLECTIVE R15, `(.L_x_2054) ;  /* 0x000000000f087348 */ /* 0x000fea0003c00000 */
[----:B------:R0:W1:Y:S02]  /*299b0*/  SHFL.IDX P6, R14, R13, R12, R11 ;  /* 0x0000000c0d0e7389 */ /* 0x00006400000c000b */
[----:B01----:R-:W-:Y:S01]  /*299c0*/  ENDCOLLECTIVE ;  /* 0x000000000000791b */ /* 0x003fe20003800000 */
.L_x_2054:
[----:B------:R-:W-:Y:S01]  /*299d0*/  IMAD.MOV.U32 R13, RZ, RZ, R0 ;  /* 0x000000ffff0d7224 */ /* 0x000fe200078e0000 */
[----:B------:R-:W-:-:S07]  /*299e0*/  MOV R83, R14 ;  /* 0x0000000e00537202 */ /* 0x000fce0000000f00 */
[----:B------:R-:W-:Y:S05]  /*299f0*/  WARPSYNC.COLLECTIVE R15, `(.L_x_2055) ;  /* 0x000000000f087348 */ /* 0x000fea0003c00000 */
[----:B------:R0:W1:Y:S02]  /*29a00*/  SHFL.IDX P6, R14, R13, R12, R11 ;  /* 0x0000000c0d0e7389 */ /* 0x00006400000c000b */
[----:B01----:R-:W-:Y:S01]  /*29a10*/  ENDCOLLECTIVE ;  /* 0x000000000000791b */ /* 0x003fe20003800000 */
.L_x_2055:
[----:B------:R-:W-:Y:S01]  /*29a20*/  IMAD.MOV.U32 R82, RZ, RZ, R14 ;  /* 0x000000ffff527224 */ /* 0x000fe200078e000e */
[----:B------:R-:W-:Y:S06]  /*29a30*/  BRA `(.L_x_2056) ;  /* 0xfffffe0800bc7947 */ /* 0x000fec000383ffff */
.L_x_1691:
[----:B0-----:R0:W1:Y:S02]  /*29a40*/  SYNCS.PHASECHK.TRANS64.TRYWAIT P0, [R18+URZ+0x30800], R121 ;  /* 0x03080079120075a7 */ /* 0x001064000800017f */
[----:B-1----:R-:W-:Y:S05]  /*29a50*/  @!P0 NANOSLEEP.SYNCS 0x989680 ;  /* 0x009896800000895d */ /* 0x002fea0003900000 */
[----:B------:R-:W1:Y:S02]  /*29a60*/  @!P0 SYNCS.PHASECHK.TRANS64 P0, [R18+URZ+0x30800], R121 ;  /* 0x03080079120085a7 */ /* 0x000e64000800007f */
[----:B-1----:R-:W-:Y:S05]  /*29a70*/  @!P0 BRA `(.L_x_1691) ;  /* 0xfffffffc00f08947 */ /* 0x002fea000383ffff */
[----:B------:R-:W-:Y:S05]  /*29a80*/  BRA `(.L_x_2057) ;  /* 0xfffffe10000c7947 */ /* 0x000fea000383ffff */
.L_x_1723:
        /* <DEDUP_REMOVED lines=8> */
.L_x_2059:
[----:B------:R-:W-:Y:S05]  /*29b10*/  BSYNC B1 ;  /* 0x0000000000017941 */ /* 0x000fea0003800000 */
.L_x_2058:
[----:B------:R-:W-:Y:S01]  /*29b20*/  MOV R13, R6 ;  /* 0x00000006000d7202 */ /* 0x000fe20000000f00 */
[----:B------:R-:W-:Y:S02]  /*29b30*/  IMAD.MOV.U32 R12, RZ, RZ, RZ ;  /* 0x000000ffff0c7224 */ /* 0x000fe400078e00ff */
[----:B------:R-:W-:Y:S02]  /*29b40*/  IMAD.MOV.U32 R11, RZ, RZ, 0x181f ;  /* 0x0000181fff0b7424 */ /* 0x000fe400078e00ff */
[----:B------:R-:W-:Y:S02]  /*29b50*/  IMAD.MOV.U32 R15, RZ, RZ, -0x1 ;  /* 0xffffffffff0f7424 */ /* 0x000fe400078e00ff */
[----:B------:R-:W-:-:S07]  /*29b60*/  IMAD.MOV.U32 R4, RZ, RZ, R14 ;  /* 0x000000ffff047224 */ /* 0x000fce00078e000e */
[----:B------:R-:W-:Y:S05]  /*29b70*/  WARPSYNC.COLLECTIVE R15, `(.L_x_2060) ;  /* 0x000000000f087348 */ /* 0x000fea0003c00000 */
[----:B------:R0:W1:Y:S02]  /*29b80*/  SHFL.IDX P6, R14, R13, R12, R11 ;  /* 0x0000000c0d0e7389 */ /* 0x00006400000c000b */
[----:B01----:R-:W-:Y:S01]  /*29b90*/  ENDCOLLECTIVE ;  /* 0x000000000000791b */ /* 0x003fe20003800000 */
.L_x_2060:
[----:B------:R-:W-:Y:S01]  /*29ba0*/  IMAD.MOV.U32 R13, RZ, RZ, R8 ;  /* 0x000000ffff0d7224 */ /* 0x000fe200078e0008 */
[----:B------:R-:W-:-:S07]  /*29bb0*/  MOV R5, R14 ;  /* 0x0000000e00057202 */ /* 0x000fce0000000f00 */
[----:B------:R-:W-:Y:S05]  /*29bc0*/  WARPSYNC.COLLECTIVE R15, `(.L_x_2061) ;  /* 0x000000000f087348 */ /* 0x000fea0003c00000 */
[----:B------:R0:W1:Y:S02]  /*29bd0*/  SHFL.IDX P6, R14, R13, R12, R11 ;  /* 0x0000000c0d0e7389 */ /* 0x00006400000c000b */
[----:B01----:R-:W-:Y:S01]  /*29be0*/  ENDCOLLECTIVE ;  /* 0x000000000000791b */ /* 0x003fe20003800000 */
.L_x_2061:
[----:B------:R-:W-:Y:S02]  /*29bf0*/  IMAD.MOV.U32 R13, RZ, RZ, R0 ;  /* 0x000000ffff0d7224 */ /* 0x000fe400078e0000 */
[----:B------:R-:W-:-:S07]  /*29c00*/  IMAD.MOV.U32 R9, RZ, RZ, R14 ;  /* 0x000000ffff097224 */ /* 0x000fce00078e000e */
[----:B------:R-:W-:Y:S05]  /*29c10*/  WARPSYNC.COLLECTIVE R15, `(.L_x_2062) ;  /* 0x000000000f087348 */ /* 0x000fea0003c00000 */
[----:B------:R0:W1:Y:S02]  /*29c20*/  SHFL.IDX P6, R14, R13, R12, R11 ;  /* 0x0000000c0d0e7389 */ /* 0x00006400000c000b */
[----:B01----:R-:W-:Y:S01]  /*29c30*/  ENDCOLLECTIVE ;  /* 0x000000000000791b */ /* 0x003fe20003800000 */
.L_x_2062:
[----:B------:R-:W-:Y:S05]  /*29c40*/  BRA `(.L_x_2063) ;  /* 0xfffffe3c00dc7947 */ /* 0x000fea000383ffff */
.L_x_1726:
[----:B------:R-:W-:Y:S01]  /*29c50*/  BSSY B1, `(.L_x_2064) ;  /* 0x0000008000017945 */ /* 0x000fe20003800000 */
[----:B------:R-:W-:Y:S01]  /*29c60*/  MOV R13, R7 ;  /* 0x00000007000d7202 */ /* 0x000fe20000000f00 */
[----:B------:R-:W-:Y:S02]  /*29c70*/  IMAD.MOV.U32 R12, RZ, RZ, 0x1 ;  /* 0x00000001ff0c7424 */ /* 0x000fe400078e00ff */
[----:B------:R-:W-:Y:S02]  /*29c80*/  IMAD.MOV.U32 R11, RZ, RZ, 0x181f ;  /* 0x0000181fff0b7424 */ /* 0x000fe400078e00ff */
[----:B------:R-:W-:-:S07]  /*29c90*/  IMAD.MOV.U32 R15, RZ, RZ, -0x1 ;  /* 0xffffffffff0f7424 */ /* 0x000fce00078e00ff */
[----:B0---4-:R-:W-:Y:S05]  /*29ca0*/  WARPSYNC.COLLECTIVE R15, `(.L_x_2065) ;  /* 0x000000000f087348 */ /* 0x011fea0003c00000 */
[----:B----4-:R1:W2:Y:S02]  /*29cb0*/  SHFL.IDX P6, R14, R13, R12, R11 ;  /* 0x0000000c0d0e7389 */ /* 0x0102a400000c000b */
[----:B012---:R-:W-:Y:S01]  /*29cc0*/  ENDCOLLECTIVE ;  /* 0x000000000000791b */ /* 0x007fe20003800000 */
.L_x_2065:
[----:B------:R-:W-:Y:S05]  /*29cd0*/  BSYNC B1 ;  /* 0x0000000000017941 */ /* 0x000fea0003800000 */
.L_x_2064:
        /* <DEDUP_REMOVED lines=8> */
.L_x_2066:
[----:B------:R-:W-:Y:S02]  /*29d60*/  IMAD.MOV.U32 R13, RZ, RZ, R8 ;  /* 0x000000ffff0d7224 */ /* 0x000fe400078e0008 */
[----:B------:R-:W-:-:S07]  /*29d70*/  IMAD.MOV.U32 R5, RZ, RZ, R14 ;  /* 0x000000ffff057224 */ /* 0x000fce00078e000e */
[----:B------:R-:W-:Y:S05]  /*29d80*/  WARPSYNC.COLLECTIVE R15, `(.L_x_2067) ;  /* 0x000000000f087348 */ /* 0x000fea0003c00000 */
[----:B------:R0:W1:Y:S02]  /*29d90*/  SHFL.IDX P6, R14, R13, R12, R11 ;  /* 0x0000000c0d0e7389 */ /* 0x00006400000c000b */
[----:B01----:R-:W-:Y:S01]  /*29da0*/  ENDCOLLECTIVE ;  /* 0x000000000000791b */ /* 0x003fe20003800000 */
.L_x_2067:
[----:B------:R-:W-:Y:S01]  /*29db0*/  MOV R13, R0 ;  /* 0x00000000000d7202 */ /* 0x000fe20000000f00 */
[----:B------:R-:W-:-:S07]  /*29dc0*/  IMAD.MOV.U32 R9, RZ, RZ, R14 ;  /* 0x000000ffff097224 */ /* 0x000fce00078e000e */
[----:B------:R-:W-:Y:S05]  /*29dd0*/  WARPSYNC.COLLECTIVE R15, `(.L_x_2068) ;  /* 0x000000000f087348 */ /* 0x000fea0003c00000 */
[----:B------:R0:W1:Y:S02]  /*29de0*/  SHFL.IDX P6, R14, R13, R12, R11 ;  /* 0x0000000c0d0e7389 */ /* 0x00006400000c000b */
[----:B01----:R-:W-:Y:S01]  /*29df0*/  ENDCOLLECTIVE ;  /* 0x000000000000791b */ /* 0x003fe20003800000 */
.L_x_2068:
[----:B------:R-:W-:Y:S05]  /*29e00*/  BRA `(.L_x_2069) ;  /* 0xfffffe4000a07947 */ /* 0x000fea000383ffff */
.L_x_1729:
[----:B------:R-:W-:Y:S01]  /*29e10*/  BSSY B1, `(.L_x_2070) ;  /* 0x0000008000017945 */ /* 0x000fe20003800000 */
[----:B------:R-:W-:Y:S01]  /*29e20*/  IMAD.MOV.U32 R13, RZ, RZ, R7 ;  /* 0x000000ffff0d7224 */ /* 0x000fe200078e0007 */
[----:B------:R-:W-:Y:S01]  /*29e30*/  MOV R15, 0xffffffff ;  /* 0xffffffff000f7802 */ /* 0x000fe20000000f00 */
[----:B------:R-:W-:Y:S02]  /*29e40*/  IMAD.MOV.U32 R12, RZ, RZ, 0x2 ;  /* 0x00000002ff0c7424 */ /* 0x000fe400078e00ff */
[----:B------:R-:W-:-:S07]  /*29e50*/  IMAD.MOV.U32 R11, RZ, RZ, 0x181f ;  /* 0x0000181fff0b7424 */ /* 0x000fce00078e00ff */
[----:B-1--4-:R-:W-:Y:S05]  /*29e60*/  WARPSYNC.COLLECTIVE R15, `(.L_x_2071) ;  /* 0x000000000f087348 */ /* 0x012fea0003c00000 */
[----:B----4-:R0:W2:Y:S02]  /*29e70*/  SHFL.IDX P6, R14, R13, R12, R11 ;  /* 0x0000000c0d0e7389 */ /* 0x0100a400000c000b */
[----:B012---:R-:W-:Y:S01]  /*29e80*/  ENDCOLLECTIVE ;  /* 0x000000000000791b */ /* 0x007fe20003800000 */
.L_x_2071:
[----:B------:R-:W-:Y:S05]  /*29e90*/  BSYNC B1 ;  /* 0x0000000000017941 */ /* 0x000fea0003800000 */
.L_x_2070:
        /* <DEDUP_REMOVED lines=8> */
.L_x_2072:
[----:B------:R-:W-:Y:S02]  /*29f20*/  IMAD.MOV.U32 R13, RZ, RZ, R8 ;  /* 0x000000ffff0d7224 */ /* 0x000fe400078e0008 */
[----:B------:R-:W-:-:S07]  /*29f30*/  IMAD.MOV.U32 R5, RZ, RZ, R14 ;  /* 0x000000ffff057224 */ /* 0x000fce00078e000e */
[----:B------:R-:W-:Y:S05]  /*29f40*/  WARPSYNC.COLLECTIVE R15, `(.L_x_2073) ;  /* 0x000000000f087348 */ /* 0x000fea0003c00000 */
[----:B------:R0:W1:Y:S02]  /*29f50*/  SHFL.IDX P6, R14, R13, R12, R11 ;  /* 0x0000000c0d0e7389 */ /* 0x00006400000c000b */
[----:B01----:R-:W-:Y:S01]  /*29f60*/  ENDCOLLECTIVE ;  /* 0x000000000000791b */ /* 0x003fe20003800000 */
.L_x_2073:
[----:B------:R-:W-:Y:S01]  /*29f70*/  IMAD.MOV.U32 R13, RZ, RZ, R0 ;  /* 0x000000ffff0d7224 */ /* 0x000fe200078e0000 */
[----:B------:R-:W-:-:S07]  /*29f80*/  MOV R9, R14 ;  /* 0x0000000e00097202 */ /* 0x000fce0000000f00 */
[----:B------:R-:W-:Y:S05]  /*29f90*/  WARPSYNC.COLLECTIVE R15, `(.L_x_2074) ;  /* 0x000000000f087348 */ /* 0x000fea0003c00000 */
[----:B------:R0:W1:Y:S02]  /*29fa0*/  SHFL.IDX P6, R14, R13, R12, R11 ;  /* 0x0000000c0d0e7389 */ /* 0x00006400000c000b */
[----:B01----:R-:W-:Y:S01]  /*29fb0*/  ENDCOLLECTIVE ;  /* 0x000000000000791b */ /* 0x003fe20003800000 */
.L_x_2074:
[----:B------:R-:W-:Y:S05]  /*29fc0*/  BRA `(.L_x_2075) ;  /* 0xfffffe4400447947 */ /* 0x000fea000383ffff */
.L_x_1732:
[----:B------:R-:W-:Y:S01]  /*29fd0*/  BSSY B1, `(.L_x_2076) ;  /* 0x0000008000017945 */ /* 0x000fe20003800000 */
[----:B------:R-:W-:Y:S01]  /*29fe0*/  IMAD.MOV.U32 R13, RZ, RZ, R7 ;  /* 0x000000ffff0d7224 */ /* 0x000fe200078e0007 */
[----:B------:R-:W-:Y:S01]  /*29ff0*/  MOV R11, 0x181f ;  /* 0x0000181f000b7802 */ /* 0x000fe20000000f00 */
[----:B------:R-:W-:Y:S02]  /*2a000*/  IMAD.MOV.U32 R12, RZ, RZ, 0x3 ;  /* 0x00000003ff0c7424 */ /* 0x000fe400078e00ff */
[----:B------:R-:W-:-:S07]  /*2a010*/  IMAD.MOV.U32 R15, RZ, RZ, -0x1 ;  /* 0xffffffffff0f7424 */ /* 0x000fce00078e00ff */
[----:B-1--4-:R-:W-:Y:S05]  /*2a020*/  WARPSYNC.COLLECTIVE R15, `(.L_x_2077) ;  /* 0x000000000f087348 */ /* 0x012fea0003c00000 */
[----:B------:R0:W2:Y:S02]  /*2a030*/  SHFL.IDX P6, R14, R13, R12, R11 ;  /* 0x0000000c0d0e7389 */ /* 0x0000a400000c000b */
[----:B012-4-:R-:W-:Y:S01]  /*2a040*/  ENDCOLLECTIVE ;  /* 0x000000000000791b */ /* 0x017fe20003800000 */
.L_x_2077:
[----:B------:R-:W-:Y:S05]  /*2a050*/  BSYNC B1 ;  /* 0x0000000000017941 */ /* 0x000fea0003800000 */
.L_x_2076:
        /* <DEDUP_REMOVED lines=8> */
.L_x_2078:
[----:B------:R-:W-:Y:S01]  /*2a0e0*/  MOV R13, R8 ;  /* 0x00000008000d7202 */ /* 0x000fe20000000f00 */
[----:B------:R-:W-:-:S07]  /*2a0f0*/  IMAD.MOV.U32 R76, RZ, RZ, R14 ;  /* 0x000000ffff4c7224 */ /* 0x000fce00078e000e */
[----:B------:R-:W-:Y:S05]  /*2a100*/  WARPSYNC.COLLECTIVE R15, `(.L_x_2079) ;  /* 0x000000000f087348 */ /* 0x000fea0003c00000 */
[----:B------:R0:W1:Y:S02]  /*2a110*/  SHFL.IDX P6, R14, R13, R12, R11 ;  /* 0x0000000c0d0e7389 */ /* 0x00006400000c000b */
[----:B01----:R-:W-:Y:S01]  /*2a120*/  ENDCOLLECTIVE ;  /* 0x000000000000791b */ /* 0x003fe20003800000 */
.L_x_2079:
[----:B------:R-:W-:Y:S02]  /*2a130*/  IMAD.MOV.U32 R13, RZ, RZ, R0 ;  /* 0x000000ffff0d7224 */ /* 0x000fe400078e0000 */
[----:B------:R-:W-:-:S07]  /*2a140*/  IMAD.MOV.U32 R77, RZ, RZ, R14 ;  /* 0x000000ffff4d7224 */ /* 0x000fce00078e000e */
[----:B------:R-:W-:Y:S05]  /*2a150*/  WARPSYNC.COLLECTIVE R15, `(.L_x_2080) ;  /* 0x000000000f087348 */ /* 0x000fea0003c00000 */
[----:B------:R0:W1:Y:S02]  /*2a160*/  SHFL.IDX P6, R14, R13, R12, R11 ;  /* 0x0000000c0d0e7389 */ /* 0x00006400000c000b */
[----:B01----:R-:W-:Y:S01]  /*2a170*/  ENDCOLLECTIVE ;  /* 0x000000000000791b */ /* 0x003fe20003800000 */
.L_x_2080:
[----:B------:R-:W-:Y:S01]  /*2a180*/  IMAD.MOV.U32 R0, RZ, RZ, R14 ;  /* 0x000000ffff007224 */ /* 0x000fe200078e000e */
[----:B------:R-:W-:Y:S06]  /*2a190*/  BRA `(.L_x_2081) ;  /* 0xfffffe4400ec7947 */ /* 0x000fec000383ffff */
.L_x_1736:
[----:B0-----:R0:W1:Y:S02]  /*2a1a0*/  SYNCS.PHASECHK.TRANS64.TRYWAIT P0, [R18+URZ+0x30800], R115 ;  /* 0x03080073120075a7 */ /* 0x001064000800017f */
[----:B-1----:R-:W-:Y:S05]  /*2a1b0*/  @!P0 NANOSLEEP.SYNCS 0x989680 ;  /* 0x009896800000895d */ /* 0x002fea0003900000 */
[----:B------:R-:W1:Y:S02]  /*2a1c0*/  @!P0 SYNCS.PHASECHK.TRANS64 P0, [R18+URZ+0x30800], R115 ;  /* 0x03080073120085a7 */ /* 0x000e64000800007f */
[----:B-1----:R-:W-:Y:S05]  /*2a1d0*/  @!P0 BRA `(.L_x_1736) ;  /* 0xfffffffc00f08947 */ /* 0x002fea000383ffff */
[----:B------:R-:W-:Y:S05]  /*2a1e0*/  BRA `(.L_x_2082) ;  /* 0xfffffe4c00147947 */ /* 0x000fea000383ffff */
.L_x_1754:
[----:B-1----:R1:W3:Y:S02]  /*2a1f0*/  SYNCS.PHASECHK.TRANS64.TRYWAIT P1, [R8+URZ+0x30830], R3 ;  /* 0x03083003080075a7 */ /* 0x0022e4000802017f */
[----:B---3--:R-:W-:Y:S05]  /*2a200*/  @!P1 NANOSLEEP.SYNCS 0x989680 ;  /* 0x009896800000995d */ /* 0x008fea0003900000 */
[----:B------:R-:W3:Y:S02]  /*2a210*/  @!P1 SYNCS.PHASECHK.TRANS64 P1, [R8+URZ+0x30830], R3 ;  /* 0x03083003080095a7 */ /* 0x000ee4000802007f */
[----:B---3--:R-:W-:Y:S05]  /*2a220*/  @!P1 BRA `(.L_x_1754) ;  /* 0xfffffffc00f09947 */ /* 0x008fea000383ffff */
[----:B------:R-:W-:Y:S05]  /*2a230*/  BRA `(.L_x_1753) ;  /* 0xfffffe8000607947 */ /* 0x000fea000383ffff */
.L_x_1775:
[----:B-1----:R1:W2:Y:S02]  /*2a240*/  SYNCS.PHASECHK.TRANS64.TRYWAIT P1, [R223+URZ+0x30830], R152 ;  /* 0x03083098df0075a7 */ /* 0x0022a4000802017f */
[----:B--2---:R-:W-:Y:S05]  /*2a250*/  @!P1 NANOSLEEP.SYNCS 0x989680 ;  /* 0x009896800000995d */ /* 0x004fea0003900000 */
[----:B------:R-:W2:Y:S02]  /*2a260*/  @!P1 SYNCS.PHASECHK.TRANS64 P1, [R223+URZ+0x30830], R152 ;  /* 0x03083098df0095a7 */ /* 0x000ea4000802007f */
[----:B--2---:R-:W-:Y:S05]  /*2a270*/  @!P1 BRA `(.L_x_1775) ;  /* 0xfffffffc00f09947 */ /* 0x004fea000383ffff */
[----:B------:R-:W-:Y:S05]  /*2a280*/  BRA `(.L_x_1774) ;  /* 0xfffffea800f87947 */ /* 0x000fea000383ffff */
.L_x_1780:
[----:B-1----:R1:W2:Y:S02]  /*2a290*/  SYNCS.PHASECHK.TRANS64.TRYWAIT P1, [R218+URZ+0x30850], R0 ;  /* 0x03085000da0075a7 */ /* 0x0022a4000802017f */
[----:B--2---:R-:W-:Y:S05]  /*2a2a0*/  @!P1 NANOSLEEP.SYNCS 0x989680 ;  /* 0x009896800000995d */ /* 0x004fea0003900000 */
[----:B------:R-:W2:Y:S02]  /*2a2b0*/  @!P1 SYNCS.PHASECHK.TRANS64 P1, [R218+URZ+0x30850], R0 ;  /* 0x03085000da0095a7 */ /* 0x000ea4000802007f */
[----:B--2---:R-:W-:Y:S05]  /*2a2c0*/  @!P1 BRA `(.L_x_1780) ;  /* 0xfffffffc00f09947 */ /* 0x004fea000383ffff */
[----:B------:R-:W-:Y:S05]  /*2a2d0*/  BRA `(.L_x_1779) ;  /* 0xfffffebc00747947 */ /* 0x000fea000383ffff */
.L_x_1803:
[----:B-1----:R1:W2:Y:S02]  /*2a2e0*/  SYNCS.PHASECHK.TRANS64.TRYWAIT P1, [R223+URZ+0x30830], R4 ;  /* 0x03083004df0075a7 */ /* 0x0022a4000802017f */
[----:B--2---:R-:W-:Y:S05]  /*2a2f0*/  @!P1 NANOSLEEP.SYNCS 0x989680 ;  /* 0x009896800000995d */ /* 0x004fea0003900000 */
[----:B------:R-:W2:Y:S02]  /*2a300*/  @!P1 SYNCS.PHASECHK.TRANS64 P1, [R223+URZ+0x30830], R4 ;  /* 0x03083004df0095a7 */ /* 0x000ea4000802007f */
[----:B--2---:R-:W-:Y:S05]  /*2a310*/  @!P1 BRA `(.L_x_1803) ;  /* 0xfffffffc00f09947 */ /* 0x004fea000383ffff */
[----:B------:R-:W-:Y:S05]  /*2a320*/  BRA `(.L_x_1802) ;  /* 0xfffffedc00247947 */ /* 0x000fea000383ffff */
.L_x_1808:
[----:B-1----:R1:W2:Y:S02]  /*2a330*/  SYNCS.PHASECHK.TRANS64.TRYWAIT P1, [R8+URZ+0x30850], R0 ;  /* 0x03085000080075a7 */ /* 0x0022a4000802017f */
[----:B--2---:R-:W-:Y:S05]  /*2a340*/  @!P1 NANOSLEEP.SYNCS 0x989680 ;  /* 0x009896800000995d */ /* 0x004fea0003900000 */
[----:B------:R-:W2:Y:S02]  /*2a350*/  @!P1 SYNCS.PHASECHK.TRANS64 P1, [R8+URZ+0x30850], R0 ;  /* 0x03085000080095a7 */ /* 0x000ea4000802007f */
[----:B--2---:R-:W-:Y:S05]  /*2a360*/  @!P1 BRA `(.L_x_1808) ;  /* 0xfffffffc00f09947 */ /* 0x004fea000383ffff */
[----:B------:R-:W-:Y:S05]  /*2a370*/  BRA `(.L_x_1807) ;  /* 0xfffffeec00a87947 */ /* 0x000fea000383ffff */
.L_x_1818:
[----:B-1----:R1:W2:Y:S02]  /*2a380*/  SYNCS.PHASECHK.TRANS64.TRYWAIT P1, [R223+URZ+0x30830], R4 ;  /* 0x03083004df0075a7 */ /* 0x0022a4000802017f */
[----:B--2---:R-:W-:Y:S05]  /*2a390*/  @!P1 NANOSLEEP.SYNCS 0x989680 ;  /* 0x009896800000995d */ /* 0x004fea0003900000 */
[----:B------:R-:W2:Y:S02]  /*2a3a0*/  @!P1 SYNCS.PHASECHK.TRANS64 P1, [R223+URZ+0x30830], R4 ;  /* 0x03083004df0095a7 */ /* 0x000ea4000802007f */
[----:B--2---:R-:W-:Y:S05]  /*2a3b0*/  @!P1 BRA `(.L_x_1818) ;  /* 0xfffffffc00f09947 */ /* 0x004fea000383ffff */
[----:B------:R-:W-:Y:S05]  /*2a3c0*/  BRA `(.L_x_1817) ;  /* 0xfffffefc00787947 */ /* 0x000fea000383ffff */
.L_x_1823:
[----:B-1----:R1:W2:Y:S02]  /*2a3d0*/  SYNCS.PHASECHK.TRANS64.TRYWAIT P1, [R222+URZ+0x30850], R0 ;  /* 0x03085000de0075a7 */ /* 0x0022a4000802017f */
[----:B--2---:R-:W-:Y:S05]  /*2a3e0*/  @!P1 NANOSLEEP.SYNCS 0x989680 ;  /* 0x009896800000995d */ /* 0x004fea0003900000 */
[----:B------:R-:W2:Y:S02]  /*2a3f0*/  @!P1 SYNCS.PHASECHK.TRANS64 P1, [R222+URZ+0x30850], R0 ;  /* 0x03085000de0095a7 */ /* 0x000ea4000802007f */
[----:B--2---:R-:W-:Y:S05]  /*2a400*/  @!P1 BRA `(.L_x_1823) ;  /* 0xfffffffc00f09947 */ /* 0x004fea000383ffff */
[----:B------:R-:W-:Y:S05]  /*2a410*/  BRA `(.L_x_1822) ;  /* 0xffffff0c00fc7947 */ /* 0x000fea000383ffff */
.L_x_1839:
[----:B-1----:R1:W2:Y:S02]  /*2a420*/  SYNCS.PHASECHK.TRANS64.TRYWAIT P1, [R8+URZ+0x30850], R3 ;  /* 0x03085003080075a7 */ /* 0x0022a4000802017f */
[----:B--2---:R-:W-:Y:S05]  /*2a430*/  @!P1 NANOSLEEP.SYNCS 0x989680 ;  /* 0x009896800000995d */ /* 0x004fea0003900000 */
[----:B------:R-:W2:Y:S02]  /*2a440*/  @!P1 SYNCS.PHASECHK.TRANS64 P1, [R8+URZ+0x30850], R3 ;  /* 0x03085003080095a7 */ /* 0x000ea4000802007f */
[----:B--2---:R-:W-:Y:S05]  /*2a450*/  @!P1 BRA `(.L_x_1839) ;  /* 0xfffffffc00f09947 */ /* 0x004fea000383ffff */
[----:B------:R-:W-:Y:S05]  /*2a460*/  BRA `(.L_x_1838) ;  /* 0xffffff3000b87947 */ /* 0x000fea000383ffff */
.L_x_1884:
[----:B------:R-:W0:Y:S01]  /*2a470*/  S2R R12, SR_TID.X ;  /* 0x00000000000c7919 */ /* 0x000e220000002100 */
[----:B------:R-:W-:Y:S01]  /*2a480*/  BSSY B1, `(.L_x_2083) ;  /* 0x000000a000017945 */ /* 0x000fe20003800000 */
[----:B------:R-:W-:Y:S02]  /*2a490*/  IMAD.MOV.U32 R11, RZ, RZ, 0x1f ;  /* 0x0000001fff0b7424 */ /* 0x000fe400078e00ff */
[----:B------:R-:W-:Y:S01]  /*2a4a0*/  IMAD.MOV.U32 R15, RZ, RZ, -0x1 ;  /* 0xffffffffff0f7424 */ /* 0x000fe200078e00ff */
[----:B0-----:R-:W-:-:S04]  /*2a4b0*/  SHF.R.U32.HI R12, RZ, 0x5, R12 ;  /* 0x00000005ff0c7819 */ /* 0x001fc8000001160c */
[----:B------:R-:W-:-:S04]  /*2a4c0*/  LOP3.LUT R12, R12, 0x3, RZ, 0xc0, !PT ;  /* 0x000000030c0c7812 */ /* 0x000fc800078ec0ff */
[----:B------:R-:W-:Y:S01]  /*2a4d0*/  MOV R13, R12 ;  /* 0x0000000c000d7202 */ /* 0x000fe20000000f00 */
[----:B------:R-:W-:-:S07]  /*2a4e0*/  IMAD.MOV.U32 R12, RZ, RZ, RZ ;  /* 0x000000ffff0c7224 */ /* 0x000fce00078e00ff */
[----:B-1----:R-:W-:Y:S05]  /*2a4f0*/  WARPSYNC.COLLECTIVE R15, `(.L_x_2084) ;  /* 0x000000000f087348 */ /* 0x002fea0003c00000 */
[----:B------:R0:W2:Y:S02]  /*2a500*/  SHFL.IDX P6, R14, R13, R12, R11 ;  /* 0x0000000c0d0e7389 */ /* 0x0000a400000c000b */
[----:B012---:R-:W-:Y:S01]  /*2a510*/  ENDCOLLECTIVE ;  /* 0x000000000000791b */ /* 0x007fe20003800000 */
.L_x_2084:
[----:B------:R-:W-:Y:S05]  /*2a520*/  BSYNC B1 ;  /* 0x0000000000017941 */ /* 0x000fea0003800000 */
.L_x_2083:
[----:B------:R-:W-:Y:S05]  /*2a530*/  BRA `(.L_x_2085) ;  /* 0xffffff8000d47947 */ /* 0x000fea000383ffff */
.L_x_1886:
[----:B------:R-:W-:Y:S01]  /*2a540*/  BSSY B1, `(.L_x_2086) ;  /* 0x0000006000017945 */ /* 0x000fe20003800000 */
[----:B------:R-:W-:-:S07]  /*2a550*/  MOV R15, 0xffffffff ;  /* 0xffffffff000f7802 */ /* 0x000fce0000000f00 */
[----:B01----:R-:W-:Y:S05]  /*2a560*/  WARPSYNC.COLLECTIVE R15, `(.L_x_2087) ;  /* 0x000000000f0c7348 */ /* 0x003fea0003c00000 */
[----:B------:R-:W-:Y:S02]  /*2a570*/  ELECT P6, UR62, PT ;  /* 0x00000000003e782f */ /* 0x000fe400038c0000 */
[----:B------:R-:W-:Y:S01]  /*2a580*/  MOV R14, UR62 ;  /* 0x0000003e000e7c02 */ /* 0x000fe20008000f00 */
[----:B01----:R-:W-:Y:S10]  /*2a590*/  ENDCOLLECTIVE ;  /* 0x000000000000791b */ /* 0x003ff40003800000 */
.L_x_2087:
[----:B------:R-:W-:Y:S05]  /*2a5a0*/  BSYNC B1 ;  /* 0x0000000000017941 */ /* 0x000fea0003800000 */
.L_x_2086:
[----:B------:R-:W-:Y:S05]  /*2a5b0*/  BRA `(.L_x_1885) ;  /* 0xffffff8000cc7947 */ /* 0x000fea000383ffff */
.L_x_1888:
[----:B0-----:R0:W2:Y:S02]  /*2a5c0*/  SYNCS.PHASECHK.TRANS64.TRYWAIT P0, [R23+URZ+0x30820], R6 ;  /* 0x03082006170075a7 */ /* 0x0010a4000800017f */
[----:B--2---:R-:W-:Y:S05]  /*2a5d0*/  @!P0 NANOSLEEP.SYNCS 0x989680 ;  /* 0x009896800000895d */ /* 0x004fea0003900000 */
[----:B------:R-:W2:Y:S02]  /*2a5e0*/  @!P0 SYNCS.PHASECHK.TRANS64 P0, [R23+URZ+0x30820], R6 ;  /* 0x03082006170085a7 */ /* 0x000ea4000800007f */
[----:B--2---:R-:W-:Y:S05]  /*2a5f0*/  @!P0 BRA `(.L_x_1888) ;  /* 0xfffffffc00f08947 */ /* 0x004fea000383ffff */
[----:B------:R-:W-:Y:S05]  /*2a600*/  BRA `(.L_x_2088) ;  /* 0xffffff8000dc7947 */ /* 0x000fea000383ffff */
.L_x_1892:
[----:B--2---:R2:W3:Y:S02]  /*2a610*/  SYNCS.PHASECHK.TRANS64.TRYWAIT P0, [R13+URZ+0x308a0], R12 ;  /* 0x0308a00c0d0075a7 */ /* 0x0044e4000800017f */
[----:B---3--:R-:W-:Y:S05]  /*2a620*/  @!P0 NANOSLEEP.SYNCS 0x989680 ;  /* 0x009896800000895d */ /* 0x008fea0003900000 */
[----:B------:R-:W3:Y:S02]  /*2a630*/  @!P0 SYNCS.PHASECHK.TRANS64 P0, [R13+URZ+0x308a0], R12 ;  /* 0x0308a00c0d0085a7 */ /* 0x000ee4000800007f */
[----:B---3--:R-:W-:Y:S05]  /*2a640*/  @!P0 BRA `(.L_x_1892) ;  /* 0xfffffffc00f08947 */ /* 0x008fea000383ffff */
[----:B------:R-:W-:Y:S05]  /*2a650*/  BRA `(.L_x_2089) ;  /* 0xffffff8000f47947 */ /* 0x000fea000383ffff */
.L_x_1900:
[----:B0-----:R0:W3:Y:S02]  /*2a660*/  SYNCS.PHASECHK.TRANS64.TRYWAIT P0, [R13+URZ+0x308c0], R12 ;  /* 0x0308c00c0d0075a7 */ /* 0x0010e4000800017f */
[----:B---3--:R-:W-:Y:S05]  /*2a670*/  @!P0 NANOSLEEP.SYNCS 0x989680 ;  /* 0x009896800000895d */ /* 0x008fea0003900000 */
[----:B------:R-:W3:Y:S02]  /*2a680*/  @!P0 SYNCS.PHASECHK.TRANS64 P0, [R13+URZ+0x308c0], R12 ;  /* 0x0308c00c0d0085a7 */ /* 0x000ee4000800007f */
[----:B---3--:R-:W-:Y:S05]  /*2a690*/  @!P0 BRA `(.L_x_1900) ;  /* 0xfffffffc00f08947 */ /* 0x008fea000383ffff */
[----:B------:R-:W-:Y:S05]  /*2a6a0*/  BRA `(.L_x_2090) ;  /* 0xffffff8800347947 */ /* 0x000fea000383ffff */
.L_x_1910:
[----:B0-----:R0:W2:Y:S02]  /*2a6b0*/  SYNCS.PHASECHK.TRANS64.TRYWAIT P1, [R6+URZ+0x308a0], R3 ;  /* 0x0308a003060075a7 */ /* 0x0010a4000802017f */
[----:B--2---:R-:W-:Y:S05]  /*2a6c0*/  @!P1 NANOSLEEP.SYNCS 0x989680 ;  /* 0x009896800000995d */ /* 0x004fea0003900000 */
[----:B------:R-:W2:Y:S02]  /*2a6d0*/  @!P1 SYNCS.PHASECHK.TRANS64 P1, [R6+URZ+0x308a0], R3 ;  /* 0x0308a003060095a7 */ /* 0x000ea4000802007f */
[----:B--2---:R-:W-:Y:S05]  /*2a6e0*/  @!P1 BRA `(.L_x_1910) ;  /* 0xfffffffc00f09947 */ /* 0x004fea000383ffff */
[----:B------:R-:W-:Y:S05]  /*2a6f0*/  BRA `(.L_x_2091) ;  /* 0xffffff8c00a87947 */ /* 0x000fea000383ffff */
.L_x_1918:
[----:B--2---:R2:W3:Y:S02]  /*2a700*/  SYNCS.PHASECHK.TRANS64.TRYWAIT P1, [R6+URZ+0x308c0], R3 ;  /* 0x0308c003060075a7 */ /* 0x0044e4000802017f */
[----:B---3--:R-:W-:Y:S05]  /*2a710*/  @!P1 NANOSLEEP.SYNCS 0x989680 ;  /* 0x009896800000995d */ /* 0x008fea0003900000 */
[----:B------:R-:W3:Y:S02]  /*2a720*/  @!P1 SYNCS.PHASECHK.TRANS64 P1, [R6+URZ+0x308c0], R3 ;  /* 0x0308c003060095a7 */ /* 0x000ee4000802007f */
[----:B---3--:R-:W-:Y:S05]  /*2a730*/  @!P1 BRA `(.L_x_1918) ;  /* 0xfffffffc00f09947 */ /* 0x008fea000383ffff */
[----:B------:R-:W-:Y:S05]  /*2a740*/  BRA `(.L_x_2092) ;  /* 0xffffff9000e07947 */ /* 0x000fea000383ffff */
.L_x_1942:
[----:B------:R-:W0:Y:S01]  /*2a750*/  S2R R9, SR_TID.X ;  /* 0x0000000000097919 */ /* 0x000e220000002100 */
[----:B------:R-:W-:Y:S01]  /*2a760*/  BSSY B0, `(.L_x_2093) ;  /* 0x000000a000007945 */ /* 0x000fe20003800000 */
[----:B------:R-:W-:Y:S01]  /*2a770*/  IMAD.MOV.U32 R12, RZ, RZ, RZ ;  /* 0x000000ffff0c7224 */ /* 0x000fe200078e00ff */
[----:B------:R-:W-:Y:S01]  /*2a780*/  MOV R15, 0xffffffff ;  /* 0xffffffff000f7802 */ /* 0x000fe20000000f00 */
[----:B------:R-:W-:Y:S01]  /*2a790*/  IMAD.MOV.U32 R11, RZ, RZ, 0x1f ;  /* 0x0000001fff0b7424 */ /* 0x000fe200078e00ff */
[----:B0-----:R-:W-:-:S04]  /*2a7a0*/  SHF.R.U32.HI R9, RZ, 0x5, R9 ;  /* 0x00000005ff097819 */ /* 0x001fc80000011609 */
[----:B------:R-:W-:-:S05]  /*2a7b0*/  LOP3.LUT R9, R9, 0x3, RZ, 0xc0, !PT ;  /* 0x0000000309097812 */ /* 0x000fca00078ec0ff */
[----:B------:R-:W-:-:S07]  /*2a7c0*/  IMAD.MOV.U32 R13, RZ, RZ, R9 ;  /* 0x000000ffff0d7224 */ /* 0x000fce00078e0009 */
[----:B-----5:R-:W-:Y:S05]  /*2a7d0*/  WARPSYNC.COLLECTIVE R15, `(.L_x_2094) ;  /* 0x000000000f087348 */ /* 0x020fea0003c00000 */
[----:B------:R0:W1:Y:S02]  /*2a7e0*/  SHFL.IDX P6, R14, R13, R12, R11 ;  /* 0x0000000c0d0e7389 */ /* 0x00006400000c000b */
[----:B01---5:R-:W-:Y:S01]  /*2a7f0*/  ENDCOLLECTIVE ;  /* 0x000000000000791b */ /* 0x023fe20003800000 */
.L_x_2094:
[----:B------:R-:W-:Y:S05]  /*2a800*/  BSYNC B0 ;  /* 0x0000000000007941 */ /* 0x000fea0003800000 */
.L_x_2093:
[----:B------:R-:W-:Y:S05]  /*2a810*/  BRA `(.L_x_2095) ;  /* 0xffffffa400587947 */ /* 0x000fea000383ffff */
.L_x_1945:
[----:B0-----:R0:W1:Y:S02]  /*2a820*/  SYNCS.PHASECHK.TRANS64.TRYWAIT P0, [R4+URZ+0x30840], R5 ;  /* 0x03084005040075a7 */ /* 0x001064000800017f */
[----:B-1----:R-:W-:Y:S05]  /*2a830*/  @!P0 NANOSLEEP.SYNCS 0x989680 ;  /* 0x009896800000895d */ /* 0x002fea0003900000 */
[----:B------:R-:W1:Y:S02]  /*2a840*/  @!P0 SYNCS.PHASECHK.TRANS64 P0, [R4+URZ+0x30840], R5 ;  /* 0x03084005040085a7 */ /* 0x000e64000800007f */
[----:B-1----:R-:W-:Y:S05]  /*2a850*/  @!P0 BRA `(.L_x_1945) ;  /* 0xfffffffc00f08947 */ /* 0x002fea000383ffff */
[----:B------:R-:W-:Y:S05]  /*2a860*/  BRA `(.L_x_2096) ;  /* 0xffffffa400b87947 */ /* 0x000fea000383ffff */
.L_x_1946:
        /* <DEDUP_REMOVED lines=8> */
.L_x_2098:
[----:B------:R-:W-:Y:S05]  /*2a8f0*/  BSYNC B0 ;  /* 0x0000000000007941 */ /* 0x000fea0003800000 */
.L_x_2097:
[----:B------:R-:W-:Y:S01]  /*2a900*/  IMAD.MOV.U32 R13, RZ, RZ, R0 ;  /* 0x000000ffff0d7224 */ /* 0x000fe200078e0000 */
[----:B------:R-:W-:Y:S01]  /*2a910*/  MOV R11, 0x181f ;  /* 0x0000181f000b7802 */ /* 0x000fe20000000f00 */
[----:B------:R-:W-:Y:S01]  /*2a920*/  IMAD.MOV.U32 R12, RZ, RZ, RZ ;  /* 0x000000ffff0c7224 */ /* 0x000fe200078e00ff */
[----:B------:R-:W-:Y:S01]  /*2a930*/  @P0 LEA R9, R7, R23, 0x1 ;  /* 0x0000001707090211 */ /* 0x000fe200078e08ff */
[----:B------:R-:W-:Y:S02]  /*2a940*/  IMAD.MOV.U32 R15, RZ, RZ, -0x1 ;  /* 0xffffffffff0f7424 */ /* 0x000fe400078e00ff */
[----:B------:R-:W-:-:S07]  /*2a950*/  IMAD.MOV.U32 R2, RZ, RZ, R14 ;  /* 0x000000ffff027224 */ /* 0x000fce00078e000e */
[----:B------:R-:W-:Y:S05]  /*2a960*/  WARPSYNC.COLLECTIVE R15, `(.L_x_2099) ;  /* 0x000000000f087348 */ /* 0x000fea0003c00000 */
[----:B------:R0:W1:Y:S02]  /*2a970*/  SHFL.IDX P6, R14, R13, R12, R11 ;  /* 0x0000000c0d0e7389 */ /* 0x00006400000c000b */
[----:B01----:R-:W-:Y:S01]  /*2a980*/  ENDCOLLECTIVE ;  /* 0x000000000000791b */ /* 0x003fe20003800000 */
.L_x_2099:
[----:B------:R-:W-:Y:S02]  /*2a990*/  IMAD.MOV.U32 R13, RZ, RZ, R6 ;  /* 0x000000ffff0d7224 */ /* 0x000fe400078e0006 */
[----:B------:R-:W-:Y:S02]  /*2a9a0*/  IMAD.MOV.U32 R12, RZ, RZ, 0x1 ;  /* 0x00000001ff0c7424 */ /* 0x000fe400078e00ff */
[----:B------:R-:W-:-:S07]  /*2a9b0*/  IMAD.MOV.U32 R3, RZ, RZ, R14 ;  /* 0x000000ffff037224 */ /* 0x000fce00078e000e */
[----:B------:R-:W-:Y:S05]  /*2a9c0*/  WARPSYNC.COLLECTIVE R15, `(.L_x_2100) ;  /* 0x000000000f087348 */ /* 0x000fea0003c00000 */
[----:B------:R0:W1:Y:S02]  /*2a9d0*/  SHFL.IDX P6, R14, R13, R12, R11 ;  /* 0x0000000c0d0e7389 */ /* 0x00006400000c000b */
[----:B01----:R-:W-:Y:S01]  /*2a9e0*/  ENDCOLLECTIVE ;  /* 0x000000000000791b */ /* 0x003fe20003800000 */
.L_x_2100:
[----:B------:R-:W-:-:S05]  /*2a9f0*/  @P0 LEA R3, P1, R37, R3, 0x1 ;  /* 0x0000000325030211 */ /* 0x000fca00078208ff */
[----:B------:R-:W-:-:S05]  /*2aa00*/  @P0 IMAD.X R2, RZ, RZ, R2, P1 ;  /* 0x000000ffff020224 */ /* 0x000fca00008e0602 */
[----:B------:R-:W-:Y:S02]  /*2aa10*/  @P0 LOP3.LUT R3, R3, R2, RZ, 0x3c, !PT ;  /* 0x0000000203030212 */ /* 0x000fe400078e3cff */
[----:B------:R-:W-:Y:S02]  /*2aa20*/  MOV R13, R0 ;  /* 0x00000000000d7202 */ /* 0x000fe40000000f00 */
[----:B------:R-:W-:-:S04]  /*2aa30*/  @P0 LOP3.LUT R2, R3, R2, RZ, 0x3c, !PT ;  /* 0x0000000203020212 */ /* 0x000fc800078e3cff */
[----:B------:R-:W-:Y:S01]  /*2aa40*/  @P0 LOP3.LUT R3, R3, R2, RZ, 0x3c, !PT ;  /* 0x0000000203030212 */ /* 0x000fe200078e3cff */
[----:B------:R-:W-:-:S07]  /*2aa50*/  IMAD.MOV.U32 R8, RZ, RZ, R14 ;  /* 0x000000ffff087224 */ /* 0x000fce00078e000e */
[----:B------:R-:W-:Y:S05]  /*2aa60*/  WARPSYNC.COLLECTIVE R15, `(.L_x_2101) ;  /* 0x000000000f087348 */ /* 0x000fea0003c00000 */
[----:B------:R0:W1:Y:S02]  /*2aa70*/  SHFL.IDX P6, R14, R13, R12, R11 ;  /* 0x0000000c0d0e7389 */ /* 0x00006400000c000b */
[----:B01----:R-:W-:Y:S01]  /*2aa80*/  ENDCOLLECTIVE ;  /* 0x000000000000791b */ /* 0x003fe20003800000 */
.L_x_2101:
[----:B------:R-:W-:Y:S01]  /*2aa90*/  @!PT LDS RZ, [RZ] ;  /* 0x00000000fffff984 */ /* 0x000fe20000000800 */
[----:B------:R-:W-:Y:S01]  /*2aaa0*/  @!PT LDS RZ, [RZ] ;  /* 0x00000000fffff984 */ /* 0x000fe20000000800 */
[----:B------:R-:W-:Y:S01]  /*2aab0*/  @!PT LDS RZ, [RZ] ;  /* 0x00000000fffff984 */ /* 0x000fe20000000800 */
[----:B------:R-:W-:Y:S04]  /*2aac0*/  @P0 LDGSTS.E.BYPASS.LTC128B.128 [R9+0x20400], desc[UR60][R2.64], !P5 ;  /* 0x2040000002090fae */ /* 0x000fe8000e901d7c */
[----:B------:R-:W-:Y:S04]  /*2aad0*/  @P0 LDGSTS.E.BYPASS.LTC128B.128 [R9+0x22400], desc[UR60][R2.64+0x80], !P4 ;  /* 0x2240008002090fae */ /* 0x000fe8000e101d7c */
[----:B------:R-:W-:Y:S01]  /*2aae0*/  @P0 LDGSTS.E.BYPASS.LTC128B.128 [R9+0x24400], desc[UR60][R2.64+0x100], !P3 ;  /* 0x2440010002090fae */ /* 0x000fe2000d901d7c */
[----:B------:R-:W-:Y:S01]  /*2aaf0*/  MOV R13, R6 ;  /* 0x00000006000d7202 */ /* 0x000fe20000000f00 */
[----:B------:R-:W-:-:S02]  /*2ab00*/  IMAD.MOV.U32 R12, RZ, RZ, 0x2 ;  /* 0x00000002ff0c7424 */ /* 0x000fc400078e00ff */
[----:B------:R0:W-:Y:S01]  /*2ab10*/  @P0 LDGSTS.E.BYPASS.LTC128B.128 [R9+0x26400], desc[UR60][R2.64+0x180], !P2 ;  /* 0x2640018002090fae */ /* 0x0001e2000d101d7c */
[----:B------:R-:W-:Y:S01]  /*2ab20*/  ISETP.GE.AND P0, PT, R5, 0x11, PT ;  /* 0x000000110500780c */ /* 0x000fe20003f06270 */
[----:B0-----:R-:W-:-:S12]  /*2ab30*/  IMAD.MOV.U32 R2, RZ, RZ, R14 ;  /* 0x000000ffff027224 */ /* 0x001fd800078e000e */
[----:B------:R-:W-:Y:S05]  /*2ab40*/  WARPSYNC.COLLECTIVE R15, `(.L_x_2102) ;  /* 0x000000000f087348 */ /* 0x000fea0003c00000 */
[----:B------:R0:W1:Y:S02]  /*2ab50*/  SHFL.IDX P6, R14, R13, R12, R11 ;  /* 0x0000000c0d0e7389 */ /* 0x00006400000c000b */
[----:B01----:R-:W-:Y:S01]  /*2ab60*/  ENDCOLLECTIVE ;  /* 0x000000000000791b */ /* 0x003fe20003800000 */
.L_x_2102:
        /* <DEDUP_REMOVED lines=16> */
.L_x_2103:
[----:B------:R-:W-:Y:S02]  /*2ac70*/  @P0 IMAD R9, R7, 0x2, R23 ;  /* 0x0000000207090824 */ /* 0x000fe400078e0217 */
[----:B------:R-:W-:Y:S01]  /*2ac80*/  IMAD.MOV.U32 R13, RZ, RZ, R6 ;  /* 0x000000ffff0d7224 */ /* 0x000fe200078e0006 */
[----:B------:R-:W-:Y:S02]  /*2ac90*/  MOV R12, 0x3 ;  /* 0x00000003000c7802 */ /* 0x000fe40000000f00 */
[----:B------:R-:W-:-:S07]  /*2aca0*/  MOV R2, R14 ;  /* 0x0000000e00027202 */ /* 0x000fce0000000f00 */
[----:B------:R-:W-:Y:S05]  /*2acb0*/  WARPSYNC.COLLECTIVE R15, `(.L_x_2104) ;  /* 0x000000000f087348 */ /* 0x000fea0003c00000 */
[----:B------:R0:W1:Y:S02]  /*2acc0*/  SHFL.IDX P6, R14, R13, R12, R11 ;  /* 0x0000000c0d0e7389 */ /* 0x00006400000c000b */
[----:B01----:R-:W-:Y:S01]  /*2acd0*/  ENDCOLLECTIVE ;  /* 0x000000000000791b */ /* 0x003fe20003800000 */
.L_x_2104:
        /* <DEDUP_REMOVED lines=14> */
.L_x_2105:
[----:B------:R-:W-:Y:S01]  /*2adc0*/  IMAD.MOV.U32 R0, RZ, RZ, R14 ;  /* 0x000000ffff007224 */ /* 0x000fe200078e000e */
[----:B------:R-:W-:Y:S06]  /*2add0*/  BRA `(.L_x_2106) ;  /* 0xffffffa4006c7947 */ /* 0x000fec000383ffff */
.L_x_1951:
[----:B------:R-:W-:Y:S01]  /*2ade0*/  MOV R13, R0 ;  /* 0x00000000000d7202 */ /* 0x000fe20000000f00 */
        /* <DEDUP_REMOVED lines=8> */
.L_x_2107:
[C---:B------:R-:W-:Y:S01]  /*2ae70*/  VIADD R6, R28.reuse, 0x10 ;  /* 0x000000101c067836 */ /* 0x040fe20000000000 */
[----:B------:R-:W-:Y:S01]  /*2ae80*/  ISETP.GE.AND P0, PT, R28, R5, PT ;  /* 0x000000051c00720c */ /* 0x000fe20003f06270 */
[----:B------:R-:W-:Y:S01]  /*2ae90*/  IMAD.MOV.U32 R13, RZ, RZ, R4 ;  /* 0x000000ffff0d7224 */ /* 0x000fe200078e0004 */
[----:B------:R-:W-:-:S11]  /*2aea0*/  MOV R2, R14 ;  /* 0x0000000e00027202 */ /* 0x000fd60000000f00 */
[----:B------:R-:W-:Y:S05]  /*2aeb0*/  WARPSYNC.COLLECTIVE R15, `(.L_x_2108) ;  /* 0x000000000f087348 */ /* 0x000fea0003c00000 */
[----:B------:R0:W1:Y:S02]  /*2aec0*/  SHFL.IDX P6, R14, R13, R12, R11 ;  /* 0x0000000c0d0e7389 */ /* 0x00006400000c000b */
[----:B01----:R-:W-:Y:S01]  /*2aed0*/  ENDCOLLECTIVE ;  /* 0x000000000000791b */ /* 0x003fe20003800000 */
.L_x_2108:
[----:B------:R-:W-:Y:S02]  /*2aee0*/  IMAD.MOV.U32 R13, RZ, RZ, R0 ;  /* 0x000000ffff0d7224 */ /* 0x000fe400078e0000 */
[----:B------:R-:W-:Y:S02]  /*2aef0*/  IMAD.MOV.U32 R12, RZ, RZ, 0x1 ;  /* 0x00000001ff0c7424 */ /* 0x000fe400078e00ff */
[----:B------:R-:W-:-:S07]  /*2af00*/  IMAD.MOV.U32 R3, RZ, RZ, R14 ;  /* 0x000000ffff037224 */ /* 0x000fce00078e000e */
[----:B------:R-:W-:Y:S05]  /*2af10*/  WARPSYNC.COLLECTIVE R15, `(.L_x_2109) ;  /* 0x000000000f087348 */ /* 0x000fea0003c00000 */
[----:B------:R0:W1:Y:S02]  /*2af20*/  SHFL.IDX P6, R14, R13, R12, R11 ;  /* 0x0000000c0d0e7389 */ /* 0x00006400000c000b */
[----:B01----:R-:W-:Y:S01]  /*2af30*/  ENDCOLLECTIVE ;  /* 0x000000000000791b */ /* 0x003fe20003800000 */
.L_x_2109:
[----:B------:R-:W-:-:S04]  /*2af40*/  @!P0 LEA R3, P5, R37, R3, 0x1 ;  /* 0x0000000325038211 */ /* 0x000fc800078a08ff */
[----:B------:R-:W-:-:S04]  /*2af50*/  @!P0 IADD3.X R2, RZ, R2, RZ, P5, !PT ;  /* 0x00000002ff028210 */ /* 0x000fc80002ffe4ff */
[----:B------:R-:W-:Y:S01]  /*2af60*/  @!P0 LOP3.LUT R3, R3, R2, RZ, 0x3c, !PT ;  /* 0x0000000203038212 */ /* 0x000fe200078e3cff */
[----:B------:R-:W-:-:S03]  /*2af70*/  IMAD.MOV.U32 R13, RZ, RZ, R4 ;  /* 0x000000ffff0d7224 */ /* 0x000fc600078e0004 */
[----:B------:R-:W-:-:S04]  /*2af80*/  @!P0 LOP3.LUT R2, R3, R2, RZ, 0x3c, !PT ;  /* 0x0000000203028212 */ /* 0x000fc800078e3cff */
[----:B------:R-:W-:-:S05]  /*2af90*/  @!P0 LOP3.LUT R3, R3, R2, RZ, 0x3c, !PT ;  /* 0x0000000203038212 */ /* 0x000fca00078e3cff */
        /* <DEDUP_REMOVED lines=12> */
.L_x_2110:
[----:B------:R-:W-:Y:S02]  /*2b060*/  IMAD.MOV.U32 R13, RZ, RZ, R0 ;  /* 0x000000ffff0d7224 */ /* 0x000fe400078e0000 */
[----:B------:R-:W-:Y:S02]  /*2b070*/  IMAD.MOV.U32 R12, RZ, RZ, 0x2 ;  /* 0x00000002ff0c7424 */ /* 0x000fe400078e00ff */
[----:B------:R-:W-:-:S07]  /*2b080*/  IMAD.MOV.U32 R3, RZ, RZ, R14 ;  /* 0x000000ffff037224 */ /* 0x000fce00078e000e */
[----:B------:R-:W-:Y:S05]  /*2b090*/  WARPSYNC.COLLECTIVE R15, `(.L_x_2111) ;  /* 0x000000000f087348 */ /* 0x000fea0003c00000 */
[----:B------:R0:W1:Y:S02]  /*2b0a0*/  SHFL.IDX P6, R14, R13, R12, R11 ;  /* 0x0000000c0d0e7389 */ /* 0x00006400000c000b */
[----:B01----:R-:W-:Y:S01]  /*2b0b0*/  ENDCOLLECTIVE ;  /* 0x000000000000791b */ /* 0x003fe20003800000 */
.L_x_2111:
[----:B------:R-:W-:-:S05]  /*2b0c0*/  @!P0 LEA R3, P5, R37, R3, 0x1 ;  /* 0x0000000325038211 */ /* 0x000fca00078a08ff */
[----:B------:R-:W-:-:S05]  /*2b0d0*/  @!P0 IMAD.X R2, RZ, RZ, R2, P5 ;  /* 0x000000ffff028224 */ /* 0x000fca00028e0602 */
[----:B------:R-:W-:Y:S02]  /*2b0e0*/  @!P0 LOP3.LUT R3, R3, R2, RZ, 0x3c, !PT ;  /* 0x0000000203038212 */ /* 0x000fe400078e3cff */
[----:B------:R-:W-:Y:S02]  /*2b0f0*/  MOV R13, R4 ;  /* 0x00000004000d7202 */ /* 0x000fe40000000f00 */
        /* <DEDUP_REMOVED lines=8> */
[----:B------:R0:W-:Y:S02]  /*2b180*/  @!P0 LDGSTS.E.BYPASS.LTC128B.128 [R36+0x1cc00], desc[UR60][R2.64+0x180], !P1 ;  /* 0x1cc0018002248fae */ /* 0x0001e4000c901d7c */
[----:B0-----:R-:W-:-:S04]  /*2b190*/  IADD3 R2, R28, 0x20, RZ ;  /* 0x000000201c027810 */ /* 0x001fc80007ffe0ff */
[----:B------:R-:W-:Y:S01]  /*2b1a0*/  ISETP.GE.AND P0, PT, R2, R5, PT ;  /* 0x000000050200720c */ /* 0x000fe20003f06270 */
[----:B------:R-:W-:-:S12]  /*2b1b0*/  IMAD.MOV.U32 R2, RZ, RZ, R14 ;  /* 0x000000ffff027224 */ /* 0x000fd800078e000e */
[----:B------:R-:W-:Y:S05]  /*2b1c0*/  WARPSYNC.COLLECTIVE R15, `(.L_x_2112) ;  /* 0x000000000f087348 */ /* 0x000fea0003c00000 */
[----:B------:R0:W1:Y:S02]  /*2b1d0*/  SHFL.IDX P6, R14, R13, R12, R11 ;  /* 0x0000000c0d0e7389 */ /* 0x00006400000c000b */
[----:B01----:R-:W-:Y:S01]  /*2b1e0*/  ENDCOLLECTIVE ;  /* 0x000000000000791b */ /* 0x003fe20003800000 */
.L_x_2112:
[----:B------:R-:W-:Y:S01]  /*2b1f0*/  MOV R13, R0 ;  /* 0x00000000000d7202 */ /* 0x000fe20000000f00 */
[----:B------:R-:W-:Y:S02]  /*2b200*/  IMAD.MOV.U32 R12, RZ, RZ, 0x3 ;  /* 0x00000003ff0c7424 */ /* 0x000fe400078e00ff */
[----:B------:R-:W-:-:S07]  /*2b210*/  IMAD.MOV.U32 R3, RZ, RZ, R14 ;  /* 0x000000ffff037224 */ /* 0x000fce00078e000e */
[----:B------:R-:W-:Y:S05]  /*2b220*/  WARPSYNC.COLLECTIVE R15, `(.L_x_2113) ;  /* 0x000000000f087348 */ /* 0x000fea0003c00000 */
[----:B------:R0:W1:Y:S02]  /*2b230*/  SHFL.IDX P6, R14, R13, R12, R11 ;  /* 0x0000000c0d0e7389 */ /* 0x00006400000c000b */
[----:B01----:R-:W-:Y:S01]  /*2b240*/  ENDCOLLECTIVE ;  /* 0x000000000000791b */ /* 0x003fe20003800000 */
.L_x_2113:
[----:B------:R-:W-:-:S05]  /*2b250*/  @!P0 LEA R3, P5, R37, R3, 0x1 ;  /* 0x0000000325038211 */ /* 0x000fca00078a08ff */
[----:B------:R-:W-:-:S05]  /*2b260*/  @!P0 IMAD.X R2, RZ, RZ, R2, P5 ;  /* 0x000000ffff028224 */ /* 0x000fca00028e0602 */
        /* <DEDUP_REMOVED lines=11> */
[----:B0-----:R-:W-:-:S05]  /*2b320*/  VIADD R2, R28, 0x30 ;  /* 0x000000301c027836 */ /* 0x001fca0000000000 */
[----:B------:R-:W-:Y:S01]  /*2b330*/  ISETP.GE.AND P0, PT, R2, R5, PT ;  /* 0x000000050200720c */ /* 0x000fe20003f06270 */
[----:B------:R-:W-:-:S12]  /*2b340*/  IMAD.MOV.U32 R2, RZ, RZ, R14 ;  /* 0x000000ffff027224 */ /* 0x000fd800078e000e */
[----:B------:R-:W-:Y:S05]  /*2b350*/  WARPSYNC.COLLECTIVE R15, `(.L_x_2114) ;  /* 0x000000000f087348 */ /* 0x000fea0003c00000 */
[----:B------:R0:W1:Y:S02]  /*2b360*/  SHFL.IDX P6, R14, R13, R12, R11 ;  /* 0x0000000c0d0e7389 */ /* 0x00006400000c000b */
[----:B01----:R-:W-:Y:S01]  /*2b370*/  ENDCOLLECTIVE ;  /* 0x000000000000791b */ /* 0x003fe20003800000 */
.L_x_2114:
[----:B------:R-:W-:Y:S01]  /*2b380*/  IMAD.MOV.U32 R13, RZ, RZ, R0 ;  /* 0x000000ffff0d7224 */ /* 0x000fe200078e0000 */
[----:B------:R-:W-:Y:S02]  /*2b390*/  MOV R12, 0x4 ;  /* 0x00000004000c7802 */ /* 0x000fe40000000f00 */
[----:B------:R-:W-:-:S07]  /*2b3a0*/  MOV R3, R14 ;  /* 0x0000000e00037202 */ /* 0x000fce0000000f00 */
[----:B------:R-:W-:Y:S05]  /*2b3b0*/  WARPSYNC.COLLECTIVE R15, `(.L_x_2115) ;  /* 0x000000000f087348 */ /* 0x000fea0003c00000 */
[----:B------:R0:W1:Y:S02]  /*2b3c0*/  SHFL.IDX P6, R14, R13, R12, R11 ;  /* 0x0000000c0d0e7389 */ /* 0x00006400000c000b */
[----:B01----:R-:W-:Y:S01]  /*2b3d0*/  ENDCOLLECTIVE ;  /* 0x000000000000791b */ /* 0x003fe20003800000 */
.L_x_2115:
        /* <DEDUP_REMOVED lines=19> */
.L_x_2116:
[----:B------:R-:W-:Y:S02]  /*2b510*/  IMAD.MOV.U32 R13, RZ, RZ, R0 ;  /* 0x000000ffff0d7224 */ /* 0x000fe400078e0000 */
[----:B------:R-:W-:Y:S02]  /*2b520*/  IMAD.MOV.U32 R12, RZ, RZ, 0x5 ;  /* 0x00000005ff0c7424 */ /* 0x000fe400078e00ff */
[----:B------:R-:W-:-:S07]  /*2b530*/  IMAD.MOV.U32 R3, RZ, RZ, R14 ;  /* 0x000000ffff037224 */ /* 0x000fce00078e000e */
[----:B------:R-:W-:Y:S05]  /*2b540*/  WARPSYNC.COLLECTIVE R15, `(.L_x_2117) ;  /* 0x000000000f087348 */ /* 0x000fea0003c00000 */
[----:B------:R0:W1:Y:S02]  /*2b550*/  SHFL.IDX P6, R14, R13, R12, R11 ;  /* 0x0000000c0d0e7389 */ /* 0x00006400000c000b */
[----:B01----:R-:W-:Y:S01]  /*2b560*/  ENDCOLLECTIVE ;  /* 0x000000000000791b */ /* 0x003fe20003800000 */
.L_x_2117:
        /* <DEDUP_REMOVED lines=14> */
[----:B------:R-:W-:Y:S02]  /*2b650*/  ISETP.GE.AND P0, PT, R2, R5, PT ;  /* 0x000000050200720c */ /* 0x000fe40003f06270 */
[----:B------:R-:W-:-:S11]  /*2b660*/  MOV R2, R14 ;  /* 0x0000000e00027202 */ /* 0x000fd60000000f00 */
[----:B------:R-:W-:Y:S05]  /*2b670*/  WARPSYNC.COLLECTIVE R15, `(.L_x_2118) ;  /* 0x000000000f087348 */ /* 0x000fea0003c00000 */
[----:B------:R0:W1:Y:S02]  /*2b680*/  SHFL.IDX P6, R14, R13, R12, R11 ;  /* 0x0000000c0d0e7389 */ /* 0x00006400000c000b */
[----:B01----:R-:W-:Y:S01]  /*2b690*/  ENDCOLLECTIVE ;  /* 0x000000000000791b */ /* 0x003fe20003800000 */
.L_x_2118:
[----:B------:R-:W-:Y:S02]  /*2b6a0*/  IMAD.MOV.U32 R13, RZ, RZ, R0 ;  /* 0x000000ffff0d7224 */ /* 0x000fe400078e0000 */
[----:B------:R-:W-:Y:S02]  /*2b6b0*/  IMAD.MOV.U32 R12, RZ, RZ, 0x6 ;  /* 0x00000006ff0c7424 */ /* 0x000fe400078e00ff */
[----:B------:R-:W-:-:S07]  /*2b6c0*/  IMAD.MOV.U32 R3, RZ, RZ, R14 ;  /* 0x000000ffff037224 */ /* 0x000fce00078e000e */
[----:B------:R-:W-:Y:S05]  /*2b6d0*/  WARPSYNC.COLLECTIVE R15, `(.L_x_2119) ;  /* 0x000000000f087348 */ /* 0x000fea0003c00000 */
[----:B------:R0:W1:Y:S02]  /*2b6e0*/  SHFL.IDX P6, R14, R13, R12, R11 ;  /* 0x0000000c0d0e7389 */ /* 0x00006400000c000b */
[----:B01----:R-:W-:Y:S01]  /*2b6f0*/  ENDCOLLECTIVE ;  /* 0x000000000000791b */ /* 0x003fe20003800000 */
.L_x_2119:
        /* <DEDUP_REMOVED lines=19> */
.L_x_2120:
[----:B------:R-:W-:Y:S01]  /*2b830*/  IMAD.MOV.U32 R13, RZ, RZ, R0 ;  /* 0x000000ffff0d7224 */ /* 0x000fe200078e0000 */
[----:B------:R-:W-:Y:S01]  /*2b840*/  MOV R12, 0x7 ;  /* 0x00000007000c7802 */ /* 0x000fe20000000f00 */
[----:B------:R-:W-:-:S07]  /*2b850*/  IMAD.MOV.U32 R3, RZ, RZ, R14 ;  /* 0x000000ffff037224 */ /* 0x000fce00078e000e */
[----:B------:R-:W-:Y:S05]  /*2b860*/  WARPSYNC.COLLECTIVE R15, `(.L_x_2121) ;  /* 0x000000000f087348 */ /* 0x000fea0003c00000 */
[----:B------:R0:W1:Y:S02]  /*2b870*/  SHFL.IDX P6, R14, R13, R12, R11 ;  /* 0x0000000c0d0e7389 */ /* 0x00006400000c000b */
[----:B01----:R-:W-:Y:S01]  /*2b880*/  ENDCOLLECTIVE ;  /* 0x000000000000791b */ /* 0x003fe20003800000 */
.L_x_2121:
[----:B------:R-:W-:-:S05]  /*2b890*/  @!P0 LEA R3, P5, R37, R3, 0x1 ;  /* 0x0000000325038211 */ /* 0x000fca00078a08ff */
[----:B------:R-:W-:-:S05]  /*2b8a0*/  @!P0 IMAD.X R2, RZ, RZ, R2, P5 ;  /* 0x000000ffff028224 */ /* 0x000fca00028e0602 */
[----:B------:R-:W-:Y:S01]  /*2b8b0*/  @!P0 LOP3.LUT R3, R3, R2, RZ, 0x3c, !PT ;  /* 0x0000000203038212 */ /* 0x000fe200078e3cff */
[----:B------:R-:W-:-:S03]  /*2b8c0*/  IMAD.MOV.U32 R13, RZ, RZ, R4 ;  /* 0x000000ffff0d7224 */ /* 0x000fc600078e0004 */
[----:B------:R-:W-:-:S04]  /*2b8d0*/  @!P0 LOP3.LUT R2, R3, R2, RZ, 0x3c, !PT ;  /* 0x0000000203028212 */ /* 0x000fc800078e3cff */
[----:B------:R-:W-:Y:S01]  /*2b8e0*/  @!P0 LOP3.LUT R3, R3, R2, RZ, 0x3c, !PT ;  /* 0x0000000203038212 */ /* 0x000fe200078e3cff */
[----:B------:R-:W-:-:S04]  /*2b8f0*/  IMAD.MOV.U32 R6, RZ, RZ, R14 ;  /* 0x000000ffff067224 */ /* 0x000fc800078e000e */
        /* <DEDUP_REMOVED lines=10> */
.L_x_2122:
[----:B------:R-:W-:Y:S05]  /*2b9a0*/  BRA `(.L_x_2123) ;  /* 0xffffffa400d47947 */ /* 0x000fea000383ffff */
.L_x_1956:
[----:B0-----:R0:W1:Y:S02]  /*2b9b0*/  SYNCS.PHASECHK.TRANS64.TRYWAIT P0, [R23+URZ+0x30820], R0 ;  /* 0x03082000170075a7 */ /* 0x001064000800017f */
[----:B-1----:R-:W-:Y:S05]  /*2b9c0*/  @!P0 NANOSLEEP.SYNCS 0x989680 ;  /* 0x009896800000895d */ /* 0x002fea0003900000 */
[----:B------:R-:W1:Y:S02]  /*2b9d0*/  @!P0 SYNCS.PHASECHK.TRANS64 P0, [R23+URZ+0x30820], R0 ;  /* 0x03082000170085a7 */ /* 0x000e64000800007f */
[----:B-1----:R-:W-:Y:S05]  /*2b9e0*/  @!P0 BRA `(.L_x_1956) ;  /* 0xfffffffc00f08947 */ /* 0x002fea000383ffff */
[----:B------:R-:W-:Y:S05]  /*2b9f0*/  BRA `(.L_x_2124) ;  /* 0xffffffa800507947 */ /* 0x000fea000383ffff */
.L_x_1961:
[----:B0-----:R0:W1:Y:S02]  /*2ba00*/  SYNCS.PHASECHK.TRANS64.TRYWAIT P0, [R7+URZ+0x30840], R2 ;  /* 0x03084002070075a7 */ /* 0x001064000800017f */
[----:B-1----:R-:W-:Y:S05]  /*2ba10*/  @!P0 NANOSLEEP.SYNCS 0x989680 ;  /* 0x009896800000895d */ /* 0x002fea0003900000 */
[----:B------:R-:W1:Y:S02]  /*2ba20*/  @!P0 SYNCS.PHASECHK.TRANS64 P0, [R7+URZ+0x30840], R2 ;  /* 0x03084002070085a7 */ /* 0x000e64000800007f */
[----:B-1----:R-:W-:Y:S05]  /*2ba30*/  @!P0 BRA `(.L_x_1961) ;  /* 0xfffffffc00f08947 */ /* 0x002fea000383ffff */
[----:B------:R-:W-:Y:S05]  /*2ba40*/  BRA `(.L_x_2125) ;  /* 0xffffffac00387947 */ /* 0x000fea000383ffff */
.L_x_1962:
        /* <DEDUP_REMOVED lines=8> */
.L_x_2127:
[----:B------:R-:W-:Y:S05]  /*2bad0*/  BSYNC B1 ;  /* 0x0000000000017941 */ /* 0x000fea0003800000 */
.L_x_2126:
[----:B------:R-:W-:Y:S01]  /*2bae0*/  MOV R13, R8 ;  /* 0x00000008000d7202 */ /* 0x000fe20000000f00 */
[----:B------:R-:W-:Y:S01]  /*2baf0*/  IMAD.MOV.U32 R12, RZ, RZ, RZ ;  /* 0x000000ffff0c7224 */ /* 0x000fe200078e00ff */
[----:B------:R-:W-:Y:S01]  /*2bb00*/  LOP3.LUT R22, R22, 0xffff7fff, RZ, 0xc0, !PT ;  /* 0xffff7fff16167812 */ /* 0x000fe200078ec0ff */
[----:B------:R-:W-:Y:S02]  /*2bb10*/  IMAD.MOV.U32 R11, RZ, RZ, 0x181f ;  /* 0x0000181fff0b7424 */ /* 0x000fe400078e00ff */
[----:B------:R-:W-:Y:S01]  /*2bb20*/  IMAD.MOV.U32 R15, RZ, RZ, -0x1 ;  /* 0xffffffffff0f7424 */ /* 0x000fe200078e00ff */
[----:B------:R-:W-:Y:S01]  /*2bb30*/  @P3 LOP3.LUT R22, R22, 0x8000, RZ, 0xfc, !PT ;  /* 0x0000800016163812 */ /* 0x000fe200078efcff */
[----:B------:R-:W-:Y:S02]  /*2bb40*/  IMAD.MOV.U32 R3, RZ, RZ, R14 ;  /* 0x000000ffff037224 */ /* 0x000fe400078e000e */
[----:B------:R-:W-:-:S07]  /*2bb50*/  IMAD.SHL.U32 R4, R37, 0x2, RZ ;  /* 0x0000000225047824 */ /* 0x000fce00078e00ff */
[----:B------:R-:W-:Y:S05]  /*2bb60*/  WARPSYNC.COLLECTIVE R15, `(.L_x_2128) ;  /* 0x000000000f087348 */ /* 0x000fea0003c00000 */
[----:B------:R0:W1:Y:S02]  /*2bb70*/  SHFL.IDX P6, R14, R13, R12, R11 ;  /* 0x0000000c0d0e7389 */ /* 0x00006400000c000b */
[----:B01----:R-:W-:Y:S01]  /*2bb80*/  ENDCOLLECTIVE ;  /* 0x000000000000791b */ /* 0x003fe20003800000 */
.L_x_2128:
[C---:B------:R-:W-:Y:S01]  /*2bb90*/  LOP3.LUT P3, RZ, R22.reuse, 0x10, RZ, 0xc0, !PT ;  /* 0x0000001016ff7812 */ /* 0x040fe2000786c0ff */
[----:B------:R-:W-:Y:S01]  /*2bba0*/  IMAD R9, R9, 0x2, R23 ;  /* 0x0000000209097824 */ /* 0x000fe200078e0217 */
[----:B------:R-:W-:-:S04]  /*2bbb0*/  LOP3.LUT R22, R22, 0xffffbfff, RZ, 0xc0, !PT ;  /* 0xffffbfff16167812 */ /* 0x000fc800078ec0ff */
[----:B------:R-:W-:-:S04]  /*2bbc0*/  @P2 LOP3.LUT R22, R22, 0x4000, RZ, 0xfc, !PT ;  /* 0x0000400016162812 */ /* 0x000fc800078efcff */
[C---:B------:R-:W-:Y:S02]  /*2bbd0*/  LOP3.LUT P2, RZ, R22.reuse, 0x8, RZ, 0xc0, !PT ;  /* 0x0000000816ff7812 */ /* 0x040fe4000784c0ff */
[----:B------:R-:W-:Y:S01]  /*2bbe0*/  LOP3.LUT R22, R22, 0xffffdfff, RZ, 0xc0, !PT ;  /* 0xffffdfff16167812 */ /* 0x000fe200078ec0ff */
[----:B------:R-:W-:Y:S01]  /*2bbf0*/  IMAD.MOV.U32 R12, RZ, RZ, 0x1 ;  /* 0x00000001ff0c7424 */ /* 0x000fe200078e00ff */
[----:B------:R-:W-:Y:S02]  /*2bc00*/  MOV R13, R21 ;  /* 0x00000015000d7202 */ /* 0x000fe40000000f00 */
[----:B------:R-:W-:-:S04]  /*2bc10*/  @P1 LOP3.LUT R22, R22, 0x2000, RZ, 0xfc, !PT ;  /* 0x0000200016161812 */ /* 0x000fc800078efcff */
[----:B------:R-:W-:Y:S02]  /*2bc20*/  LOP3.LUT P1, RZ, R22, 0x4, RZ, 0xc0, !PT ;  /* 0x0000000416ff7812 */ /* 0x000fe4000782c0ff */
[----:B------:R-:W-:-:S11]  /*2bc30*/  MOV R2, R14 ;  /* 0x0000000e00027202 */ /* 0x000fd60000000f00 */
[----:B------:R-:W-:Y:S05]  /*2bc40*/  WARPSYNC.COLLECTIVE R15, `(.L_x_2129) ;  /* 0x000000000f087348 */ /* 0x000fea0003c00000 */
[----:B------:R0:W1:Y:S02]  /*2bc50*/  SHFL.IDX P6, R14, R13, R12, R11 ;  /* 0x0000000c0d0e7389 */ /* 0x00006400000c000b */
[----:B01----:R-:W-:Y:S01]  /*2bc60*/  ENDCOLLECTIVE ;  /* 0x000000000000791b */ /* 0x003fe20003800000 */
.L_x_2129:
        /* <DEDUP_REMOVED lines=14> */
.L_x_2130:
[----:B------:R-:W-:Y:S02]  /*2bd50*/  IMAD.MOV.U32 R13, RZ, RZ, R21 ;  /* 0x000000ffff0d7224 */ /* 0x000fe400078e0015 */
[----:B------:R-:W-:Y:S01]  /*2bd60*/  IMAD.MOV.U32 R12, RZ, RZ, 0x2 ;  /* 0x00000002ff0c7424 */ /* 0x000fe200078e00ff */
[----:B------:R-:W-:-:S07]  /*2bd70*/  MOV R2, R14 ;  /* 0x0000000e00027202 */ /* 0x000fce0000000f00 */
[----:B------:R-:W-:Y:S05]  /*2bd80*/  WARPSYNC.COLLECTIVE R15, `(.L_x_2131) ;  /* 0x000000000f087348 */ /* 0x000fea0003c00000 */
[----:B------:R0:W1:Y:S02]  /*2bd90*/  SHFL.IDX P6, R14, R13, R12, R11 ;  /* 0x0000000c0d0e7389 */ /* 0x00006400000c000b */
[----:B01----:R-:W-:Y:S01]  /*2bda0*/  ENDCOLLECTIVE ;  /* 0x000000000000791b */ /* 0x003fe20003800000 */
.L_x_2131:
        /* <DEDUP_REMOVED lines=14> */
.L_x_2132:
[----:B------:R-:W-:Y:S01]  /*2be90*/  MOV R13, R21 ;  /* 0x00000015000d7202 */ /* 0x000fe20000000f00 */
[----:B------:R-:W-:Y:S02]  /*2bea0*/  IMAD.MOV.U32 R12, RZ, RZ, 0x3 ;  /* 0x00000003ff0c7424 */ /* 0x000fe400078e00ff */
[----:B------:R-:W-:-:S07]  /*2beb0*/  IMAD.MOV.U32 R2, RZ, RZ, R14 ;  /* 0x000000ffff027224 */ /* 0x000fce00078e000e */
[----:B------:R-:W-:Y:S05]  /*2bec0*/  WARPSYNC.COLLECTIVE R15, `(.L_x_2133) ;  /* 0x000000000f087348 */ /* 0x000fea0003c00000 */
[----:B------:R0:W1:Y:S02]  /*2bed0*/  SHFL.IDX P6, R14, R13, R12, R11 ;  /* 0x0000000c0d0e7389 */ /* 0x00006400000c000b */
[----:B01----:R-:W-:Y:S01]  /*2bee0*/  ENDCOLLECTIVE ;  /* 0x000000000000791b */ /* 0x003fe20003800000 */
.L_x_2133:
        /* <DEDUP_REMOVED lines=17> */
.L_x_2134:
[----:B------:R-:W-:Y:S01]  /*2c000*/  MOV R2, R14 ;  /* 0x0000000e00027202 */ /* 0x000fe20000000f00 */
[----:B------:R-:W-:Y:S06]  /*2c010*/  BRA `(.L_x_2135) ;  /* 0xffffffa800bc7947 */ /* 0x000fec000383ffff */
.L_x_1967:
[----:B-1----:R1:W2:Y:S02]  /*2c020*/  SYNCS.PHASECHK.TRANS64.TRYWAIT P0, [R7+URZ+0x30860], R2 ;  /* 0x03086002070075a7 */ /* 0x0022a4000800017f */
[----:B--2---:R-:W-:Y:S05]  /*2c030*/  @!P0 NANOSLEEP.SYNCS 0x989680 ;  /* 0x009896800000895d */ /* 0x004fea0003900000 */
[----:B------:R-:W2:Y:S02]  /*2c040*/  @!P0 SYNCS.PHASECHK.TRANS64 P0, [R7+URZ+0x30860], R2 ;  /* 0x03086002070085a7 */ /* 0x000ea4000800007f */
[----:B--2---:R-:W-:Y:S05]  /*2c050*/  @!P0 BRA `(.L_x_1967) ;  /* 0xfffffffc00f08947 */ /* 0x004fea000383ffff */
[----:B------:R-:W-:Y:S05]  /*2c060*/  BRA `(.L_x_2136) ;  /* 0xffffffac00387947 */ /* 0x000fea000383ffff */
.L_x_1968:
[----:B------:R-:W-:Y:S01]  /*2c070*/  BSSY B1, `(.L_x_2137) ;  /* 0x0000008000017945 */ /* 0x000fe20003800000 */
[----:B------:R-:W-:Y:S01]  /*2c080*/  IMAD.MOV.U32 R13, RZ, RZ, R24 ;  /* 0x000000ffff0d7224 */ /* 0x000fe200078e0018 */
[----:B------:R-:W-:Y:S01]  /*2c090*/  MOV R15, 0xffffffff ;  /* 0xffffffff000f7802 */ /* 0x000fe20000000f00 */
[----:B------:R-:W-:Y:S02]  /*2c0a0*/  IMAD.MOV.U32 R12, RZ, RZ, RZ ;  /* 0x000000ffff0c7224 */ /* 0x000fe400078e00ff */
[----:B------:R-:W-:-:S07]  /*2c0b0*/  IMAD.MOV.U32 R11, RZ, RZ, 0x181f ;  /* 0x0000181fff0b7424 */ /* 0x000fce00078e00ff */
[----:B-1----:R-:W-:Y:S05]  /*2c0c0*/  WARPSYNC.COLLECTIVE R15, `(.L_x_2138) ;  /* 0x000000000f087348 */ /* 0x002fea0003c00000 */
[----:B------:R0:W2:Y:S02]  /*2c0d0*/  SHFL.IDX P6, R14, R13, R12, R11 ;  /* 0x0000000c0d0e7389 */ /* 0x0000a400000c000b */
[----:B012---:R-:W-:Y:S01]  /*2c0e0*/  ENDCOLLECTIVE ;  /* 0x000000000000791b */ /* 0x007fe20003800000 */
.L_x_2138:
[----:B------:R-:W-:Y:S05]  /*2c0f0*/  BSYNC B1 ;  /* 0x0000000000017941 */ /* 0x000fea0003800000 */
.L_x_2137:
[----:B------:R-:W-:Y:S01]  /*2c100*/  IMAD.MOV.U32 R13, RZ, RZ, R17 ;  /* 0x000000ffff0d7224 */ /* 0x000fe200078e0011 */
[----:B------:R-:W-:Y:S01]  /*2c110*/  MOV R11, 0x181f ;  /* 0x0000181f000b7802 */ /* 0x000fe20000000f00 */
[----:B------:R-:W-:Y:S01]  /*2c120*/  IMAD.MOV.U32 R12, RZ, RZ, RZ ;  /* 0x000000ffff0c7224 */ /* 0x000fe200078e00ff */
[----:B------:R-:W-:Y:S01]  /*2c130*/  LEA R6, R6, R23, 0x1 ;  /* 0x0000001706067211 */ /* 0x000fe200078e08ff */
[----:B------:R-:W-:Y:S02]  /*2c140*/  IMAD.MOV.U32 R15, RZ, RZ, -0x1 ;  /* 0xffffffffff0f7424 */ /* 0x000fe400078e00ff */
[----:B------:R-:W-:-:S07]  /*2c150*/  IMAD.MOV.U32 R3, RZ, RZ, R14 ;  /* 0x000000ffff037224 */ /* 0x000fce00078e000e */
[----:B------:R-:W-:Y:S05]  /*2c160*/  WARPSYNC.COLLECTIVE R15, `(.L_x_2139) ;  /* 0x000000000f087348 */ /* 0x000fea0003c00000 */
[----:B------:R0:W1:Y:S02]  /*2c170*/  SHFL.IDX P6, R14, R13, R12, R11 ;  /* 0x0000000c0d0e7389 */ /* 0x00006400000c000b */
[----:B01----:R-:W-:Y:S01]  /*2c180*/  ENDCOLLECTIVE ;  /* 0x000000000000791b */ /* 0x003fe20003800000 */
.L_x_2139:
[----:B------:R-:W-:Y:S02]  /*2c190*/  IMAD.MOV.U32 R13, RZ, RZ, R24 ;  /* 0x000000ffff0d7224 */ /* 0x000fe400078e0018 */
[----:B------:R-:W-:Y:S02]  /*2c1a0*/  IMAD.MOV.U32 R12, RZ, RZ, 0x1 ;  /* 0x00000001ff0c7424 */ /* 0x000fe400078e00ff */
[----:B------:R-:W-:-:S07]  /*2c1b0*/  IMAD.MOV.U32 R2, RZ, RZ, R14 ;  /* 0x000000ffff027224 */ /* 0x000fce00078e000e */
[----:B------:R-:W-:Y:S05]  /*2c1c0*/  WARPSYNC.COLLECTIVE R15, `(.L_x_2140) ;  /* 0x000000000f087348 */ /* 0x000fea0003c00000 */
[----:B------:R0:W1:Y:S02]  /*2c1d0*/  SHFL.IDX P6, R14, R13, R12, R11 ;  /* 0x0000000c0d0e7389 */ /* 0x00006400000c000b */
[----:B01----:R-:W-:Y:S01]  /*2c1e0*/  ENDCOLLECTIVE ;  /* 0x000000000000791b */ /* 0x003fe20003800000 */
.L_x_2140:
        /* <DEDUP_REMOVED lines=18> */
.L_x_2141:
[----:B------:R-:W-:Y:S01]  /*2c310*/  IMAD.MOV.U32 R13, RZ, RZ, R24 ;  /* 0x000000ffff0d7224 */ /* 0x000fe200078e0018 */
[----:B------:R-:W-:Y:S01]  /*2c320*/  MOV R12, 0x2 ;  /* 0x00000002000c7802 */ /* 0x000fe20000000f00 */
[----:B------:R-:W-:-:S07]  /*2c330*/  IMAD.MOV.U32 R2, RZ, RZ, R14 ;  /* 0x000000ffff027224 */ /* 0x000fce00078e000e */
[----:B------:R-:W-:Y:S05]  /*2c340*/  WARPSYNC.COLLECTIVE R15, `(.L_x_2142) ;  /* 0x000000000f087348 */ /* 0x000fea0003c00000 */
[----:B------:R0:W1:Y:S02]  /*2c350*/  SHFL.IDX P6, R14, R13, R12, R11 ;  /* 0x0000000c0d0e7389 */ /* 0x00006400000c000b */
[----:B01----:R-:W-:Y:S01]  /*2c360*/  ENDCOLLECTIVE ;  /* 0x000000000000791b */ /* 0x003fe20003800000 */
.L_x_2142:
        /* <DEDUP_REMOVED lines=18> */
.L_x_2143:
[----:B------:R-:W-:Y:S02]  /*2c490*/  IMAD.MOV.U32 R13, RZ, RZ, R24 ;  /* 0x000000ffff0d7224 */ /* 0x000fe400078e0018 */
[----:B------:R-:W-:Y:S02]  /*2c4a0*/  IMAD.MOV.U32 R12, RZ, RZ, 0x3 ;  /* 0x00000003ff0c7424 */ /* 0x000fe400078e00ff */
[----:B------:R-:W-:-:S07]  /*2c4b0*/  IMAD.MOV.U32 R2, RZ, RZ, R14 ;  /* 0x000000ffff027224 */ /* 0x000fce00078e000e */
[----:B------:R-:W-:Y:S05]  /*2c4c0*/  WARPSYNC.COLLECTIVE R15, `(.L_x_2144) ;  /* 0x000000000f087348 */ /* 0x000fea0003c00000 */
[----:B------:R0:W1:Y:S02]  /*2c4d0*/  SHFL.IDX P6, R14, R13, R12, R11 ;  /* 0x0000000c0d0e7389 */ /* 0x00006400000c000b */
[----:B01----:R-:W-:Y:S01]  /*2c4e0*/  ENDCOLLECTIVE ;  /* 0x000000000000791b */ /* 0x003fe20003800000 */
.L_x_2144:
[----:B------:R-:W-:-:S04]  /*2c4f0*/  IADD3 R2, P0, R2, R4, RZ ;  /* 0x0000000402027210 */ /* 0x000fc80007f1e0ff */
        /* <DEDUP_REMOVED lines=12> */
.L_x_2145:
        /* <DEDUP_REMOVED lines=10> */
.L_x_1976:
[----:B0-----:R0:W1:Y:S02]  /*2c660*/  SYNCS.PHASECHK.TRANS64.TRYWAIT P0, [R4+URZ+0x30860], R3 ;  /* 0x03086003040075a7 */ /* 0x001064000800017f */
[----:B-1----:R-:W-:Y:S05]  /*2c670*/  @!P0 NANOSLEEP.SYNCS 0x989680 ;  /* 0x009896800000895d */ /* 0x002fea0003900000 */
[----:B------:R-:W1:Y:S02]  /*2c680*/  @!P0 SYNCS.PHASECHK.TRANS64 P0, [R4+URZ+0x30860], R3 ;  /* 0x03086003040085a7 */ /* 0x000e64000800007f */
[----:B-1----:R-:W-:Y:S05]  /*2c690*/  @!P0 BRA `(.L_x_1976) ;  /* 0xfffffffc00f08947 */ /* 0x002fea000383ffff */
[----:B------:R-:W-:Y:S05]  /*2c6a0*/  BRA `(.L_x_2147) ;  /* 0xffffffac00b87947 */ /* 0x000fea000383ffff */
.L_x_1977:
        /* <DEDUP_REMOVED lines=8> */
.L_x_2149:
[----:B------:R-:W-:Y:S05]  /*2c730*/  BSYNC B0 ;  /* 0x0000000000007941 */ /* 0x000fea0003800000 */
.L_x_2148:
[----:B------:R-:W-:Y:S01]  /*2c740*/  IMAD.MOV.U32 R13, RZ, RZ, R17 ;  /* 0x000000ffff0d7224 */ /* 0x000fe200078e0011 */
[----:B------:R-:W-:Y:S01]  /*2c750*/  MOV R12, RZ ;  /* 0x000000ff000c7202 */ /* 0x000fe20000000f00 */
[----:B------:R-:W-:Y:S01]  /*2c760*/  IMAD.MOV.U32 R11, RZ, RZ, 0x181f ;  /* 0x0000181fff0b7424 */ /* 0x000fe200078e00ff */
[C---:B------:R-:W-:Y:S01]  /*2c770*/  LOP3.LUT R7, R37.reuse, 0x40, RZ, 0xfc, !PT ;  /* 0x0000004025077812 */ /* 0x040fe200078efcff */
[----:B------:R-:W-:Y:S01]  /*2c780*/  IMAD.MOV.U32 R15, RZ, RZ, -0x1 ;  /* 0xffffffffff0f7424 */ /* 0x000fe200078e00ff */
[C---:B------:R-:W-:Y:S01]  /*2c790*/  LOP3.LUT R6, R37.reuse, 0x80, RZ, 0xfc, !PT ;  /* 0x0000008025067812 */ /* 0x040fe200078efcff */
[----:B------:R-:W-:Y:S02]  /*2c7a0*/  IMAD.MOV.U32 R3, RZ, RZ, R14 ;  /* 0x000000ffff037224 */ /* 0x000fe400078e000e */
[----:B------:R-:W-:-:S07]  /*2c7b0*/  IMAD.SHL.U32 R8, R37, 0x2, RZ ;  /* 0x0000000225087824 */ /* 0x000fce00078e00ff */
[----:B------:R-:W-:Y:S05]  /*2c7c0*/  WARPSYNC.COLLECTIVE R15, `(.L_x_2150) ;  /* 0x000000000f087348 */ /* 0x000fea0003c00000 */
[----:B------:R0:W1:Y:S02]  /*2c7d0*/  SHFL.IDX P6, R14, R13, R12, R11 ;  /* 0x0000000c0d0e7389 */ /* 0x00006400000c000b */
[----:B01----:R-:W-:Y:S01]  /*2c7e0*/  ENDCOLLECTIVE ;  /* 0x000000000000791b */ /* 0x003fe20003800000 */
.L_x_2150:
[----:B------:R-:W-:Y:S01]  /*2c7f0*/  ULDC UR4, c[0x0][0x2f4] ;  /* 0x0000bd0000047ab9 */ /* 0x000fe20000000800 */
[----:B------:R-:W-:Y:S01]  /*2c800*/  IMAD R0, R0, 0x2, R23 ;  /* 0x0000000200007824 */ /* 0x000fe200078e0217 */
[----:B------:R-:W-:Y:S02]  /*2c810*/  ISETP.GE.AND P3, PT, R37, UR4, PT ;  /* 0x0000000425007c0c */ /* 0x000fe4000bf66270 */
[----:B------:R-:W-:Y:S02]  /*2c820*/  ISETP.GE.AND P2, PT, R7, UR4, PT ;  /* 0x0000000407007c0c */ /* 0x000fe4000bf46270 */
[----:B------:R-:W-:Y:S02]  /*2c830*/  ISETP.LT.OR P4, PT, R5, 0x1, P3 ;  /* 0x000000010500780c */ /* 0x000fe40001f81670 */
[----:B------:R-:W-:Y:S02]  /*2c840*/  ISETP.GE.AND P1, PT, R6, UR4, PT ;  /* 0x0000000406007c0c */ /* 0x000fe4000bf26270 */
[----:B------:R-:W-:Y:S01]  /*2c850*/  LOP3.LUT R6, R37, 0xc0, RZ, 0xfc, !PT ;  /* 0x000000c025067812 */ /* 0x000fe200078efcff */
[----:B------:R-:W-:-:S02]  /*2c860*/  IMAD.MOV.U32 R13, RZ, RZ, R24 ;  /* 0x000000ffff0d7224 */ /* 0x000fc400078e0018 */
[----:B------:R-:W-:Y:S01]  /*2c870*/  IMAD.MOV.U32 R12, RZ, RZ, 0x1 ;  /* 0x00000001ff0c7424 */ /* 0x000fe200078e00ff */
[----:B------:R-:W-:-:S04]  /*2c880*/  IADD3 R2, P0, R14, R8, RZ ;  /* 0x000000080e027210 */ /* 0x000fc80007f1e0ff */
[----:B------:R-:W-:Y:S02]  /*2c890*/  IADD3.X R3, RZ, R3, RZ, P0, !PT ;  /* 0x00000003ff037210 */ /* 0x000fe400007fe4ff */
[----:B------:R-:W-:-:S03]  /*2c8a0*/  ISETP.LT.OR P0, PT, R5, 0x1, P2 ;  /* 0x000000010500780c */ /* 0x000fc60001701670 */
[----:B------:R-:W-:Y:S01]  /*2c8b0*/  @!PT LDS RZ, [RZ] ;  /* 0x00000000fffff984 */ /* 0x000fe20000000800 */
[----:B------:R-:W-:Y:S01]  /*2c8c0*/  @!PT LDS RZ, [RZ] ;  /* 0x00000000fffff984 */ /* 0x000fe20000000800 */
[----:B------:R-:W-:Y:S01]  /*2c8d0*/  @!PT LDS RZ, [RZ] ;  /* 0x00000000fffff984 */ /* 0x000fe20000000800 */
[----:B------:R0:W-:Y:S01]  /*2c8e0*/  LDGSTS.E.BYPASS.LTC128B.128 [R0+0x400], desc[UR60][R2.64], !P4 ;  /* 0x0040000002007fae */ /* 0x0001e2000e101d7c */
[----:B------:R-:W-:-:S09]  /*2c8f0*/  ISETP.LT.OR P4, PT, R5, 0x1, P1 ;  /* 0x000000010500780c */ /* 0x000fd20000f81670 */
[----:B------:R0:W-:Y:S01]  /*2c900*/  LDGSTS.E.BYPASS.LTC128B.128 [R0+0x2400], desc[UR60][R2.64+0x80], !P0 ;  /* 0x0240008002007fae */ /* 0x0001e2000c101d7c */
[----:B------:R-:W-:-:S13]  /*2c910*/  ISETP.GE.AND P0, PT, R6, UR4, PT ;  /* 0x0000000406007c0c */ /* 0x000fda000bf06270 */
[----:B0-----:R-:W-:Y:S05]  /*2c920*/  WARPSYNC.COLLECTIVE R15, `(.L_x_2151) ;  /* 0x000000000f087348 */ /* 0x001fea0003c00000 */
[----:B------:R1:W2:Y:S02]  /*2c930*/  SHFL.IDX P6, R14, R13, R12, R11 ;  /* 0x0000000c0d0e7389 */ /* 0x0002a400000c000b */
[----:B012---:R-:W-:Y:S01]  /*2c940*/  ENDCOLLECTIVE ;  /* 0x000000000000791b */ /* 0x007fe20003800000 */
.L_x_2151:
[----:B------:R-:W-:Y:S01]  /*2c950*/  @!PT LDS RZ, [RZ] ;  /* 0x00000000fffff984 */ /* 0x000fe20000000800 */
[----:B------:R-:W-:Y:S01]  /*2c960*/  @!PT LDS RZ, [RZ] ;  /* 0x00000000fffff984 */ /* 0x000fe20000000800 */
[----:B------:R-:W-:Y:S01]  /*2c970*/  @!PT LDS RZ, [RZ] ;  /* 0x00000000fffff984 */ /* 0x000fe20000000800 */
[----:B------:R-:W-:Y:S01]  /*2c980*/  LDGSTS.E.BYPASS.LTC128B.128 [R0+0x4400], desc[UR60][R2.64+0x100], !P4 ;  /* 0x0440010002007fae */ /* 0x000fe2000e101d7c */
[----:B------:R-:W-:Y:S01]  /*2c990*/  ISETP.LT.OR P4, PT, R5, 0x1, P0 ;  /* 0x000000010500780c */ /* 0x000fe20000781670 */
[----:B------:R-:W-:-:S12]  /*2c9a0*/  IMAD.MOV.U32 R13, RZ, RZ, R17 ;  /* 0x000000ffff0d7224 */ /* 0x000fd800078e0011 */
[----:B------:R0:W-:Y:S02]  /*2c9b0*/  LDGSTS.E.BYPASS.LTC128B.128 [R0+0x6400], desc[UR60][R2.64+0x180], !P4 ;  /* 0x0640018002007fae */ /* 0x0001e4000e101d7c */
[----:B0-----:R-:W-:-:S07]  /*2c9c0*/  MOV R3, R14 ;  /* 0x0000000e00037202 */ /* 0x001fce0000000f00 */
[----:B------:R-:W-:Y:S05]  /*2c9d0*/  WARPSYNC.COLLECTIVE R15, `(.L_x_2152) ;  /* 0x000000000f087348 */ /* 0x000fea0003c00000 */
[----:B------:R0:W1:Y:S02]  /*2c9e0*/  SHFL.IDX P6, R14, R13, R12, R11 ;  /* 0x0000000c0d0e7389 */ /* 0x00006400000c000b */
[----:B01----:R-:W-:Y:S01]  /*2c9f0*/  ENDCOLLECTIVE ;  /* 0x000000000000791b */ /* 0x003fe20003800000 */
.L_x_2152:
[----:B------:R-:W-:Y:S01]  /*2ca00*/  IMAD.MOV.U32 R13, RZ, RZ, R24 ;  /* 0x000000ffff0d7224 */ /* 0x000fe200078e0018 */
[----:B------:R-:W-:Y:S02]  /*2ca10*/  MOV R12, 0x2 ;  /* 0x00000002000c7802 */ /* 0x000fe40000000f00 */
[----:B------:R-:W-:-:S13]  /*2ca20*/  IADD3 R2, P4, R14, R8, RZ ;  /* 0x000000080e027210 */ /* 0x000fda0007f9e0ff */
[----:B------:R-:W-:Y:S05]  /*2ca30*/  WARPSYNC.COLLECTIVE R15, `(.L_x_2153) ;  /* 0x000000000f087348 */ /* 0x000fea0003c00000 */
[----:B------:R0:W1:Y:S02]  /*2ca40*/  SHFL.IDX P6, R14, R13, R12, R11 ;  /* 0x0000000c0d0e7389 */ /* 0x00006400000c000b */
[----:B01----:R-:W-:Y:S01]  /*2ca50*/  ENDCOLLECTIVE ;  /* 0x000000000000791b */ /* 0x003fe20003800000 */
.L_x_2153:
        /* <DEDUP_REMOVED lines=12> */
.L_x_2154:
        /* <DEDUP_REMOVED lines=14> */
.L_x_2155:
        /* <DEDUP_REMOVED lines=12> */
.L_x_2156:
        /* <DEDUP_REMOVED lines=9> */
.L_x_1982:
[----:B------:R-:W-:Y:S01]  /*2cd50*/  BSSY B0, `(.L_x_2158) ;  /* 0x0000008000007945 */ /* 0x000fe20003800000 */
[----:B------:R-:W-:Y:S01]  /*2cd60*/  MOV R13, R16 ;  /* 0x00000010000d7202 */ /* 0x000fe20000000f00 */
[----:B------:R-:W-:Y:S02]  /*2cd70*/  IMAD.MOV.U32 R12, RZ, RZ, RZ ;  /* 0x000000ffff0c7224 */ /* 0x000fe400078e00ff */
[----:B------:R-:W-:Y:S02]  /*2cd80*/  IMAD.MOV.U32 R11, RZ, RZ, 0x1f ;  /* 0x0000001fff0b7424 */ /* 0x000fe400078e00ff */
[----:B------:R-:W-:-:S07]  /*2cd90*/  IMAD.MOV.U32 R15, RZ, RZ, -0x1 ;  /* 0xffffffffff0f7424 */ /* 0x000fce00078e00ff */
[----:B01----:R-:W-:Y:S05]  /*2cda0*/  WARPSYNC.COLLECTIVE R15, `(.L_x_2159) ;  /* 0x000000000f087348 */ /* 0x003fea0003c00000 */
[----:B------:R2:W3:Y:S02]  /*2cdb0*/  SHFL.IDX P6, R14, R13, R12, R11 ;  /* 0x0000000c0d0e7389 */ /* 0x0004e400000c000b */
[----:B0123--:R-:W-:Y:S01]  /*2cdc0*/  ENDCOLLECTIVE ;  /* 0x000000000000791b */ /* 0x00ffe20003800000 */
.L_x_2159:
[----:B------:R-:W-:Y:S05]  /*2cdd0*/  BSYNC B0 ;  /* 0x0000000000007941 */ /* 0x000fea0003800000 */
.L_x_2158:
[----:B------:R-:W-:Y:S01]  /*2cde0*/  IMAD.MOV.U32 R13, RZ, RZ, R16 ;  /* 0x000000ffff0d7224 */ /* 0x000fe200078e0010 */
[----:B------:R-:W-:Y:S01]  /*2cdf0*/  MOV R15, 0xffffffff ;  /* 0xffffffff000f7802 */ /* 0x000fe20000000f00 */
[----:B------:R-:W-:Y:S01]  /*2ce00*/  IMAD.MOV.U32 R12, RZ, RZ, 0x1 ;  /* 0x00000001ff0c7424 */ /* 0x000fe200078e00ff */
[----:B------:R-:W-:Y:S01]  /*2ce10*/  MOV R0, R14 ;  /* 0x0000000e00007202 */ /* 0x000fe20000000f00 */
[----:B------:R-:W-:Y:S02]  /*2ce20*/  IMAD.MOV.U32 R11, RZ, RZ, 0x1f ;  /* 0x0000001fff0b7424 */ /* 0x000fe400078e00ff */
[----:B------:R-:W-:-:S07]  /*2ce30*/  IMAD.IADD R7, R19, 0x1, R8 ;  /* 0x0000000113077824 */ /* 0x000fce00078e0208 */
[----:B------:R-:W-:Y:S05]  /*2ce40*/  WARPSYNC.COLLECTIVE R15, `(.L_x_2160) ;  /* 0x000000000f087348 */ /* 0x000fea0003c00000 */
[----:B------:R0:W1:Y:S02]  /*2ce50*/  SHFL.IDX P6, R14, R13, R12, R11 ;  /* 0x0000000c0d0e7389 */ /* 0x00006400000c000b */
[----:B01----:R-:W-:Y:S01]  /*2ce60*/  ENDCOLLECTIVE ;  /* 0x000000000000791b */ /* 0x003fe20003800000 */
.L_x_2160:
        /* <DEDUP_REMOVED lines=18> */
.L_x_2161:
[----:B------:R-:W-:Y:S01]  /*2cf90*/  IMAD.MOV.U32 R12, RZ, RZ, 0x2 ;  /* 0x00000002ff0c7424 */ /* 0x000fe200078e00ff */
[----:B------:R-:W-:-:S05]  /*2cfa0*/  SEL R4, R14, RZ, P1 ;  /* 0x000000ff0e047207 */ /* 0x000fca0000800000 */
[----:B------:R-:W-:-:S05]  /*2cfb0*/  IMAD.IADD R4, R17, 0x1, R4 ;  /* 0x0000000111047824 */ /* 0x000fca00078e0204 */
[----:B------:R-:W-:-:S07]  /*2cfc0*/  MOV R13, R4 ;  /* 0x00000004000d7202 */ /* 0x000fce0000000f00 */
[----:B------:R-:W-:Y:S05]  /*2cfd0*/  WARPSYNC.COLLECTIVE R15, `(.L_x_2162) ;  /* 0x000000000f087348 */ /* 0x000fea0003c00000 */
[----:B------:R0:W1:Y:S02]  /*2cfe0*/  SHFL.UP P6, R14, R13, R12, R11 ;  /* 0x0400000c0d0e7389 */ /* 0x00006400000c000b */
[----:B01----:R-:W-:Y:S01]  /*2cff0*/  ENDCOLLECTIVE ;  /* 0x000000000000791b */ /* 0x003fe20003800000 */
.L_x_2162:
[----:B------:R-:W-:Y:S02]  /*2d000*/  MOV R12, 0x4 ;  /* 0x00000004000c7802 */ /* 0x000fe40000000f00 */
[----:B------:R-:W-:-:S05]  /*2d010*/  SEL R3, R14, RZ, P2 ;  /* 0x000000ff0e037207 */ /* 0x000fca0001000000 */
[----:B------:R-:W-:-:S04]  /*2d020*/  IMAD.IADD R6, R4, 0x1, R3 ;  /* 0x0000000104067824 */ /* 0x000fc800078e0203 */
[----:B------:R-:W-:-:S07]  /*2d030*/  IMAD.MOV.U32 R13, RZ, RZ, R6 ;  /* 0x000000ffff0d7224 */ /* 0x000fce00078e0006 */
[----:B------:R-:W-:Y:S05]  /*2d040*/  WARPSYNC.COLLECTIVE R15, `(.L_x_2163) ;  /* 0x000000000f087348 */ /* 0x000fea0003c00000 */
[----:B------:R0:W1:Y:S02]  /*2d050*/  SHFL.UP P6, R14, R13, R12, R11 ;  /* 0x0400000c0d0e7389 */ /* 0x00006400000c000b */
[----:B01----:R-:W-:Y:S01]  /*2d060*/  ENDCOLLECTIVE ;  /* 0x000000000000791b */ /* 0x003fe20003800000 */
.L_x_2163:
[----:B------:R-:W-:Y:S01]  /*2d070*/  IMAD.MOV.U32 R12, RZ, RZ, 0x8 ;  /* 0x00000008ff0c7424 */ /* 0x000fe200078e00ff */
[----:B------:R-:W-:-:S05]  /*2d080*/  SEL R3, R14, RZ, P3 ;  /* 0x000000ff0e037207 */ /* 0x000fca0001800000 */
[----:B------:R-:W-:-:S04]  /*2d090*/  IMAD.IADD R2, R6, 0x1, R3 ;  /* 0x0000000106027824 */ /* 0x000fc800078e0203 */
[----:B------:R-:W-:-:S07]  /*2d0a0*/  IMAD.MOV.U32 R13, RZ, RZ, R2 ;  /* 0x000000ffff0d7224 */ /* 0x000fce00078e0002 */
[----:B------:R-:W-:Y:S05]  /*2d0b0*/  WARPSYNC.COLLECTIVE R15, `(.L_x_2164) ;  /* 0x000000000f087348 */ /* 0x000fea0003c00000 */
[----:B------:R0:W1:Y:S02]  /*2d0c0*/  SHFL.UP P6, R14, R13, R12, R11 ;  /* 0x0400000c0d0e7389 */ /* 0x00006400000c000b */
[----:B01----:R-:W-:Y:S01]  /*2d0d0*/  ENDCOLLECTIVE ;  /* 0x000000000000791b */ /* 0x003fe20003800000 */
.L_x_2164:
[----:B------:R-:W-:Y:S01]  /*2d0e0*/  IMAD.MOV.U32 R12, RZ, RZ, 0x10 ;  /* 0x00000010ff0c7424 */ /* 0x000fe200078e00ff */
[----:B------:R-:W-:-:S04]  /*2d0f0*/  SEL R3, R14, RZ, P4 ;  /* 0x000000ff0e037207 */ /* 0x000fc80002000000 */
[----:B------:R-:W-:-:S05]  /*2d100*/  IADD3 R3, R2, R3, RZ ;  /* 0x0000000302037210 */ /* 0x000fca0007ffe0ff */
[----:B------:R-:W-:-:S07]  /*2d110*/  IMAD.MOV.U32 R13, RZ, RZ, R3 ;  /* 0x000000ffff0d7224 */ /* 0x000fce00078e0003 */
[----:B------:R-:W-:Y:S05]  /*2d120*/  WARPSYNC.COLLECTIVE R15, `(.L_x_2165) ;  /* 0x000000000f087348 */ /* 0x000fea0003c00000 */
[----:B------:R0:W1:Y:S02]  /*2d130*/  SHFL.UP P6, R14, R13, R12, R11 ;  /* 0x0400000c0d0e7389 */ /* 0x00006400000c000b */
[----:B01----:R-:W-:Y:S01]  /*2d140*/  ENDCOLLECTIVE ;  /* 0x000000000000791b */ /* 0x003fe20003800000 */
.L_x_2165:
[----:B------:R-:W-:Y:S02]  /*2d150*/  IMAD.MOV.U32 R12, RZ, RZ, 0x1f ;  /* 0x0000001fff0c7424 */ /* 0x000fe400078e00ff */
[----:B------:R-:W-:Y:S01]  /*2d160*/  IMAD.MOV.U32 R11, RZ, RZ, 0x1f ;  /* 0x0000001fff0b7424 */ /* 0x000fe200078e00ff */
[----:B------:R-:W-:-:S05]  /*2d170*/  SEL R2, R14, RZ, P5 ;  /* 0x000000ff0e027207 */ /* 0x000fca0002800000 */
[----:B------:R-:W-:-:S05]  /*2d180*/  IMAD.IADD R2, R3, 0x1, R2 ;  /* 0x0000000103027824 */ /* 0x000fca00078e0202 */
[----:B------:R-:W-:-:S07]  /*2d190*/  MOV R13, R2 ;  /* 0x00000002000d7202 */ /* 0x000fce0000000f00 */
[----:B------:R-:W-:Y:S05]  /*2d1a0*/  WARPSYNC.COLLECTIVE R15, `(.L_x_2166) ;  /* 0x000000000f087348 */ /* 0x000fea0003c00000 */
[----:B------:R0:W1:Y:S02]  /*2d1b0*/  SHFL.IDX P6, R14, R13, R12, R11 ;  /* 0x0000000c0d0e7389 */ /* 0x00006400000c000b */
[----:B01----:R-:W-:Y:S01]  /*2d1c0*/  ENDCOLLECTIVE ;  /* 0x000000000000791b */ /* 0x003fe20003800000 */
.L_x_2166:
[----:B------:R-:W-:Y:S05]  /*2d1d0*/  BRA `(.L_x_2167) ;  /* 0xffffffac000c7947 */ /* 0x000fea000383ffff */
.L_x_1987:
[----:B------:R-:W-:Y:S01]  /*2d1e0*/  BSSY B0, `(.L_x_2168) ;  /* 0x0000008000007945 */ /* 0x000fe20003800000 */
[----:B-----5:R-:W-:Y:S01]  /*2d1f0*/  IMAD.MOV.U32 R13, RZ, RZ, R17 ;  /* 0x000000ffff0d7224 */ /* 0x020fe200078e0011 */
[----:B------:R-:W-:Y:S01]  /*2d200*/  MOV R12, 0x1 ;  /* 0x00000001000c7802 */ /* 0x000fe20000000f00 */
[----:B------:R-:W-:Y:S02]  /*2d210*/  IMAD.MOV.U32 R11, RZ, RZ, RZ ;  /* 0x000000ffff0b7224 */ /* 0x000fe400078e00ff */
[----:B------:R-:W-:-:S07]  /*2d220*/  IMAD.MOV.U32 R15, RZ, RZ, -0x1 ;  /* 0xffffffffff0f7424 */ /* 0x000fce00078e00ff */
[----:B01----:R-:W-:Y:S05]  /*2d230*/  WARPSYNC.COLLECTIVE R15, `(.L_x_2169) ;  /* 0x000000000f087348 */ /* 0x003fea0003c00000 */
[----:B------:R2:W3:Y:S02]  /*2d240*/  SHFL.UP P6, R14, R13, R12, R11 ;  /* 0x0400000c0d0e7389 */ /* 0x0004e400000c000b */
[----:B0123--:R-:W-:Y:S01]  /*2d250*/  ENDCOLLECTIVE ;  /* 0x000000000000791b */ /* 0x00ffe20003800000 */
.L_x_2169:
[----:B------:R-:W-:Y:S05]  /*2d260*/  BSYNC B0 ;  /* 0x0000000000007941 */ /* 0x000fea0003800000 */
.L_x_2168:
        /* <DEDUP_REMOVED lines=8> */
.L_x_2170:
[----:B------:R-:W-:Y:S01]  /*2d2f0*/  IMAD.MOV.U32 R12, RZ, RZ, 0x4 ;  /* 0x00000004ff0c7424 */ /* 0x000fe200078e00ff */
[----:B------:R-:W-:-:S05]  /*2d300*/  SEL R2, R14, RZ, P2 ;  /* 0x000000ff0e027207 */ /* 0x000fca0001000000 */
[----:B------:R-:W-:-:S05]  /*2d310*/  IMAD.IADD R2, R13, 0x1, R2 ;  /* 0x000000010d027824 */ /* 0x000fca00078e0202 */
[----:B------:R-:W-:-:S07]  /*2d320*/  MOV R13, R2 ;  /* 0x00000002000d7202 */ /* 0x000fce0000000f00 */
[----:B------:R-:W-:Y:S05]  /*2d330*/  WARPSYNC.COLLECTIVE R15, `(.L_x_2171) ;  /* 0x000000000f087348 */ /* 0x000fea0003c00000 */
[----:B------:R0:W1:Y:S02]  /*2d340*/  SHFL.UP P6, R14, R13, R12, R11 ;  /* 0x0400000c0d0e7389 */ /* 0x00006400000c000b */
[----:B01----:R-:W-:Y:S01]  /*2d350*/  ENDCOLLECTIVE ;  /* 0x000000000000791b */ /* 0x003fe20003800000 */
.L_x_2171:
[----:B------:R-:W-:Y:S02]  /*2d360*/  MOV R12, 0x8 ;  /* 0x00000008000c7802 */ /* 0x000fe40000000f00 */
[----:B------:R-:W-:-:S05]  /*2d370*/  SEL R3, R14, RZ, P3 ;  /* 0x000000ff0e037207 */ /* 0x000fca0001800000 */
[----:B------:R-:W-:-:S04]  /*2d380*/  IMAD.IADD R3, R2, 0x1, R3 ;  /* 0x0000000102037824 */ /* 0x000fc800078e0203 */
[----:B------:R-:W-:-:S07]  /*2d390*/  IMAD.MOV.U32 R13, RZ, RZ, R3 ;  /* 0x000000ffff0d7224 */ /* 0x000fce00078e0003 */
[----:B------:R-:W-:Y:S05]  /*2d3a0*/  WARPSYNC.COLLECTIVE R15, `(.L_x_2172) ;  /* 0x000000000f087348 */ /* 0x000fea0003c00000 */
[----:B------:R0:W1:Y:S02]  /*2d3b0*/  SHFL.UP P6, R14, R13, R12, R11 ;  /* 0x0400000c0d0e7389 */ /* 0x00006400000c000b */
[----:B01----:R-:W-:Y:S01]  /*2d3c0*/  ENDCOLLECTIVE ;  /* 0x000000000000791b */ /* 0x003fe20003800000 */
.L_x_2172:
[----:B------:R-:W-:Y:S01]  /*2d3d0*/  IMAD.MOV.U32 R12, RZ, RZ, 0x10 ;  /* 0x00000010ff0c7424 */ /* 0x000fe200078e00ff */
[----:B------:R-:W-:-:S05]  /*2d3e0*/  SEL R4, R14, RZ, P4 ;  /* 0x000000ff0e047207 */ /* 0x000fca0002000000 */
[----:B------:R-:W-:-:S04]  /*2d3f0*/  IMAD.IADD R4, R3, 0x1, R4 ;  /* 0x0000000103047824 */ /* 0x000fc800078e0204 */
[----:B------:R-:W-:-:S07]  /*2d400*/  IMAD.MOV.U32 R13, RZ, RZ, R4 ;  /* 0x000000ffff0d7224 */ /* 0x000fce00078e0004 */
[----:B------:R-:W-:Y:S05]  /*2d410*/  WARPSYNC.COLLECTIVE R15, `(.L_x_2173) ;  /* 0x000000000f087348 */ /* 0x000fea0003c00000 */
[----:B------:R0:W1:Y:S02]  /*2d420*/  SHFL.UP P6, R14, R13, R12, R11 ;  /* 0x0400000c0d0e7389 */ /* 0x00006400000c000b */
[----:B01----:R-:W-:Y:S01]  /*2d430*/  ENDCOLLECTIVE ;  /* 0x000000000000791b */ /* 0x003fe20003800000 */
.L_x_2173:
[----:B------:R-:W-:Y:S02]  /*2d440*/  IMAD.MOV.U32 R12, RZ, RZ, 0x1f ;  /* 0x0000001fff0c7424 */ /* 0x000fe400078e00ff */
[----:B------:R-:W-:Y:S01]  /*2d450*/  IMAD.MOV.U32 R11, RZ, RZ, 0x1f ;  /* 0x0000001fff0b7424 */ /* 0x000fe200078e00ff */
[----:B------:R-:W-:-:S04]  /*2d460*/  SEL R3, R14, RZ, P5 ;  /* 0x000000ff0e037207 */ /* 0x000fc80002800000 */
[----:B------:R-:W-:-:S05]  /*2d470*/  IADD3 R2, R4, R3, RZ ;  /* 0x0000000304027210 */ /* 0x000fca0007ffe0ff */
[----:B------:R-:W-:-:S07]  /*2d480*/  IMAD.MOV.U32 R13, RZ, RZ, R2 ;  /* 0x000000ffff0d7224 */ /* 0x000fce00078e0002 */
[----:B------:R-:W-:Y:S05]  /*2d490*/  WARPSYNC.COLLECTIVE R15, `(.L_x_2174) ;  /* 0x000000000f087348 */ /* 0x000fea0003c00000 */
[----:B------:R0:W1:Y:S02]  /*2d4a0*/  SHFL.IDX P6, R14, R13, R12, R11 ;  /* 0x0000000c0d0e7389 */ /* 0x00006400000c000b */
[----:B01----:R-:W-:Y:S01]  /*2d4b0*/  ENDCOLLECTIVE ;  /* 0x000000000000791b */ /* 0x003fe20003800000 */
.L_x_2174:
[----:B------:R-:W-:Y:S05]  /*2d4c0*/  BRA `(.L_x_2175) ;  /* 0xffffffa800ec7947 */ /* 0x000fea000383ffff */
.L_x_1989:
[----:B------:R-:W-:Y:S01]  /*2d4d0*/  BSSY B0, `(.L_x_2176) ;  /* 0x0000006000007945 */ /* 0x000fe20003800000 */
[----:B------:R-:W-:Y:S02]  /*2d4e0*/  PLOP3.LUT P6, PT, P6, PT, PT, 0x8, 0x0 ;  /* 0x000000000000781c */ /* 0x000fe400037ce170 */
[----:B------:R-:W-:-:S11]  /*2d4f0*/  MOV R15, 0xffffffff ;  /* 0xffffffff000f7802 */ /* 0x000fd60000000f00 */
[----:B01----:R-:W-:Y:S05]  /*2d500*/  WARPSYNC.COLLECTIVE R15, `(.L_x_2177) ;  /* 0x000000000f087348 */ /* 0x003fea0003c00000 */
[----:B------:R-:W-:Y:S01]  /*2d510*/  VOTE.ANY R14, PT, P6 ;  /* 0x00000000000e7806 */ /* 0x000fe200030e0100 */
[----:B01----:R-:W-:Y:S06]  /*2d520*/  ENDCOLLECTIVE ;  /* 0x000000000000791b */ /* 0x003fec0003800000 */
.L_x_2177:
[----:B------:R-:W-:Y:S05]  /*2d530*/  BSYNC B0 ;  /* 0x0000000000007941 */ /* 0x000fea0003800000 */
.L_x_2176:
[----:B------:R-:W-:Y:S01]  /*2d540*/  IMAD.MOV.U32 R3, RZ, RZ, R14 ;  /* 0x000000ffff037224 */ /* 0x000fe200078e000e */
[----:B------:R-:W-:Y:S01]  /*2d550*/  MOV R11, 0x1f ;  /* 0x0000001f000b7802 */ /* 0x000fe20000000f00 */
[----:B------:R-:W-:Y:S02]  /*2d560*/  IMAD.MOV.U32 R13, RZ, RZ, R17 ;  /* 0x000000ffff0d7224 */ /* 0x000fe400078e0011 */
[----:B------:R-:W0:Y:S01]  /*2d570*/  POPC R6, R3 ;  /* 0x0000000300067309 */ /* 0x000e220000000000 */
[----:B------:R-:W-:Y:S02]  /*2d580*/  IMAD.MOV.U32 R15, RZ, RZ, -0x1 ;  /* 0xffffffffff0f7424 */ /* 0x000fe400078e00ff */
[----:B0-----:R-:W-:-:S07]  /*2d590*/  IMAD.MOV.U32 R12, RZ, RZ, R6 ;  /* 0x000000ffff0c7224 */ /* 0x001fce00078e0006 */
[----:B------:R-:W-:Y:S05]  /*2d5a0*/  WARPSYNC.COLLECTIVE R15, `(.L_x_2178) ;  /* 0x000000000f087348 */ /* 0x000fea0003c00000 */
[----:B------:R0:W1:Y:S02]  /*2d5b0*/  SHFL.IDX P6, R14, R13, R12, R11 ;  /* 0x0000000c0d0e7389 */ /* 0x00006400000c000b */
[----:B01----:R-:W-:Y:S01]  /*2d5c0*/  ENDCOLLECTIVE ;  /* 0x000000000000791b */ /* 0x003fe20003800000 */
.L_x_2178:
[----:B------:R-:W-:Y:S01]  /*2d5d0*/  IMAD.MOV.U32 R17, RZ, RZ, R14 ;  /* 0x000000ffff117224 */ /* 0x000fe200078e000e */
[----:B------:R-:W-:Y:S06]  /*2d5e0*/  BRA `(.L_x_2179) ;  /* 0xffffffa800dc7947 */ /* 0x000fec000383ffff */
.L_x_1991:
[----:B------:R-:W-:Y:S01]  /*2d5f0*/  BSSY B0, `(.L_x_2180) ;  /* 0x0000007000007945 */ /* 0x000fe20003800000 */
[----:B------:R-:W-:Y:S01]  /*2d600*/  IMAD.MOV.U32 R13, RZ, RZ, R2 ;  /* 0x000000ffff0d7224 */ /* 0x000fe200078e0002 */
[----:B------:R-:W-:Y:S01]  /*2d610*/  MOV R11, 0x1f ;  /* 0x0000001f000b7802 */ /* 0x000fe20000000f00 */
[----:B------:R-:W-:-:S07]  /*2d620*/  IMAD.MOV.U32 R15, RZ, RZ, -0x1 ;  /* 0xffffffffff0f7424 */ /* 0x000fce00078e00ff */
[----:B0123--:R-:W-:Y:S05]  /*2d630*/  WARPSYNC.COLLECTIVE R15, `(.L_x_2181) ;  /* 0x000000000f087348 */ /* 0x00ffea0003c00000 */
[----:B------:R4:W0:Y:S02]  /*2d640*/  SHFL.IDX P6, R14, R13, R12, R11 ;  /* 0x0000000c0d0e7389 */ /* 0x00082400000c000b */
[----:B01234-:R-:W-:Y:S01]  /*2d650*/  ENDCOLLECTIVE ;  /* 0x000000000000791b */ /* 0x01ffe20003800000 */
.L_x_2181:
[----:B------:R-:W-:Y:S05]  /*2d660*/  BSYNC B0 ;  /* 0x0000000000007941 */ /* 0x000fea0003800000 */
.L_x_2180:
[----:B------:R-:W-:Y:S05]  /*2d670*/  BRA `(.L_x_1990) ;  /* 0xffffffa800d47947 */ /* 0x000fea000383ffff */
.L_x_1995:
[----:B0-----:R0:W3:Y:S02]  /*2d680*/  SYNCS.PHASECHK.TRANS64.TRYWAIT P0, [R5+URZ+0x30820], R0 ;  /* 0x03082000050075a7 */ /* 0x0010e4000800017f */
[----:B---3--:R-:W-:Y:S05]  /*2d690*/  @!P0 NANOSLEEP.SYNCS 0x989680 ;  /* 0x009896800000895d */ /* 0x008fea0003900000 */
[----:B------:R-:W3:Y:S02]  /*2d6a0*/  @!P0 SYNCS.PHASECHK.TRANS64 P0, [R5+URZ+0x30820], R0 ;  /* 0x03082000050085a7 */ /* 0x000ee4000800007f */
[----:B---3--:R-:W-:Y:S05]  /*2d6b0*/  @!P0 BRA `(.L_x_1995) ;  /* 0xfffffffc00f08947 */ /* 0x008fea000383ffff */
[----:B------:R-:W-:Y:S05]  /*2d6c0*/  BRA `(.L_x_2182) ;  /* 0xffffffb0004c7947 */ /* 0x000fea000383ffff */
.L_x_1996:
[----:B------:R-:W3:Y:S01]  /*2d6d0*/  S2R R2, SR_TID.X ;  /* 0x0000000000027919 */ /* 0x000ee20000002100 */
[----:B------:R-:W-:Y:S01]  /*2d6e0*/  BSSY B0, `(.L_x_2183) ;  /* 0x000000a000007945 */ /* 0x000fe20003800000 */
[----:B------:R-:W-:Y:S01]  /*2d6f0*/  IMAD.MOV.U32 R12, RZ, RZ, RZ ;  /* 0x000000ffff0c7224 */ /* 0x000fe200078e00ff */
[----:B------:R-:W-:Y:S01]  /*2d700*/  MOV R11, 0x1f ;  /* 0x0000001f000b7802 */ /* 0x000fe20000000f00 */
[----:B------:R-:W-:Y:S01]  /*2d710*/  IMAD.MOV.U32 R15, RZ, RZ, -0x1 ;  /* 0xffffffffff0f7424 */ /* 0x000fe200078e00ff */
[----:B---3--:R-:W-:-:S04]  /*2d720*/  SHF.R.U32.HI R2, RZ, 0x5, R2 ;  /* 0x00000005ff027819 */ /* 0x008fc80000011602 */
[----:B------:R-:W-:-:S05]  /*2d730*/  LOP3.LUT R2, R2, 0x3, RZ, 0xc0, !PT ;  /* 0x0000000302027812 */ /* 0x000fca00078ec0ff */
[----:B------:R-:W-:-:S07]  /*2d740*/  IMAD.MOV.U32 R13, RZ, RZ, R2 ;  /* 0x000000ffff0d7224 */ /* 0x000fce00078e0002 */
[----:B012---:R-:W-:Y:S05]  /*2d750*/  WARPSYNC.COLLECTIVE R15, `(.L_x_2184) ;  /* 0x000000000f087348 */ /* 0x007fea0003c00000 */
[----:B------:R3:W4:Y:S02]  /*2d760*/  SHFL.IDX P6, R14, R13, R12, R11 ;  /* 0x0000000c0d0e7389 */ /* 0x00072400000c000b */
[----:B01234-:R-:W-:Y:S01]  /*2d770*/  ENDCOLLECTIVE ;  /* 0x000000000000791b */ /* 0x01ffe20003800000 */
.L_x_2184:
[----:B------:R-:W-:Y:S05]  /*2d780*/  BSYNC B0 ;  /* 0x0000000000007941 */ /* 0x000fea0003800000 */
.L_x_2183:
[----:B------:R-:W-:Y:S05]  /*2d790*/  BRA `(.L_x_2185) ;  /* 0xffffffb000347947 */ /* 0x000fea000383ffff */
.L_x_1997:
[----:B------:R-:W-:Y:S01]  /*2d7a0*/  BSSY B0, `(.L_x_2186) ;  /* 0x0000006000007945 */ /* 0x000fe20003800000 */
[----:B------:R-:W-:-:S07]  /*2d7b0*/  IMAD.MOV.U32 R15, RZ, RZ, -0x1 ;  /* 0xffffffffff0f7424 */ /* 0x000fce00078e00ff */
[----:B012---:R-:W-:Y:S05]  /*2d7c0*/  WARPSYNC.COLLECTIVE R15, `(.L_x_2187) ;  /* 0x000000000f0c7348 */ /* 0x007fea0003c00000 */
[----:B------:R-:W-:Y:S02]  /*2d7d0*/  ELECT P6, UR62, PT ;  /* 0x00000000003e782f */ /* 0x000fe400038c0000 */
[----:B------:R-:W-:Y:S01]  /*2d7e0*/  MOV R14, UR62 ;  /* 0x0000003e000e7c02 */ /* 0x000fe20008000f00 */
[----:B012---:R-:W-:Y:S10]  /*2d7f0*/  ENDCOLLECTIVE ;  /* 0x000000000000791b */ /* 0x007ff40003800000 */
.L_x_2187:
[----:B------:R-:W-:Y:S05]  /*2d800*/  BSYNC B0 ;  /* 0x0000000000007941 */ /* 0x000fea0003800000 */
.L_x_2186:
[----:B------:R-:W-:Y:S05]  /*2d810*/  BRA `(.L_x_2188) ;  /* 0xffffffb000287947 */ /* 0x000fea000383ffff */
.L_x_1999:
[----:B0-----:R0:W3:Y:S02]  /*2d820*/  SYNCS.PHASECHK.TRANS64.TRYWAIT P1, [R3+URZ+0x30840], R2 ;  /* 0x03084002030075a7 */ /* 0x0010e4000802017f */
[----:B---3--:R-:W-:Y:S05]  /*2d830*/  @!P1 NANOSLEEP.SYNCS 0x989680 ;  /* 0x009896800000995d */ /* 0x008fea0003900000 */
[----:B------:R-:W3:Y:S02]  /*2d840*/  @!P1 SYNCS.PHASECHK.TRANS64 P1, [R3+URZ+0x30840], R2 ;  /* 0x03084002030095a7 */ /* 0x000ee4000802007f */
[----:B---3--:R-:W-:Y:S05]  /*2d850*/  @!P1 BRA `(.L_x_1999) ;  /* 0xfffffffc00f09947 */ /* 0x008fea000383ffff */
[----:B------:R-:W-:Y:S05]  /*2d860*/  BRA `(.L_x_2189) ;  /* 0xffffffb000487947 */ /* 0x000fea000383ffff */
.L_x_2001:
[----:B---3--:R3:W4:Y:S02]  /*2d870*/  SYNCS.PHASECHK.TRANS64.TRYWAIT P1, [R25+URZ+0x30840], R0 ;  /* 0x03084000190075a7 */ /* 0x008724000802017f */
[----:B----4-:R-:W-:Y:S05]  /*2d880*/  @!P1 NANOSLEEP.SYNCS 0x989680 ;  /* 0x009896800000995d */ /* 0x010fea0003900000 */
[----:B------:R-:W4:Y:S02]  /*2d890*/  @!P1 SYNCS.PHASECHK.TRANS64 P1, [R25+URZ+0x30840], R0 ;  /* 0x03084000190095a7 */ /* 0x000f24000802007f */
[----:B----4-:R-:W-:Y:S05]  /*2d8a0*/  @!P1 BRA `(.L_x_2001) ;  /* 0xfffffffc00f09947 */ /* 0x010fea000383ffff */
[----:B------:R-:W-:Y:S05]  /*2d8b0*/  BRA `(.L_x_2190) ;  /* 0xffffffb000547947 */ /* 0x000fea000383ffff */
.L_x_2003:
[----:B----4-:R4:W0:Y:S02]  /*2d8c0*/  SYNCS.PHASECHK.TRANS64.TRYWAIT P1, [R3+URZ+0x30860], R2 ;  /* 0x03086002030075a7 */ /* 0x010824000802017f */
[----:B0-----:R-:W-:Y:S05]  /*2d8d0*/  @!P1 NANOSLEEP.SYNCS 0x989680 ;  /* 0x009896800000995d */ /* 0x001fea0003900000 */
[----:B------:R-:W0:Y:S02]  /*2d8e0*/  @!P1 SYNCS.PHASECHK.TRANS64 P1, [R3+URZ+0x30860], R2 ;  /* 0x03086002030095a7 */ /* 0x000e24000802007f */
[----:B0-----:R-:W-:Y:S05]  /*2d8f0*/  @!P1 BRA `(.L_x_2003) ;  /* 0xfffffffc00f09947 */ /* 0x001fea000383ffff */
[----:B------:R-:W-:Y:S05]  /*2d900*/  BRA `(.L_x_2191) ;  /* 0xffffffb000507947 */ /* 0x000fea000383ffff */
.L_x_2192:
        /* <DEDUP_REMOVED lines=15> */
.L_x_3298:


//--------------------- .text._ZN7cutlass13device_kernelIN5flash11enable_sm90INS1_16FlashAttnFwdSm90INS1_25CollectiveMainloopFwdSm90ILi2EN4cute5tupleIJNS5_1CILi1EEES8_S8_EEENS6_IJNS7_ILi128EEENS7_ILi80EEENS7_ILi256EEEEEELi256ENS_6half_tEfNS_4arch4Sm90ELb1ELb0ELb0ELb0ELb1ELb0ELb0ELb1ELb1ELb1ELb0ELb0EEENS1_21CollectiveEpilogueFwdINS6_IJSA_SC_SB_EEES9_SE_SG_Li256ELb0ELb1ELb0ELb0EEENS1_30DynamicPersistentTileSchedulerILi256ELi128ELb0ELb1ELb1EEEEEEEEEvNT_6ParamsE --------------------------
	.section	.text._ZN7cutlass13device_kernelIN5flash11enable_sm90INS1_16FlashAttnFwdSm90INS1_25CollectiveMainloopFwdSm90ILi2EN4cute5tupleIJNS5_1CILi1EEES8_S8_EEENS6_IJNS7_ILi128EEENS7_ILi80EEENS7_ILi256EEEEEELi256ENS_6half_tEfNS_4arch4Sm90ELb1ELb0ELb0ELb0ELb1ELb0ELb0ELb1ELb1ELb1ELb0ELb0EEENS1_21CollectiveEpilogueFwdINS6_IJSA_SC_SB_EEES9_SE_SG_Li256ELb0ELb1ELb0ELb0EEENS1_30DynamicPersistentTileSchedulerILi256ELi128ELb0ELb1ELb1EEEEEEEEEvNT_6ParamsE,"ax",@progbits
	.align	128
.text._ZN7cutlass13device_kernelIN5flash11enable_sm90INS1_16FlashAttnFwdSm90INS1_25CollectiveMainloopFwdSm90ILi2EN4cute5tupleIJNS5_1CILi1EEES8_S8_EEENS6_IJNS7_ILi128EEENS7_ILi80EEENS7_ILi256EEEEEELi256ENS_6half_tEfNS_4arch4Sm90ELb1ELb0ELb0ELb0ELb1ELb0ELb0ELb1ELb1ELb1ELb0ELb0EEENS1_21CollectiveEpilogueFwdINS6_IJSA_SC_SB_EEES9_SE_SG_Li256ELb0ELb1ELb0ELb0EEENS1_30DynamicPersistentTileSchedulerILi256ELi128ELb0ELb1ELb1EEEEEEEEEvNT_6ParamsE:
        .type           _ZN7cutlass13device_kernelIN5flash11enable_sm90INS1_16FlashAttnFwdSm90INS1_25CollectiveMainloopFwdSm90ILi2EN4cute5tupleIJNS5_1CILi1EEES8_S8_EEENS6_IJNS7_ILi128EEENS7_ILi80EEENS7_ILi256EEEEEELi256ENS_6half_tEfNS_4arch4Sm90ELb1ELb0ELb0ELb0ELb1ELb0ELb0ELb1ELb1ELb1ELb0ELb0EEENS1_21CollectiveEpilogueFwdINS6_IJSA_SC_SB_EEES9_SE_SG_Li256ELb0ELb1ELb0ELb0EEENS1_30DynamicPersistentTileSchedulerILi256ELi128ELb0ELb1ELb1EEEEEEEEEvNT_6ParamsE,@function
        .size           _ZN7cutlass13device_kernelIN5flash11enable_sm90INS1_16FlashAttnFwdSm90INS1_25CollectiveMainloopFwdSm90ILi2EN4cute5tupleIJNS5_1CILi1EEES8_S8_EEENS6_IJNS7_ILi128EEENS7_ILi80EEENS7_ILi256EEEEEELi256ENS_6half_tEfNS_4arch4Sm90ELb1ELb0ELb0ELb0ELb1ELb0ELb0ELb1ELb1ELb1ELb0ELb0EEENS1_21CollectiveEpilogueFwdINS6_IJSA_SC_SB_EEES9_SE_SG_Li256ELb0ELb1ELb0ELb0EEENS1_30DynamicPersistentTileSchedulerILi256ELi128ELb0ELb1ELb1EEEEEEEEEvNT_6ParamsE,(.L_x_3299 - _ZN7cutlass13device_kernelIN5flash11enable_sm90INS1_16FlashAttnFwdSm90INS1_25CollectiveMainloopFwdSm90ILi2EN4cute5tupleIJNS5_1CILi1EEES8_S8_EEENS6_IJNS7_ILi128EEENS7_ILi80EEENS7_ILi256EEEEEELi256ENS_6half_tEfNS_4arch4Sm90ELb1ELb0ELb0ELb0ELb1ELb0ELb0ELb1ELb1ELb1ELb0ELb0EEENS1_21CollectiveEpilogueFwdINS6_IJSA_SC_SB_EEES9_SE_SG_Li256ELb0ELb1ELb0ELb0EEENS1_30DynamicPersistentTileSchedulerILi256ELi128ELb0ELb1ELb1EEEEEEEEEvNT_6ParamsE)
        .other          _ZN7cutlass13device_kernelIN5flash11enable_sm90INS1_16FlashAttnFwdSm90INS1_25CollectiveMainloopFwdSm90ILi2EN4cute5tupleIJNS5_1CILi1EEES8_S8_EEENS6_IJNS7_ILi128EEENS7_ILi80EEENS7_ILi256EEEEEELi256ENS_6half_tEfNS_4arch4Sm90ELb1ELb0ELb0ELb0ELb1ELb0ELb0ELb1ELb1ELb1ELb0ELb0EEENS1_21CollectiveEpilogueFwdINS6_IJSA_SC_SB_EEES9_SE_SG_Li256ELb0ELb1ELb0ELb0EEENS1_30DynamicPersistentTileSchedulerILi256ELi128ELb0ELb1ELb1EEEEEEEEEvNT_6ParamsE,@"STO_CUDA_ENTRY STV_DEFAULT"
_ZN7cutlass13device_kernelIN5flash11enable_sm90INS1_16FlashAttnFwdSm90INS1_25CollectiveMainloopFwdSm90ILi2EN4cute5tupleIJNS5_1CILi1EEES8_S8_EEENS6_IJNS7_ILi128EEENS7_ILi80EEENS7_ILi256EEEEEELi256ENS_6half_tEfNS_4arch4Sm90ELb1ELb0ELb0ELb0ELb1ELb0ELb0ELb1ELb1ELb1ELb0ELb0EEENS1_21CollectiveEpilogueFwdINS6_IJSA_SC_SB_EEES9_SE_SG_Li256ELb0ELb1ELb0ELb0EEENS1_30DynamicPersistentTileSchedulerILi256ELi128ELb0ELb1ELb1EEEEEEEEEvNT_6ParamsE:
        /* <DEDUP_REMOVED lines=45> */
.L_x_2193:
        /* <DEDUP_REMOVED lines=22> */
.L_x_2194:
        /* <DEDUP_REMOVED lines=18> */
.L_x_2195:
        /* <DEDUP_REMOVED lines=22> */
.L_x_2196:
        /* <DEDUP_REMOVED lines=23> */
.L_x_2197:
        /* <DEDUP_REMOVED lines=10> */
.L_x_2199:
        /* <DEDUP_REMOVED lines=10> */
[----:B------:R-:W2:Y:S01]  /*0960*/  LDL R3, [R1+0x4] ;  /* 0x0000040001037983 */ /* 0x000ea20000100800 */
[----:B------:R-:W-:Y:S01]  /*0970*/  UMOV UR36, URZ ;  /* 0x0000003f00247c82 */ /* 0x000fe20008000000 */
[----:B0-----:R-:W0:Y:S02]  /*0980*/  S2R R2, SR_TID.X ;  /* 0x0000000000027919 */ /* 0x001e240000002100 */
[----:B0-----:R-:W-:-:S05]  /*0990*/  VIADD R12, R2, 0xffffff80 ;  /* 0xffffff80020c7836 */ /* 0x001fca0000000000 */
[----:B------:R-:W-:-:S04]  /*09a0*/  SHF.R.S32.HI R0, RZ, 0x1f, R12 ;  /* 0x0000001fff007819 */ /* 0x000fc8000001140c */
[CC--:B------:R-:W-:Y:S02]  /*09b0*/  LEA.HI R2, R0.reuse, R12.reuse, RZ, 0x7 ;  /* 0x0000000c00027211 */ /* 0x0c0fe400078f38ff */
[-C--:B------:R-:W-:Y:S02]  /*09c0*/  LEA.HI R4, R0, R12.reuse, RZ, 0x5 ;  /* 0x0000000c00047211 */ /* 0x080fe400078f28ff */
[----:B------:R-:W-:Y:S02]  /*09d0*/  LOP3.LUT R224, R2, 0xffffff80, RZ, 0xc0, !PT ;  /* 0xffffff8002e07812 */ /* 0x000fe400078ec0ff */
[----:B------:R-:W-:Y:S01]  /*09e0*/  LEA.HI R11, R0, R12, RZ, 0x2 ;  /* 0x0000000c000b7211 */ /* 0x000fe200078f10ff */
[----:B------:R-:W-:Y:S01]  /*09f0*/  IMAD.SHL.U32 R5, R4, 0x20, RZ ;  /* 0x0000002004057824 */ /* 0x000fe200078e00ff */
[----:B------:R-:W-:Y:S01]  /*0a00*/  SHF.R.S32.HI R225, RZ, 0x7, R2 ;  /* 0x00000007ffe17819 */ /* 0x000fe20000011402 */
[----:B------:R-:W-:Y:S01]  /*0a10*/  IMAD.IADD R224, R12, 0x1, -R224 ;  /* 0x000000010ce07824 */ /* 0x000fe200078e0ae0 */
[----:B------:R-:W-:-:S02]  /*0a20*/  LOP3.LUT R11, R11, 0xfffffffc, RZ, 0xc0, !PT ;  /* 0xfffffffc0b0b7812 */ /* 0x000fc400078ec0ff */
[----:B------:R-:W-:Y:S02]  /*0a30*/  LEA.HI R2, R2, R225, RZ, 0x1 ;  /* 0x000000e102027211 */ /* 0x000fe400078f08ff */
[----:B------:R-:W-:Y:S01]  /*0a40*/  SHF.R.S32.HI R7, RZ, 0x1f, R224 ;  /* 0x0000001fff077819 */ /* 0x000fe200000114e0 */
[----:B------:R-:W-:Y:S01]  /*0a50*/  IMAD.IADD R11, R12, 0x1, -R11 ;  /* 0x000000010c0b7824 */ /* 0x000fe200078e0a0b */
[----:B------:R-:W-:Y:S02]  /*0a60*/  LOP3.LUT R5, R5, 0xfffffc00, RZ, 0xc0, !PT ;  /* 0xfffffc0005057812 */ /* 0x000fe400078ec0ff */
[CC--:B------:R-:W-:Y:S02]  /*0a70*/  LEA.HI R8, R7.reuse, R224.reuse, RZ, 0x2 ;  /* 0x000000e007087211 */ /* 0x0c0fe400078f10ff */
[----:B------:R-:W-:Y:S02]  /*0a80*/  LEA.HI R7, R7, R224, RZ, 0x5 ;  /* 0x000000e007077211 */ /* 0x000fe400078f28ff */
[----:B------:R-:W-:-:S02]  /*0a90*/  SHF.R.S32.HI R9, RZ, 0x2, R8 ;  /* 0x00000002ff097819 */ /* 0x000fc40000011408 */
[----:B------:R-:W-:Y:S02]  /*0aa0*/  SHF.R.S32.HI R10, RZ, 0x1f, R8 ;  /* 0x0000001fff0a7819 */ /* 0x000fe40000011408 */
[----:B------:R-:W-:Y:S02]  /*0ab0*/  SHF.R.S32.HI R7, RZ, 0x5, R7 ;  /* 0x00000005ff077819 */ /* 0x000fe40000011407 */
[----:B------:R-:W-:Y:S02]  /*0ac0*/  LEA.HI R10, R10, R9, RZ, 0x3 ;  /* 0x000000090a0a7211 */ /* 0x000fe400078f18ff */
[----:B------:R-:W-:Y:S02]  /*0ad0*/  LOP3.LUT R2, R2, 0x3fffffe, RZ, 0xc0, !PT ;  /* 0x03fffffe02027812 */ /* 0x000fe400078ec0ff */
[----:B------:R-:W-:-:S03]  /*0ae0*/  LOP3.LUT R10, R10, 0xfffffff8, RZ, 0xc0, !PT ;  /* 0xfffffff80a0a7812 */ /* 0x000fc600078ec0ff */
[----:B------:R-:W-:Y:S02]  /*0af0*/  IMAD.IADD R2, R225, 0x1, -R2 ;  /* 0x00000001e1027824 */ /* 0x000fe400078e0a02 */
[----:B------:R-:W-:-:S04]  /*0b00*/  IMAD.IADD R10, R9, 0x1, -R10 ;  /* 0x00000001090a7824 */ /* 0x000fc800078e0a0a */
[----:B------:R-:W-:-:S04]  /*0b10*/  IMAD R7, R7, 0x10, R10 ;  /* 0x0000001007077824 */ /* 0x000fc800078e020a */
[----:B------:R-:W-:Y:S01]  /*0b20*/  IMAD R226, R2, 0x40, R7 ;  /* 0x0000004002e27824 */ /* 0x000fe200078e0207 */
[----:B--2---:R-:W-:Y:S02]  /*0b30*/  R2UR UR5, R3 ;  /* 0x00000000030572ca */ /* 0x004fe400000e0000 */
[CC--:B------:R-:W-:Y:S02]  /*0b40*/  LEA.HI R3, R0.reuse, R12.reuse, RZ, 0x4 ;  /* 0x0000000c00037211 */ /* 0x0c0fe400078f20ff */
[----:B------:R-:W-:Y:S02]  /*0b50*/  LEA.HI R0, R0, R12, RZ, 0x3 ;  /* 0x0000000c00007211 */ /* 0x000fe400078f18ff */
[----:B------:R-:W-:Y:S02]  /*0b60*/  SHF.R.S32.HI R6, RZ, 0x4, R3 ;  /* 0x00000004ff067819 */ /* 0x000fe40000011403 */
[C---:B------:R-:W-:Y:S02]  /*0b70*/  LOP3.LUT R4, R3.reuse, 0x3fffff0, RZ, 0xc0, !PT ;  /* 0x03fffff003047812 */ /* 0x040fe400078ec0ff */
[----:B------:R-:W-:-:S02]  /*0b80*/  LEA.HI R3, R3, R6, RZ, 0x1 ;  /* 0x0000000603037211 */ /* 0x000fc400078f08ff */
[----:B------:R-:W-:Y:S01]  /*0b90*/  LOP3.LUT R219, R0, 0xfffffff8, RZ, 0xc0, !PT ;  /* 0xfffffff800db7812 */ /* 0x000fe200078ec0ff */
[C---:B------:R-:W-:Y:S01]  /*0ba0*/  IMAD.IADD R4, R12.reuse, 0x1, -R4 ;  /* 0x000000010c047824 */ /* 0x040fe200078e0a04 */
[----:B------:R-:W-:Y:S01]  /*0bb0*/  LOP3.LUT R3, R3, 0x1ffffffe, RZ, 0xc0, !PT ;  /* 0x1ffffffe03037812 */ /* 0x000fe200078ec0ff */
[----:B------:R-:W-:Y:S01]  /*0bc0*/  ULOP3.LUT UR6, UR5, 0x1, URZ, 0xfc, !UPT ;  /* 0x0000000105067892 */ /* 0x000fe2000f8efc3f */
[----:B------:R-:W-:Y:S01]  /*0bd0*/  IADD3 R219, R12, -R219, RZ ;  /* 0x800000db0cdb7210 */ /* 0x000fe20007ffe0ff */
[----:B------:R-:W-:Y:S01]  /*0be0*/  IMAD R4, R4, 0x40, R5 ;  /* 0x0000004004047824 */ /* 0x000fe200078e0205 */
[----:B------:R-:W-:Y:S01]  /*0bf0*/  LEA.HI R5, R11, R11, RZ, 0x1 ;  /* 0x0000000b0b057211 */ /* 0x000fe200078f08ff */
[----:B------:R-:W-:Y:S01]  /*0c00*/  IMAD.IADD R3, R6, 0x1, -R3 ;  /* 0x0000000106037824 */ /* 0x000fe200078e0a03 */
[----:B------:R-:W-:Y:S01]  /*0c10*/  UMOV UR5, URZ ;  /* 0x0000003f00057c82 */ /* 0x000fe20008000000 */
[----:B------:R-:W-:Y:S01]  /*0c20*/  IMAD.SHL.U32 R22, R219, 0x8, RZ ;  /* 0x00000008db167824 */ /* 0x000fe200078e00ff */
[----:B------:R-:W-:Y:S01]  /*0c30*/  LOP3.LUT R6, R5, 0x1ffffffe, RZ, 0xc0, !PT ;  /* 0x1ffffffe05067812 */ /* 0x000fe200078ec0ff */
[----:B------:R-:W-:Y:S01]  /*0c40*/  IMAD R227, R3, 0x8, R4 ;  /* 0x0000000803e37824 */ /* 0x000fe200078e0204 */
[----:B------:R-:W-:Y:S01]  /*0c50*/  LOP3.LUT R3, R8, 0x7ffffffc, RZ, 0xc0, !PT ;  /* 0x7ffffffc08037812 */ /* 0x000fe200078ec0ff */
[----:B------:R-:W-:Y:S01]  /*0c60*/  IMAD.U32 R2, RZ, RZ, UR6 ;  /* 0x00000006ff027e24 */ /* 0x000fe2000f8e00ff */
[----:B------:R-:W-:Y:S01]  /*0c70*/  SHF.R.S32.HI R222, RZ, 0x3, R0 ;  /* 0x00000003ffde7819 */ /* 0x000fe20000011400 */
[C---:B------:R-:W-:Y:S01]  /*0c80*/  VIADD R217, R22.reuse, 0x40 ;  /* 0x0000004016d97836 */ /* 0x040fe20000000000 */
[----:B------:R-:W-:Y:S01]  /*0c90*/  SHF.R.S32.HI R0, RZ, 0x1f, R22 ;  /* 0x0000001fff007819 */ /* 0x000fe20000011416 */
[C---:B------:R-:W-:Y:S01]  /*0ca0*/  VIADD R216, R22.reuse, 0x80 ;  /* 0x0000008016d87836 */ /* 0x040fe20000000000 */
[----:B------:R0:W-:Y:S01]  /*0cb0*/  STL [R1], R2 ;  /* 0x0000000201007387 */ /* 0x0001e20000100800 */
[----:B------:R-:W-:Y:S01]  /*0cc0*/  VIADD R218, R22, 0xc0 ;  /* 0x000000c016da7836 */ /* 0x000fe20000000000 */
[----:B------:R-:W-:Y:S01]  /*0cd0*/  SHF.R.S32.HI R4, RZ, 0x1f, R217 ;  /* 0x0000001fff047819 */ /* 0x000fe200000114d9 */
[----:B------:R-:W-:-:S02]  /*0ce0*/  IMAD.IADD R215, R11, 0x1, -R6 ;  /* 0x000000010bd77824 */ /* 0x000fc400078e0a06 */
[----:B------:R-:W-:Y:S01]  /*0cf0*/  IMAD.U32 R223, RZ, RZ, UR5 ;  /* 0x00000005ffdf7e24 */ /* 0x000fe2000f8e00ff */
[----:B------:R-:W-:Y:S01]  /*0d00*/  SHF.R.S32.HI R0, RZ, 0x1f, R218 ;  /* 0x0000001fff007819 */ /* 0x000fe200000114da */
[----:B------:R-:W-:Y:S02]  /*0d10*/  IMAD.IADD R214, R224, 0x1, -R3 ;  /* 0x00000001e0d67824 */ /* 0x000fe400078e0a03 */
[----:B------:R-:W-:Y:S01]  /*0d20*/  IMAD R215, R215, 0x8, R226 ;  /* 0x00000008d7d77824 */ /* 0x000fe200078e02e2 */
[----:B0-----:R-:W-:Y:S01]  /*0d30*/  SHF.R.S32.HI R2, RZ, 0x1f, R216 ;  /* 0x0000001fff027819 */ /* 0x001fe200000114d8 */
[----:B------:R-:W-:-:S07]  /*0d40*/  IMAD.U32 R17, RZ, RZ, UR5 ;  /* 0x00000005ff117e24 */ /* 0x000fce000f8e00ff */
.L_x_2256:
        /* <DEDUP_REMOVED lines=21> */
.L_x_2200:
[----:B------:R-:W-:Y:S01]  /*0ea0*/  ULDC UR8, c[0x0][0xc54] ;  /* 0x0003150000087ab9 */ /* 0x000fe20000000800 */
[----:B------:R-:W-:Y:S01]  /*0eb0*/  UMOV UR4, UR9 ;  /* 0x0000000900047c82 */ /* 0x000fe20008000000 */
[----:B------:R-:W-:-:S11]  /*0ec0*/  UISETP.NE.AND UP0, UPT, UR8, 0x1, UPT ;  /* 0x000000010800788c */ /* 0x000fd6000bf05270 */
[----:B------:R-:W-:Y:S02]  /*0ed0*/  @UP0 ULDC.64 UR10, c[0x0][0xc58] ;  /* 0x00031600000a0ab9 */ /* 0x000fe40000000a00 */
[----:B------:R-:W-:-:S04]  /*0ee0*/  UIMAD.WIDE.U32 UR6, UR9, UR10, URZ ;  /* 0x0000000a090672a5 */ /* 0x000fc8000f8e003f */
[----:B------:R-:W-:-:S04]  /*0ef0*/  @UP0 USHF.R.U32.HI UR4, URZ, UR11, UR7 ;  /* 0x0000000b3f040299 */ /* 0x000fc80008011607 */
[----:B------:R-:W-:-:S12]  /*0f00*/  UIMAD UR6, UR4, UR8, URZ ;  /* 0x00000008040672a4 */ /* 0x000fd8000f8e023f */
.L_x_2201:
[----:B------:R-:W-:Y:S01]  /*0f10*/  ULDC.64 UR10, c[0x0][0x418] ;  /* 0x00010600000a7ab9 */ /* 0x000fe20000000a00 */
[----:B------:R-:W-:Y:S01]  /*0f20*/  ULOP3.LUT UR4, URZ, UR4, URZ, 0x33, !UPT ;  /* 0x000000043f047292 */ /* 0x000fe2000f8e333f */
[----:B------:R-:W-:Y:S01]  /*0f30*/  PLOP3.LUT P0, PT, PT, PT, PT, 0x80, 0x0 ;  /* 0x000000000000781c */ /* 0x000fe20003f0f070 */
[----:B------:R-:W-:Y:S01]  /*0f40*/  UISETP.NE.U32.AND UP0, UPT, UR10, URZ, UPT ;  /* 0x0000003f0a00728c */ /* 0x000fe2000bf05070 */
[----:B------:R-:W-:Y:S01]  /*0f50*/  CS2R R2, SRZ ;  /* 0x0000000000027805 */ /* 0x000fe2000001ff00 */
[----:B------:R-:W-:Y:S01]  /*0f60*/  UIADD3 UR10, UR9, -UR6, URZ ;  /* 0x80000006090a7290 */ /* 0x000fe2000fffe03f */
[----:B------:R-:W-:Y:S01]  /*0f70*/  IMAD.MOV.U32 R0, RZ, RZ, RZ ;  /* 0x000000ffff007224 */ /* 0x000fe200078e00ff */
[----:B------:R-:W-:Y:S01]  /*0f80*/  ULDC UR7, c[0x0][0x448] ;  /* 0x0001120000077ab9 */ /* 0x000fe20000000800 */
[----:B------:R-:W-:Y:S01]  /*0f90*/  ULDC UR6, c[0x0][0xc3c] ;  /* 0x00030f0000067ab9 */ /* 0x000fe20000000800 */
[----:B------:R-:W-:Y:S01]  /*0fa0*/  UISETP.NE.AND UP2, UPT, UR7, 0x1, UPT ;  /* 0x000000010700788c */ /* 0x000fe2000bf45270 */
[----:B------:R-:W-:Y:S01]  /*0fb0*/  CS2R R164, SRZ ;  /* 0x0000000000a47805 */ /* 0x000fe2000001ff00 */
[----:B------:R-:W-:Y:S01]  /*0fc0*/  UIADD3 UR4, UR4, UR6, URZ ;  /* 0x0000000604047290 */ /* 0x000fe2000fffe03f */
[----:B------:R-:W-:Y:S01]  /*0fd0*/  CS2R R162, SRZ ;  /* 0x0000000000a27805 */ /* 0x000fe2000001ff00 */
[----:B------:R-:W-:Y:S01]  /*0fe0*/  UP2UR UR6, UPR, URZ, 0x4 ;  /* 0x000000043f067883 */ /* 0x000fe20008000000 */
[----:B------:R-:W-:Y:S01]  /*0ff0*/  CS2R R148, SRZ ;  /* 0x0000000000947805 */ /* 0x000fe2000001ff00 */
[----:B------:R-:W-:Y:S01]  /*1000*/  USHF.L.U32 UR4, UR4, 0x7, URZ ;  /* 0x0000000704047899 */ /* 0x000fe2000800063f */
[----:B------:R-:W-:Y:S01]  /*1010*/  CS2R R160, SRZ ;  /* 0x0000000000a07805 */ /* 0x000fe2000001ff00 */
[----:B------:R-:W-:Y:S01]  /*1020*/  UISETP.NE.AND.EX UP0, UPT, UR11, URZ, UPT, UP0 ;  /* 0x0000003f0b00728c */ /* 0x000fe2000bf05300 */
[----:B------:R-:W-:-:S02]  /*1030*/  CS2R R144, SRZ ;  /* 0x0000000000907805 */ /* 0x000fc4000001ff00 */
[----:B------:R-:W-:Y:S01]  /*1040*/  MOV R212, UR6 ;  /* 0x0000000600d47c02 */ /* 0x000fe20008000f00 */
[----:B------:R-:W-:Y:S01]  /*1050*/  ULDC UR9, c[0x0][0x424] ;  /* 0x0001090000097ab9 */ /* 0x000fe20000000800 */
[----:B------:R-:W-:Y:S01]  /*1060*/  IMAD.U32 R213, RZ, RZ, UR4 ;  /* 0x00000004ffd57e24 */ /* 0x000fe2000f8e00ff */
[----:B------:R-:W-:Y:S01]  /*1070*/  UIADD3 UR4, UR4, 0x7f, URZ ;  /* 0x0000007f04047890 */ /* 0x000fe2000fffe03f */
[----:B------:R-:W-:Y:S01]  /*1080*/  CS2R R128, SRZ ;  /* 0x0000000000807805 */ /* 0x000fe2000001ff00 */
[----:B------:R-:W-:Y:S01]  /*1090*/  ULDC UR8, c[0x0][0x288] ;  /* 0x0000a20000087ab9 */ /* 0x000fe20000000800 */
[----:B------:R-:W-:Y:S01]  /*10a0*/  @UP2 ULDC UR6, c[0x0][0x44c] ;  /* 0x0001130000062ab9 */ /* 0x000fe20000000800 */
[----:B------:R-:W-:Y:S01]  /*10b0*/  UIADD3 UR8, -UR8, 0x50, URZ ;  /* 0x0000005008087890 */ /* 0x000fe2000fffe13f */
[----:B------:R-:W-:Y:S01]  /*10c0*/  CS2R R140, SRZ ;  /* 0x00000000008c7805 */ /* 0x000fe2000001ff00 */
[----:B------:R-:W-:Y:S01]  /*10d0*/  UIMAD.WIDE.U32 UR6, UR4, UR6, URZ ;  /* 0x00000006040672a5 */ /* 0x000fe2000f8e003f */
[----:B------:R-:W-:Y:S01]  /*10e0*/  CS2R R124, SRZ ;  /* 0x00000000007c7805 */ /* 0x000fe2000001ff00 */
[----:B------:R-:W-:Y:S01]  /*10f0*/  USEL UR14, UR9, 0x1, UP0 ;  /* 0x00000001090e7887 */ /* 0x000fe20008000000 */
[----:B------:R-:W-:Y:S01]  /*1100*/  CS2R R96, SRZ ;  /* 0x0000000000607805 */ /* 0x000fe2000001ff00 */
[----:B------:R-:W-:Y:S01]  /*1110*/  ULDC UR12, c[0x0][0x2f0] ;  /* 0x0000bc00000c7ab9 */ /* 0x000fe20000000800 */
[----:B------:R-:W-:Y:S01]  /*1120*/  @UP2 ULDC UR9, c[0x0][0x450] ;  /* 0x0001140000092ab9 */ /* 0x000fe20000000800 */
[----:B------:R-:W-:Y:S01]  /*1130*/  UIMAD UR8, UR14, UR12, UR8 ;  /* 0x0000000c0e0872a4 */ /* 0x000fe2000f8e0208 */
[----:B------:R-:W-:Y:S01]  /*1140*/  CS2R R136, SRZ ;  /* 0x0000000000887805 */ /* 0x000fe2000001ff00 */
[----:B------:R-:W-:Y:S01]  /*1150*/  @UP2 USHF.R.U32.HI UR4, URZ, UR9, UR7 ;  /* 0x000000093f042299 */ /* 0x000fe20008011607 */
[----:B------:R-:W-:Y:S01]  /*1160*/  IMAD.U32 R23, RZ, RZ, UR14 ;  /* 0x0000000eff177e24 */ /* 0x000fe2000f8e00ff */
[----:B------:R-:W-:Y:S01]  /*1170*/  UIMAD UR6, UR14, UR12, 0x4f ;  /* 0x0000004f0e0674a4 */ /* 0x000fe2000f8e020c */
[----:B------:R-:W-:Y:S01]  /*1180*/  CS2R R92, SRZ ;  /* 0x00000000005c7805 */ /* 0x000fe2000001ff00 */
[----:B------:R-:W-:Y:S01]  /*1190*/  UIADD3 UR8, UR8, UR4, URZ ;  /* 0x0000000408087290 */ /* 0x000fe2000fffe03f */
[----:B------:R-:W-:Y:S01]  /*11a0*/  CS2R R88, SRZ ;  /* 0x0000000000587805 */ /* 0x000fe2000001ff00 */
[----:B------:R-:W-:Y:S01]  /*11b0*/  UIMAD.WIDE UR6, UR6, 0x66666667, URZ ;  /* 0x66666667060678a5 */ /* 0x000fe2000f8e023f */
[----:B------:R-:W-:Y:S01]  /*11c0*/  CS2R R132, SRZ ;  /* 0x0000000000847805 */ /* 0x000fe2000001ff00 */
[----:B------:R-:W-:Y:S01]  /*11d0*/  UIMAD.WIDE UR8, UR8, 0x66666667, URZ ;  /* 0x66666667080878a5 */ /* 0x000fe2000f8e023f */
[----:B------:R-:W-:Y:S01]  /*11e0*/  CS2R R84, SRZ ;  /* 0x0000000000547805 */ /* 0x000fe2000001ff00 */
[----:B------:R-:W-:Y:S01]  /*11f0*/  ULDC UR13, c[0x0][0xc54] ;  /* 0x00031500000d7ab9 */ /* 0x000fe20000000800 */
[----:B------:R-:W-:Y:S01]  /*1200*/  USHF.R.U32.HI UR4, URZ, 0x1f, UR7 ;  /* 0x0000001f3f047899 */ /* 0x000fe20008011607 */
[----:B------:R-:W-:Y:S01]  /*1210*/  CS2R R80, SRZ ;  /* 0x0000000000507805 */ /* 0x000fe2000001ff00 */
[----:B------:R-:W-:Y:S01]  /*1220*/  UIMAD UR12, UR5, UR13, UR10 ;  /* 0x0000000d050c72a4 */ /* 0x000fe2000f8e020a */
[----:B------:R-:W-:Y:S01]  /*1230*/  CS2R R194, SRZ ;  /* 0x0000000000c27805 */ /* 0x000fe2000001ff00 */
[----:B------:R-:W-:Y:S01]  /*1240*/  USHF.R.U32.HI UR5, URZ, 0x1f, UR9 ;  /* 0x0000001f3f057899 */ /* 0x000fe20008011609 */
[----:B------:R-:W-:Y:S01]  /*1250*/  CS2R R76, SRZ ;  /* 0x00000000004c7805 */ /* 0x000fe2000001ff00 */
[----:B------:R-:W-:Y:S01]  /*1260*/  ULDC UR11, c[0x0][0xc48] ;  /* 0x00031200000b7ab9 */ /* 0x000fe20000000800 */
[----:B------:R-:W-:Y:S01]  /*1270*/  ULEA.HI.SX32 UR7, UR7, UR4, 0x1b ;  /* 0x0000000407077291 */ /* 0x000fe2000f8fda3f */
[----:B------:R-:W-:Y:S01]  /*1280*/  CS2R R72, SRZ ;  /* 0x0000000000487805 */ /* 0x000fe2000001ff00 */
[----:B------:R-:W-:Y:S01]  /*1290*/  UISETP.NE.AND UP1, UPT, UR11, 0x1, UPT ;  /* 0x000000010b00788c */ /* 0x000fe2000bf25270 */
[----:B------:R-:W-:Y:S01]  /*12a0*/  CS2R R68, SRZ ;  /* 0x0000000000447805 */ /* 0x000fe2000001ff00 */
[----:B------:R-:W-:Y:S01]  /*12b0*/  ULEA.HI.SX32 UR9, UR9, UR5, 0x1b ;  /* 0x0000000509097291 */ /* 0x000fe2000f8fda3f */
[----:B------:R-:W-:Y:S01]  /*12c0*/  CS2R R64, SRZ ;  /* 0x0000000000407805 */ /* 0x000fe2000001ff00 */
[----:B------:R-:W-:Y:S01]  /*12d0*/  UMOV UR14, UR12 ;  /* 0x0000000c000e7c82 */ /* 0x000fe20008000000 */
[----:B------:R-:W-:Y:S01]  /*12e0*/  CS2R R170, SRZ ;  /* 0x0000000000aa7805 */ /* 0x000fe2000001ff00 */
[----:B------:R-:W-:Y:S01]  /*12f0*/  UISETP.LT.AND UP0, UPT, UR7, UR9, UPT ;  /* 0x000000090700728c */ /* 0x000fe2000bf01270 */
[----:B------:R-:W-:-:S02]  /*1300*/  CS2R R192, SRZ ;  /* 0x0000000000c07805 */ /* 0x000fc4000001ff00 */
[----:B------:R-:W-:Y:S02]  /*1310*/  CS2R R60, SRZ ;  /* 0x00000000003c7805 */ /* 0x000fe4000001ff00 */
[----:B------:R-:W-:Y:S01]  /*1320*/  CS2R R56, SRZ ;  /* 0x0000000000387805 */ /* 0x000fe2000001ff00 */
[----:B------:R-:W-:Y:S01]  /*1330*/  USEL UR60, UR7, UR9, UP0 ;  /* 0x00000009073c7287 */ /* 0x000fe20008000000 */
[----:B------:R-:W-:Y:S01]  /*1340*/  CS2R R168, SRZ ;  /* 0x0000000000a87805 */ /* 0x000fe2000001ff00 */
[----:B------:R-:W-:Y:S01]  /*1350*/  @UP1 ULDC UR10, c[0x0][0xc4c] ;  /* 0x00031300000a1ab9 */ /* 0x000fe20000000800 */
[----:B------:R-:W-:Y:S01]  /*1360*/  @UP1 ULDC UR6, c[0x0][0xc50] ;  /* 0x0003140000061ab9 */ /* 0x000fe20000000800 */
[----:B------:R-:W-:Y:S01]  /*1370*/  UIMAD.WIDE.U32 UR4, UR12, UR10, URZ ;  /* 0x0000000a0c0472a5 */ /* 0x000fe2000f8e003f */
[----:B------:R-:W-:Y:S01]  /*1380*/  CS2R R52, SRZ ;  /* 0x0000000000347805 */ /* 0x000fe2000001ff00 */
[----:B------:R-:W-:Y:S01]  /*1390*/  UISETP.GE.AND UP0, UPT, UR60, 0x1, UPT ;  /* 0x000000013c00788c */ /* 0x000fe2000bf06270 */
[----:B------:R-:W-:Y:S01]  /*13a0*/  CS2R R48, SRZ ;  /* 0x0000000000307805 */ /* 0x000fe2000001ff00 */
[----:B------:R-:W-:Y:S01]  /*13b0*/  @UP1 USHF.R.U32.HI UR14, URZ, UR6, UR5 ;  /* 0x000000063f0e1299 */ /* 0x000fe20008011605 */
[----:B------:R-:W-:-:S02]  /*13c0*/  CS2R R190, SRZ ;  /* 0x0000000000be7805 */ /* 0x000fc4000001ff00 */
[----:B------:R-:W-:Y:S02]  /*13d0*/  CS2R R44, SRZ ;  /* 0x00000000002c7805 */ /* 0x000fe4000001ff00 */
[----:B------:R-:W-:Y:S02]  /*13e0*/  CS2R R40, SRZ ;  /* 0x0000000000287805 */ /* 0x000fe4000001ff00 */
[----:B------:R-:W-:Y:S01]  /*13f0*/  PLOP3.LUT P1, PT, PT, PT, UP0, 0x80, 0x0 ;  /* 0x000000000000781c */ /* 0x000fe20003f2f008 */
[----:B------:R-:W-:Y:S02]  /*1400*/  UIADD3 UR4, -UR14, URZ, URZ ;  /* 0x0000003f0e047290 */ /* 0x000fe4000fffe13f */
[----:B------:R-:W-:Y:S01]  /*1410*/  IMAD.U32 R221, RZ, RZ, UR14 ;  /* 0x0000000effdd7e24 */ /* 0x000fe2000f8e00ff */
[----:B------:R-:W-:Y:S02]  /*1420*/  CS2R R166, SRZ ;  /* 0x0000000000a67805 */ /* 0x000fe4000001ff00 */
[----:B------:R-:W-:Y:S01]  /*1430*/  CS2R R36, SRZ ;  /* 0x0000000000247805 */ /* 0x000fe2000001ff00 */
[----:B------:R-:W-:Y:S01]  /*1440*/  UIMAD UR4, UR11, UR4, UR12 ;  /* 0x000000040b0472a4 */ /* 0x000fe2000f8e020c */
[----:B------:R-:W-:-:S02]  /*1450*/  CS2R R32, SRZ ;  /* 0x0000000000207805 */ /* 0x000fc4000001ff00 */
[----:B------:R-:W-:Y:S01]  /*1460*/  CS2R R188, SRZ ;  /* 0x0000000000bc7805 */ /* 0x000fe2000001ff00 */
[----:B------:R-:W-:Y:S01]  /*1470*/  IMAD.MOV.U32 R16, RZ, RZ, RZ ;  /* 0x000000ffff107224 */ /* 0x000fe200078e00ff */
[----:B------:R-:W-:Y:S02]  /*1480*/  CS2R R98, SRZ ;  /* 0x0000000000627805 */ /* 0x000fe4000001ff00 */
[----:B------:R-:W-:Y:S01]  /*1490*/  CS2R R186, SRZ ;  /* 0x0000000000ba7805 */ /* 0x000fe2000001ff00 */
[----:B------:R-:W-:Y:S01]  /*14a0*/  IMAD.U32 R220, RZ, RZ, UR4 ;  /* 0x00000004ffdc7e24 */ /* 0x000fe2000f8e00ff */
        /* <DEDUP_REMOVED lines=33> */
[----:B------:R-:W-:Y:S02]  /*16c0*/  UIADD3 UR6, UR7, 0x14400, URZ ;  /* 0x0001440007067890 */ /* 0x000fe4000fffe03f */
[----:B------:R-:W-:Y:S02]  /*16d0*/  IMAD.U32 R16, RZ, RZ, UR7 ;  /* 0x00000007ff107e24 */ /* 0x000fe4000f8e00ff */
        /* <DEDUP_REMOVED lines=25> */
.L_x_2203:
[----:B------:R-:W2:Y:S01]  /*1870*/  LDL R2, [R1] ;  /* 0x0000000001027983 */ /* 0x000ea20000100800 */
[----:B------:R-:W-:Y:S02]  /*1880*/  R2UR UR7, R223 ;  /* 0x00000000df0772ca */ /* 0x000fe400000e0000 */
[----:B------:R-:W-:-:S11]  /*1890*/  R2UR UR6, R16 ;  /* 0x00000000100672ca */ /* 0x000fd600000e0000 */
[----:B------:R-:W-:-:S04]  /*18a0*/  ULEA.HI UR4, UR7, UR7, URZ, 0x1 ;  /* 0x0000000707047291 */ /* 0x000fc8000f8f083f */
[----:B------:R-:W-:-:S04]  /*18b0*/  ULOP3.LUT UR4, UR4, 0xfffffffe, URZ, 0xc0, !UPT ;  /* 0xfffffffe04047892 */ /* 0x000fc8000f8ec03f */
[----:B------:R-:W-:-:S06]  /*18c0*/  UIADD3 UR4, UR7, -UR4, URZ ;  /* 0x8000000407047290 */ /* 0x000fcc000fffe03f */
[----:B------:R-:W-:-:S05]  /*18d0*/  IMAD.U32 R0, RZ, RZ, UR4 ;  /* 0x00000004ff007e24 */ /* 0x000fca000f8e00ff */
[----:B------:R-:W-:-:S04]  /*18e0*/  SHF.L.U32 R0, R0, 0x1f, RZ ;  /* 0x0000001f00007819 */ /* 0x000fc800000006ff */
[----:B------:R-:W0:Y:S01]  /*18f0*/  SYNCS.PHASECHK.TRANS64.TRYWAIT P1, [UR6+0x38800], R0 ;  /* 0x03880000ff0075a7 */ /* 0x000e220008020146 */
[----:B--2---:R-:W-:-:S13]  /*1900*/  R2UR UR5, R2 ;  /* 0x00000000020572ca */ /* 0x004fda00000e0000 */
[----:B------:R-:W-:-:S05]  /*1910*/  IMAD.U32 R2, RZ, RZ, UR5 ;  /* 0x00000005ff027e24 */ /* 0x000fca000f8e00ff */
[----:B------:R-:W-:Y:S01]  /*1920*/  ISETP.NE.AND P0, PT, R2, 0x3, PT ;  /* 0x000000030200780c */ /* 0x000fe20003f05270 */
[----:B0-----:R-:W-:-:S12]  /*1930*/  @!P1 BRA `(.L_x_2204) ;  /* 0x0000013800cc9947 */ /* 0x001fd80003800000 */
.L_x_2322:
[----:B------:R-:W-:Y:S05]  /*1940*/  @!P0 BRA `(.L_x_2205) ;  /* 0x0000000000048947 */ /* 0x000fea0003800000 */
[----:B------:R-:W-:Y:S01]  /*1950*/  BPT.TRAP 0x1 ;  /* 0x000000040000795c */ /* 0x000fe20000300000 */
.L_x_2205:
[----:B------:R-:W-:Y:S01]  /*1960*/  R2UR UR5, R17 ;  /* 0x00000000110572ca */ /* 0x000fe200000e0000 */
[----:B0-----:R-:W-:Y:S01]  /*1970*/  IMAD.U32 R0, RZ, RZ, UR36 ;  /* 0x00000024ff007e24 */ /* 0x001fe2000f8e00ff */
[----:B------:R-:W-:-:S11]  /*1980*/  R2UR UR4, R16 ;  /* 0x00000000100472ca */ /* 0x000fd600000e0000 */
[----:B------:R-:W-:Y:S02]  /*1990*/  IMAD.U32 R3, RZ, RZ, UR5 ;  /* 0x00000005ff037e24 */ /* 0x000fe4000f8e00ff */
[----:B------:R-:W-:-:S03]  /*19a0*/  LEA R0, R0, UR4, 0x3 ;  /* 0x0000000400007c11 */ /* 0x000fc6000f8e18ff */
[----:B------:R-:W-:-:S04]  /*19b0*/  SHF.L.U32 R3, R3, 0x1f, RZ ;  /* 0x0000001f03037819 */ /* 0x000fc800000006ff */
[----:B------:R0:W1:Y:S01]  /*19c0*/  SYNCS.PHASECHK.TRANS64.TRYWAIT P1, [R0+URZ+0x38830], R3 ;  /* 0x03883003000075a7 */ /* 0x000062000802017f */
[----:B------:R-:W-:Y:S05]  /*19d0*/  @!P0 BRA `(.L_x_2206) ;  /* 0x0000000000048947 */ /* 0x000fea0003800000 */
[----:B------:R-:W-:Y:S01]  /*19e0*/  BPT.TRAP 0x1 ;  /* 0x000000040000795c */ /* 0x000fe20000300000 */
.L_x_2206:
[----:B-1----:R-:W-:Y:S05]  /*19f0*/  @P1 BRA `(.L_x_2207) ;  /* 0x0000000000081947 */ /* 0x002fea0003800000 */
[----:B------:R-:W1:Y:S02]  /*1a00*/  SYNCS.PHASECHK.TRANS64.TRYWAIT P1, [R0+URZ+0x38830], R3 ;  /* 0x03883003000075a7 */ /* 0x000e64000802017f */
[----:B-1----:R-:W-:Y:S05]  /*1a10*/  @!P1 BRA `(.L_x_2208) ;  /* 0x0000013800b09947 */ /* 0x002fea0003800000 */
.L_x_2207:
[----:B------:R-:W-:Y:S05]  /*1a20*/  WARPSYNC.ALL ;  /* 0x0000000000007948 */ /* 0x000fea0003800000 */
[----:B------:R-:W-:Y:S01]  /*1a30*/  R2UR UR4, R16 ;  /* 0x00000000100472ca */ /* 0x000fe200000e0000 */
[----:B------:R-:W-:Y:S01]  /*1a40*/  ULOP3.LUT UR5, UR37, 0x10000, URZ, 0xfc, !UPT ;  /* 0x0001000025057892 */ /* 0x000fe2000f8efc3f */
[----:B------:R-:W-:Y:S01]  /*1a50*/  WARPGROUP.ARRIVE ;  /* 0x00000000000079c5 */ /* 0x000fe20000000000 */
[----:B------:R-:W-:Y:S01]  /*1a60*/  UMOV UR17, 0x40000040 ;  /* 0x4000004000117882 */ /* 0x000fe20000000000 */
[----:B------:R-:W-:Y:S01]  /*1a70*/  UMOV UR19, 0x40000040 ;  /* 0x4000004000137882 */ /* 0x000fe20000000000 */
[----:B------:R-:W-:Y:S01]  /*1a80*/  UMOV UR9, UR17 ;  /* 0x0000001100097c82 */ /* 0x000fe20008000000 */
[----:B------:R-:W-:Y:S01]  /*1a90*/  UMOV UR11, 0x40000040 ;  /* 0x40000040000b7882 */ /* 0x000fe20000000000 */
[----:B------:R-:W-:Y:S01]  /*1aa0*/  UMOV UR13, UR17 ;  /* 0x00000011000d7c82 */ /* 0x000fe20008000000 */
[----:B------:R-:W-:Y:S01]  /*1ab0*/  UMOV UR16, UR5 ;  /* 0x0000000500107c82 */ /* 0x000fe20008000000 */
[----:B------:R-:W-:Y:S01]  /*1ac0*/  UMOV UR15, 0x40000040 ;  /* 0x40000040000f7882 */ /* 0x000fe20000000000 */
[----:B------:R-:W-:Y:S01]  /*1ad0*/  UMOV UR8, UR16 ;  /* 0x0000001000087c82 */ /* 0x000fe20008000000 */
[----:B------:R-:W-:Y:S01]  /*1ae0*/  UMOV UR12, UR16 ;  /* 0x00000010000c7c82 */ /* 0x000fe20008000000 */
[----:B------:R-:W-:Y:S01]  /*1af0*/  IMAD.U32 R14, RZ, RZ, UR16 ;  /* 0x00000010ff0e7e24 */ /* 0x000fe2000f8e00ff */
[----:B------:R-:W-:Y:S01]  /*1b00*/  UIADD3 UR4, UR4, 0x24400, URZ ;  /* 0x0002440004047890 */ /* 0x000fe2000fffe03f */
[----:B------:R-:W-:Y:S01]  /*1b10*/  IMAD.U32 R15, RZ, RZ, UR17 ;  /* 0x00000011ff0f7e24 */ /* 0x000fe2000f8e00ff */
[----:B------:R-:W-:Y:S01]  /*1b20*/  UMOV UR23, 0x40000040 ;  /* 0x4000004000177882 */ /* 0x000fe20000000000 */
[----:B------:R-:W-:Y:S01]  /*1b30*/  UMOV UR27, 0x40000040 ;  /* 0x40000040001b7882 */ /* 0x000fe20000000000 */
[----:B------:R-:W-:Y:S01]  /*1b40*/  USHF.R.U32.HI UR4, URZ, 0x4, UR4 ;  /* 0x000000043f047899 */ /* 0x000fe20008011604 */
[----:B------:R-:W-:Y:S01]  /*1b50*/  MOV R4, UR39 ;  /* 0x0000002700047c02 */ /* 0x000fe20008000f00 */
[----:B------:R-:W-:Y:S01]  /*1b60*/  UMOV UR31, 0x40000040 ;  /* 0x40000040001f7882 */ /* 0x000fe20000000000 */
[----:B------:R-:W-:Y:S01]  /*1b70*/  UMOV UR35, 0x40000040 ;  /* 0x4000004000237882 */ /* 0x000fe20000000000 */
[----:B------:R-:W-:Y:S01]  /*1b80*/  ULOP3.LUT UR4, UR4, 0x3fff, URZ, 0xc0, !UPT ;  /* 0x00003fff04047892 */ /* 0x000fe2000f8ec03f */
[----:B------:R-:W-:Y:S01]  /*1b90*/  MOV R5, UR38 ;  /* 0x0000002600057c02 */ /* 0x000fe20008000f00 */
[----:B------:R-:W-:Y:S01]  /*1ba0*/  UMOV UR43, 0x40000040 ;  /* 0x40000040002b7882 */ /* 0x000fe20000000000 */
[----:B------:R-:W-:Y:S01]  /*1bb0*/  UMOV UR47, 0x40000040 ;  /* 0x40000040002f7882 */ /* 0x000fe20000000000 */
[----:B------:R-:W-:Y:S01]  /*1bc0*/  ULOP3.LUT UR6, UR4, 0x10000, URZ, 0xfc, !UPT ;  /* 0x0001000004067892 */ /* 0x000fe2000f8efc3f */
[----:B------:R-:W-:Y:S01]  /*1bd0*/  MOV R18, UR36 ;  /* 0x0000002400127c02 */ /* 0x000fe20008000f00 */
[----:B------:R-:W-:Y:S01]  /*1be0*/  UMOV UR51, 0x40000040 ;  /* 0x4000004000337882 */ /* 0x000fe20000000000 */
[----:B------:R-:W-:Y:S01]  /*1bf0*/  UMOV UR55, 0x40000040 ;  /* 0x4000004000377882 */ /* 0x000fe20000000000 */
[----:B------:R-:W-:-:S02]  /*1c00*/  UIMAD UR4, UR36, 0xa00, UR6 ;  /* 0x00000a00240478a4 */ /* 0x000fc4000f8e0206 */
[----:B------:R-:W-:Y:S01]  /*1c10*/  IMAD.U32 R19, RZ, RZ, UR6 ;  /* 0x00000006ff137e24 */ /* 0x000fe2000f8e00ff */
[----:B------:R-:W-:Y:S01]  /*1c20*/  UMOV UR59, 0x40000040 ;  /* 0x40000040003b7882 */ /* 0x000fe20000000000 */
[----:B------:R-:W-:Y:S02]  /*1c30*/  UIADD3 UR10, UR4, 0x80, URZ ;  /* 0x00000080040a7890 */ /* 0x000fe4000fffe03f */
[----:B------:R-:W-:Y:S02]  /*1c40*/  UIADD3 UR14, UR4, 0x100, URZ ;  /* 0x00000100040e7890 */ /* 0x000fe4000fffe03f */
[----:B------:R-:W-:Y:S01]  /*1c50*/  UMOV UR18, UR4 ;  /* 0x0000000400127c82 */ /* 0x000fe20008000000 */
[----:B------:R-:W-:Y:S01]  /*1c60*/  UIADD3 UR6, UR4, 0x180, URZ ;  /* 0x0000018004067890 */ /* 0x000fe2000fffe03f */
[----:B------:R-:W-:Y:S01]  /*1c70*/  HGMMA.64x16x16.F32 R56, gdesc[UR16], RZ, !UPT, gsb0 ;  /* 0x00200000103879f0 */ /* 0x000fe2000c0008ff */
[----:B------:R-:W-:Y:S01]  /*1c80*/  UIADD3 UR7, UR4, 0x200, URZ ;  /* 0x0000020004077890 */ /* 0x000fe2000fffe03f */
[----:B------:R-:W-:Y:S01]  /*1c90*/  UMOV UR19, 0x40000040 ;  /* 0x4000004000137882 */ /* 0x000fe20000000000 */
[----:B------:R-:W-:-:S02]  /*1ca0*/  UIADD3 UR22, UR4, 0x384, URZ ;  /* 0x0000038404167890 */ /* 0x000fc4000fffe03f */
[----:B------:R-:W-:Y:S02]  /*1cb0*/  UIADD3 UR26, UR4, 0x386, URZ ;  /* 0x00000386041a7890 */ /* 0x000fe4000fffe03f */
[----:B------:R-:W-:Y:S02]  /*1cc0*/  UIADD3 UR30, UR4, 0x600, URZ ;  /* 0x00000600041e7890 */ /* 0x000fe4000fffe03f */
[----:B------:R-:W-:Y:S02]  /*1cd0*/  UIADD3 UR34, UR4, 0x602, URZ ;  /* 0x0000060204227890 */ /* 0x000fe4000fffe03f */
[----:B------:R-:W-:Y:S02]  /*1ce0*/  UIADD3 UR42, UR4, 0x584, URZ ;  /* 0x00000584042a7890 */ /* 0x000fe4000fffe03f */
[----:B------:R-:W-:Y:S02]  /*1cf0*/  UIADD3 UR46, UR4, 0x586, URZ ;  /* 0x00000586042e7890 */ /* 0x000fe4000fffe03f */
[----:B------:R-:W-:-:S02]  /*1d00*/  UIADD3 UR50, UR4, 0x800, URZ ;  /* 0x0000080004327890 */ /* 0x000fc4000fffe03f */
[----:B------:R-:W-:Y:S02]  /*1d10*/  UIADD3 UR54, UR4, 0x802, URZ ;  /* 0x0000080204367890 */ /* 0x000fe4000fffe03f */
        /* <DEDUP_REMOVED lines=177> */
[----:B------:R-:W-:Y:S02]  /*2830*/  MOV R2, UR13 ;  /* 0x0000000d00027c02 */ /* 0x000fe40008000f00 */
[----:B01----:R-:W-:Y:S01]  /*2840*/  MOV R3, UR12 ;  /* 0x0000000c00037c02 */ /* 0x003fe20008000f00 */
        /* <DEDUP_REMOVED lines=272> */
[----:B------:R-:W-:Y:S01]  /*3950*/  MOV R6, UR12 ;  /* 0x0000000c00067c02 */ /* 0x000fe20008000f00 */
        /* <DEDUP_REMOVED lines=35> */
[----:B------:R-:W-:-:S07]  /*3b90*/  UIADD3 UR6, UR4, 0x786, URZ ;  /* 0x0000078604067890 */ /* 0x000fce000fffe03f */
[----:B------:R-:W-:Y:S01]  /*3ba0*/  UMOV UR14, UR6 ;  /* 0x00000006000e7c82 */ /* 0x000fe20008000000 */
[----:B------:R-:W-:Y:S01]  /*3bb0*/  UIADD3 UR6, UR4, 0x906, URZ ;  /* 0x0000090604067890 */ /* 0x000fe2000fffe03f */
[----:B------:R-:W-:Y:S02]  /*3bc0*/  WARPGROUP.DEPBAR.LE gsb0, 0x0 ;  /* 0x00008000000079c5 */ /* 0x000fe40000010000 */
[----:B------:R-:W-:-:S06]  /*3bd0*/  WARPGROUP.ARRIVE ;  /* 0x00000000000079c5 */ /* 0x000fcc0000000000 */
[----:B------:R-:W-:Y:S01]  /*3be0*/  HGMMA.64x16x16.F32 R32, gdesc[UR52], R32, gsb0 ;  /* 0x00200000342079f0 */ /* 0x000fe20008000820 */
[----:B------:R-:W-:Y:S01]  /*3bf0*/  UMOV UR54, UR7 ;  /* 0x0000000700367c82 */ /* 0x000fe20008000000 */
[----:B------:R-:W-:Y:S01]  /*3c00*/  UMOV UR55, 0x40000040 ;  /* 0x4000004000377882 */ /* 0x000fe20000000000 */
        /* <DEDUP_REMOVED lines=35> */
.L_x_2209:
[----:B------:R-:W-:Y:S01]  /*3e40*/  R2UR UR4, R212 ;  /* 0x00000000d40472ca */ /* 0x000fe200000e0000 */
[----:B------:R-:W-:Y:S01]  /*3e50*/  ULDC UR10, c[0x0][0x2f0] ;  /* 0x0000bc00000a7ab9 */ /* 0x000fe20000000800 */
[----:B------:R-:W-:Y:S01]  /*3e60*/  R2UR UR7, R213 ;  /* 0x00000000d50772ca */ /* 0x000fe200000e0000 */
[----:B------:R-:W-:Y:S01]  /*3e70*/  IMAD.U32 R4, RZ, RZ, UR10 ;  /* 0x0000000aff047e24 */ /* 0x000fe2000f8e00ff */
[----:B------:R-:W-:Y:S01]  /*3e80*/  R2UR UR18, R23 ;  /* 0x00000000171272ca */ /* 0x000fe200000e0000 */
[----:B------:R-:W-:Y:S01]  /*3e90*/  ULDC UR14, c[0x0][0x288] ;  /* 0x0000a200000e7ab9 */ /* 0x000fe20000000800 */
[----:B------:R-:W-:Y:S02]  /*3ea0*/  CS2R R150, SRZ ;  /* 0x0000000000967805 */ /* 0x000fe4000001ff00 */
[----:B------:R-:W-:Y:S02]  /*3eb0*/  CS2R R148, SRZ ;  /* 0x0000000000947805 */ /* 0x000fe4000001ff00 */
[----:B------:R-:W-:-:S02]  /*3ec0*/  CS2R R146, SRZ ;  /* 0x0000000000927805 */ /* 0x000fc4000001ff00 */
[----:B------:R-:W-:Y:S02]  /*3ed0*/  CS2R R144, SRZ ;  /* 0x0000000000907805 */ /* 0x000fe4000001ff00 */
[----:B------:R-:W-:Y:S02]  /*3ee0*/  CS2R R142, SRZ ;  /* 0x00000000008e7805 */ /* 0x000fe4000001ff00 */
[----:B------:R-:W-:Y:S02]  /*3ef0*/  CS2R R140, SRZ ;  /* 0x00000000008c7805 */ /* 0x000fe4000001ff00 */
[----:B------:R-:W-:Y:S01]  /*3f00*/  CS2R R138, SRZ ;  /* 0x00000000008a7805 */ /* 0x000fe2000001ff00 */
[----:B------:R-:W-:Y:S01]  /*3f10*/  UISETP.NE.AND UP0, UPT, UR4, URZ, UPT ;  /* 0x0000003f0400728c */ /* 0x000fe2000bf05270 */
[----:B------:R-:W-:Y:S01]  /*3f20*/  CS2R R136, SRZ ;  /* 0x0000000000887805 */ /* 0x000fe2000001ff00 */
[----:B------:R-:W-:Y:S01]  /*3f30*/  VIADD R2, R215, UR7 ;  /* 0x00000007d7027c36 */ /* 0x000fe20008000000 */
[----:B------:R-:W-:Y:S01]  /*3f40*/  UMOV UR11, UR7 ;  /* 0x00000007000b7c82 */ /* 0x000fe20008000000 */
[----:B------:R-:W-:-:S02]  /*3f50*/  CS2R R134, SRZ ;  /* 0x0000000000867805 */ /* 0x000fc4000001ff00 */
[----:B------:R-:W-:Y:S02]  /*3f60*/  CS2R R132, SRZ ;  /* 0x0000000000847805 */ /* 0x000fe4000001ff00 */
[----:B------:R-:W-:Y:S02]  /*3f70*/  PLOP3.LUT P1, PT, PT, PT, UP0, 0x80, 0x0 ;  /* 0x000000000000781c */ /* 0x000fe40003f2f008 */
[----:B------:R-:W-:Y:S02]  /*3f80*/  CS2R R130, SRZ ;  /* 0x0000000000827805 */ /* 0x000fe4000001ff00 */
[----:B------:R-:W-:Y:S02]  /*3f90*/  PLOP3.LUT P2, PT, PT, PT, UP0, 0x80, 0x0 ;  /* 0x000000000000781c */ /* 0x000fe40003f4f008 */
[----:B------:R-:W-:Y:S02]  /*3fa0*/  CS2R R128, SRZ ;  /* 0x0000000000807805 */ /* 0x000fe4000001ff00 */
[----:B------:R-:W-:Y:S01]  /*3fb0*/  CS2R R126, SRZ ;  /* 0x00000000007e7805 */ /* 0x000fe2000001ff00 */
[----:B------:R-:W-:Y:S01]  /*3fc0*/  @UP0 ULDC UR4, c[0x0][0x44c] ;  /* 0x0001130000040ab9 */ /* 0x000fe20000000800 */
[----:B------:R-:W-:Y:S01]  /*3fd0*/  @UP0 ULDC UR6, c[0x0][0x44c] ;  /* 0x0001130000060ab9 */ /* 0x000fe20000000800 */
[----:B------:R-:W-:Y:S01]  /*3fe0*/  @UP0 ULDC UR15, c[0x0][0x450] ;  /* 0x00011400000f0ab9 */ /* 0x000fe20000000800 */
[----:B------:R-:W-:Y:S01]  /*3ff0*/  UIMAD.WIDE.U32 UR6, UR7, UR6, URZ ;  /* 0x00000006070672a5 */ /* 0x000fe2000f8e003f */
[----:B------:R-:W-:-:S02]  /*4000*/  CS2R R124, SRZ ;  /* 0x00000000007c7805 */ /* 0x000fc4000001ff00 */
[----:B------:R-:W-:Y:S02]  /*4010*/  CS2R R122, SRZ ;  /* 0x00000000007a7805 */ /* 0x000fe4000001ff00 */
[----:B------:R-:W-:Y:S01]  /*4020*/  CS2R R120, SRZ ;  /* 0x0000000000787805 */ /* 0x000fe2000001ff00 */
[----:B------:R-:W-:Y:S01]  /*4030*/  @UP0 USHF.R.U32.HI UR11, URZ, UR15, UR7 ;  /* 0x0000000f3f0b0299 */ /* 0x000fe20008011607 */
[----:B------:R-:W-:Y:S01]  /*4040*/  @P1 IMAD.HI.U32 R3, R2, UR4, RZ ;  /* 0x0000000402031c27 */ /* 0x000fe2000f8e00ff */
[----:B------:R-:W-:Y:S01]  /*4050*/  @UP0 ULDC UR4, c[0x0][0x450] ;  /* 0x0001140000040ab9 */ /* 0x000fe20000000800 */
[----:B------:R-:W-:Y:S02]  /*4060*/  CS2R R118, SRZ ;  /* 0x0000000000767805 */ /* 0x000fe4000001ff00 */
[----:B------:R-:W-:Y:S02]  /*4070*/  CS2R R116, SRZ ;  /* 0x0000000000747805 */ /* 0x000fe4000001ff00 */
[----:B------:R-:W-:-:S02]  /*4080*/  CS2R R114, SRZ ;  /* 0x0000000000727805 */ /* 0x000fc4000001ff00 */
[----:B------:R-:W-:Y:S01]  /*4090*/  @P2 SHF.R.U32.HI R2, RZ, UR4, R3 ;  /* 0x00000004ff022c19 */ /* 0x000fe20008011603 */
[----:B------:R-:W-:Y:S01]  /*40a0*/  UIMAD UR4, UR60, -0x50, URZ ;  /* 0xffffffb03c0478a4 */ /* 0x000fe2000f8e023f */
[----:B------:R-:W-:Y:S01]  /*40b0*/  CS2R R112, SRZ ;  /* 0x0000000000707805 */ /* 0x000fe2000001ff00 */
[----:B------:R-:W-:Y:S01]  /*40c0*/  UIADD3 UR60, UR60, -0x2, URZ ;  /* 0xfffffffe3c3c7890 */ /* 0x000fe2000fffe03f */
[----:B------:R-:W-:Y:S01]  /*40d0*/  CS2R R110, SRZ ;  /* 0x00000000006e7805 */ /* 0x000fe2000001ff00 */
[----:B------:R-:W0:Y:S01]  /*40e0*/  SHFL.IDX PT, R5, R2, 0x1, 0x1c1f ;  /* 0x003c1f0002057f89 */ /* 0x000e2200000e0000 */
[----:B------:R-:W-:Y:S01]  /*40f0*/  UIADD3 UR5, UR4, 0x51, URZ ;  /* 0x0000005104057890 */ /* 0x000fe2000fffe03f */
[----:B------:R-:W-:Y:S01]  /*4100*/  CS2R R108, SRZ ;  /* 0x00000000006c7805 */ /* 0x000fe2000001ff00 */
[----:B------:R-:W-:Y:S01]  /*4110*/  UIMAD UR4, UR18, UR10, UR4 ;  /* 0x0000000a120472a4 */ /* 0x000fe2000f8e0204 */
[----:B------:R-:W1:Y:S01]  /*4120*/  SHFL.IDX PT, R2, R2, RZ, 0x1c1f ;  /* 0x001c1fff02027589 */ /* 0x000e6200000e0000 */
[----:B------:R-:W-:Y:S01]  /*4130*/  UIMAD UR10, UR18, UR10, -UR14 ;  /* 0x0000000a120a72a4 */ /* 0x000fe2000f8e0a0e */
[----:B------:R-:W-:Y:S01]  /*4140*/  CS2R R106, SRZ ;  /* 0x00000000006a7805 */ /* 0x000fe2000001ff00 */
[----:B------:R-:W-:Y:S01]  /*4150*/  IMAD.U32 R3, RZ, RZ, UR5 ;  /* 0x00000005ff037e24 */ /* 0x000fe2000f8e00ff */
[----:B------:R-:W-:Y:S01]  /*4160*/  UIADD3 UR4, UR4, 0x50, URZ ;  /* 0x0000005004047890 */ /* 0x000fe2000fffe03f */
[----:B------:R-:W-:Y:S01]  /*4170*/  CS2R R104, SRZ ;  /* 0x0000000000687805 */ /* 0x000fe2000001ff00 */
[----:B------:R-:W-:Y:S01]  /*4180*/  ULDC UR5, c[0x0][0x988] ;  /* 0x0002620000057ab9 */ /* 0x000fe20000000800 */
[----:B------:R-:W-:Y:S01]  /*4190*/  IMAD R3, R214, -0x2, R3 ;  /* 0xfffffffed6037824 */ /* 0x000fe200078e0203 */
[----:B------:R-:W-:Y:S01]  /*41a0*/  UIADD3 UR6, UR10, UR11, URZ ;  /* 0x0000000b0a067290 */ /* 0x000fe2000fffe03f */
[----:B------:R-:W-:Y:S01]  /*41b0*/  CS2R R102, SRZ ;  /* 0x0000000000667805 */ /* 0x000fe2000001ff00 */
[----:B------:R-:W-:Y:S01]  /*41c0*/  IMAD.U32 R21, RZ, RZ, UR4 ;  /* 0x00000004ff157e24 */ /* 0x000fe2000f8e00ff */
[----:B------:R-:W-:Y:S01]  /*41d0*/  R2UR UR4, R0 ;  /* 0x00000000000472ca */ /* 0x000fe200000e0000 */
[----:B------:R-:W-:Y:S01]  /*41e0*/  IMAD R4, R4, UR18, R3 ;  /* 0x0000001204047c24 */ /* 0x000fe2000f8e0203 */
[----:B------:R-:W-:Y:S01]  /*41f0*/  UIMAD.WIDE UR6, UR6, 0x66666667, URZ ;  /* 0x66666667060678a5 */ /* 0x000fe2000f8e023f */
[----:B------:R-:W-:Y:S01]  /*4200*/  IMAD R3, R214, -0x2, R21 ;  /* 0xfffffffed6037824 */ /* 0x000fe200078e0215 */
[----:B------:R-:W2:Y:S01]  /*4210*/  S2UR UR18, SR_CgaCtaId ;  /* 0x00000000001279c3 */ /* 0x000ea20000008800 */
[----:B------:R-:W-:Y:S01]  /*4220*/  CS2R R100, SRZ ;  /* 0x0000000000647805 */ /* 0x000fe2000001ff00 */
[----:B------:R-:W-:Y:S01]  /*4230*/  USHF.R.U32.HI UR6, URZ, 0x1f, UR7 ;  /* 0x0000001f3f067899 */ /* 0x000fe20008011607 */
[----:B------:R-:W-:-:S02]  /*4240*/  CS2R R98, SRZ ;  /* 0x0000000000627805 */ /* 0x000fc4000001ff00 */
[----:B------:R-:W-:Y:S02]  /*4250*/  CS2R R96, SRZ ;  /* 0x0000000000607805 */ /* 0x000fe4000001ff00 */
[----:B0-----:R-:W-:Y:S01]  /*4260*/  IADD3 R18, R5, -UR14, R4 ;  /* 0x8000000e05127c10 */ /* 0x001fe2000fffe004 */
[----:B------:R-:W-:Y:S01]  /*4270*/  VIADD R4, R4, -UR14 ;  /* 0x8000000e04047c36 */ /* 0x000fe20008000000 */
[----:B------:R-:W-:Y:S01]  /*4280*/  ULEA.HI.SX32 UR6, UR7, UR6, 0x1b ;  /* 0x0000000607067291 */ /* 0x000fe2000f8fda3f */
[----:B------:R-:W-:Y:S02]  /*4290*/  CS2R R94, SRZ ;  /* 0x00000000005e7805 */ /* 0x000fe4000001ff00 */
[----:B------:R-:W-:Y:S01]  /*42a0*/  VIMNMX R18, R3, R18, PT ;  /* 0x0000001203127248 */ /* 0x000fe20003fe0100 */
[----:B------:R-:W-:Y:S01]  /*42b0*/  UIADD3 UR4, UR4, 0x38840, URZ ;  /* 0x0003884004047890 */ /* 0x000fe2000fffe03f */
[----:B-1----:R-:W-:Y:S01]  /*42c0*/  VIADDMNMX R4, R2, R4, R3, PT ;  /* 0x0000000402047246 */ /* 0x002fe20003800103 */
[----:B------:R-:W-:Y:S01]  /*42d0*/  UISETP.LT.AND UP0, UPT, URZ, UR6, UPT ;  /* 0x000000063f00728c */ /* 0x000fe2000bf01270 */
[----:B------:R-:W-:-:S02]  /*42e0*/  ISETP.GT.AND P1, PT, R18, RZ, PT ;  /* 0x000000ff1200720c */ /* 0x000fc40003f24270 */
[----:B------:R-:W-:Y:S02]  /*42f0*/  CS2R R92, SRZ ;  /* 0x00000000005c7805 */ /* 0x000fe4000001ff00 */
[C---:B------:R-:W-:Y:S01]  /*4300*/  ISETP.GT.AND P2, PT, R18.reuse, 0x1, PT ;  /* 0x000000011200780c */ /* 0x040fe20003f44270 */
[----:B------:R-:W-:Y:S01]  /*4310*/  USEL UR10, URZ, UR6, !UP0 ;  /* 0x000000063f0a7287 */ /* 0x000fe2000c000000 */
[----:B------:R-:W-:Y:S02]  /*4320*/  ISETP.GT.AND P3, PT, R18, 0x8, PT ;  /* 0x000000081200780c */ /* 0x000fe40003f64270 */
[----:B------:R-:W-:Y:S02]  /*4330*/  CS2R R90, SRZ ;  /* 0x00000000005a7805 */ /* 0x000fe4000001ff00 */
[----:B------:R-:W-:Y:S01]  /*4340*/  FSEL R58, R58, -INF , P1 ;  /* 0xff8000003a3a7808 */ /* 0x000fe20000800000 */
[----:B------:R-:W-:Y:S01]  /*4350*/  UISETP.GE.AND UP0, UPT, UR60, UR10, UPT ;  /* 0x0000000a3c00728c */ /* 0x000fe2000bf06270 */
[----:B------:R-:W-:-:S02]  /*4360*/  FSEL R59, R59, -INF , P2 ;  /* 0xff8000003b3b7808 */ /* 0x000fc40001000000 */
[----:B------:R-:W-:Y:S02]  /*4370*/  CS2R R88, SRZ ;  /* 0x0000000000587805 */ /* 0x000fe4000001ff00 */
[----:B------:R-:W-:Y:S01]  /*4380*/  ISETP.GT.AND P1, PT, R18, 0x9, PT ;  /* 0x000000091200780c */ /* 0x000fe20003f24270 */
[----:B--2---:R-:W-:Y:S01]  /*4390*/  UPRMT UR4, UR18, 0x654, UR4 ;  /* 0x0000065412047896 */ /* 0x004fe20008000004 */
[----:B------:R-:W-:Y:S02]  /*43a0*/  FSEL R62, R62, -INF , P3 ;  /* 0xff8000003e3e7808 */ /* 0x000fe40001800000 */
[----:B------:R-:W-:Y:S02]  /*43b0*/  CS2R R86, SRZ ;  /* 0x0000000000567805 */ /* 0x000fe4000001ff00 */
[----:B------:R-:W-:Y:S02]  /*43c0*/  FMNMX.FTZ R5, R58, R59, !PT ;  /* 0x0000003b3a057209 */ /* 0x000fe40007810000 */
[----:B------:R-:W-:-:S02]  /*43d0*/  CS2R R84, SRZ ;  /* 0x0000000000547805 */ /* 0x000fc4000001ff00 */
[----:B------:R-:W-:Y:S02]  /*43e0*/  ISETP.GT.AND P2, PT, R18, 0x10, PT ;  /* 0x000000101200780c */ /* 0x000fe40003f44270 */
[----:B------:R-:W-:Y:S02]  /*43f0*/  CS2R R82, SRZ ;  /* 0x0000000000527805 */ /* 0x000fe4000001ff00 */
[----:B------:R-:W-:Y:S02]  /*4400*/  FSEL R63, R63, -INF , P1 ;  /* 0xff8000003f3f7808 */ /* 0x000fe40000800000 */
[----:B------:R-:W-:Y:S02]  /*4410*/  CS2R R80, SRZ ;  /* 0x0000000000507805 */ /* 0x000fe4000001ff00 */
[----:B------:R-:W-:Y:S01]  /*4420*/  FMNMX.FTZ R20, R62, R5, !PT ;  /* 0x000000053e147209 */ /* 0x000fe20007810000 */
[----:B------:R-:W-:Y:S01]  /*4430*/  SYNCS.ARRIVE.TRANS64.RED.A1T0 RZ, [UR4], RZ ;  /* 0x000000ffffff79a7 */ /* 0x000fe20008100404 */
[----:B------:R-:W-:-:S02]  /*4440*/  ISETP.GT.AND P1, PT, R18, 0x11, PT ;  /* 0x000000111200780c */ /* 0x000fc40003f24270 */
[----:B------:R-:W-:Y:S02]  /*4450*/  CS2R R78, SRZ ;  /* 0x00000000004e7805 */ /* 0x000fe4000001ff00 */
[----:B------:R-:W-:Y:S02]  /*4460*/  FSEL R50, R50, -INF , P2 ;  /* 0xff80000032327808 */ /* 0x000fe40001000000 */
[----:B------:R-:W-:Y:S02]  /*4470*/  CS2R R76, SRZ ;  /* 0x00000000004c7805 */ /* 0x000fe4000001ff00 */
[----:B------:R-:W-:Y:S02]  /*4480*/  FMNMX.FTZ R5, R63, R20, !PT ;  /* 0x000000143f057209 */ /* 0x000fe40007810000 */
[----:B------:R-:W-:Y:S02]  /*4490*/  CS2R R74, SRZ ;  /* 0x00000000004a7805 */ /* 0x000fe4000001ff00 */
        /* <DEDUP_REMOVED lines=9> */
[----:B------:R-:W-:Y:S02]  /*4530*/  FMNMX.FTZ R5, R51, R20, !PT ;  /* 0x0000001433057209 */ /* 0x000fe40007810000 */
[----:B------:R-:W-:Y:S02]  /*4540*/  ISETP.GT.AND P2, PT, R18, 0x20, PT ;  /* 0x000000201200780c */ /* 0x000fe40003f44270 */
[----:B------:R-:W-:Y:S02]  /*4550*/  FSEL R55, R55, -INF , P1 ;  /* 0xff80000037377808 */ /* 0x000fe40000800000 */
[----:B------:R-:W-:-:S02]  /*4560*/  FMNMX.FTZ R20, R54, R5, !PT ;  /* 0x0000000536147209 */ /* 0x000fc40007810000 */
[----:B------:R-:W-:Y:S02]  /*4570*/  ISETP.GT.AND P1, PT, R18, 0x21, PT ;  /* 0x000000211200780c */ /* 0x000fe40003f24270 */
        /* <DEDUP_REMOVED lines=32> */
[----:B------:R-:W-:Y:S02]  /*4780*/  FSEL R31, R31, -INF , P1 ;  /* 0xff8000001f1f7808 */ /* 0x000fe40000800000 */
[----:B------:R-:W-:Y:S02]  /*4790*/  FMNMX.FTZ R18, R30, R5, !PT ;  /* 0x000000051e127209 */ /* 0x000fe40007810000 */
[----:B------:R-:W-:-:S02]  /*47a0*/  ISETP.GT.AND P1, PT, R4, RZ, PT ;  /* 0x000000ff0400720c */ /* 0x000fc40003f24270 */
[----:B------:R-:W-:Y:S02]  /*47b0*/  FMNMX.FTZ R18, R31, R18, !PT ;  /* 0x000000121f127209 */ /* 0x000fe40007810000 */
[C---:B------:R-:W-:Y:S02]  /*47c0*/  ISETP.GT.AND P2, PT, R4.reuse, 0x1, PT ;  /* 0x000000010400780c */ /* 0x040fe40003f44270 */
[----:B------:R-:W-:Y:S01]  /*47d0*/  ISETP.GT.AND P3, PT, R4, 0x8, PT ;  /* 0x000000080400780c */ /* 0x000fe20003f64270 */
[----:B------:R-:W0:Y:S01]  /*47e0*/  SHFL.BFLY PT, R5, R18, 0x2, 0x1f ;  /* 0x0c401f0012057f89 */ /* 0x000e2200000e0000 */
[----:B------:R-:W-:Y:S02]  /*47f0*/  FSEL R56, R56, -INF , P1 ;  /* 0xff80000038387808 */ /* 0x000fe40000800000 */
[----:B------:R-:W-:Y:S02]  /*4800*/  FSEL R57, R57, -INF , P2 ;  /* 0xff80000039397808 */ /* 0x000fe40001000000 */
[----:B------:R-:W-:-:S02]  /*4810*/  ISETP.GT.AND P1, PT, R4, 0x9, PT ;  /* 0x000000090400780c */ /* 0x000fc40003f24270 */
[----:B------:R-:W-:Y:S02]  /*4820*/  FSEL R60, R60, -INF , P3 ;  /* 0xff8000003c3c7808 */ /* 0x000fe40001800000 */
[----:B------:R-:W-:Y:S02]  /*4830*/  FMNMX.FTZ R3, R56, R57, !PT ;  /* 0x0000003938037209 */ /* 0x000fe40007810000 */
[----:B------:R-:W-:Y:S02]  /*4840*/  FSEL R61, R61, -INF , P1 ;  /* 0xff8000003d3d7808 */ /* 0x000fe40000800000 */
[----:B------:R-:W-:Y:S02]  /*4850*/  ISETP.GT.AND P1, PT, R4, 0x10, PT ;  /* 0x000000100400780c */ /* 0x000fe40003f24270 */
[----:B------:R-:W-:Y:S02]  /*4860*/  FMNMX.FTZ R2, R60, R3, !PT ;  /* 0x000000033c027209 */ /* 0x000fe40007810000 */
[----:B------:R-:W-:-:S02]  /*4870*/  ISETP.GT.AND P2, PT, R4, 0x11, PT ;  /* 0x000000110400780c */ /* 0x000fc40003f44270 */
[----:B------:R-:W-:Y:S02]  /*4880*/  FSEL R48, R48, -INF , P1 ;  /* 0xff80000030307808 */ /* 0x000fe40000800000 */
[----:B------:R-:W-:Y:S02]  /*4890*/  FMNMX.FTZ R3, R61, R2, !PT ;  /* 0x000000023d037209 */ /* 0x000fe40007810000 */
[----:B------:R-:W-:Y:S02]  /*48a0*/  ISETP.GT.AND P1, PT, R4, 0x18, PT ;  /* 0x000000180400780c */ /* 0x000fe40003f24270 */
[----:B------:R-:W-:Y:S02]  /*48b0*/  FSEL R49, R49, -INF , P2 ;  /* 0xff80000031317808 */ /* 0x000fe40001000000 */
[----:B------:R-:W-:Y:S02]  /*48c0*/  FMNMX.FTZ R2, R48, R3, !PT ;  /* 0x0000000330027209 */ /* 0x000fe40007810000 */
[----:B0-----:R-:W-:-:S02]  /*48d0*/  FMNMX.FTZ R20, R18, R5, !PT ;  /* 0x0000000512147209 */ /* 0x001fc40007810000 */
[----:B------:R-:W-:Y:S02]  /*48e0*/  ISETP.GT.AND P3, PT, R4, 0x19, PT ;  /* 0x000000190400780c */ /* 0x000fe40003f64270 */
[----:B------:R-:W-:Y:S01]  /*48f0*/  FSEL R52, R52, -INF , P1 ;  /* 0xff80000034347808 */ /* 0x000fe20000800000 */
[----:B------:R-:W0:Y:S01]  /*4900*/  SHFL.BFLY PT, R21, R20, 0x1, 0x1f ;  /* 0x0c201f0014157f89 */ /* 0x000e2200000e0000 */
[----:B------:R-:W-:Y:S02]  /*4910*/  FMNMX.FTZ R5, R49, R2, !PT ;  /* 0x0000000231057209 */ /* 0x000fe40007810000 */
[----:B------:R-:W-:Y:S02]  /*4920*/  FSEL R53, R53, -INF , P3 ;  /* 0xff80000035357808 */ /* 0x000fe40001800000 */
[----:B------:R-:W-:Y:S02]  /*4930*/  ISETP.GT.AND P1, PT, R4, 0x20, PT ;  /* 0x000000200400780c */ /* 0x000fe40003f24270 */
        /* <DEDUP_REMOVED lines=36> */
[----:B0-----:R-:W-:-:S02]  /*4b80*/  FMNMX.FTZ R3, R20, R21, !PT ;  /* 0x0000001514037209 */ /* 0x001fc40007810000 */
[----:B------:R-:W-:Y:S02]  /*4b90*/  FMNMX.FTZ R2, R29, R2, !PT ;  /* 0x000000021d027209 */ /* 0x000fe40007810000 */
[C---:B------:R-:W-:Y:S01]  /*4ba0*/  FSETP.NEU.FTZ.AND P4, PT, R3.reuse, -INF , PT ;  /* 0xff8000000300780b */ /* 0x040fe20003f9d000 */
[----:B------:R-:W-:Y:S02]  /*4bb0*/  FMUL.FTZ R18, R3, UR5 ;  /* 0x0000000503127c20 */ /* 0x000fe40008410000 */
[----:B------:R-:W0:Y:S03]  /*4bc0*/  SHFL.BFLY PT, R5, R2, 0x2, 0x1f ;  /* 0x0c401f0002057f89 */ /* 0x000e2600000e0000 */
[----:B------:R-:W-:-:S05]  /*4bd0*/  FSEL R18, R18, RZ, P4 ;  /* 0x000000ff12127208 */ /* 0x000fca0002000000 */
        /* <DEDUP_REMOVED lines=16> */
[----:B0-----:R-:W-:Y:S01]  /*4ce0*/  FMNMX.FTZ R5, R2, R5, !PT ;  /* 0x0000000502057209 */ /* 0x001fe20007810000 */
[--C-:B------:R-:W-:Y:S01]  /*4cf0*/  FFMA.FTZ R38, R38, UR5, -R18.reuse ;  /* 0x0000000526267c23 */ /* 0x100fe20008010812 */
[--C-:B------:R-:W-:Y:S01]  /*4d00*/  FFMA.FTZ R39, R39, UR5, -R18.reuse ;  /* 0x0000000527277c23 */ /* 0x100fe20008010812 */
[--C-:B------:R-:W-:Y:S01]  /*4d10*/  FFMA.FTZ R26, R26, UR5, -R18.reuse ;  /* 0x000000051a1a7c23 */ /* 0x100fe20008010812 */
[--C-:B------:R-:W-:Y:S01]  /*4d20*/  FFMA.FTZ R27, R27, UR5, -R18.reuse ;  /* 0x000000051b1b7c23 */ /* 0x100fe20008010812 */
[----:B------:R-:W0:Y:S01]  /*4d30*/  SHFL.BFLY PT, R4, R5, 0x1, 0x1f ;  /* 0x0c201f0005047f89 */ /* 0x000e2200000e0000 */
[----:B------:R-:W2:Y:S01]  /*4d40*/  MUFU.EX2 R62, R62 ;  /* 0x0000003e003e7308 */ /* 0x000ea20000000800 */
[--C-:B------:R-:W-:Y:S01]  /*4d50*/  FFMA.FTZ R30, R30, UR5, -R18.reuse ;  /* 0x000000051e1e7c23 */ /* 0x100fe20008010812 */
[----:B------:R-:W-:-:S06]  /*4d60*/  FFMA.FTZ R18, R31, UR5, -R18 ;  /* 0x000000051f127c23 */ /* 0x000fcc0008010812 */
[----:B------:R-:W3:Y:S01]  /*4d70*/  MUFU.EX2 R63, R63 ;  /* 0x0000003f003f7308 */ /* 0x000ee20000000800 */
[----:B-1----:R-:W-:Y:S01]  /*4d80*/  FADD.FTZ R21, R58, R59 ;  /* 0x0000003b3a157221 */ /* 0x002fe20000010000 */
[----:B------:R-:W-:Y:S02]  /*4d90*/  F2FP.F16.F32.PACK_AB R209, R59, R58 ;  /* 0x0000003a3bd1723e */ /* 0x000fe400000000ff */
[----:B------:R-:W-:-:S04]  /*4da0*/  CS2R R58, SRZ ;  /* 0x00000000003a7805 */ /* 0x000fc8000001ff00 */
[----:B------:R-:W-:Y:S01]  /*4db0*/  MUFU.EX2 R50, R50 ;  /* 0x0000003200327308 */ /* 0x000fe20000000800 */
[----:B--2---:R-:W-:Y:S01]  /*4dc0*/  FADD.FTZ R64, R62, R21 ;  /* 0x000000153e407221 */ /* 0x004fe20000010000 */
[----:B0-----:R-:W-:-:S06]  /*4dd0*/  FMNMX.FTZ R4, R5, R4, !PT ;  /* 0x0000000405047209 */ /* 0x001fcc0007810000 */
[----:B------:R-:W0:Y:S01]  /*4de0*/  MUFU.EX2 R51, R51 ;  /* 0x0000003300337308 */ /* 0x000e220000000800 */
[C---:B---3--:R-:W-:Y:S01]  /*4df0*/  FADD.FTZ R21, R63.reuse, R64 ;  /* 0x000000403f157221 */ /* 0x048fe20000010000 */
[----:B------:R-:W-:Y:S02]  /*4e00*/  F2FP.F16.F32.PACK_AB R211, R63, R62 ;  /* 0x0000003e3fd3723e */ /* 0x000fe400000000ff */
[----:B------:R-:W-:Y:S01]  /*4e10*/  CS2R R64, SRZ ;  /* 0x0000000000407805 */ /* 0x000fe2000001ff00 */
[C---:B------:R-:W-:Y:S01]  /*4e20*/  FMUL.FTZ R2, R4.reuse, UR5 ;  /* 0x0000000504027c20 */ /* 0x040fe20008410000 */
[----:B------:R-:W-:Y:S02]  /*4e30*/  FSETP.NEU.FTZ.AND P1, PT, R4, -INF , PT ;  /* 0xff8000000400780b */ /* 0x000fe40003f3d000 */
[----:B------:R-:W-:Y:S01]  /*4e40*/  CS2R R62, SRZ ;  /* 0x00000000003e7805 */ /* 0x000fe2000001ff00 */
[----:B------:R-:W-:Y:S01]  /*4e50*/  MUFU.EX2 R54, R54 ;  /* 0x0000003600367308 */ /* 0x000fe20000000800 */
[----:B------:R-:W-:-:S02]  /*4e60*/  FSEL R2, R2, RZ, P1 ;  /* 0x000000ff02027208 */ /* 0x000fc40000800000 */
[----:B------:R-:W-:-:S03]  /*4e70*/  PLOP3.LUT P1, PT, PT, PT, UP0, 0x80, 0x0 ;  /* 0x000000000000781c */ /* 0x000fc60003f2f008 */
        /* <DEDUP_REMOVED lines=21> */
[----:B------:R-:W-:Y:S01]  /*4fd0*/  FFMA.FTZ R2, R29, UR5, -R2 ;  /* 0x000000051d027c23 */ /* 0x000fe20008010802 */
[----:B------:R-:W2:Y:S01]  /*4fe0*/  MUFU.EX2 R60, R60 ;  /* 0x0000003c003c7308 */ /* 0x000ea20000000800 */
[----:B0-----:R-:W-:-:S07]  /*4ff0*/  F2FP.F16.F32.PACK_AB R205, R51, R50 ;  /* 0x0000003233cd723e */ /* 0x001fce00000000ff */
[----:B------:R-:W0:Y:S01]  /*5000*/  MUFU.EX2 R61, R61 ;  /* 0x0000003d003d7308 */ /* 0x000e220000000800 */
[----:B-1----:R-:W-:Y:S01]  /*5010*/  FADD.FTZ R5, R56, R57 ;  /* 0x0000003938057221 */ /* 0x002fe20000010000 */
[----:B------:R-:W-:Y:S02]  /*5020*/  F2FP.F16.F32.PACK_AB R208, R57, R56 ;  /* 0x0000003839d0723e */ /* 0x000fe400000000ff */
[----:B------:R-:W-:-:S04]  /*5030*/  CS2R R56, SRZ ;  /* 0x0000000000387805 */ /* 0x000fc8000001ff00 */
[----:B------:R-:W1:Y:S01]  /*5040*/  MUFU.EX2 R48, R48 ;  /* 0x0000003000307308 */ /* 0x000e620000000800 */
[----:B--2---:R-:W-:-:S07]  /*5050*/  FADD.FTZ R20, R60, R5 ;  /* 0x000000053c147221 */ /* 0x004fce0000010000 */
[----:B------:R-:W2:Y:S01]  /*5060*/  MUFU.EX2 R49, R49 ;  /* 0x0000003100317308 */ /* 0x000ea20000000800 */
[C---:B0-----:R-:W-:Y:S01]  /*5070*/  FADD.FTZ R5, R61.reuse, R20 ;  /* 0x000000143d057221 */ /* 0x041fe20000010000 */
[----:B------:R-:W-:Y:S01]  /*5080*/  FADD.FTZ R20, R50, R21 ;  /* 0x0000001532147221 */ /* 0x000fe20000010000 */
[----:B------:R-:W-:Y:S02]  /*5090*/  F2FP.F16.F32.PACK_AB R210, R61, R60 ;  /* 0x0000003c3dd2723e */ /* 0x000fe400000000ff */
[----:B------:R-:W-:Y:S01]  /*50a0*/  CS2R R60, SRZ ;  /* 0x00000000003c7805 */ /* 0x000fe2000001ff00 */
[----:B------:R-:W-:Y:S01]  /*50b0*/  FADD.FTZ R21, R51, R20 ;  /* 0x0000001433157221 */ /* 0x000fe20000010000 */
[----:B------:R-:W-:Y:S01]  /*50c0*/  CS2R R50, SRZ ;  /* 0x0000000000327805 */ /* 0x000fe2000001ff00 */
[----:B------:R-:W0:Y:S01]  /*50d0*/  MUFU.EX2 R52, R52 ;  /* 0x0000003400347308 */ /* 0x000e220000000800 */
[----:B-1----:R-:W-:Y:S01]  /*50e0*/  FADD.FTZ R0, R48, R5 ;  /* 0x0000000530007221 */ /* 0x002fe20000010000 */
[----:B------:R-:W-:-:S06]  /*50f0*/  FADD.FTZ R20, R54, R21 ;  /* 0x0000001536147221 */ /* 0x000fcc0000010000 */
[----:B------:R-:W1:Y:S01]  /*5100*/  MUFU.EX2 R53, R53 ;  /* 0x0000003500357308 */ /* 0x000e620000000800 */
[C---:B--2---:R-:W-:Y:S01]  /*5110*/  FADD.FTZ R5, R49.reuse, R0 ;  /* 0x0000000031057221 */ /* 0x044fe20000010000 */
[----:B------:R-:W-:Y:S02]  /*5120*/  F2FP.F16.F32.PACK_AB R204, R49, R48 ;  /* 0x0000003031cc723e */ /* 0x000fe400000000ff */
[----:B------:R-:W-:-:S04]  /*5130*/  CS2R R48, SRZ ;  /* 0x0000000000307805 */ /* 0x000fc8000001ff00 */
[----:B------:R-:W2:Y:S01]  /*5140*/  MUFU.EX2 R55, R55 ;  /* 0x0000003700377308 */ /* 0x000ea20000000800 */
[----:B0-----:R-:W-:-:S07]  /*5150*/  FADD.FTZ R0, R52, R5 ;  /* 0x0000000534007221 */ /* 0x001fce0000010000 */
[----:B------:R-:W0:Y:S01]  /*5160*/  MUFU.EX2 R40, R40 ;  /* 0x0000002800287308 */ /* 0x000e220000000800 */
[C---:B-1----:R-:W-:Y:S01]  /*5170*/  FADD.FTZ R5, R53.reuse, R0 ;  /* 0x0000000035057221 */ /* 0x042fe20000010000 */
[----:B------:R-:W-:Y:S02]  /*5180*/  F2FP.F16.F32.PACK_AB R206, R53, R52 ;  /* 0x0000003435ce723e */ /* 0x000fe400000000ff */
[----:B------:R-:W-:-:S04]  /*5190*/  CS2R R52, SRZ ;  /* 0x0000000000347805 */ /* 0x000fc8000001ff00 */
[----:B------:R-:W1:Y:S01]  /*51a0*/  MUFU.EX2 R42, R42 ;  /* 0x0000002a002a7308 */ /* 0x000e620000000800 */
[C---:B--2---:R-:W-:Y:S01]  /*51b0*/  FADD.FTZ R21, R55.reuse, R20 ;  /* 0x0000001437157221 */ /* 0x044fe20000010000 */
[----:B------:R-:W-:Y:S02]  /*51c0*/  F2FP.F16.F32.PACK_AB R207, R55, R54 ;  /* 0x0000003637cf723e */ /* 0x000fe400000000ff */
[----:B------:R-:W-:-:S04]  /*51d0*/  CS2R R54, SRZ ;  /* 0x0000000000367805 */ /* 0x000fc8000001ff00 */
[----:B------:R-:W2:Y:S01]  /*51e0*/  MUFU.EX2 R41, R41 ;  /* 0x0000002900297308 */ /* 0x000ea20000000800 */
[----:B0-----:R-:W-:-:S07]  /*51f0*/  FADD.FTZ R0, R40, R5 ;  /* 0x0000000528007221 */ /* 0x001fce0000010000 */
[----:B------:R-:W0:Y:S01]  /*5200*/  MUFU.EX2 R43, R43 ;  /* 0x0000002b002b7308 */ /* 0x000e220000000800 */
[----:B-1----:R-:W-:-:S07]  /*5210*/  FADD.FTZ R20, R42, R21 ;  /* 0x000000152a147221 */ /* 0x002fce0000010000 */
[----:B------:R-:W1:Y:S01]  /*5220*/  MUFU.EX2 R44, R44 ;  /* 0x0000002c002c7308 */ /* 0x000e620000000800 */
[C---:B--2---:R-:W-:Y:S01]  /*5230*/  FADD.FTZ R5, R41.reuse, R0 ;  /* 0x0000000029057221 */ /* 0x044fe20000010000 */
[----:B------:R-:W-:Y:S02]  /*5240*/  F2FP.F16.F32.PACK_AB R200, R41, R40 ;  /* 0x0000002829c8723e */ /* 0x000fe400000000ff */
[----:B------:R-:W-:-:S04]  /*5250*/  CS2R R40, SRZ ;  /* 0x0000000000287805 */ /* 0x000fc8000001ff00 */
[----:B------:R-:W2:Y:S01]  /*5260*/  MUFU.EX2 R46, R46 ;  /* 0x0000002e002e7308 */ /* 0x000ea20000000800 */
[C---:B0-----:R-:W-:Y:S01]  /*5270*/  FADD.FTZ R21, R43.reuse, R20 ;  /* 0x000000142b157221 */ /* 0x041fe20000010000 */
[----:B------:R-:W-:Y:S02]  /*5280*/  F2FP.F16.F32.PACK_AB R201, R43, R42 ;  /* 0x0000002a2bc9723e */ /* 0x000fe400000000ff */
[----:B------:R-:W-:-:S04]  /*5290*/  CS2R R42, SRZ ;  /* 0x00000000002a7805 */ /* 0x000fc8000001ff00 */
[----:B------:R-:W0:Y:S01]  /*52a0*/  MUFU.EX2 R45, R45 ;  /* 0x0000002d002d7308 */ /* 0x000e220000000800 */
[----:B-1----:R-:W-:-:S07]  /*52b0*/  FADD.FTZ R0, R44, R5 ;  /* 0x000000052c007221 */ /* 0x002fce0000010000 */
[----:B------:R-:W1:Y:S01]  /*52c0*/  MUFU.EX2 R47, R47 ;  /* 0x0000002f002f7308 */ /* 0x000e620000000800 */
[----:B--2---:R-:W-:-:S07]  /*52d0*/  FADD.FTZ R20, R46, R21 ;  /* 0x000000152e147221 */ /* 0x004fce0000010000 */
[----:B------:R-:W2:Y:S01]  /*52e0*/  MUFU.EX2 R32, R32 ;  /* 0x0000002000207308 */ /* 0x000ea20000000800 */
[C---:B0-----:R-:W-:Y:S01]  /*52f0*/  FADD.FTZ R5, R45.reuse, R0 ;  /* 0x000000002d057221 */ /* 0x041fe20000010000 */
[----:B------:R-:W-:Y:S02]  /*5300*/  F2FP.F16.F32.PACK_AB R202, R45, R44 ;  /* 0x0000002c2dca723e */ /* 0x000fe400000000ff */
[----:B------:R-:W-:-:S04]  /*5310*/  CS2R R44, SRZ ;  /* 0x00000000002c7805 */ /* 0x000fc8000001ff00 */
[----:B------:R-:W0:Y:S01]  /*5320*/  MUFU.EX2 R34, R34 ;  /* 0x0000002200227308 */ /* 0x000e220000000800 */
[C---:B-1----:R-:W-:Y:S01]  /*5330*/  FADD.FTZ R21, R47.reuse, R20 ;  /* 0x000000142f157221 */ /* 0x042fe20000010000 */
[----:B------:R-:W-:Y:S02]  /*5340*/  F2FP.F16.F32.PACK_AB R203, R47, R46 ;  /* 0x0000002e2fcb723e */ /* 0x000fe400000000ff */
[----:B------:R-:W-:-:S04]  /*5350*/  CS2R R46, SRZ ;  /* 0x00000000002e7805 */ /* 0x000fc8000001ff00 */
[----:B------:R-:W1:Y:S01]  /*5360*/  MUFU.EX2 R33, R33 ;  /* 0x0000002100217308 */ /* 0x000e620000000800 */
[----:B--2---:R-:W-:-:S07]  /*5370*/  FADD.FTZ R0, R32, R5 ;  /* 0x0000000520007221 */ /* 0x004fce0000010000 */
        /* <DEDUP_REMOVED lines=18> */
[----:B------:R-:W-:Y:S01]  /*54a0*/  MUFU.EX2 R26, R26 ;  /* 0x0000001a001a7308 */ /* 0x000fe20000000800 */
[C---:B0-----:R-:W-:Y:S01]  /*54b0*/  FADD.FTZ R29, R39.reuse, R20 ;  /* 0x00000014271d7221 */ /* 0x041fe20000010000 */
[----:B------:R-:W-:Y:S01]  /*54c0*/  IMAD.U32 R20, RZ, RZ, UR10 ;  /* 0x0000000aff147e24 */ /* 0x000fe2000f8e00ff */
[----:B------:R-:W-:Y:S02]  /*54d0*/  F2FP.F16.F32.PACK_AB R199, R39, R38 ;  /* 0x0000002627c7723e */ /* 0x000fe400000000ff */
[----:B------:R-:W-:-:S03]  /*54e0*/  CS2R R38, SRZ ;  /* 0x0000000000267805 */ /* 0x000fc6000001ff00 */
[----:B------:R-:W0:Y:S01]  /*54f0*/  MUFU.EX2 R25, R25 ;  /* 0x0000001900197308 */ /* 0x000e220000000800 */
[----:B-1----:R-:W-:-:S07]  /*5500*/  FADD.FTZ R0, R24, R21 ;  /* 0x0000001518007221 */ /* 0x002fce0000010000 */
[----:B------:R-:W1:Y:S08]  /*5510*/  MUFU.EX2 R27, R27 ;  /* 0x0000001b001b7308 */ /* 0x000e700000000800 */
[----:B------:R-:W2:Y:S01]  /*5520*/  MUFU.EX2 R28, R28 ;  /* 0x0000001c001c7308 */ /* 0x000ea20000000800 */
[C---:B0-----:R-:W-:Y:S01]  /*5530*/  FADD.FTZ R21, R25.reuse, R0 ;  /* 0x0000000019157221 */ /* 0x041fe20000010000 */
[----:B------:R-:W-:-:S02]  /*5540*/  F2FP.F16.F32.PACK_AB R192, R25, R24 ;  /* 0x0000001819c0723e */ /* 0x000fc400000000ff */
[----:B------:R-:W-:-:S04]  /*5550*/  CS2R R24, SRZ ;  /* 0x0000000000187805 */ /* 0x000fc8000001ff00 */
[----:B------:R-:W0:Y:S01]  /*5560*/  MUFU.EX2 R30, R30 ;  /* 0x0000001e001e7308 */ /* 0x000e220000000800 */
[----:B-1----:R-:W-:-:S07]  /*5570*/  F2FP.F16.F32.PACK_AB R193, R27, R26 ;  /* 0x0000001a1bc1723e */ /* 0x002fce00000000ff */
[----:B------:R1:W3:Y:S08]  /*5580*/  MUFU.EX2 R5, R2 ;  /* 0x0000000200057308 */ /* 0x0002f00000000800 */
[----:B------:R2:W4:Y:S01]  /*5590*/  MUFU.EX2 R195, R18 ;  /* 0x0000001200c37308 */ /* 0x0005220000000800 */
[----:B-1----:R-:W-:-:S04]  /*55a0*/  FADD.FTZ R2, R26, R29 ;  /* 0x0000001d1a027221 */ /* 0x002fc80000010000 */
[----:B------:R-:W-:Y:S01]  /*55b0*/  FADD.FTZ R29, R27, R2 ;  /* 0x000000021b1d7221 */ /* 0x000fe20000010000 */
[----:B------:R-:W-:Y:S01]  /*55c0*/  IMAD.MOV.U32 R2, RZ, RZ, 0x3f800000 ;  /* 0x3f800000ff027424 */ /* 0x000fe200078e00ff */
[----:B------:R-:W-:Y:S01]  /*55d0*/  CS2R R26, SRZ ;  /* 0x00000000001a7805 */ /* 0x000fe2000001ff00 */
[----:B--2---:R-:W-:Y:S01]  /*55e0*/  FADD.FTZ R18, R28, R21 ;  /* 0x000000151c127221 */ /* 0x004fe20000010000 */
[----:B0-----:R-:W-:Y:S01]  /*55f0*/  FADD.FTZ R0, R30, R29 ;  /* 0x0000001d1e007221 */ /* 0x001fe20000010000 */
[C---:B---3--:R-:W-:Y:S02]  /*5600*/  F2FP.F16.F32.PACK_AB R194, R5.reuse, R28 ;  /* 0x0000001c05c2723e */ /* 0x048fe400000000ff */
[----:B------:R-:W-:Y:S01]  /*5610*/  CS2R R28, SRZ ;  /* 0x00000000001c7805 */ /* 0x000fe2000001ff00 */
[----:B------:R-:W-:Y:S01]  /*5620*/  FADD.FTZ R18, R5, R18 ;  /* 0x0000001205127221 */ /* 0x000fe20000010000 */
[C---:B----4-:R-:W-:Y:S01]  /*5630*/  FADD.FTZ R5, R195.reuse, R0 ;  /* 0x00000000c3057221 */ /* 0x050fe20000010000 */
[----:B------:R-:W-:Y:S01]  /*5640*/  F2FP.F16.F32.PACK_AB R195, R195, R30 ;  /* 0x0000001ec3c3723e */ /* 0x000fe200000000ff */
[----:B------:R-:W-:Y:S01]  /*5650*/  IMAD.MOV.U32 R0, RZ, RZ, 0x3f800000 ;  /* 0x3f800000ff007424 */ /* 0x000fe200078e00ff */
[----:B------:R-:W-:Y:S01]  /*5660*/  CS2R R30, SRZ ;  /* 0x00000000001e7805 */ /* 0x000fe2000001ff00 */
[----:B------:R-:W-:Y:S06]  /*5670*/  @!P1 BRA `(.L_x_2210) ;  /* 0x0000003c00889947 */ /* 0x000fec0003800000 */
[----:B------:R-:W-:Y:S01]  /*5680*/  R2UR UR4, R17 ;  /* 0x00000000110472ca */ /* 0x000fe200000e0000 */
[----:B------:R-:W-:Y:S01]  /*5690*/  IMAD.MOV.U32 R21, RZ, RZ, R3 ;  /* 0x000000ffff157224 */ /* 0x000fe200078e0003 */
[----:B------:R-:W-:Y:S01]  /*56a0*/  MOV R151, RZ ;  /* 0x000000ff00977202 */ /* 0x000fe20000000f00 */
[----:B------:R-:W-:Y:S01]  /*56b0*/  IMAD.MOV.U32 R228, RZ, RZ, R4 ;  /* 0x000000ffffe47224 */ /* 0x000fe200078e0004 */
[----:B------:R-:W-:Y:S01]  /*56c0*/  UMOV UR37, UR36 ;  /* 0x0000002400257c82 */ /* 0x000fe20008000000 */
[----:B------:R-:W-:-:S08]  /*56d0*/  IMAD.MOV.U32 R2, RZ, RZ, 0x3f800000 ;  /* 0x3f800000ff027424 */ /* 0x000fd000078e00ff */
[----:B------:R-:W-:-:S07]  /*56e0*/  IMAD.U32 R229, RZ, RZ, UR4 ;  /* 0x00000004ffe57e24 */ /* 0x000fce000f8e00ff */
.L_x_2221:
[----:B------:R-:W-:Y:S01]  /*56f0*/  R2UR UR5, R229 ;  /* 0x00000000e50572ca */ /* 0x000fe200000e0000 */
[----:B------:R-:W-:-:S04]  /*5700*/  UISETP.NE.AND UP0, UPT, UR37, 0x1, UPT ;  /* 0x000000012500788c */ /* 0x000fc8000bf05270 */
[----:B------:R-:W-:-:S08]  /*5710*/  USEL UR4, URZ, 0x1, UP0 ;  /* 0x000000013f047887 */ /* 0x000fd00008000000 */
[----:B------:R-:W-:-:S06]  /*5720*/  ULOP3.LUT UR4, UR5, UR4, URZ, 0x3c, !UPT ;  /* 0x0000000405047292 */ /* 0x000fcc000f8e3c3f */
[----:B------:R-:W-:Y:S01]  /*5730*/  IMAD.U32 R17, RZ, RZ, UR4 ;  /* 0x00000004ff117e24 */ /* 0x000fe2000f8e00ff */
[----:B------:R-:W-:Y:S06]  /*5740*/  @!P0 BRA `(.L_x_2211) ;  /* 0x0000000000048947 */ /* 0x000fec0003800000 */
[----:B------:R-:W-:Y:S01]  /*5750*/  BPT.TRAP 0x1 ;  /* 0x000000040000795c */ /* 0x000fe20000300000 */
.L_x_2211:
[----:B------:R-:W-:Y:S01]  /*5760*/  R2UR UR5, R16 ;  /* 0x00000000100572ca */ /* 0x000fe200000e0000 */
[----:B------:R-:W-:Y:S01]  /*5770*/  UIADD3 UR36, UR37, 0x1, URZ ;  /* 0x0000000125247890 */ /* 0x000fe2000fffe03f */
[----:B------:R-:W-:-:S03]  /*5780*/  R2UR UR4, R17 ;  /* 0x00000000110472ca */ /* 0x000fc600000e0000 */
[----:B------:R-:W-:-:S04]  /*5790*/  UISETP.NE.AND UP0, UPT, UR36, 0x2, UPT ;  /* 0x000000022400788c */ /* 0x000fc8000bf05270 */
[----:B------:R-:W-:-:S04]  /*57a0*/  USEL UR36, UR36, URZ, UP0 ;  /* 0x0000003f24247287 */ /* 0x000fc80008000000 */
[----:B------:R-:W-:Y:S02]  /*57b0*/  ULEA UR61, UR36, UR5, 0x3 ;  /* 0x00000005243d7291 */ /* 0x000fe4000f8e183f */
[----:B------:R-:W-:-:S05]  /*57c0*/  IMAD.U32 R3, RZ, RZ, UR4 ;  /* 0x00000004ff037e24 */ /* 0x000fca000f8e00ff */
[----:B------:R-:W-:-:S04]  /*57d0*/  SHF.L.U32 R3, R3, 0x1f, RZ ;  /* 0x0000001f03037819 */ /* 0x000fc800000006ff */
[----:B------:R0:W1:Y:S01]  /*57e0*/  SYNCS.PHASECHK.TRANS64.TRYWAIT P1, [UR61+0x38830], R3 ;  /* 0x03883003ff0075a7 */ /* 0x000062000802017d */
[----:B------:R-:W-:Y:S05]  /*57f0*/  @!P0 BRA `(.L_x_2212) ;  /* 0x0000000000048947 */ /* 0x000fea0003800000 */
[----:B------:R-:W-:Y:S01]  /*5800*/  BPT.TRAP 0x1 ;  /* 0x000000040000795c */ /* 0x000fe20000300000 */
.L_x_2212:
[----:B-1----:R-:W-:Y:S05]  /*5810*/  @P1 BRA `(.L_x_2213) ;  /* 0x0000000000081947 */ /* 0x002fea0003800000 */
[----:B------:R-:W1:Y:S02]  /*5820*/  SYNCS.PHASECHK.TRANS64.TRYWAIT P1, [UR61+0x38830], R3 ;  /* 0x03883003ff0075a7 */ /* 0x000e64000802017d */
[----:B-1----:R-:W-:Y:S05]  /*5830*/  @!P1 BRA `(.L_x_2214) ;  /* 0x000000fc003c9947 */ /* 0x002fea0003800000 */
.L_x_2213:
        /* <DEDUP_REMOVED lines=23> */
[----:B------:R-:W-:Y:S01]  /*59b0*/  UIADD3 UR58, UR4, 0x80, URZ ;  /* 0x00000080043a7890 */ /* 0x000fe2000fffe03f */
[-C--:B------:R-:W-:Y:S01]  /*59c0*/  FMUL.FTZ R28, R28, R0.reuse ;  /* 0x000000001c1c7220 */ /* 0x080fe20000410000 */
        /* <DEDUP_REMOVED lines=57> */
[----:B------:R-:W-:Y:S01]  /*5d60*/  UIADD3 UR58, UR4, 0x100, URZ ;  /* 0x00000100043a7890 */ /* 0x000fe2000fffe03f */
[-C--:B------:R-:W-:Y:S01]  /*5d70*/  FMUL.FTZ R109, R109, R0.reuse ;  /* 0x000000006d6d7220 */ /* 0x080fe20000410000 */
[----:B------:R-:W-:Y:S01]  /*5d80*/  UMOV UR56, UR6 ;  /* 0x0000000600387c82 */ /* 0x000fe20008000000 */
[----:B------:R-:W-:Y:S01]  /*5d90*/  UMOV UR57, UR7 ;  /* 0x0000000700397c82 */ /* 0x000fe20008000000 */
        /* <DEDUP_REMOVED lines=95> */
[----:B------:R-:W-:Y:S01]  /*6390*/  UIADD3 UR58, UR4, 0x200, URZ ;  /* 0x00000200043a7890 */ /* 0x000fe2000fffe03f */
[----:B------:R-:W-:Y:S01]  /*63a0*/  UMOV UR56, UR6 ;  /* 0x0000000600387c82 */ /* 0x000fe20008000000 */
[----:B------:R-:W-:Y:S01]  /*63b0*/  UMOV UR57, UR7 ;  /* 0x0000000700397c82 */ /* 0x000fe20008000000 */
[----:B------:R-:W-:Y:S01]  /*63c0*/  UMOV UR59, 0x40000040 ;  /* 0x40000040003b7882 */ /* 0x000fe20000000000 */
        /* <DEDUP_REMOVED lines=141> */
[----:B------:R-:W-:Y:S02]  /*6ca0*/  UIADD3 UR10, UR4, 0x986, URZ ;  /* 0x00000986040a7890 */ /* 0x000fe4000fffe03f */
        /* <DEDUP_REMOVED lines=23> */
[----:B------:R-:W-:Y:S02]  /*6e20*/  R2UR UR14, R6 ;  /* 0x00000000060e72ca */ /* 0x000fe400000e0000 */
[----:B------:R-:W-:-:S11]  /*6e30*/  R2UR UR15, R7 ;  /* 0x00000000070f72ca */ /* 0x000fd600000e0000 */
[----:B------:R-:W-:Y:S02]  /*6e40*/  UMOV UR56, UR14 ;  /* 0x0000000e00387c82 */ /* 0x000fe40008000000 */
[----:B------:R-:W-:Y:S01]  /*6e50*/  UMOV UR57, UR15 ;  /* 0x0000000f00397c82 */ /* 0x000fe20008000000 */
[----:B------:R-:W-:Y:S01]  /*6e60*/  UMOV UR5, UR15 ;  /* 0x0000000f00057c82 */ /* 0x000fe20008000000 */
        /* <DEDUP_REMOVED lines=22> */
[----:B------:R-:W-:Y:S03]  /*6fd0*/  HGMMA.64x16x16.F32 R152, gdesc[UR16], R152, gsb0 ;  /* 0x00200000109879f0 */ /* 0x000fe60008000898 */
        /* <DEDUP_REMOVED lines=215> */
.L_x_2215:
[----:B------:R-:W-:Y:S02]  /*7d50*/  R2UR UR4, R16 ;  /* 0x00000000100472ca */ /* 0x000fe400000e0000 */
[----:B------:R-:W-:-:S11]  /*7d60*/  R2UR UR5, R229 ;  /* 0x00000000e50572ca */ /* 0x000fd600000e0000 */
[----:B------:R-:W-:Y:S02]  /*7d70*/  ULEA UR4, UR37, UR4, 0x3 ;  /* 0x0000000425047291 */ /* 0x000fe4000f8e183f */
[----:B------:R-:W-:-:S05]  /*7d80*/  IMAD.U32 R0, RZ, RZ, UR5 ;  /* 0x00000005ff007e24 */ /* 0x000fca000f8e00ff */
[----:B------:R-:W-:-:S04]  /*7d90*/  SHF.L.U32 R0, R0, 0x1f, RZ ;  /* 0x0000001f00007819 */ /* 0x000fc800000006ff */
[----:B------:R2:W3:Y:S01]  /*7da0*/  SYNCS.PHASECHK.TRANS64.TRYWAIT P1, [UR4+0x38850], R0 ;  /* 0x03885000ff0075a7 */ /* 0x0004e20008020144 */
[----:B------:R-:W-:Y:S05]  /*7db0*/  @!P0 BRA `(.L_x_2216) ;  /* 0x0000000000048947 */ /* 0x000fea0003800000 */
[----:B------:R-:W-:Y:S01]  /*7dc0*/  BPT.TRAP 0x1 ;  /* 0x000000040000795c */ /* 0x000fe20000300000 */
.L_x_2216:
[----:B---3--:R-:W-:Y:S05]  /*7dd0*/  @P1 BRA `(.L_x_2217) ;  /* 0x0000000000081947 */ /* 0x008fea0003800000 */
[----:B------:R-:W3:Y:S02]  /*7de0*/  SYNCS.PHASECHK.TRANS64.TRYWAIT P1, [UR4+0x38850], R0 ;  /* 0x03885000ff0075a7 */ /* 0x000ee40008020144 */
[----:B---3--:R-:W-:Y:S05]  /*7df0*/  @!P1 BRA `(.L_x_2218) ;  /* 0x000000d400e49947 */ /* 0x008fea0003800000 */
.L_x_2217:
[----:B------:R-:W-:Y:S01]  /*7e00*/  R2UR UR5, R16 ;  /* 0x00000000100572ca */ /* 0x000fe200000e0000 */
[----:B------:R-:W-:Y:S01]  /*7e10*/  WARPGROUP.ARRIVE ;  /* 0x00000000000079c5 */ /* 0x000fe20000000000 */
[----:B------:R-:W-:-:S11]  /*7e20*/  UMOV UR7, 0x40000040 ;  /* 0x4000004000077882 */ /* 0x000fd60000000000 */
[----:B------:R-:W-:-:S04]  /*7e30*/  UIADD3 UR5, UR5, 0x400, URZ ;  /* 0x0000040005057890 */ /* 0x000fc8000fffe03f */
        /* <DEDUP_REMOVED lines=33> */
.L_x_2219:
[----:B------:R-:W-:Y:S01]  /*8050*/  R2UR UR6, R212 ;  /* 0x00000000d40672ca */ /* 0x000fe200000e0000 */
[----:B------:R-:W4:Y:S01]  /*8060*/  LDC R193, c[0x0][0x2f0] ;  /* 0x0000bc00ffc17b82 */ /* 0x000f220000000800 */
[----:B------:R-:W-:Y:S01]  /*8070*/  R2UR UR5, R213 ;  /* 0x00000000d50572ca */ /* 0x000fe200000e0000 */
[----:B------:R-:W-:Y:S01]  /*8080*/  IMAD.MOV.U32 R195, RZ, RZ, -0x2 ;  /* 0xfffffffeffc37424 */ /* 0x000fe200078e00ff */
[----:B------:R-:W-:Y:S01]  /*8090*/  R2UR UR7, R23 ;  /* 0x00000000170772ca */ /* 0x000fe200000e0000 */
[----:B------:R-:W-:-:S08]  /*80a0*/  UIADD3 UR61, UR61, 0x38840, URZ ;  /* 0x000388403d3d7890 */ /* 0x000fd0000fffe03f */
[----:B------:R-:W-:Y:S02]  /*80b0*/  UISETP.NE.AND UP0, UPT, UR6, URZ, UPT ;  /* 0x0000003f0600728c */ /* 0x000fe4000bf05270 */
[----:B--23--:R-:W-:Y:S01]  /*80c0*/  VIADD R0, R215, UR5 ;  /* 0x00000005d7007c36 */ /* 0x00cfe20008000000 */
[----:B------:R-:W-:-:S03]  /*80d0*/  ULDC UR6, c[0x0][0x288] ;  /* 0x0000a20000067ab9 */ /* 0x000fc60000000800 */
[----:B------:R-:W-:Y:S02]  /*80e0*/  PLOP3.LUT P1, PT, PT, PT, UP0, 0x80, 0x0 ;  /* 0x000000000000781c */ /* 0x000fe40003f2f008 */
[----:B------:R-:W-:-:S03]  /*80f0*/  PLOP3.LUT P2, PT, PT, PT, UP0, 0x80, 0x0 ;  /* 0x000000000000781c */ /* 0x000fc60003f4f008 */
[----:B------:R-:W-:-:S08]  /*8100*/  @UP0 ULDC UR5, c[0x0][0x44c] ;  /* 0x0001130000050ab9 */ /* 0x000fd00000000800 */
[----:B------:R-:W-:Y:S01]  /*8110*/  @P1 IMAD.HI.U32 R2, R0, UR5, RZ ;  /* 0x0000000500021c27 */ /* 0x000fe2000f8e00ff */
[----:B------:R-:W-:-:S04]  /*8120*/  @UP0 ULDC UR5, c[0x0][0x450] ;  /* 0x0001140000050ab9 */ /* 0x000fc80000000800 */
[----:B------:R-:W-:Y:S01]  /*8130*/  @P2 SHF.R.U32.HI R0, RZ, UR5, R2 ;  /* 0x00000005ff002c19 */ /* 0x000fe20008011602 */
[----:B------:R-:W-:Y:S02]  /*8140*/  UMOV UR5, 0x1 ;  /* 0x0000000100057882 */ /* 0x000fe40000000000 */
[----:B------:R-:W-:Y:S02]  /*8150*/  UIMAD UR5, UR60, -0x50, UR5 ;  /* 0xffffffb03c0578a4 */ /* 0x000fe4000f8e0205 */
[----:B01----:R-:W0:Y:S04]  /*8160*/  SHFL.IDX PT, R3, R0, RZ, 0x1c1f ;  /* 0x001c1fff00037589 */ /* 0x003e2800000e0000 */
[----:B------:R-:W-:Y:S01]  /*8170*/  IMAD R2, R214, R195, UR5 ;  /* 0x00000005d6027e24 */ /* 0x000fe2000f8e02c3 */
[----:B------:R-:W-:-:S03]  /*8180*/  ULDC UR5, c[0x0][0x988] ;  /* 0x0002620000057ab9 */ /* 0x000fc60000000800 */
[----:B----4-:R-:W-:-:S05]  /*8190*/  IMAD R2, R193, UR7, R2 ;  /* 0x00000007c1027c24 */ /* 0x010fca000f8e0202 */
[----:B0-----:R-:W-:-:S04]  /*81a0*/  IADD3 R3, R3, -UR6, R2 ;  /* 0x8000000603037c10 */ /* 0x001fc8000fffe002 */
[C---:B------:R-:W-:Y:S02]  /*81b0*/  ISETP.GT.AND P1, PT, R3.reuse, RZ, PT ;  /* 0x000000ff0300720c */ /* 0x040fe40003f24270 */
[C---:B------:R-:W-:Y:S02]  /*81c0*/  ISETP.GT.AND P2, PT, R3.reuse, 0x1, PT ;  /* 0x000000010300780c */ /* 0x040fe40003f44270 */
[----:B------:R-:W-:Y:S02]  /*81d0*/  FSEL R184, R184, -INF , P1 ;  /* 0xff800000b8b87808 */ /* 0x000fe40000800000 */
        /* <DEDUP_REMOVED lines=56> */
[----:B------:R-:W0:Y:S02]  /*8560*/  SHFL.IDX PT, R3, R0, 0x1, 0x1c1f ;  /* 0x003c1f0000037f89 */ /* 0x000e2400000e0000 */
[----:B------:R-:W-:-:S05]  /*8570*/  FMNMX.FTZ R192, R157, R4, !PT ;  /* 0x000000049dc07209 */ /* 0x000fca0007810000 */
[----:B------:R-:W1:Y:S01]  /*8580*/  SHFL.BFLY PT, R193, R192, 0x2, 0x1f ;  /* 0x0c401f00c0c17f89 */ /* 0x000e6200000e0000 */
[----:B0-----:R-:W-:Y:S01]  /*8590*/  IADD3 R2, R3, -UR6, R2 ;  /* 0x8000000603027c10 */ /* 0x001fe2000fffe002 */
[----:B------:R-:W0:Y:S03]  /*85a0*/  S2UR UR6, SR_CgaCtaId ;  /* 0x00000000000679c3 */ /* 0x000e260000008800 */
[C---:B------:R-:W-:Y:S02]  /*85b0*/  ISETP.GT.AND P1, PT, R2.reuse, RZ, PT ;  /* 0x000000ff0200720c */ /* 0x040fe40003f24270 */
[----:B------:R-:W-:Y:S02]  /*85c0*/  ISETP.GT.AND P2, PT, R2, 0x1, PT ;  /* 0x000000010200780c */ /* 0x000fe40003f44270 */
[----:B-1----:R-:W-:Y:S02]  /*85d0*/  FMNMX.FTZ R193, R192, R193, !PT ;  /* 0x000000c1c0c17209 */ /* 0x002fe40007810000 */
[----:B------:R-:W-:-:S02]  /*85e0*/  FSEL R186, R186, -INF , P1 ;  /* 0xff800000baba7808 */ /* 0x000fc40000800000 */
[----:B------:R-:W-:Y:S01]  /*85f0*/  ISETP.GT.AND P1, PT, R2, 0x8, PT ;  /* 0x000000080200780c */ /* 0x000fe20003f24270 */
[----:B------:R-:W1:Y:S01]  /*8600*/  SHFL.BFLY PT, R194, R193, 0x1, 0x1f ;  /* 0x0c201f00c1c27f89 */ /* 0x000e6200000e0000 */
[----:B------:R-:W-:Y:S02]  /*8610*/  FSEL R187, R187, -INF , P2 ;  /* 0xff800000bbbb7808 */ /* 0x000fe40001000000 */
[----:B------:R-:W-:Y:S02]  /*8620*/  FMNMX.FTZ R4, R186, R21, !PT ;  /* 0x00000015ba047209 */ /* 0x000fe40007810000 */
[----:B------:R-:W-:Y:S02]  /*8630*/  ISETP.GT.AND P2, PT, R2, 0x9, PT ;  /* 0x000000090200780c */ /* 0x000fe40003f44270 */
[----:B------:R-:W-:Y:S02]  /*8640*/  FSEL R190, R190, -INF , P1 ;  /* 0xff800000bebe7808 */ /* 0x000fe40000800000 */
[----:B------:R-:W-:-:S02]  /*8650*/  FMNMX.FTZ R3, R187, R4, !PT ;  /* 0x00000004bb037209 */ /* 0x000fc40007810000 */
[----:B------:R-:W-:Y:S01]  /*8660*/  FSEL R191, R191, -INF , P2 ;  /* 0xff800000bfbf7808 */ /* 0x000fe20001000000 */
[----:B0-----:R-:W-:Y:S01]  /*8670*/  UPRMT UR61, UR6, 0x654, UR61 ;  /* 0x00000654063d7896 */ /* 0x001fe2000800003d */
[----:B------:R-:W-:Y:S02]  /*8680*/  ISETP.GT.AND P1, PT, R2, 0x10, PT ;  /* 0x000000100200780c */ /* 0x000fe40003f24270 */
[----:B------:R-:W-:Y:S02]  /*8690*/  FMNMX.FTZ R0, R190, R3, !PT ;  /* 0x00000003be007209 */ /* 0x000fe40007810000 */
[----:B------:R-:W-:Y:S02]  /*86a0*/  ISETP.GT.AND P2, PT, R2, 0x11, PT ;  /* 0x000000110200780c */ /* 0x000fe40003f44270 */
[----:B------:R-:W-:Y:S02]  /*86b0*/  FSEL R178, R178, -INF , P1 ;  /* 0xff800000b2b27808 */ /* 0x000fe40000800000 */
[----:B------:R-:W-:Y:S01]  /*86c0*/  FMNMX.FTZ R3, R191, R0, !PT ;  /* 0x00000000bf037209 */ /* 0x000fe20007810000 */
[----:B------:R-:W-:Y:S01]  /*86d0*/  SYNCS.ARRIVE.TRANS64.RED.A1T0 RZ, [UR61], RZ ;  /* 0x000000ffffff79a7 */ /* 0x000fe2000810043d */
[----:B------:R-:W-:-:S02]  /*86e0*/  ISETP.GT.AND P3, PT, R2, 0x18, PT ;  /* 0x000000180200780c */ /* 0x000fc40003f64270 */
[----:B-1----:R-:W-:Y:S02]  /*86f0*/  FMNMX.FTZ R4, R193, R194, !PT ;  /* 0x000000c2c1047209 */ /* 0x002fe40007810000 */
[----:B------:R-:W-:Y:S02]  /*8700*/  FSEL R179, R179, -INF , P2 ;  /* 0xff800000b3b37808 */ /* 0x000fe40001000000 */
[----:B------:R-:W-:Y:S01]  /*8710*/  FMNMX.FTZ R0, R178, R3, !PT ;  /* 0x00000003b2007209 */ /* 0x000fe20007810000 */
[C---:B------:R-:W-:Y:S01]  /*8720*/  FMUL.FTZ R192, R4.reuse, UR5 ;  /* 0x0000000504c07c20 */ /* 0x040fe20008410000 */
[----:B------:R-:W-:Y:S02]  /*8730*/  FSETP.NEU.FTZ.AND P1, PT, R4, -INF , PT ;  /* 0xff8000000400780b */ /* 0x000fe40003f3d000 */
[----:B------:R-:W-:Y:S02]  /*8740*/  ISETP.GT.AND P4, PT, R2, 0x19, PT ;  /* 0x000000190200780c */ /* 0x000fe40003f84270 */
[----:B------:R-:W-:-:S02]  /*8750*/  FSEL R182, R182, -INF , P3 ;  /* 0xff800000b6b67808 */ /* 0x000fc40001800000 */
[----:B------:R-:W-:Y:S02]  /*8760*/  FMNMX.FTZ R3, R179, R0, !PT ;  /* 0x00000000b3037209 */ /* 0x000fe40007810000 */
[----:B------:R-:W-:Y:S02]  /*8770*/  FSEL R0, R192, RZ, P1 ;  /* 0x000000ffc0007208 */ /* 0x000fe40000800000 */
[----:B------:R-:W-:Y:S02]  /*8780*/  ISETP.GT.AND P2, PT, R2, 0x20, PT ;  /* 0x000000200200780c */ /* 0x000fe40003f44270 */
[----:B------:R-:W-:Y:S01]  /*8790*/  FSEL R183, R183, -INF , P4 ;  /* 0xff800000b7b77808 */ /* 0x000fe20002000000 */
[--C-:B------:R-:W-:Y:S01]  /*87a0*/  FFMA.FTZ R208, R184, UR5, -R0.reuse ;  /* 0x00000005b8d07c23 */ /* 0x100fe20008010800 */
[----:B------:R-:W-:Y:S01]  /*87b0*/  FMNMX.FTZ R192, R182, R3, !PT ;  /* 0x00000003b6c07209 */ /* 0x000fe20007810000 */
[--C-:B------:R-:W-:Y:S01]  /*87c0*/  FFMA.FTZ R185, R185, UR5, -R0.reuse ;  /* 0x00000005b9b97c23 */ /* 0x100fe20008010800 */
[----:B------:R-:W-:Y:S01]  /*87d0*/  ISETP.GT.AND P3, PT, R2, 0x21, PT ;  /* 0x000000210200780c */ /* 0x000fe20003f64270 */
[--C-:B------:R-:W-:Y:S01]  /*87e0*/  FFMA.FTZ R210, R188, UR5, -R0.reuse ;  /* 0x00000005bcd27c23 */ /* 0x100fe20008010800 */
        /* <DEDUP_REMOVED lines=16> */
[----:B------:R-:W-:Y:S01]  /*88f0*/  FSEL R184, R175, -INF , P3 ;  /* 0xff800000afb87808 */ /* 0x000fe20001800000 */
[--C-:B------:R-:W-:Y:S01]  /*8900*/  FFMA.FTZ R176, R181, UR5, -R0.reuse ;  /* 0x00000005b5b07c23 */ /* 0x100fe20008010800 */
[----:B------:R-:W-:Y:S01]  /*8910*/  ISETP.GT.AND P2, PT, R2, 0x30, PT ;  /* 0x000000300200780c */ /* 0x000fe20003f44270 */
[----:B------:R0:W-:Y:S01]  /*8920*/  MUFU.EX2 R175, R185 ;  /* 0x000000b900af7308 */ /* 0x0001e20000000800 */
[----:B------:R-:W-:Y:S01]  /*8930*/  FMNMX.FTZ R3, R174, R3, !PT ;  /* 0x00000003ae037209 */ /* 0x000fe20007810000 */
[--C-:B------:R-:W-:Y:S01]  /*8940*/  FFMA.FTZ R202, R172, UR5, -R0.reuse ;  /* 0x00000005acca7c23 */ /* 0x100fe20008010800 */
[----:B------:R-:W-:Y:S01]  /*8950*/  ISETP.GT.AND P3, PT, R2, 0x31, PT ;  /* 0x000000310200780c */ /* 0x000fe20003f64270 */
[--C-:B------:R-:W-:Y:S01]  /*8960*/  FFMA.FTZ R196, R160, UR5, -R0.reuse ;  /* 0x00000005a0c47c23 */ /* 0x100fe20008010800 */
[----:B------:R-:W-:Y:S01]  /*8970*/  FSEL R162, R162, -INF , P2 ;  /* 0xff800000a2a27808 */ /* 0x000fe20001000000 */
[--C-:B------:R-:W-:Y:S01]  /*8980*/  FFMA.FTZ R198, R164, UR5, -R0.reuse ;  /* 0x00000005a4c67c23 */ /* 0x100fe20008010800 */
[----:B------:R-:W-:Y:S01]  /*8990*/  FMNMX.FTZ R3, R184, R3, !PT ;  /* 0x00000003b8037209 */ /* 0x000fe20007810000 */
[----:B------:R-:W-:Y:S01]  /*89a0*/  FFMA.FTZ R153, R157, UR5, -R0 ;  /* 0x000000059d997c23 */ /* 0x000fe20008010800 */
[----:B------:R-:W-:Y:S01]  /*89b0*/  ISETP.GT.AND P2, PT, R2, 0x38, PT ;  /* 0x000000380200780c */ /* 0x000fe20003f44270 */
[----:B------:R-:W-:Y:S01]  /*89c0*/  MUFU.EX2 R208, R208 ;  /* 0x000000d000d07308 */ /* 0x000fe20000000800 */
[----:B------:R-:W-:-:S02]  /*89d0*/  FSEL R163, R163, -INF , P3 ;  /* 0xff800000a3a37808 */ /* 0x000fc40001800000 */
[----:B------:R-:W-:Y:S02]  /*89e0*/  FMNMX.FTZ R188, R162, R3, !PT ;  /* 0x00000003a2bc7209 */ /* 0x000fe40007810000 */
[----:B------:R-:W-:Y:S02]  /*89f0*/  ISETP.GT.AND P3, PT, R2, 0x39, PT ;  /* 0x000000390200780c */ /* 0x000fe40003f64270 */
[----:B0-----:R-:W-:Y:S01]  /*8a00*/  FSEL R185, R166, -INF , P2 ;  /* 0xff800000a6b97808 */ /* 0x001fe20001000000 */
[----:B------:R-:W-:Y:S01]  /*8a10*/  FFMA.FTZ R166, R189, UR5, -R0 ;  /* 0x00000005bda67c23 */ /* 0x000fe20008010800 */
[----:B------:R-:W-:Y:S01]  /*8a20*/  FMNMX.FTZ R188, R163, R188, !PT ;  /* 0x000000bca3bc7209 */ /* 0x000fe20007810000 */
[----:B------:R-:W-:Y:S01]  /*8a30*/  MUFU.EX2 R210, R210 ;  /* 0x000000d200d27308 */ /* 0x000fe20000000800 */
[----:B------:R-:W-:Y:S02]  /*8a40*/  FSEL R167, R167, -INF , P3 ;  /* 0xff800000a7a77808 */ /* 0x000fe40001800000 */
[----:B------:R-:W-:-:S02]  /*8a50*/  ISETP.GT.AND P2, PT, R2, 0x40, PT ;  /* 0x000000400200780c */ /* 0x000fc40003f44270 */
[----:B------:R-:W-:Y:S02]  /*8a60*/  FMNMX.FTZ R188, R185, R188, !PT ;  /* 0x000000bcb9bc7209 */ /* 0x000fe40007810000 */
[----:B------:R-:W-:Y:S01]  /*8a70*/  ISETP.GT.AND P3, PT, R2, 0x41, PT ;  /* 0x000000410200780c */ /* 0x000fe20003f64270 */
[----:B------:R-:W-:Y:S01]  /*8a80*/  MUFU.EX2 R166, R166 ;  /* 0x000000a600a67308 */ /* 0x000fe20000000800 */
[----:B------:R-:W-:Y:S02]  /*8a90*/  FSEL R154, R154, -INF , P2 ;  /* 0xff8000009a9a7808 */ /* 0x000fe40001000000 */
[----:B------:R-:W-:Y:S02]  /*8aa0*/  FMNMX.FTZ R3, R167, R188, !PT ;  /* 0x000000bca7037209 */ /* 0x000fe40007810000 */
[----:B------:R-:W-:Y:S02]  /*8ab0*/  ISETP.GT.AND P2, PT, R2, 0x48, PT ;  /* 0x000000480200780c */ /* 0x000fe40003f44270 */
[----:B------:R-:W-:Y:S01]  /*8ac0*/  FSEL R188, R155, -INF , P3 ;  /* 0xff8000009bbc7808 */ /* 0x000fe20001800000 */
[----:B------:R-:W-:Y:S01]  /*8ad0*/  FFMA.FTZ R155, R165, UR5, -R0 ;  /* 0x00000005a59b7c23 */ /* 0x000fe20008010800 */
[----:B------:R-:W-:Y:S01]  /*8ae0*/  FMNMX.FTZ R3, R154, R3, !PT ;  /* 0x000000039a037209 */ /* 0x000fe20007810000 */
[----:B------:R-:W-:Y:S01]  /*8af0*/  MUFU.EX2 R204, R204 ;  /* 0x000000cc00cc7308 */ /* 0x000fe20000000800 */
[----:B------:R-:W-:-:S02]  /*8b00*/  ISETP.GT.AND P3, PT, R2, 0x49, PT ;  /* 0x000000490200780c */ /* 0x000fc40003f64270 */
[----:B------:R-:W-:Y:S01]  /*8b10*/  FSEL R189, R158, -INF , P2 ;  /* 0xff8000009ebd7808 */ /* 0x000fe20001000000 */
[--C-:B------:R-:W-:Y:S01]  /*8b20*/  FFMA.FTZ R158, R161, UR5, -R0.reuse ;  /* 0x00000005a19e7c23 */ /* 0x100fe20008010800 */
[----:B------:R-:W-:Y:S02]  /*8b30*/  FMNMX.FTZ R2, R188, R3, !PT ;  /* 0x00000003bc027209 */ /* 0x000fe40007810000 */
[----:B------:R-:W-:Y:S01]  /*8b40*/  FSEL R193, R159, -INF , P3 ;  /* 0xff8000009fc17808 */ /* 0x000fe20001800000 */
[----:B------:R-:W-:Y:S01]  /*8b50*/  FFMA.FTZ R159, R173, UR5, -R0 ;  /* 0x00000005ad9f7c23 */ /* 0x000fe20008010800 */
[----:B------:R-:W-:Y:S01]  /*8b60*/  FMNMX.FTZ R2, R189, R2, !PT ;  /* 0x00000002bd027209 */ /* 0x000fe20007810000 */
[----:B------:R-:W-:Y:S01]  /*8b70*/  MUFU.EX2 R177, R177 ;  /* 0x000000b100b17308 */ /* 0x000fe20000000800 */
[----:B------:R-:W-:Y:S02]  /*8b80*/  FSEL R165, R4, RZ, P1 ;  /* 0x000000ff04a57208 */ /* 0x000fe40000800000 */
[----:B------:R-:W-:-:S03]  /*8b90*/  FMNMX.FTZ R2, R193, R2, !PT ;  /* 0x00000002c1027209 */ /* 0x000fc60007810000 */
[----:B------:R-:W-:Y:S02]  /*8ba0*/  FADD.FTZ R165, -R165, R228 ;  /* 0x000000e4a5a57221 */ /* 0x000fe40000010100 */
[----:B------:R-:W0:Y:S01]  /*8bb0*/  SHFL.BFLY PT, R3, R2, 0x2, 0x1f ;  /* 0x0c401f0002037f89 */ /* 0x000e2200000e0000 */
[----:B------:R-:W-:Y:S01]  /*8bc0*/  MUFU.EX2 R206, R206 ;  /* 0x000000ce00ce7308 */ /* 0x000fe20000000800 */
[----:B------:R-:W-:-:S07]  /*8bd0*/  FMUL.FTZ R0, R165, UR5 ;  /* 0x00000005a5007c20 */ /* 0x000fce0008410000 */
[----:B------:R-:W1:Y:S08]  /*8be0*/  MUFU.EX2 R0, R0 ;  /* 0x0000000000007308 */ /* 0x000e700000000800 */
[----:B------:R-:W-:Y:S01]  /*8bf0*/  MUFU.EX2 R176, R176 ;  /* 0x000000b000b07308 */ /* 0x000fe20000000800 */
[----:B0-----:R-:W-:-:S07]  /*8c00*/  FMNMX.FTZ R169, R2, R3, !PT ;  /* 0x0000000302a97209 */ /* 0x001fce0007810000 */
[----:B------:R-:W-:Y:S01]  /*8c10*/  MUFU.EX2 R200, R200 ;  /* 0x000000c800c87308 */ /* 0x000fe20000000800 */
[----:B-1----:R-:W-:Y:S01]  /*8c20*/  FFMA.FTZ R18, R0, R18, R208 ;  /* 0x0000001200127223 */ /* 0x002fe200000100d0 */
[----:B------:R-:W0:Y:S06]  /*8c30*/  SHFL.BFLY PT, R2, R169, 0x1, 0x1f ;  /* 0x0c201f00a9027f89 */ /* 0x000e2c00000e0000 */
[----:B------:R-:W-:Y:S08]  /*8c40*/  MUFU.EX2 R168, R168 ;  /* 0x000000a800a87308 */ /* 0x000ff00000000800 */
[----:B------:R-:W-:Y:S08]  /*8c50*/  MUFU.EX2 R202, R202 ;  /* 0x000000ca00ca7308 */ /* 0x000ff00000000800 */
[----:B------:R-:W-:Y:S01]  /*8c60*/  MUFU.EX2 R159, R159 ;  /* 0x0000009f009f7308 */ /* 0x000fe20000000800 */
[----:B0-----:R-:W-:-:S04]  /*8c70*/  FMNMX.FTZ R3, R169, R2, !PT ;  /* 0x00000002a9037209 */ /* 0x001fc80007810000 */
[C---:B------:R-:W-:Y:S01]  /*8c80*/  FSETP.NEU.FTZ.AND P2, PT, R3.reuse, -INF , PT ;  /* 0xff8000000300780b */ /* 0x040fe20003f5d000 */
[C---:B------:R-:W-:Y:S02]  /*8c90*/  FMUL.FTZ R156, R3.reuse, UR5 ;  /* 0x00000005039c7c20 */ /* 0x040fe40008410000 */
[----:B------:R-:W-:Y:S01]  /*8ca0*/  MUFU.EX2 R196, R196 ;  /* 0x000000c400c47308 */ /* 0x000fe20000000800 */
[----:B------:R-:W-:Y:S02]  /*8cb0*/  FSEL R2, R3, RZ, P2 ;  /* 0x000000ff03027208 */ /* 0x000fe40001000000 */
[----:B------:R-:W-:-:S03]  /*8cc0*/  FSEL R156, R156, RZ, P2 ;  /* 0x000000ff9c9c7208 */ /* 0x000fc60001000000 */
[----:B------:R-:W-:Y:S01]  /*8cd0*/  FADD.FTZ R2, -R2, R21 ;  /* 0x0000001502027221 */ /* 0x000fe20000010100 */
[----:B------:R-:W-:Y:S01]  /*8ce0*/  FADD.FTZ R21, R175, R18 ;  /* 0x00000012af157221 */ /* 0x000fe20000010000 */
[--C-:B------:R-:W-:Y:S01]  /*8cf0*/  FFMA.FTZ R209, R186, UR5, -R156.reuse ;  /* 0x00000005bad17c23 */ /* 0x100fe2000801089c */
[--C-:B------:R-:W-:Y:S01]  /*8d00*/  FFMA.FTZ R164, R187, UR5, -R156.reuse ;  /* 0x00000005bba47c23 */ /* 0x100fe2000801089c */
[----:B------:R-:W-:Y:S01]  /*8d10*/  FMUL.FTZ R2, R2, UR5 ;  /* 0x0000000502027c20 */ /* 0x000fe20008410000 */
[--C-:B------:R-:W-:Y:S01]  /*8d20*/  FFMA.FTZ R211, R190, UR5, -R156.reuse ;  /* 0x00000005bed37c23 */ /* 0x100fe2000801089c */
[--C-:B------:R-:W-:Y:S01]  /*8d30*/  FFMA.FTZ R161, R191, UR5, -R156.reuse ;  /* 0x00000005bfa17c23 */ /* 0x100fe2000801089c */
[--C-:B------:R-:W-:Y:S01]  /*8d40*/  FFMA.FTZ R205, R178, UR5, -R156.reuse ;  /* 0x00000005b2cd7c23 */ /* 0x100fe2000801089c */
[----:B------:R-:W-:Y:S01]  /*8d50*/  MUFU.EX2 R209, R209 ;  /* 0x000000d100d17308 */ /* 0x000fe20000000800 */
[--C-:B------:R-:W-:Y:S01]  /*8d60*/  FFMA.FTZ R160, R179, UR5, -R156.reuse ;  /* 0x00000005b3a07c23 */ /* 0x100fe2000801089c */
[--C-:B------:R-:W-:Y:S01]  /*8d70*/  FFMA.FTZ R207, R182, UR5, -R156.reuse ;  /* 0x00000005b6cf7c23 */ /* 0x100fe2000801089c */
[--C-:B------:R-:W-:Y:S01]  /*8d80*/  FFMA.FTZ R157, R183, UR5, -R156.reuse ;  /* 0x00000005b79d7c23 */ /* 0x100fe2000801089c */
[----:B------:R-:W-:Y:S01]  /*8d90*/  FADD.FTZ R21, R210, R21 ;  /* 0x00000015d2157221 */ /* 0x000fe20000010000 */
[--C-:B------:R-:W-:Y:S01]  /*8da0*/  FFMA.FTZ R201, R170, UR5, -R156.reuse ;  /* 0x00000005aac97c23 */ /* 0x100fe2000801089c */
[--C-:B------:R-:W-:Y:S01]  /*8db0*/  FFMA.FTZ R169, R171, UR5, -R156.reuse ;  /* 0x00000005aba97c23 */ /* 0x100fe2000801089c */
[--C-:B------:R-:W-:Y:S01]  /*8dc0*/  FFMA.FTZ R197, R162, UR5, -R156.reuse ;  /* 0x00000005a2c57c23 */ /* 0x100fe2000801089c */
        /* <DEDUP_REMOVED lines=10> */
[----:B------:R-:W-:-:S03]  /*8e70*/  FFMA.FTZ R162, R167, UR5, -R156 ;  /* 0x00000005a7a27c23 */ /* 0x000fc6000801089c */
[----:B------:R-:W-:-:S03]  /*8e80*/  FADD.FTZ R21, R206, R21 ;  /* 0x00000015ce157221 */ /* 0x000fc60000010000 */
[----:B------:R-:W2:Y:S01]  /*8e90*/  MUFU.EX2 R211, R211 ;  /* 0x000000d300d37308 */ /* 0x000ea20000000800 */
[----:B0-----:R-:W-:-:S07]  /*8ea0*/  FFMA.FTZ R5, R2, R5, R209 ;  /* 0x0000000502057223 */ /* 0x001fce00000100d1 */
        /* <DEDUP_REMOVED lines=10> */
[----:B------:R-:W-:Y:S01]  /*8f50*/  FADD.FTZ R5, R176, R21 ;  /* 0x00000015b0057221 */ /* 0x000fe20000010000 */
[--C-:B------:R-:W-:Y:S01]  /*8f60*/  FFMA.FTZ R21, R154, UR5, -R156.reuse ;  /* 0x000000059a157c23 */ /* 0x100fe2000801089c */
[--C-:B------:R-:W-:Y:S01]  /*8f70*/  FFMA.FTZ R154, R188, UR5, -R156.reuse ;  /* 0x00000005bc9a7c23 */ /* 0x100fe2000801089c */
[----:B------:R-:W-:Y:S01]  /*8f80*/  FFMA.FTZ R156, R193, UR5, -R156 ;  /* 0x00000005c19c7c23 */ /* 0x000fe2000801089c */
[----:B------:R-:W-:Y:S02]  /*8f90*/  FADD.FTZ R5, R200, R5 ;  /* 0x00000005c8057221 */ /* 0x000fe40000010000 */
[----:B------:R-:W2:Y:S01]  /*8fa0*/  MUFU.EX2 R201, R201 ;  /* 0x000000c900c97308 */ /* 0x000ea20000000800 */
[----:B0-----:R-:W-:Y:S01]  /*8fb0*/  FADD.FTZ R18, R207, R18 ;  /* 0x00000012cf127221 */ /* 0x001fe20000010000 */
[----:B------:R-:W-:-:S04]  /*8fc0*/  FADD.FTZ R5, R168, R5 ;  /* 0x00000005a8057221 */ /* 0x000fc80000010000 */
[----:B------:R-:W-:Y:S02]  /*8fd0*/  FADD.FTZ R170, R202, R5 ;  /* 0x00000005caaa7221 */ /* 0x000fe40000010000 */
[----:B------:R-:W0:Y:S01]  /*8fe0*/  MUFU.EX2 R169, R169 ;  /* 0x000000a900a97308 */ /* 0x000e220000000800 */
[----:B-1----:R-:W-:Y:S01]  /*8ff0*/  FADD.FTZ R18, R157, R18 ;  /* 0x000000129d127221 */ /* 0x002fe20000010000 */
[----:B------:R-:W-:-:S04]  /*9000*/  FADD.FTZ R5, R159, R170 ;  /* 0x000000aa9f057221 */ /* 0x000fc80000010000 */
[----:B------:R-:W-:Y:S02]  /*9010*/  FADD.FTZ R5, R196, R5 ;  /* 0x00000005c4057221 */ /* 0x000fe40000010000 */
        /* <DEDUP_REMOVED lines=38> */
.L_x_2220:
[----:B------:R-:W0:Y:S01]  /*9280*/  S2UR UR7, SR_CgaCtaId ;  /* 0x00000000000779c3 */ /* 0x000e220000008800 */
[----:B------:R-:W-:Y:S01]  /*9290*/  R2UR UR6, R20 ;  /* 0x00000000140672ca */ /* 0x000fe200000e0000 */
[----:B------:R-:W-:Y:S01]  /*92a0*/  UIADD3 UR4, UR4, 0x38860, URZ ;  /* 0x0003886004047890 */ /* 0x000fe2000fffe03f */
[----:B------:R-:W-:Y:S01]  /*92b0*/  F2FP.F16.F32.PACK_AB R193, R154, R21 ;  /* 0x000000159ac1723e */ /* 0x000fe200000000ff */
[----:B------:R-:W-:Y:S01]  /*92c0*/  UMOV UR37, UR36 ;  /* 0x0000002400257c82 */ /* 0x000fe20008000000 */
[----:B------:R-:W-:Y:S01]  /*92d0*/  F2FP.F16.F32.PACK_AB R208, R175, R208 ;  /* 0x000000d0afd0723e */ /* 0x000fe200000000ff */
[----:B------:R-:W-:Y:S01]  /*92e0*/  IMAD.MOV.U32 R21, RZ, RZ, R3 ;  /* 0x000000ffff157224 */ /* 0x000fe200078e0003 */
[----:B------:R-:W-:Y:S01]  /*92f0*/  F2FP.F16.F32.PACK_AB R209, R164, R209 ;  /* 0x000000d1a4d1723e */ /* 0x000fe200000000ff */
[----:B------:R-:W-:Y:S01]  /*9300*/  IMAD.MOV.U32 R228, RZ, RZ, R4 ;  /* 0x000000ffffe47224 */ /* 0x000fe200078e0004 */
[----:B------:R-:W-:Y:S02]  /*9310*/  F2FP.F16.F32.PACK_AB R210, R166, R210 ;  /* 0x000000d2a6d2723e */ /* 0x000fe400000000ff */
[----:B------:R-:W-:-:S02]  /*9320*/  F2FP.F16.F32.PACK_AB R211, R161, R211 ;  /* 0x000000d3a1d3723e */ /* 0x000fc400000000ff */
[----:B------:R-:W-:Y:S01]  /*9330*/  F2FP.F16.F32.PACK_AB R204, R177, R204 ;  /* 0x000000ccb1cc723e */ /* 0x000fe200000000ff */
[----:B------:R-:W-:Y:S01]  /*9340*/  UISETP.GT.AND UP0, UPT, UR60, UR6, UPT ;  /* 0x000000063c00728c */ /* 0x000fe2000bf04270 */
[----:B------:R-:W-:Y:S01]  /*9350*/  F2FP.F16.F32.PACK_AB R205, R160, R205 ;  /* 0x000000cda0cd723e */ /* 0x000fe200000000ff */
[----:B------:R-:W-:Y:S01]  /*9360*/  UIADD3 UR60, UR60, -0x1, URZ ;  /* 0xffffffff3c3c7890 */ /* 0x000fe2000fffe03f */
[----:B------:R-:W-:Y:S02]  /*9370*/  F2FP.F16.F32.PACK_AB R206, R176, R206 ;  /* 0x000000ceb0ce723e */ /* 0x000fe400000000ff */
[----:B------:R-:W-:Y:S02]  /*9380*/  F2FP.F16.F32.PACK_AB R207, R157, R207 ;  /* 0x000000cf9dcf723e */ /* 0x000fe400000000ff */
[----:B------:R-:W-:Y:S02]  /*9390*/  PLOP3.LUT P1, PT, PT, PT, UP0, 0x80, 0x0 ;  /* 0x000000000000781c */ /* 0x000fe40003f2f008 */
[----:B------:R-:W-:Y:S01]  /*93a0*/  F2FP.F16.F32.PACK_AB R200, R168, R200 ;  /* 0x000000c8a8c8723e */ /* 0x000fe200000000ff */
[----:B0-----:R-:W-:Y:S01]  /*93b0*/  UPRMT UR4, UR7, 0x654, UR4 ;  /* 0x0000065407047896 */ /* 0x001fe20008000004 */
[----:B------:R-:W-:-:S02]  /*93c0*/  F2FP.F16.F32.PACK_AB R201, R169, R201 ;  /* 0x000000c9a9c9723e */ /* 0x000fc400000000ff */
[----:B------:R-:W-:Y:S02]  /*93d0*/  F2FP.F16.F32.PACK_AB R202, R159, R202 ;  /* 0x000000ca9fca723e */ /* 0x000fe400000000ff */
[----:B------:R-:W-:Y:S02]  /*93e0*/  F2FP.F16.F32.PACK_AB R203, R165, R203 ;  /* 0x000000cba5cb723e */ /* 0x000fe400000000ff */
[----:B------:R-:W-:Y:S02]  /*93f0*/  F2FP.F16.F32.PACK_AB R196, R158, R196 ;  /* 0x000000c49ec4723e */ /* 0x000fe400000000ff */
[----:B------:R-:W-:Y:S01]  /*9400*/  SYNCS.ARRIVE.TRANS64.RED.A1T0 RZ, [UR4], RZ ;  /* 0x000000ffffff79a7 */ /* 0x000fe20008100404 */
[----:B------:R-:W-:Y:S02]  /*9410*/  R2UR UR4, R17 ;  /* 0x00000000110472ca */ /* 0x000fe400000e0000 */
[----:B------:R-:W-:Y:S02]  /*9420*/  F2FP.F16.F32.PACK_AB R197, R163, R197 ;  /* 0x000000c5a3c5723e */ /* 0x000fe400000000ff */
[----:B------:R-:W-:-:S02]  /*9430*/  F2FP.F16.F32.PACK_AB R198, R155, R198 ;  /* 0x000000c69bc6723e */ /* 0x000fc400000000ff */
[----:B------:R-:W-:Y:S02]  /*9440*/  F2FP.F16.F32.PACK_AB R199, R162, R199 ;  /* 0x000000c7a2c7723e */ /* 0x000fe400000000ff */
[----:B------:R-:W-:Y:S02]  /*9450*/  F2FP.F16.F32.PACK_AB R192, R152, R192 ;  /* 0x000000c098c0723e */ /* 0x000fe400000000ff */
[----:B------:R-:W-:Y:S02]  /*9460*/  F2FP.F16.F32.PACK_AB R194, R153, R194 ;  /* 0x000000c299c2723e */ /* 0x000fe400000000ff */
[----:B------:R-:W-:Y:S01]  /*9470*/  F2FP.F16.F32.PACK_AB R195, R156, R195 ;  /* 0x000000c39cc3723e */ /* 0x000fe200000000ff */
[----:B------:R-:W-:Y:S01]  /*9480*/  IMAD.U32 R229, RZ, RZ, UR4 ;  /* 0x00000004ffe57e24 */ /* 0x000fe2000f8e00ff */
[----:B------:R-:W-:Y:S06]  /*9490*/  @P1 BRA `(.L_x_2221) ;  /* 0xffffffc000941947 */ /* 0x000fec000383ffff */
.L_x_2210:
[----:B------:R-:W-:-:S13]  /*94a0*/  ISETP.LE.AND P1, PT, RZ, UR60, PT ;  /* 0x0000003cff007c0c */ /* 0x000fda000bf23270 */
[----:B------:R-:W-:Y:S05]  /*94b0*/  @!P1 BRA `(.L_x_2222) ;  /* 0x0000003800b89947 */ /* 0x000fea0003800000 */
[----:B------:R-:W-:Y:S01]  /*94c0*/  R2UR UR61, R17 ;  /* 0x00000000113d72ca */ /* 0x000fe200000e0000 */
[----:B------:R-:W-:Y:S01]  /*94d0*/  IMAD.MOV.U32 R20, RZ, RZ, R3 ;  /* 0x000000ffff147224 */ /* 0x000fe200078e0003 */
[----:B------:R-:W-:Y:S01]  /*94e0*/  UMOV UR37, UR36 ;  /* 0x0000002400257c82 */ /* 0x000fe20008000000 */
[----:B------:R-:W-:-:S12]  /*94f0*/  IMAD.MOV.U32 R21, RZ, RZ, R4 ;  /* 0x000000ffff157224 */ /* 0x000fd800078e0004 */
.L_x_2233:
[----:B------:R-:W-:-:S04]  /*9500*/  UIADD3 UR36, UR37, 0x1, URZ ;  /* 0x0000000125247890 */ /* 0x000fc8000fffe03f */
[----:B------:R-:W-:-:S04]  /*9510*/  UISETP.NE.AND UP0, UPT, UR36, 0x2, UPT ;  /* 0x000000022400788c */ /* 0x000fc8000bf05270 */
[----:B------:R-:W-:Y:S02]  /*9520*/  USEL UR4, URZ, 0x1, UP0 ;  /* 0x000000013f047887 */ /* 0x000fe40008000000 */
[----:B------:R-:W-:Y:S02]  /*9530*/  USEL UR36, UR36, URZ, UP0 ;  /* 0x0000003f24247287 */ /* 0x000fe40008000000 */
[----:B------:R-:W-:-:S06]  /*9540*/  ULOP3.LUT UR4, UR61, UR4, URZ, 0x3c, !UPT ;  /* 0x000000043d047292 */ /* 0x000fcc000f8e3c3f */
[----:B------:R-:W-:Y:S01]  /*9550*/  IMAD.U32 R17, RZ, RZ, UR4 ;  /* 0x00000004ff117e24 */ /* 0x000fe2000f8e00ff */
[----:B------:R-:W-:Y:S06]  /*9560*/  @!P0 BRA `(.L_x_2223) ;  /* 0x0000000000048947 */ /* 0x000fec0003800000 */
[----:B------:R-:W-:Y:S01]  /*9570*/  BPT.TRAP 0x1 ;  /* 0x000000040000795c */ /* 0x000fe20000300000 */
.L_x_2223:
[----:B------:R-:W-:Y:S02]  /*9580*/  R2UR UR4, R16 ;  /* 0x00000000100472ca */ /* 0x000fe400000e0000 */
[----:B------:R-:W-:-:S11]  /*9590*/  R2UR UR5, R17 ;  /* 0x00000000110572ca */ /* 0x000fd600000e0000 */
[----:B------:R-:W-:Y:S02]  /*95a0*/  ULEA UR4, UR36, UR4, 0x3 ;  /* 0x0000000424047291 */ /* 0x000fe4000f8e183f */
[----:B------:R-:W-:-:S05]  /*95b0*/  IMAD.U32 R3, RZ, RZ, UR5 ;  /* 0x00000005ff037e24 */ /* 0x000fca000f8e00ff */
[----:B------:R-:W-:-:S04]  /*95c0*/  SHF.L.U32 R3, R3, 0x1f, RZ ;  /* 0x0000001f03037819 */ /* 0x000fc800000006ff */
[----:B------:R0:W1:Y:S01]  /*95d0*/  SYNCS.PHASECHK.TRANS64.TRYWAIT P1, [UR4+0x38830], R3 ;  /* 0x03883003ff0075a7 */ /* 0x0000620008020144 */
[----:B------:R-:W-:Y:S05]  /*95e0*/  @!P0 BRA `(.L_x_2224) ;  /* 0x0000000000048947 */ /* 0x000fea0003800000 */
[----:B------:R-:W-:Y:S01]  /*95f0*/  BPT.TRAP 0x1 ;  /* 0x000000040000795c */ /* 0x000fe20000300000 */
.L_x_2224:
[----:B-1----:R-:W-:Y:S05]  /*9600*/  @P1 BRA `(.L_x_2225) ;  /* 0x0000000000081947 */ /* 0x002fea0003800000 */
[----:B------:R-:W1:Y:S02]  /*9610*/  SYNCS.PHASECHK.TRANS64.TRYWAIT P1, [UR4+0x38830], R3 ;  /* 0x03883003ff0075a7 */ /* 0x000e640008020144 */
[----:B-1----:R-:W-:Y:S05]  /*9620*/  @!P1 BRA `(.L_x_2226) ;  /* 0x000000bc00f09947 */ /* 0x002fea0003800000 */
.L_x_2225:
        /* <DEDUP_REMOVED lines=618> */
[----:B------:R-:W-:-:S03]  /*bcd0*/  UIADD3 UR6, UR4, 0x886, URZ ;  /* 0x0000088604067890 */ /* 0x000fc6000fffe03f */
        /* <DEDUP_REMOVED lines=37> */
.L_x_2227:
[----:B------:R-:W-:Y:S01]  /*bf30*/  R2UR UR4, R16 ;  /* 0x00000000100472ca */ /* 0x000fe200000e0000 */
[----:B------:R-:W-:-:S05]  /*bf40*/  IMAD.U32 R0, RZ, RZ, UR61 ;  /* 0x0000003dff007e24 */ /* 0x000fca000f8e00ff */
[----:B------:R-:W-:-:S07]  /*bf50*/  SHF.L.U32 R0, R0, 0x1f, RZ ;  /* 0x0000001f00007819 */ /* 0x000fce00000006ff */
[----:B------:R-:W-:-:S09]  /*bf60*/  ULEA UR4, UR37, UR4, 0x3 ;  /* 0x0000000425047291 */ /* 0x000fd2000f8e183f */
[----:B------:R2:W3:Y:S01]  /*bf70*/  SYNCS.PHASECHK.TRANS64.TRYWAIT P1, [UR4+0x38850], R0 ;  /* 0x03885000ff0075a7 */ /* 0x0004e20008020144 */
[----:B------:R-:W-:Y:S05]  /*bf80*/  @!P0 BRA `(.L_x_2228) ;  /* 0x0000000000048947 */ /* 0x000fea0003800000 */
[----:B------:R-:W-:Y:S01]  /*bf90*/  BPT.TRAP 0x1 ;  /* 0x000000040000795c */ /* 0x000fe20000300000 */
.L_x_2228:
[----:B---3--:R-:W-:Y:S05]  /*bfa0*/  @P1 BRA `(.L_x_2229) ;  /* 0x0000000000081947 */ /* 0x008fea0003800000 */
[----:B------:R-:W3:Y:S02]  /*bfb0*/  SYNCS.PHASECHK.TRANS64.TRYWAIT P1, [UR4+0x38850], R0 ;  /* 0x03885000ff0075a7 */ /* 0x000ee40008020144 */
[----:B---3--:R-:W-:Y:S05]  /*bfc0*/  @!P1 BRA `(.L_x_2230) ;  /* 0x0000009400a09947 */ /* 0x008fea0003800000 */
.L_x_2229:
        /* <DEDUP_REMOVED lines=37> */
.L_x_2231:
[----:B---3--:R-:W-:Y:S01]  /*c220*/  FMNMX.FTZ R2, R186, R20, !PT ;  /* 0x00000014ba027209 */ /* 0x008fe20007810000 */
[----:B------:R-:W-:Y:S01]  /*c230*/  ULDC UR5, c[0x0][0x988] ;  /* 0x0002620000057ab9 */ /* 0x000fe20000000800 */
[----:B--2---:R-:W-:Y:S01]  /*c240*/  FMNMX.FTZ R0, R184, R21, !PT ;  /* 0x00000015b8007209 */ /* 0x004fe20007810000 */
[----:B------:R-:W2:Y:S01]  /*c250*/  S2UR UR7, SR_CgaCtaId ;  /* 0x00000000000779c3 */ /* 0x000ea20000008800 */
[----:B------:R-:W-:Y:S02]  /*c260*/  FMNMX.FTZ R23, R187, R2, !PT ;  /* 0x00000002bb177209 */ /* 0x000fe40007810000 */
[----:B01----:R-:W-:Y:S02]  /*c270*/  FMNMX.FTZ R3, R185, R0, !PT ;  /* 0x00000000b9037209 */ /* 0x003fe40007810000 */
        /* <DEDUP_REMOVED lines=36> */
[----:B------:R-:W-:Y:S01]  /*c4c0*/  R2UR UR6, R16 ;  /* 0x00000000100672ca */ /* 0x000fe200000e0000 */
[----:B------:R-:W0:Y:S04]  /*c4d0*/  SHFL.BFLY PT, R193, R2, 0x2, 0x1f ;  /* 0x0c401f0002c17f89 */ /* 0x000e2800000e0000 */
[----:B------:R-:W1:Y:S08]  /*c4e0*/  SHFL.BFLY PT, R3, R0, 0x2, 0x1f ;  /* 0x0c401f0000037f89 */ /* 0x000e7000000e0000 */
[----:B------:R-:W-:-:S04]  /*c4f0*/  ULEA UR6, UR36, UR6, 0x3 ;  /* 0x0000000624067291 */ /* 0x000fc8000f8e183f */
[----:B------:R-:W-:-:S04]  /*c500*/  UIADD3 UR6, UR6, 0x38840, URZ ;  /* 0x0003884006067890 */ /* 0x000fc8000fffe03f */
[----:B--2---:R-:W-:Y:S01]  /*c510*/  UPRMT UR6, UR7, 0x654, UR6 ;  /* 0x0000065407067896 */ /* 0x004fe20008000006 */
[----:B0-----:R-:W-:Y:S02]  /*c520*/  FMNMX.FTZ R193, R2, R193, !PT ;  /* 0x000000c102c17209 */ /* 0x001fe40007810000 */
[----:B-1----:R-:W-:-:S03]  /*c530*/  FMNMX.FTZ R23, R0, R3, !PT ;  /* 0x0000000300177209 */ /* 0x002fc60007810000 */
[----:B------:R-:W0:Y:S03]  /*c540*/  SHFL.BFLY PT, R192, R193, 0x1, 0x1f ;  /* 0x0c201f00c1c07f89 */ /* 0x000e2600000e0000 */
[----:B------:R-:W-:Y:S01]  /*c550*/  SYNCS.ARRIVE.TRANS64.RED.A1T0 RZ, [UR6], RZ ;  /* 0x000000ffffff79a7 */ /* 0x000fe20008100406 */
[----:B------:R-:W1:Y:S01]  /*c560*/  SHFL.BFLY PT, R4, R23, 0x1, 0x1f ;  /* 0x0c201f0017047f89 */ /* 0x000e6200000e0000 */
[----:B0-----:R-:W-:Y:S02]  /*c570*/  FMNMX.FTZ R3, R193, R192, !PT ;  /* 0x000000c0c1037209 */ /* 0x001fe40007810000 */
[----:B-1----:R-:W-:-:S03]  /*c580*/  FMNMX.FTZ R4, R23, R4, !PT ;  /* 0x0000000417047209 */ /* 0x002fc60007810000 */
[----:B------:R-:W-:-:S04]  /*c590*/  FADD.FTZ R20, -R3, R20 ;  /* 0x0000001403147221 */ /* 0x000fc80000010100 */
[----:B------:R-:W-:Y:S01]  /*c5a0*/  FMUL.FTZ R2, R20, UR5 ;  /* 0x0000000514027c20 */ /* 0x000fe20008410000 */
[C---:B------:R-:W-:Y:S01]  /*c5b0*/  FMUL.FTZ R20, R4.reuse, UR5 ;  /* 0x0000000504147c20 */ /* 0x040fe20008410000 */
[----:B------:R-:W-:-:S03]  /*c5c0*/  FADD.FTZ R21, -R4, R21 ;  /* 0x0000001504157221 */ /* 0x000fc60000010100 */
[--C-:B------:R-:W-:Y:S01]  /*c5d0*/  FFMA.FTZ R192, R152, UR5, -R20.reuse ;  /* 0x0000000598c07c23 */ /* 0x100fe20008010814 */
[----:B------:R-:W-:Y:S01]  /*c5e0*/  FMUL.FTZ R152, R3, UR5 ;  /* 0x0000000503987c20 */ /* 0x000fe20008410000 */
[--C-:B------:R-:W-:Y:S01]  /*c5f0*/  FFMA.FTZ R208, R184, UR5, -R20.reuse ;  /* 0x00000005b8d07c23 */ /* 0x100fe20008010814 */
[----:B------:R-:W-:Y:S01]  /*c600*/  FMUL.FTZ R21, R21, UR5 ;  /* 0x0000000515157c20 */ /* 0x000fe20008410000 */
[----:B------:R-:W-:Y:S01]  /*c610*/  FFMA.FTZ R185, R185, UR5, -R20 ;  /* 0x00000005b9b97c23 */ /* 0x000fe20008010814 */
[----:B------:R-:W-:Y:S01]  /*c620*/  FFMA.FTZ R209, R186, UR5, -R152 ;  /* 0x00000005bad17c23 */ /* 0x000fe20008010898 */
[----:B------:R-:W-:Y:S01]  /*c630*/  FFMA.FTZ R206, R180, UR5, -R20 ;  /* 0x00000005b4ce7c23 */ /* 0x000fe20008010814 */
[----:B------:R-:W-:Y:S01]  /*c640*/  FFMA.FTZ R180, R187, UR5, -R152 ;  /* 0x00000005bbb47c23 */ /* 0x000fe20008010898 */
[----:B------:R0:W-:Y:S01]  /*c650*/  MUFU.EX2 R0, R21 ;  /* 0x0000001500007308 */ /* 0x0001e20000000800 */
[----:B------:R-:W-:Y:S01]  /*c660*/  FFMA.FTZ R210, R188, UR5, -R20 ;  /* 0x00000005bcd27c23 */ /* 0x000fe20008010814 */
[----:B------:R-:W-:Y:S01]  /*c670*/  FFMA.FTZ R211, R190, UR5, -R152 ;  /* 0x00000005bed37c23 */ /* 0x000fe20008010898 */
[--C-:B------:R-:W-:Y:S01]  /*c680*/  FFMA.FTZ R200, R168, UR5, -R20.reuse ;  /* 0x00000005a8c87c23 */ /* 0x100fe20008010814 */
[--C-:B------:R-:W-:Y:S01]  /*c690*/  FFMA.FTZ R184, R189, UR5, -R20.reuse ;  /* 0x00000005bdb87c23 */ /* 0x100fe20008010814 */
[----:B------:R-:W-:Y:S01]  /*c6a0*/  FFMA.FTZ R168, R173, UR5, -R20 ;  /* 0x00000005ada87c23 */ /* 0x000fe20008010814 */
[----:B------:R-:W-:Y:S01]  /*c6b0*/  FFMA.FTZ R173, R191, UR5, -R152 ;  /* 0x00000005bfad7c23 */ /* 0x000fe20008010898 */
[----:B------:R-:W-:Y:S01]  /*c6c0*/  FFMA.FTZ R204, R176, UR5, -R20 ;  /* 0x00000005b0cc7c23 */ /* 0x000fe20008010814 */
[----:B------:R-:W1:Y:S01]  /*c6d0*/  MUFU.EX2 R208, R208 ;  /* 0x000000d000d07308 */ /* 0x000e620000000800 */
[----:B------:R-:W-:Y:S01]  /*c6e0*/  FFMA.FTZ R205, R178, UR5, -R152 ;  /* 0x00000005b2cd7c23 */ /* 0x000fe20008010898 */
[--C-:B------:R-:W-:Y:S01]  /*c6f0*/  FFMA.FTZ R177, R177, UR5, -R20.reuse ;  /* 0x00000005b1b17c23 */ /* 0x100fe20008010814 */
[----:B------:R-:W-:Y:S01]  /*c700*/  FFMA.FTZ R202, R172, UR5, -R20 ;  /* 0x00000005acca7c23 */ /* 0x000fe20008010814 */
[--C-:B------:R-:W-:Y:S01]  /*c710*/  FFMA.FTZ R172, R179, UR5, -R152.reuse ;  /* 0x00000005b3ac7c23 */ /* 0x100fe20008010898 */
[----:B------:R-:W-:Y:S01]  /*c720*/  FFMA.FTZ R207, R182, UR5, -R152 ;  /* 0x00000005b6cf7c23 */ /* 0x000fe20008010898 */
[--C-:B0-----:R-:W-:Y:S01]  /*c730*/  FFMA.FTZ R21, R153, UR5, -R20.reuse ;  /* 0x0000000599157c23 */ /* 0x101fe20008010814 */
[--C-:B------:R-:W-:Y:S01]  /*c740*/  FFMA.FTZ R176, R181, UR5, -R20.reuse ;  /* 0x00000005b5b07c23 */ /* 0x100fe20008010814 */
[----:B------:R-:W-:Y:S01]  /*c750*/  MUFU.EX2 R2, R2 ;  /* 0x0000000200027308 */ /* 0x000fe20000000800 */
[----:B------:R-:W-:Y:S01]  /*c760*/  FFMA.FTZ R23, R165, UR5, -R20 ;  /* 0x00000005a5177c23 */ /* 0x000fe20008010814 */
[--C-:B------:R-:W-:Y:S01]  /*c770*/  FFMA.FTZ R165, R183, UR5, -R152.reuse ;  /* 0x00000005b7a57c23 */ /* 0x100fe20008010898 */
[----:B------:R-:W-:Y:S01]  /*c780*/  FFMA.FTZ R201, R170, UR5, -R152 ;  /* 0x00000005aac97c23 */ /* 0x000fe20008010898 */
[--C-:B------:R-:W-:Y:S01]  /*c790*/  FFMA.FTZ R169, R169, UR5, -R20.reuse ;  /* 0x00000005a9a97c23 */ /* 0x100fe20008010814 */
[----:B------:R-:W-:Y:S01]  /*c7a0*/  FFMA.FTZ R198, R164, UR5, -R20 ;  /* 0x00000005a4c67c23 */ /* 0x000fe20008010814 */
[----:B------:R-:W-:Y:S01]  /*c7b0*/  FFMA.FTZ R164, R171, UR5, -R152 ;  /* 0x00000005aba47c23 */ /* 0x000fe20008010898 */
[----:B------:R-:W-:Y:S01]  /*c7c0*/  FFMA.FTZ R194, R156, UR5, -R20 ;  /* 0x000000059cc27c23 */ /* 0x000fe20008010814 */
[----:B------:R-:W0:Y:S01]  /*c7d0*/  MUFU.EX2 R209, R209 ;  /* 0x000000d100d17308 */ /* 0x000e220000000800 */
[----:B-1----:R-:W-:Y:S01]  /*c7e0*/  FFMA.FTZ R18, R0, R18, R208 ;  /* 0x0000001200127223 */ /* 0x002fe200000100d0 */
[----:B------:R-:W-:Y:S01]  /*c7f0*/  FFMA.FTZ R203, R174, UR5, -R152 ;  /* 0x00000005aecb7c23 */ /* 0x000fe20008010898 */
[--C-:B------:R-:W-:Y:S01]  /*c800*/  FFMA.FTZ R196, R160, UR5, -R20.reuse ;  /* 0x00000005a0c47c23 */ /* 0x100fe20008010814 */
[----:B------:R-:W-:Y:S01]  /*c810*/  FFMA.FTZ R160, R161, UR5, -R20 ;  /* 0x00000005a1a07c23 */ /* 0x000fe20008010814 */
[--C-:B------:R-:W-:Y:S01]  /*c820*/  FFMA.FTZ R161, R175, UR5, -R152.reuse ;  /* 0x00000005afa17c23 */ /* 0x100fe20008010898 */
[----:B------:R-:W-:Y:S01]  /*c830*/  FFMA.FTZ R197, R162, UR5, -R152 ;  /* 0x00000005a2c57c23 */ /* 0x000fe20008010898 */
[----:B------:R-:W-:Y:S01]  /*c840*/  FFMA.FTZ R20, R157, UR5, -R20 ;  /* 0x000000059d147c23 */ /* 0x000fe20008010814 */
[----:B------:R-:W1:Y:S01]  /*c850*/  MUFU.EX2 R185, R185 ;  /* 0x000000b900b97308 */ /* 0x000e620000000800 */
[--C-:B------:R-:W-:Y:S01]  /*c860*/  FFMA.FTZ R157, R163, UR5, -R152.reuse ;  /* 0x00000005a39d7c23 */ /* 0x100fe20008010898 */
[--C-:B------:R-:W-:Y:S01]  /*c870*/  FFMA.FTZ R193, R154, UR5, -R152.reuse ;  /* 0x000000059ac17c23 */ /* 0x100fe20008010898 */
[--C-:B------:R-:W-:Y:S01]  /*c880*/  FFMA.FTZ R199, R166, UR5, -R152.reuse ;  /* 0x00000005a6c77c23 */ /* 0x100fe20008010898 */
[----:B------:R-:W-:-:S04]  /*c890*/  FFMA.FTZ R195, R158, UR5, -R152 ;  /* 0x000000059ec37c23 */ /* 0x000fc80008010898 */
        /* <DEDUP_REMOVED lines=20> */
[----:B------:R-:W-:-:S06]  /*c9e0*/  FFMA.FTZ R156, R167, UR5, -R152 ;  /* 0x00000005a79c7c23 */ /* 0x000fcc0008010898 */
        /* <DEDUP_REMOVED lines=60> */
.L_x_2232:
[----:B------:R-:W0:Y:S01]  /*cdb0*/  S2UR UR6, SR_CgaCtaId ;  /* 0x00000000000679c3 */ /* 0x000e220000008800 */
[----:B------:R-:W-:Y:S01]  /*cdc0*/  UIADD3 UR4, UR4, 0x38860, URZ ;  /* 0x0003886004047890 */ /* 0x000fe2000fffe03f */
[----:B------:R-:W-:Y:S01]  /*cdd0*/  ISETP.LT.AND P1, PT, RZ, UR60, PT ;  /* 0x0000003cff007c0c */ /* 0x000fe2000bf21270 */
[----:B------:R-:W-:Y:S01]  /*cde0*/  UIADD3 UR60, UR60, -0x1, URZ ;  /* 0xffffffff3c3c7890 */ /* 0x000fe2000fffe03f */
[----:B------:R-:W-:Y:S01]  /*cdf0*/  R2UR UR61, R17 ;  /* 0x00000000113d72ca */ /* 0x000fe200000e0000 */
[----:B------:R-:W-:Y:S01]  /*ce00*/  UMOV UR37, UR36 ;  /* 0x0000002400257c82 */ /* 0x000fe20008000000 */
        /* <DEDUP_REMOVED lines=16> */
[----:B------:R-:W-:Y:S02]  /*cf10*/  F2FP.F16.F32.PACK_AB R203, R161, R203 ;  /* 0x000000cba1cb723e */ /* 0x000fe400000000ff */
[----:B------:R-:W-:Y:S02]  /*cf20*/  F2FP.F16.F32.PACK_AB R196, R160, R196 ;  /* 0x000000c4a0c4723e */ /* 0x000fe400000000ff */
[----:B------:R-:W-:-:S02]  /*cf30*/  F2FP.F16.F32.PACK_AB R197, R157, R197 ;  /* 0x000000c59dc5723e */ /* 0x000fc400000000ff */
[----:B------:R-:W-:Y:S02]  /*cf40*/  F2FP.F16.F32.PACK_AB R198, R23, R198 ;  /* 0x000000c617c6723e */ /* 0x000fe400000000ff */
[----:B------:R-:W-:Y:S02]  /*cf50*/  F2FP.F16.F32.PACK_AB R199, R156, R199 ;  /* 0x000000c79cc7723e */ /* 0x000fe400000000ff */
[----:B------:R-:W-:Y:S02]  /*cf60*/  F2FP.F16.F32.PACK_AB R193, R153, R193 ;  /* 0x000000c199c1723e */ /* 0x000fe400000000ff */
[----:B------:R-:W-:Y:S02]  /*cf70*/  F2FP.F16.F32.PACK_AB R195, R152, R195 ;  /* 0x000000c398c3723e */ /* 0x000fe400000000ff */
[----:B------:R-:W-:Y:S01]  /*cf80*/  MOV R20, R3 ;  /* 0x0000000300147202 */ /* 0x000fe20000000f00 */
[----:B------:R-:W-:Y:S06]  /*cf90*/  @P1 BRA `(.L_x_2233) ;  /* 0xffffffc400581947 */ /* 0x000fec000383ffff */
.L_x_2222:
        /* <DEDUP_REMOVED lines=131> */
.L_x_2234:
        /* <DEDUP_REMOVED lines=8> */
.L_x_2235:
[----:B-1----:R-:W-:Y:S05]  /*d850*/  @P1 BRA `(.L_x_2236) ;  /* 0x0000000000081947 */ /* 0x002fea0003800000 */
[----:B------:R-:W1:Y:S02]  /*d860*/  SYNCS.PHASECHK.TRANS64.TRYWAIT P1, [UR7+0x38850], R0 ;  /* 0x03885000ff0075a7 */ /* 0x000e640008020147 */
[----:B-1----:R-:W-:Y:S05]  /*d870*/  @!P1 BRA `(.L_x_2237) ;  /* 0x0000007c008c9947 */ /* 0x002fea0003800000 */
.L_x_2236:
[----:B------:R-:W-:Y:S01]  /*d880*/  R2UR UR4, R16 ;  /* 0x00000000100472ca */ /* 0x000fe200000e0000 */
[----:B------:R-:W-:Y:S01]  /*d890*/  WARPGROUP.ARRIVE ;  /* 0x00000000000079c5 */ /* 0x000fe20000000000 */
[----:B------:R-:W-:Y:S01]  /*d8a0*/  UMOV UR11, 0x40000040 ;  /* 0x40000040000b7882 */ /* 0x000fe20000000000 */
[----:B-1----:R-:W1:Y:S01]  /*d8b0*/  SHFL.BFLY PT, R7, R18, 0x2, 0x1f ;  /* 0x0c401f0012077f89 */ /* 0x002e6200000e0000 */
[----:B------:R-:W-:Y:S02]  /*d8c0*/  IMAD.MOV.U32 R6, RZ, RZ, RZ ;  /* 0x000000ffff067224 */ /* 0x000fe400078e00ff */
[----:B------:R-:W-:Y:S01]  /*d8d0*/  IMAD.U32 R13, RZ, RZ, UR5 ;  /* 0x00000005ff0d7e24 */ /* 0x000fe2000f8e00ff */
[----:B0-----:R-:W0:Y:S06]  /*d8e0*/  SHFL.BFLY PT, R0, R5, 0x2, 0x1f ;  /* 0x0c401f0005007f89 */ /* 0x001e2c00000e0000 */
[----:B------:R-:W-:-:S04]  /*d8f0*/  UIADD3 UR4, UR4, 0x400, URZ ;  /* 0x0000040004047890 */ /* 0x000fc8000fffe03f */
[----:B------:R-:W-:-:S04]  /*d900*/  USHF.R.U32.HI UR4, URZ, 0x4, UR4 ;  /* 0x000000043f047899 */ /* 0x000fc80008011604 */
[----:B------:R-:W-:-:S04]  /*d910*/  ULOP3.LUT UR4, UR4, 0x3fff, URZ, 0xc0, !UPT ;  /* 0x00003fff04047892 */ /* 0x000fc8000f8ec03f */
[----:B------:R-:W-:Y:S01]  /*d920*/  ULOP3.LUT UR4, UR4, 0x2800000, URZ, 0xfc, !UPT ;  /* 0x0280000004047892 */ /* 0x000fe2000f8efc3f */
[----:B-1----:R-:W-:-:S03]  /*d930*/  FADD.FTZ R7, R7, R18 ;  /* 0x0000001207077221 */ /* 0x002fc60000010000 */
[----:B------:R-:W-:Y:S01]  /*d940*/  UIMAD UR4, UR36, 0xa00, UR4 ;  /* 0x00000a00240478a4 */ /* 0x000fe2000f8e0204 */
[----:B0-----:R-:W-:Y:S01]  /*d950*/  FADD.FTZ R2, R0, R5 ;  /* 0x0000000500027221 */ /* 0x001fe20000010000 */
[----:B------:R-:W-:Y:S02]  /*d960*/  IMAD.MOV.U32 R5, RZ, RZ, RZ ;  /* 0x000000ffff057224 */ /* 0x000fe400078e00ff */
[----:B------:R-:W-:Y:S01]  /*d970*/  UIADD3 UR6, UR4, 0x80, URZ ;  /* 0x0000008004067890 */ /* 0x000fe2000fffe03f */
[----:B------:R-:W0:Y:S02]  /*d980*/  SHFL.BFLY PT, R0, R7, 0x1, 0x1f ;  /* 0x0c201f0007007f89 */ /* 0x000e2400000e0000 */
[----:B------:R-:W-:Y:S02]  /*d990*/  UMOV UR10, UR4 ;  /* 0x00000004000a7c82 */ /* 0x000fe40008000000 */
[----:B------:R-:W-:Y:S01]  /*d9a0*/  HGMMA.64x256x16.F32 R24, R208, gdesc[UR8].tnspB, R24, gsb0 ;  /* 0x43e00008d0187df0 */ /* 0x000fe20008000818 */
[----:B------:R-:W-:Y:S01]  /*d9b0*/  UMOV UR11, 0x40000040 ;  /* 0x40000040000b7882 */ /* 0x000fe20000000000 */
[----:B------:R-:W-:Y:S01]  /*d9c0*/  UMOV UR10, UR6 ;  /* 0x00000006000a7c82 */ /* 0x000fe20008000000 */
[----:B------:R-:W-:Y:S01]  /*d9d0*/  UIADD3 UR6, UR4, 0x100, URZ ;  /* 0x0000010004067890 */ /* 0x000fe2000fffe03f */
[----:B------:R-:W1:Y:S01]  /*d9e0*/  SHFL.BFLY PT, R9, R2, 0x1, 0x1f ;  /* 0x0c201f0002097f89 */ /* 0x000e6200000e0000 */
[----:B0-----:R-:W-:Y:S01]  /*d9f0*/  FADD.FTZ R11, R7, R0 ;  /* 0x00000000070b7221 */ /* 0x001fe20000010000 */
[----:B------:R-:W-:-:S02]  /*da00*/  IMAD.U32 R7, RZ, RZ, UR5 ;  /* 0x00000005ff077e24 */ /* 0x000fc4000f8e00ff */
[----:B------:R-:W-:Y:S02]  /*da10*/  IMAD.MOV.U32 R0, RZ, RZ, -0x800000 ;  /* 0xff800000ff007424 */ /* 0x000fe400078e00ff */
[----:B------:R-:W-:Y:S01]  /*da20*/  FSETP.NE.FTZ.AND P1, PT, R11, RZ, PT ;  /* 0x000000ff0b00720b */ /* 0x000fe20003f35000 */
[----:B-1----:R-:W-:Y:S01]  /*da30*/  FADD.FTZ R12, R2, R9 ;  /* 0x00000009020c7221 */ /* 0x002fe20000010000 */
[----:B------:R-:W-:-:S04]  /*da40*/  IMAD.MOV.U32 R2, RZ, RZ, -0x800000 ;  /* 0xff800000ff027424 */ /* 0x000fc800078e00ff */
[----:B------:R-:W-:-:S07]  /*da50*/  FSETP.NE.FTZ.AND P2, PT, R12, RZ, PT ;  /* 0x000000ff0c00720b */ /* 0x000fce0003f55000 */
[----:B------:R-:W0:Y:S01]  /*da60*/  @P1 MUFU.LG2 R8, R11 ;  /* 0x0000000b00081308 */ /* 0x000e220000000c00 */
[----:B------:R-:W-:-:S07]  /*da70*/  @P1 FMUL.FTZ R7, R7, 0.69314718246459960938 ;  /* 0x3f31721807071820 */ /* 0x000fce0000410000 */
[----:B------:R-:W1:Y:S01]  /*da80*/  @P2 MUFU.LG2 R9, R12 ;  /* 0x0000000c00092308 */ /* 0x000e620000000c00 */
[----:B------:R-:W-:-:S07]  /*da90*/  @P2 FMUL.FTZ R13, R13, 0.69314718246459960938 ;  /* 0x3f3172180d0d2820 */ /* 0x000fce0000410000 */
        /* <DEDUP_REMOVED lines=32> */
.L_x_2238:
[----:B------:R-:W0:Y:S01]  /*dca0*/  S2UR UR8, SR_CgaCtaId ;  /* 0x00000000000879c3 */ /* 0x000e220000008800 */
[----:B------:R-:W-:Y:S01]  /*dcb0*/  UIADD3 UR4, UR7, 0x38860, URZ ;  /* 0x0003886007047890 */ /* 0x000fe2000fffe03f */
[----:B------:R-:W-:Y:S01]  /*dcc0*/  R2UR UR6, R223 ;  /* 0x00000000df0672ca */ /* 0x000fe200000e0000 */
[----:B------:R-:W-:Y:S01]  /*dcd0*/  UIADD3 UR36, UR36, 0x1, URZ ;  /* 0x0000000124247890 */ /* 0x000fe2000fffe03f */
[----:B------:R-:W-:Y:S01]  /*dce0*/  R2UR UR5, R17 ;  /* 0x00000000110572ca */ /* 0x000fe200000e0000 */
        /* <DEDUP_REMOVED lines=138> */
.L_x_2202:
[----:B------:R-:W0:Y:S08]  /*e590*/  S2UR UR5, SR_CgaCtaId ;  /* 0x00000000000579c3 */ /* 0x000e300000008800 */
[----:B------:R-:W-:Y:S06]  /*e5a0*/  BAR.SYNC.DEFER_BLOCKING 0x5, 0x180 ;  /* 0x0146000000007b1d */ /* 0x000fec0000010000 */
[----:B------:R-:W-:Y:S01]  /*e5b0*/  UMOV UR4, 0x400 ;  /* 0x0000040000047882 */ /* 0x000fe20000000000 */
[----:B------:R-:W-:Y:S01]  /*e5c0*/  BSSY B0, `(.L_x_2239) ;  /* 0x00002a5000007945 */ /* 0x000fe20003800000 */
[----:B0-----:R-:W-:-:S09]  /*e5d0*/  ULEA UR13, UR5, UR4, 0x18 ;  /* 0x00000004050d7291 */ /* 0x001fd2000f8ec03f */
[----:B------:R-:W0:Y:S02]  /*e5e0*/  LDS R4, [UR13+0x388d0] ;  /* 0x0388d00dff047984 */ /* 0x000e240008000800 */
[----:B0-----:R-:W-:Y:S01]  /*e5f0*/  R2UR UR4, R4 ;  /* 0x00000000040472ca */ /* 0x001fe200000e0000 */
[----:B------:R-:W-:Y:S06]  /*e600*/  BAR.ARV 0x4, 0x180 ;  /* 0x0106000000007b1d */ /* 0x000fec0000002000 */
[----:B------:R-:W-:Y:S08]  /*e610*/  @P0 BRA `(.L_x_2240) ;  /* 0x0000001c00700947 */ /* 0x000ff00003800000 */
[----:B------:R-:W0:Y:S01]  /*e620*/  S2UR UR5, SR_SWINHI ;  /* 0x00000000000579c3 */ /* 0x000e220000002f00 */
[----:B------:R-:W-:Y:S01]  /*e630*/  IMAD.MOV.U32 R18, RZ, RZ, 0x2 ;  /* 0x00000002ff127424 */ /* 0x000fe200078e00ff */
[----:B------:R-:W-:Y:S01]  /*e640*/  LEA R156, R222, R22, 0x6 ;  /* 0x00000016de9c7211 */ /* 0x000fe200078e30ff */
[----:B------:R-:W-:Y:S01]  /*e650*/  IMAD.MOV.U32 R157, RZ, RZ, 0x2 ;  /* 0x00000002ff9d7424 */ /* 0x000fe200078e00ff */
[----:B------:R-:W-:-:S04]  /*e660*/  R2UR UR11, R220 ;  /* 0x00000000dc0b72ca */ /* 0x000fc800000e0000 */
[----:B------:R-:W-:Y:S01]  /*e670*/  BAR.SYNC.DEFER_BLOCKING 0x1, 0x100 ;  /* 0x0044000000007b1d */ /* 0x000fe20000010000 */
[----:B------:R-:W-:Y:S02]  /*e680*/  R2UR UR14, R213 ;  /* 0x00000000d50e72ca */ /* 0x000fe400000e0000 */
[----:B------:R-:W-:Y:S02]  /*e690*/  F2FP.F16.F32.PACK_AB R24, R25, R24 ;  /* 0x000000181918723e */ /* 0x000fe400000000ff */
[----:B------:R-:W-:Y:S01]  /*e6a0*/  R2UR UR15, R221 ;  /* 0x00000000dd0f72ca */ /* 0x000fe200000e0000 */
[----:B------:R-:W-:Y:S01]  /*e6b0*/  ULDC.64 UR8, c[0x0][0xb90] ;  /* 0x0002e40000087ab9 */ /* 0x000fe20000000a00 */
[----:B------:R-:W-:Y:S02]  /*e6c0*/  F2FP.F16.F32.PACK_AB R25, R27, R26 ;  /* 0x0000001a1b19723e */ /* 0x000fe400000000ff */
[----:B------:R-:W-:Y:S02]  /*e6d0*/  F2FP.F16.F32.PACK_AB R27, R31, R30 ;  /* 0x0000001e1f1b723e */ /* 0x000fe400000000ff */
[----:B------:R-:W-:Y:S01]  /*e6e0*/  F2FP.F16.F32.PACK_AB R26, R29, R28 ;  /* 0x0000001c1d1a723e */ /* 0x000fe200000000ff */
[----:B------:R-:W-:Y:S01]  /*e6f0*/  USHF.R.S32.HI UR10, URZ, 0x1f, UR11 ;  /* 0x0000001f3f0a7899 */ /* 0x000fe2000801140b */
[----:B------:R-:W-:-:S02]  /*e700*/  F2FP.F16.F32.PACK_AB R161, R162, R161 ;  /* 0x000000a1a2a1723e */ /* 0x000fc400000000ff */
[----:B------:R-:W-:Y:S02]  /*e710*/  F2FP.F16.F32.PACK_AB R162, R149, R148 ;  /* 0x0000009495a2723e */ /* 0x000fe400000000ff */
[----:B------:R-:W-:Y:S01]  /*e720*/  F2FP.F16.F32.PACK_AB R163, R165, R163 ;  /* 0x000000a3a5a3723e */ /* 0x000fe200000000ff */
[----:B------:R-:W-:Y:S01]  /*e730*/  USHF.R.S32.HI UR12, URZ, 0x1f, UR15 ;  /* 0x0000001f3f0c7899 */ /* 0x000fe2000801140f */
[----:B------:R-:W-:Y:S01]  /*e740*/  UMOV UR6, UR13 ;  /* 0x0000000d00067c82 */ /* 0x000fe20008000000 */
[----:B0-----:R-:W-:Y:S01]  /*e750*/  UMOV UR7, UR5 ;  /* 0x0000000500077c82 */ /* 0x001fe20008000000 */
[----:B------:R-:W-:Y:S01]  /*e760*/  UIMAD UR5, UR10, UR8, URZ ;  /* 0x000000080a0572a4 */ /* 0x000fe2000f8e023f */
[----:B------:R-:W-:-:S03]  /*e770*/  IMAD.WIDE R18, R227, R18, UR6 ;  /* 0x00000006e3127e25 */ /* 0x000fc6000f8e0212 */
[----:B------:R-:W-:Y:S01]  /*e780*/  UIMAD UR5, UR11, UR9, UR5 ;  /* 0x000000090b0572a4 */ /* 0x000fe2000f8e0205 */
[----:B------:R-:W-:Y:S01]  /*e790*/  IMAD.WIDE R156, R156, R157, UR6 ;  /* 0x000000069c9c7e25 */ /* 0x000fe2000f8e029d */
[C---:B------:R-:W-:Y:S01]  /*e7a0*/  IADD3 R109, P2, R18.reuse, 0x8020, RZ ;  /* 0x00008020126d7810 */ /* 0x040fe20007f5e0ff */
[----:B------:R-:W-:Y:S01]  /*e7b0*/  UIMAD.WIDE.U32 UR6, UR11, UR8, URZ ;  /* 0x000000080b0672a5 */ /* 0x000fe2000f8e003f */
[C---:B------:R-:W-:Y:S02]  /*e7c0*/  LOP3.LUT R159, R18.reuse, 0x380, RZ, 0xc0, !PT ;  /* 0x00000380129f7812 */ /* 0x040fe400078ec0ff */
[C---:B------:R-:W-:Y:S01]  /*e7d0*/  IADD3 R135, P4, R18.reuse, 0xc040, RZ ;  /* 0x0000c04012877810 */ /* 0x040fe20007f9e0ff */
[----:B------:R-:W-:Y:S01]  /*e7e0*/  IMAD.X R147, RZ, RZ, R19, P2 ;  /* 0x000000ffff937224 */ /* 0x000fe200010e0613 */
[C---:B------:R-:W-:Y:S01]  /*e7f0*/  IADD3 R15, P3, R18.reuse, 0xc060, RZ ;  /* 0x0000c060120f7810 */ /* 0x040fe20007f7e0ff */
[----:B------:R-:W-:Y:S01]  /*e800*/  ULDC.64 UR8, c[0x0][0xb98] ;  /* 0x0002e60000087ab9 */ /* 0x000fe20000000a00 */
[----:B------:R-:W-:Y:S01]  /*e810*/  LOP3.LUT R10, R109, 0x380, RZ, 0xc0, !PT ;  /* 0x000003806d0a7812 */ /* 0x000fe200078ec0ff */
[----:B------:R-:W-:Y:S01]  /*e820*/  UIADD3 UR7, UR7, UR5, URZ ;  /* 0x0000000507077290 */ /* 0x000fe2000fffe03f */
[----:B------:R-:W-:Y:S01]  /*e830*/  SHF.R.U64 R159, R159, 0x3, RZ ;  /* 0x000000039f9f7819 */ /* 0x000fe200000012ff */
[----:B------:R-:W-:Y:S01]  /*e840*/  UIMAD UR5, UR12, UR8, URZ ;  /* 0x000000080c0572a4 */ /* 0x000fe2000f8e023f */
[----:B------:R-:W-:Y:S01]  /*e850*/  LOP3.LUT R134, R135, 0x380, RZ, 0xc0, !PT ;  /* 0x0000038087867812 */ /* 0x000fe200078ec0ff */
[----:B------:R-:W-:Y:S01]  /*e860*/  UIMAD.WIDE.U32 UR6, UR15, UR8, UR6 ;  /* 0x000000080f0672a5 */ /* 0x000fe2000f8e0006 */
[----:B------:R-:W-:Y:S01]  /*e870*/  IADD3 R4, P2, R18, 0x4000, RZ ;  /* 0x0000400012047810 */ /* 0x000fe20007f5e0ff */
[----:B------:R-:W-:Y:S01]  /*e880*/  UIMAD UR5, UR15, UR9, UR5 ;  /* 0x000000090f0572a4 */ /* 0x000fe2000f8e0205 */
[----:B------:R-:W-:-:S02]  /*e890*/  LOP3.LUT R14, R15, 0x380, RZ, 0xc0, !PT ;  /* 0x000003800f0e7812 */ /* 0x000fc400078ec0ff */
[----:B------:R-:W-:Y:S01]  /*e8a0*/  IADD3 R115, P6, R18, 0xc000, RZ ;  /* 0x0000c00012737810 */ /* 0x000fe20007fde0ff */
[--C-:B------:R-:W-:Y:S01]  /*e8b0*/  IMAD.X R127, RZ, RZ, R19.reuse, P2 ;  /* 0x000000ffff7f7224 */ /* 0x100fe200010e0613 */
[----:B------:R-:W-:Y:S01]  /*e8c0*/  SHF.R.U64 R10, R10, 0x3, RZ ;  /* 0x000000030a0a7819 */ /* 0x000fe200000012ff */
[----:B------:R-:W-:Y:S01]  /*e8d0*/  ULDC.64 UR8, c[0x0][0xae8] ;  /* 0x0002ba0000087ab9 */ /* 0x000fe20000000a00 */
[----:B------:R-:W-:Y:S01]  /*e8e0*/  IADD3 R113, P0, R18, 0x8060, RZ ;  /* 0x0000806012717810 */ /* 0x000fe20007f1e0ff */
[--C-:B------:R-:W-:Y:S01]  /*e8f0*/  IMAD.X R143, RZ, RZ, R19.reuse, P6 ;  /* 0x000000ffff8f7224 */ /* 0x100fe200030e0613 */
[----:B------:R-:W-:Y:S01]  /*e900*/  LOP3.LUT R158, R159, R18, RZ, 0x3c, !PT ;  /* 0x000000129f9e7212 */ /* 0x000fe200078e3cff */
[--C-:B------:R-:W-:Y:S01]  /*e910*/  IMAD.MOV.U32 R159, RZ, RZ, R19.reuse ;  /* 0x000000ffff9f7224 */ /* 0x100fe200078e0013 */
[----:B------:R-:W-:Y:S01]  /*e920*/  SHF.R.U64 R134, R134, 0x3, RZ ;  /* 0x0000000386867819 */ /* 0x000fe200000012ff */
[----:B------:R-:W-:Y:S01]  /*e930*/  IMAD.X R151, RZ, RZ, R19, P0 ;  /* 0x000000ffff977224 */ /* 0x000fe200000e0613 */
[----:B------:R-:W-:-:S02]  /*e940*/  SHF.R.U64 R14, R14, 0x3, RZ ;  /* 0x000000030e0e7819 */ /* 0x000fc400000012ff */
[----:B------:R-:W-:Y:S02]  /*e950*/  LOP3.LUT R8, R115, 0x380, RZ, 0xc0, !PT ;  /* 0x0000038073087812 */ /* 0x000fe400078ec0ff */
[----:B------:R-:W-:Y:S02]  /*e960*/  LOP3.LUT R146, R10, R109, RZ, 0x3c, !PT ;  /* 0x0000006d0a927212 */ /* 0x000fe400078e3cff */
[----:B------:R-:W-:Y:S02]  /*e970*/  LOP3.LUT R6, R113, 0x380, RZ, 0xc0, !PT ;  /* 0x0000038071067812 */ /* 0x000fe400078ec0ff */
[----:B------:R-:W-:Y:S02]  /*e980*/  IADD3 R109, P2, R156, 0x7000, RZ ;  /* 0x000070009c6d7810 */ /* 0x000fe40007f5e0ff */
[----:B------:R-:W-:Y:S01]  /*e990*/  LOP3.LUT R134, R134, R135, RZ, 0x3c, !PT ;  /* 0x0000008786867212 */ /* 0x000fe200078e3cff */
[--C-:B------:R-:W-:Y:S01]  /*e9a0*/  IMAD.X R135, RZ, RZ, R19.reuse, P4 ;  /* 0x000000ffff877224 */ /* 0x100fe200020e0613 */
[----:B------:R-:W-:Y:S01]  /*e9b0*/  LOP3.LUT R14, R14, R15, RZ, 0x3c, !PT ;  /* 0x0000000f0e0e7212 */ /* 0x000fe200078e3cff */
[----:B------:R-:W-:Y:S01]  /*e9c0*/  IMAD.X R15, RZ, RZ, R19, P3 ;  /* 0x000000ffff0f7224 */ /* 0x000fe200018e0613 */
[----:B------:R-:W-:-:S02]  /*e9d0*/  SHF.R.U64 R8, R8, 0x3, RZ ;  /* 0x0000000308087819 */ /* 0x000fc400000012ff */
[----:B------:R-:W-:Y:S02]  /*e9e0*/  MOV R159, R158 ;  /* 0x0000009e009f7202 */ /* 0x000fe40000000f00 */
[----:B------:R-:W-:Y:S01]  /*e9f0*/  IADD3 R107, P4, R18, 0x8000, RZ ;  /* 0x00008000126b7810 */ /* 0x000fe20007f9e0ff */
[----:B------:R-:W0:Y:S01]  /*ea00*/  LDC R158, c[0x0][0xbe8] ;  /* 0x0002fa00ff9e7b82 */ /* 0x000e220000000800 */
[----:B------:R-:W-:Y:S01]  /*ea10*/  SHF.R.U64 R6, R6, 0x3, RZ ;  /* 0x0000000306067819 */ /* 0x000fe200000012ff */
[----:B------:R1:W-:Y:S01]  /*ea20*/  STSM.16.M88.4 [R159], R24 ;  /* 0x000000189f007844 */ /* 0x0003e20000000200 */
[----:B------:R-:W-:Y:S01]  /*ea30*/  LOP3.LUT R108, R109, 0x380, RZ, 0xc0, !PT ;  /* 0x000003806d6c7812 */ /* 0x000fe200078ec0ff */
[----:B------:R-:W-:Y:S01]  /*ea40*/  IMAD.X R155, RZ, RZ, R19, P4 ;  /* 0x000000ffff9b7224 */ /* 0x000fe200020e0613 */
[----:B------:R-:W-:Y:S02]  /*ea50*/  IADD3 R21, P3, R18, 0x20, RZ ;  /* 0x0000002012157810 */ /* 0x000fe40007f7e0ff */
[----:B------:R-:W-:-:S02]  /*ea60*/  LOP3.LUT R142, R8, R115, RZ, 0x3c, !PT ;  /* 0x00000073088e7212 */ /* 0x000fc400078e3cff */
[C---:B------:R-:W-:Y:S01]  /*ea70*/  IADD3 R139, P5, R18.reuse, 0xc020, RZ ;  /* 0x0000c020128b7810 */ /* 0x040fe20007fbe0ff */
[--C-:B------:R-:W-:Y:S01]  /*ea80*/  IMAD.X R153, RZ, RZ, R19.reuse, P3 ;  /* 0x000000ffff997224 */ /* 0x100fe200018e0613 */
[----:B------:R-:W-:Y:S02]  /*ea90*/  IADD3 R111, P1, R18, 0x8040, RZ ;  /* 0x00008040126f7810 */ /* 0x000fe40007f3e0ff */
[----:B------:R-:W-:Y:S02]  /*eaa0*/  LOP3.LUT R150, R6, R113, RZ, 0x3c, !PT ;  /* 0x0000007106967212 */ /* 0x000fe400078e3cff */
[----:B------:R-:W-:Y:S01]  /*eab0*/  LOP3.LUT R8, R107, 0x380, RZ, 0xc0, !PT ;  /* 0x000003806b087812 */ /* 0x000fe200078ec0ff */
[----:B------:R-:W-:Y:S01]  /*eac0*/  IMAD.X R131, RZ, RZ, R19, P1 ;  /* 0x000000ffff837224 */ /* 0x000fe200008e0613 */
[----:B------:R-:W-:Y:S02]  /*ead0*/  SHF.R.U64 R108, R108, 0x3, RZ ;  /* 0x000000036c6c7819 */ /* 0x000fe400000012ff */
[----:B------:R-:W-:-:S02]  /*eae0*/  LOP3.LUT R6, R21, 0x380, RZ, 0xc0, !PT ;  /* 0x0000038015067812 */ /* 0x000fc400078ec0ff */
[----:B------:R-:W-:Y:S02]  /*eaf0*/  LOP3.LUT R138, R139, 0x380, RZ, 0xc0, !PT ;  /* 0x000003808b8a7812 */ /* 0x000fe400078ec0ff */
[----:B------:R-:W-:Y:S02]  /*eb00*/  SHF.R.U64 R8, R8, 0x3, RZ ;  /* 0x0000000308087819 */ /* 0x000fe400000012ff */
[----:B------:R-:W-:Y:S01]  /*eb10*/  LOP3.LUT R108, R108, R109, RZ, 0x3c, !PT ;  /* 0x0000006d6c6c7212 */ /* 0x000fe200078e3cff */
[----:B------:R-:W-:Y:S01]  /*eb20*/  IMAD.X R109, RZ, RZ, R157, P2 ;  /* 0x000000ffff6d7224 */ /* 0x000fe200010e069d */
[----:B------:R-:W-:Y:S02]  /*eb30*/  IADD3 R101, P0, R18, 0x4020, RZ ;  /* 0x0000402012657810 */ /* 0x000fe40007f1e0ff */
[----:B------:R-:W-:Y:S02]  /*eb40*/  SHF.R.U64 R6, R6, 0x3, RZ ;  /* 0x0000000306067819 */ /* 0x000fe400000012ff */
[----:B------:R-:W-:Y:S01]  /*eb50*/  IADD3 R23, P1, R18, 0x40, RZ ;  /* 0x0000004012177810 */ /* 0x000fe20007f3e0ff */
[----:B------:R-:W-:Y:S01]  /*eb60*/  IMAD.X R9, RZ, RZ, R19, P0 ;  /* 0x000000ffff097224 */ /* 0x000fe200000e0613 */
[----:B------:R-:W-:-:S02]  /*eb70*/  IADD3 R123, P2, R156, 0xe000, RZ ;  /* 0x0000e0009c7b7810 */ /* 0x000fc40007f5e0ff */
[----:B------:R-:W-:Y:S01]  /*eb80*/  SHF.R.U64 R138, R138, 0x3, RZ ;  /* 0x000000038a8a7819 */ /* 0x000fe200000012ff */
[----:B------:R-:W-:Y:S01]  /*eb90*/  IMAD.X R7, RZ, RZ, R19, P1 ;  /* 0x000000ffff077224 */ /* 0x000fe200008e0613 */
[----:B------:R-:W-:Y:S02]  /*eba0*/  LOP3.LUT R154, R8, R107, RZ, 0x3c, !PT ;  /* 0x0000006b089a7212 */ /* 0x000fe400078e3cff */
[----:B------:R-:W-:Y:S02]  /*ebb0*/  LOP3.LUT R152, R6, R21, RZ, 0x3c, !PT ;  /* 0x0000001506987212 */ /* 0x000fe400078e3cff */
[----:B------:R-:W-:Y:S02]  /*ebc0*/  LOP3.LUT R8, R101, 0x380, RZ, 0xc0, !PT ;  /* 0x0000038065087812 */ /* 0x000fe400078ec0ff */
[----:B------:R-:W-:Y:S02]  /*ebd0*/  LOP3.LUT R6, R23, 0x380, RZ, 0xc0, !PT ;  /* 0x0000038017067812 */ /* 0x000fe400078ec0ff */
[----:B------:R-:W-:-:S02]  /*ebe0*/  LOP3.LUT R122, R123, 0x380, RZ, 0xc0, !PT ;  /* 0x000003807b7a7812 */ /* 0x000fc400078ec0ff */
[----:B------:R-:W-:Y:S02]  /*ebf0*/  LOP3.LUT R138, R138, R139, RZ, 0x3c, !PT ;  /* 0x0000008b8a8a7212 */ /* 0x000fe400078e3cff */
[----:B------:R-:W-:Y:S02]  /*ec00*/  IADD3.X R139, RZ, R19, RZ, P5, !PT ;  /* 0x00000013ff8b7210 */ /* 0x000fe40002ffe4ff */
[----:B------:R-:W-:Y:S02]  /*ec10*/  SHF.R.U64 R8, R8, 0x3, RZ ;  /* 0x0000000308087819 */ /* 0x000fe400000012ff */
[C---:B------:R-:W-:Y:S02]  /*ec20*/  IADD3 R105, P5, R18.reuse, 0x4060, RZ ;  /* 0x0000406012697810 */ /* 0x040fe40007fbe0ff */
[C---:B------:R-:W-:Y:S02]  /*ec30*/  IADD3 R103, P6, R18.reuse, 0x4040, RZ ;  /* 0x0000404012677810 */ /* 0x040fe40007fde0ff */
[----:B------:R-:W-:Y:S01]  /*ec40*/  IADD3 R20, P3, R18, 0x60, RZ ;  /* 0x0000006012147810 */ /* 0x000fe20007f7e0ff */
[--C-:B------:R-:W-:Y:S01]  /*ec50*/  IMAD.X R13, RZ, RZ, R19.reuse, P5 ;  /* 0x000000ffff0d7224 */ /* 0x100fe200028e0613 */
[----:B------:R-:W-:Y:S01]  /*ec60*/  SHF.R.U64 R6, R6, 0x3, RZ ;  /* 0x0000000306067819 */ /* 0x000fe200000012ff */
[--C-:B------:R-:W-:Y:S01]  /*ec70*/  IMAD.X R11, RZ, RZ, R19.reuse, P6 ;  /* 0x000000ffff0b7224 */ /* 0x100fe200030e0613 */
[----:B------:R-:W-:Y:S01]  /*ec80*/  SHF.R.U64 R122, R122, 0x3, RZ ;  /* 0x000000037a7a7819 */ /* 0x000fe200000012ff */
[----:B------:R-:W-:Y:S01]  /*ec90*/  IMAD.X R5, RZ, RZ, R19, P3 ;  /* 0x000000ffff057224 */ /* 0x000fe200018e0613 */
[----:B------:R-:W-:-:S02]  /*eca0*/  LOP3.LUT R8, R8, R101, RZ, 0x3c, !PT ;  /* 0x0000006508087212 */ /* 0x000fc400078e3cff */
[----:B------:R-:W-:Y:S02]  /*ecb0*/  LOP3.LUT R6, R6, R23, RZ, 0x3c, !PT ;  /* 0x0000001706067212 */ /* 0x000fe400078e3cff */
[----:B------:R-:W-:Y:S02]  /*ecc0*/  LOP3.LUT R101, R4, 0x380, RZ, 0xc0, !PT ;  /* 0x0000038004657812 */ /* 0x000fe400078ec0ff */
[----:B------:R-:W-:Y:S01]  /*ecd0*/  LOP3.LUT R122, R122, R123, RZ, 0x3c, !PT ;  /* 0x0000007b7a7a7212 */ /* 0x000fe200078e3cff */
[----:B------:R-:W-:Y:S01]  /*ece0*/  IMAD.X R123, RZ, RZ, R157, P2 ;  /* 0x000000ffff7b7224 */ /* 0x000fe200010e069d */
[----:B------:R-:W-:Y:S02]  /*ecf0*/  LOP3.LUT R23, R20, 0x380, RZ, 0xc0, !PT ;  /* 0x0000038014177812 */ /* 0x000fe400078ec0ff */
[----:B------:R-:W-:Y:S02]  /*ed00*/  IADD3 R19, P3, R156, 0x1000, RZ ;  /* 0x000010009c137810 */ /* 0x000fe40007f7e0ff */
[----:B0-----:R-:W-:-:S02]  /*ed10*/  ISETP.NE.AND P2, PT, R158, 0x1, PT ;  /* 0x000000019e00780c */ /* 0x001fc40003f45270 */
[----:B------:R-:W-:Y:S02]  /*ed20*/  SHF.R.U64 R101, R101, 0x3, RZ ;  /* 0x0000000365657819 */ /* 0x000fe400000012ff */
[----:B------:R-:W-:Y:S02]  /*ed30*/  SHF.R.U64 R23, R23, 0x3, RZ ;  /* 0x0000000317177819 */ /* 0x000fe400000012ff */
[----:B------:R-:W-:Y:S02]  /*ed40*/  LOP3.LUT R18, R19, 0x380, RZ, 0xc0, !PT ;  /* 0x0000038013127812 */ /* 0x000fe400078ec0ff */
[----:B------:R-:W-:Y:S02]  /*ed50*/  LOP3.LUT R12, R111, 0x380, RZ, 0xc0, !PT ;  /* 0x000003806f0c7812 */ /* 0x000fe400078ec0ff */
[----:B------:R-:W-:Y:S02]  /*ed60*/  LOP3.LUT R126, R101, R4, RZ, 0x3c, !PT ;  /* 0x00000004657e7212 */ /* 0x000fe400078e3cff */
[----:B------:R-:W-:-:S02]  /*ed70*/  LOP3.LUT R4, R23, R20, RZ, 0x3c, !PT ;  /* 0x0000001417047212 */ /* 0x000fc400078e3cff */
[----:B------:R-:W-:Y:S02]  /*ed80*/  SHF.R.U64 R18, R18, 0x3, RZ ;  /* 0x0000000312127819 */ /* 0x000fe400000012ff */
[----:B------:R-:W-:Y:S02]  /*ed90*/  SHF.R.U64 R12, R12, 0x3, RZ ;  /* 0x000000030c0c7819 */ /* 0x000fe400000012ff */
[----:B------:R-:W-:Y:S02]  /*eda0*/  MOV R142, R142 ;  /* 0x0000008e008e7202 */ /* 0x000fe40000000f00 */
[----:B------:R-:W-:Y:S02]  /*edb0*/  MOV R143, R4 ;  /* 0x00000004008f7202 */ /* 0x000fe40000000f00 */
[----:B------:R-:W-:Y:S01]  /*edc0*/  LOP3.LUT R18, R18, R19, RZ, 0x3c, !PT ;  /* 0x0000001312127212 */ /* 0x000fe200078e3cff */
[----:B------:R-:W-:Y:S01]  /*edd0*/  IMAD.X R19, RZ, RZ, R157, P3 ;  /* 0x000000ffff137224 */ /* 0x000fe200018e069d */
[----:B------:R-:W-:-:S02]  /*ede0*/  F2FP.F16.F32.PACK_AB R5, R35, R34 ;  /* 0x000000222305723e */ /* 0x000fc400000000ff */
[----:B------:R-:W-:Y:S01]  /*edf0*/  LOP3.LUT R130, R12, R111, RZ, 0x3c, !PT ;  /* 0x0000006f0c827212 */ /* 0x000fe200078e3cff */
[----:B------:R-:W0:Y:S01]  /*ee00*/  @P2 LDC R34, c[0x0][0xbec] ;  /* 0x0002fb00ff222b82 */ /* 0x000e220000000800 */
[----:B------:R-:W-:Y:S02]  /*ee10*/  IADD3 R111, P3, R156, 0x8000, RZ ;  /* 0x000080009c6f7810 */ /* 0x000fe40007f7e0ff */
[----:B------:R-:W-:Y:S02]  /*ee20*/  LOP3.LUT R12, R105, 0x380, RZ, 0xc0, !PT ;  /* 0x00000380690c7812 */ /* 0x000fe400078ec0ff */
[----:B------:R-:W-:Y:S02]  /*ee30*/  LOP3.LUT R110, R111, 0x380, RZ, 0xc0, !PT ;  /* 0x000003806f6e7812 */ /* 0x000fe400078ec0ff */
[----:B------:R-:W-:Y:S01]  /*ee40*/  SHF.R.U64 R12, R12, 0x3, RZ ;  /* 0x000000030c0c7819 */ /* 0x000fe200000012ff */
[----:B------:R-:W2:Y:S01]  /*ee50*/  @P2 LDC R35, c[0x0][0xbf0] ;  /* 0x0002fc00ff232b82 */ /* 0x000ea20000000800 */
[----:B------:R-:W-:-:S02]  /*ee60*/  SHF.R.U64 R110, R110, 0x3, RZ ;  /* 0x000000036e6e7819 */ /* 0x000fc400000012ff */
[----:B------:R-:W-:Y:S02]  /*ee70*/  LOP3.LUT R12, R12, R105, RZ, 0x3c, !PT ;  /* 0x000000690c0c7212 */ /* 0x000fe400078e3cff */
[----:B------:R-:W-:Y:S02]  /*ee80*/  IADD3 R105, P0, R156, 0x5000, RZ ;  /* 0x000050009c697810 */ /* 0x000fe40007f1e0ff */
[----:B------:R-:W-:Y:S01]  /*ee90*/  LOP3.LUT R110, R110, R111, RZ, 0x3c, !PT ;  /* 0x0000006f6e6e7212 */ /* 0x000fe200078e3cff */
[----:B------:R-:W-:Y:S01]  /*eea0*/  IMAD.X R111, RZ, RZ, R157, P3 ;  /* 0x000000ffff6f7224 */ /* 0x000fe200018e069d */
[----:B------:R-:W-:Y:S02]  /*eeb0*/  LOP3.LUT R10, R103, 0x380, RZ, 0xc0, !PT ;  /* 0x00000380670a7812 */ /* 0x000fe400078ec0ff */
[----:B------:R-:W-:Y:S02]  /*eec0*/  IADD3 R30, P3, R156, 0xf000, RZ ;  /* 0x0000f0009c1e7810 */ /* 0x000fe40007f7e0ff */
[----:B------:R-:W-:-:S02]  /*eed0*/  LOP3.LUT R104, R105, 0x380, RZ, 0xc0, !PT ;  /* 0x0000038069687812 */ /* 0x000fc400078ec0ff */
[----:B------:R-:W-:Y:S01]  /*eee0*/  MOV R146, R146 ;  /* 0x0000009200927202 */ /* 0x000fe20000000f00 */
[----:B------:R-:W-:Y:S01]  /*eef0*/  IMAD.X R31, RZ, RZ, R157, P3 ;  /* 0x000000ffff1f7224 */ /* 0x000fe200018e069d */
[----:B------:R-:W-:Y:S02]  /*ef00*/  MOV R147, R6 ;  /* 0x0000000600937202 */ /* 0x000fe40000000f00 */
[----:B------:R-:W-:Y:S02]  /*ef10*/  SHF.R.U64 R10, R10, 0x3, RZ ;  /* 0x000000030a0a7819 */ /* 0x000fe400000012ff */
[----:B------:R-:W-:Y:S02]  /*ef20*/  LOP3.LUT R23, R30, 0x380, RZ, 0xc0, !PT ;  /* 0x000003801e177812 */ /* 0x000fe400078ec0ff */
[----:B------:R-:W-:Y:S01]  /*ef30*/  F2FP.F16.F32.PACK_AB R6, R37, R172 ;  /* 0x000000ac2506723e */ /* 0x000fe200000000ff */
[----:B------:R-:W-:Y:S01]  /*ef40*/  VIADD R37, R215, UR14 ;  /* 0x0000000ed7257c36 */ /* 0x000fe20008000000 */
[----:B------:R-:W-:-:S02]  /*ef50*/  SHF.R.U64 R104, R104, 0x3, RZ ;  /* 0x0000000368687819 */ /* 0x000fc400000012ff */
[----:B------:R-:W-:Y:S01]  /*ef60*/  LOP3.LUT R10, R10, R103, RZ, 0x3c, !PT ;  /* 0x000000670a0a7212 */ /* 0x000fe200078e3cff */
[----:B0-----:R-:W-:Y:S01]  /*ef70*/  @P2 IMAD.HI.U32 R34, R37, R34, RZ ;  /* 0x0000002225222227 */ /* 0x001fe200078e00ff */
[----:B------:R-:W-:Y:S02]  /*ef80*/  SHF.R.U64 R23, R23, 0x3, RZ ;  /* 0x0000000317177819 */ /* 0x000fe400000012ff */
[----:B------:R-:W-:Y:S01]  /*ef90*/  LOP3.LUT R104, R104, R105, RZ, 0x3c, !PT ;  /* 0x0000006968687212 */ /* 0x000fe200078e3cff */
[----:B------:R-:W-:Y:S01]  /*efa0*/  IMAD.X R105, RZ, RZ, R157, P0 ;  /* 0x000000ffff697224 */ /* 0x000fe200000e069d */
[----:B------:R-:W-:Y:S02]  /*efb0*/  MOV R134, R134 ;  /* 0x0000008600867202 */ /* 0x000fe40000000f00 */
[----:B------:R-:W-:Y:S02]  /*efc0*/  MOV R138, R138 ;  /* 0x0000008a008a7202 */ /* 0x000fe40000000f00 */
[----:B------:R-:W-:-:S02]  /*efd0*/  IADD3 R119, P0, R156, 0xc000, RZ ;  /* 0x0000c0009c777810 */ /* 0x000fc40007f1e0ff */
[----:B------:R-:W-:Y:S02]  /*efe0*/  LOP3.LUT R30, R23, R30, RZ, 0x3c, !PT ;  /* 0x0000001e171e7212 */ /* 0x000fe400078e3cff */
[----:B------:R-:W-:Y:S02]  /*eff0*/  MOV R130, R130 ;  /* 0x0000008200827202 */ /* 0x000fe40000000f00 */
[----:B------:R-:W-:Y:S02]  /*f000*/  MOV R152, R152 ;  /* 0x0000009800987202 */ /* 0x000fe40000000f00 */
[----:B------:R-:W-:Y:S02]  /*f010*/  MOV R135, R10 ;  /* 0x0000000a00877202 */ /* 0x000fe40000000f00 */
[----:B------:R-:W-:Y:S02]  /*f020*/  MOV R139, R8 ;  /* 0x00000008008b7202 */ /* 0x000fe40000000f00 */
[----:B------:R-:W-:Y:S01]  /*f030*/  F2FP.F16.F32.PACK_AB R4, R33, R171 ;  /* 0x000000ab2104723e */ /* 0x000fe200000000ff */
[----:B------:R-:W-:Y:S01]  /*f040*/  IMAD.MOV.U32 R33, RZ, RZ, R37 ;  /* 0x000000ffff217224 */ /* 0x000fe200078e0025 */
[----:B------:R-:W-:-:S02]  /*f050*/  F2FP.F16.F32.PACK_AB R7, R39, R38 ;  /* 0x000000262707723e */ /* 0x000fc400000000ff */
[----:B------:R-:W-:Y:S02]  /*f060*/  MOV R23, R14 ;  /* 0x0000000e00177202 */ /* 0x000fe40000000f00 */
[----:B------:R-:W-:Y:S01]  /*f070*/  MOV R131, R12 ;  /* 0x0000000c00837202 */ /* 0x000fe20000000f00 */
[----:B------:R0:W-:Y:S01]  /*f080*/  STSM.16.M88.4 [R152], R4 ;  /* 0x0000000498007844 */ /* 0x0001e20000000200 */
[----:B------:R-:W-:Y:S02]  /*f090*/  F2FP.F16.F32.PACK_AB R8, R41, R173 ;  /* 0x000000ad2908723e */ /* 0x000fe400000000ff */
[----:B------:R-:W-:Y:S02]  /*f0a0*/  F2FP.F16.F32.PACK_AB R9, R43, R42 ;  /* 0x0000002a2b09723e */ /* 0x000fe400000000ff */
[----:B------:R-:W-:Y:S02]  /*f0b0*/  F2FP.F16.F32.PACK_AB R10, R45, R174 ;  /* 0x000000ae2d0a723e */ /* 0x000fe400000000ff */
[----:B------:R-:W-:-:S02]  /*f0c0*/  F2FP.F16.F32.PACK_AB R11, R47, R46 ;  /* 0x0000002e2f0b723e */ /* 0x000fc400000000ff */
[----:B------:R-:W-:Y:S02]  /*f0d0*/  F2FP.F16.F32.PACK_AB R12, R49, R175 ;  /* 0x000000af310c723e */ /* 0x000fe400000000ff */
[----:B------:R-:W-:Y:S01]  /*f0e0*/  F2FP.F16.F32.PACK_AB R13, R51, R50 ;  /* 0x00000032330d723e */ /* 0x000fe200000000ff */
[----:B------:R3:W-:Y:S01]  /*f0f0*/  STSM.16.M88.4 [R147], R8 ;  /* 0x0000000893007844 */ /* 0x0007e20000000200 */
[----:B------:R-:W-:Y:S02]  /*f100*/  F2FP.F16.F32.PACK_AB R14, R53, R176 ;  /* 0x000000b0350e723e */ /* 0x000fe400000000ff */
[----:B------:R-:W-:Y:S02]  /*f110*/  F2FP.F16.F32.PACK_AB R15, R55, R54 ;  /* 0x00000036370f723e */ /* 0x000fe400000000ff */
[----:B--2---:R-:W-:Y:S02]  /*f120*/  @P2 SHF.R.U32.HI R33, RZ, R35, R34 ;  /* 0x00000023ff212219 */ /* 0x004fe40000011622 */
[----:B------:R-:W-:Y:S01]  /*f130*/  LOP3.LUT R118, R119, 0x380, RZ, 0xc0, !PT ;  /* 0x0000038077767812 */ /* 0x000fe200078ec0ff */
[----:B------:R2:W-:Y:S01]  /*f140*/  STSM.16.M88.4 [R143], R12 ;  /* 0x0000000c8f007844 */ /* 0x0005e20000000200 */
[----:B------:R-:W-:Y:S01]  /*f150*/  MOV R126, R126 ;  /* 0x0000007e007e7202 */ /* 0x000fe20000000f00 */
[----:B------:R-:W-:Y:S01]  /*f160*/  IMAD.MOV R35, RZ, RZ, -R33 ;  /* 0x000000ffff237224 */ /* 0x000fe200078e0a21 */
[----:B-1----:R-:W-:-:S02]  /*f170*/  F2FP.F16.F32.PACK_AB R24, R57, R177 ;  /* 0x000000b13918723e */ /* 0x002fc400000000ff */
[----:B------:R-:W-:Y:S01]  /*f180*/  F2FP.F16.F32.PACK_AB R25, R59, R58 ;  /* 0x0000003a3b19723e */ /* 0x000fe200000000ff */
[----:B------:R-:W-:Y:S01]  /*f190*/  IMAD R35, R158, R35, R37 ;  /* 0x000000239e237224 */ /* 0x000fe200078e0225 */
[----:B------:R-:W-:Y:S02]  /*f1a0*/  F2FP.F16.F32.PACK_AB R26, R61, R178 ;  /* 0x000000b23d1a723e */ /* 0x000fe400000000ff */
[----:B------:R-:W-:Y:S02]  /*f1b0*/  F2FP.F16.F32.PACK_AB R27, R63, R62 ;  /* 0x0000003e3f1b723e */ /* 0x000fe400000000ff */
[----:B0-----:R-:W-:Y:S02]  /*f1c0*/  F2FP.F16.F32.PACK_AB R4, R65, R179 ;  /* 0x000000b34104723e */ /* 0x001fe400000000ff */
[----:B------:R-:W-:Y:S01]  /*f1d0*/  F2FP.F16.F32.PACK_AB R5, R67, R66 ;  /* 0x000000424305723e */ /* 0x000fe200000000ff */
[----:B------:R-:W-:Y:S01]  /*f1e0*/  STSM.16.M88.4 [R126], R24 ;  /* 0x000000187e007844 */ /* 0x000fe20000000200 */
[----:B------:R-:W-:-:S02]  /*f1f0*/  F2FP.F16.F32.PACK_AB R6, R69, R180 ;  /* 0x000000b44506723e */ /* 0x000fc400000000ff */
[----:B------:R-:W-:Y:S02]  /*f200*/  F2FP.F16.F32.PACK_AB R7, R71, R70 ;  /* 0x000000464707723e */ /* 0x000fe400000000ff */
[----:B------:R-:W-:Y:S02]  /*f210*/  IADD3 R107, P1, R156, 0x6000, RZ ;  /* 0x000060009c6b7810 */ /* 0x000fe40007f3e0ff */
[----:B---3--:R-:W-:Y:S01]  /*f220*/  F2FP.F16.F32.PACK_AB R8, R73, R181 ;  /* 0x000000b54908723e */ /* 0x008fe200000000ff */
[----:B------:R-:W-:Y:S01]  /*f230*/  STSM.16.M88.4 [R139], R4 ;  /* 0x000000048b007844 */ /* 0x000fe20000000200 */
[----:B------:R-:W-:Y:S02]  /*f240*/  F2FP.F16.F32.PACK_AB R9, R75, R74 ;  /* 0x0000004a4b09723e */ /* 0x000fe400000000ff */
[----:B------:R-:W-:Y:S02]  /*f250*/  F2FP.F16.F32.PACK_AB R10, R77, R182 ;  /* 0x000000b64d0a723e */ /* 0x000fe400000000ff */
[----:B------:R-:W-:-:S02]  /*f260*/  F2FP.F16.F32.PACK_AB R11, R79, R78 ;  /* 0x0000004e4f0b723e */ /* 0x000fc400000000ff */
[----:B------:R-:W-:Y:S02]  /*f270*/  SHF.R.U64 R118, R118, 0x3, RZ ;  /* 0x0000000376767819 */ /* 0x000fe400000012ff */
[----:B--2---:R-:W-:Y:S01]  /*f280*/  F2FP.F16.F32.PACK_AB R12, R81, R183 ;  /* 0x000000b7510c723e */ /* 0x004fe200000000ff */
[----:B------:R0:W-:Y:S01]  /*f290*/  STSM.16.M88.4 [R135], R8 ;  /* 0x0000000887007844 */ /* 0x0001e20000000200 */
[----:B------:R-:W-:Y:S02]  /*f2a0*/  F2FP.F16.F32.PACK_AB R13, R83, R82 ;  /* 0x00000052530d723e */ /* 0x000fe400000000ff */
[----:B------:R-:W-:Y:S02]  /*f2b0*/  F2FP.F16.F32.PACK_AB R14, R85, R184 ;  /* 0x000000b8550e723e */ /* 0x000fe400000000ff */
[----:B------:R-:W-:Y:S02]  /*f2c0*/  F2FP.F16.F32.PACK_AB R15, R87, R86 ;  /* 0x00000056570f723e */ /* 0x000fe400000000ff */
[----:B------:R-:W-:-:S02]  /*f2d0*/  LOP3.LUT R106, R107, 0x380, RZ, 0xc0, !PT ;  /* 0x000003806b6a7812 */ /* 0x000fc400078ec0ff */
[----:B------:R-:W-:Y:S01]  /*f2e0*/  LOP3.LUT R118, R118, R119, RZ, 0x3c, !PT ;  /* 0x0000007776767212 */ /* 0x000fe200078e3cff */
[----:B------:R-:W-:Y:S01]  /*f2f0*/  IMAD.X R119, RZ, RZ, R157, P0 ;  /* 0x000000ffff777224 */ /* 0x000fe200000e069d */
[----:B------:R1:W-:Y:S01]  /*f300*/  STSM.16.M88.4 [R131], R12 ;  /* 0x0000000c83007844 */ /* 0x0003e20000000200 */
[----:B------:R-:W-:Y:S02]  /*f310*/  SHF.R.U64 R106, R106, 0x3, RZ ;  /* 0x000000036a6a7819 */ /* 0x000fe400000012ff */
[----:B------:R-:W-:Y:S01]  /*f320*/  MOV R154, R154 ;  /* 0x0000009a009a7202 */ /* 0x000fe20000000f00 */
[----:B0-----:R-:W-:Y:S01]  /*f330*/  IMAD.U32 R10, RZ, RZ, UR5 ;  /* 0x00000005ff0a7e24 */ /* 0x001fe2000f8e00ff */
[----:B------:R-:W-:Y:S01]  /*f340*/  SHF.R.S32.HI R9, RZ, 0x1f, R33 ;  /* 0x0000001fff097819 */ /* 0x000fe20000011421 */
[----:B------:R-:W-:Y:S01]  /*f350*/  ULDC UR5, c[0x0][0xa88] ;  /* 0x0002a20000057ab9 */ /* 0x000fe20000000800 */
[----:B------:R-:W-:Y:S02]  /*f360*/  SHF.R.S32.HI R8, RZ, 0x1f, R35 ;  /* 0x0000001fff087819 */ /* 0x000fe40000011423 */
[----:B------:R-:W-:Y:S01]  /*f370*/  LOP3.LUT R106, R106, R107, RZ, 0x3c, !PT ;  /* 0x0000006b6a6a7212 */ /* 0x000fe200078e3cff */
[----:B------:R-:W-:Y:S01]  /*f380*/  IMAD.X R107, RZ, RZ, R157, P1 ;  /* 0x000000ffff6b7224 */ /* 0x000fe200008e069d */
[----:B------:R-:W-:-:S02]  /*f390*/  IADD3 R121, P1, R156, 0xd000, RZ ;  /* 0x0000d0009c797810 */ /* 0x000fc40007f3e0ff */
[----:B------:R-:W-:Y:S02]  /*f3a0*/  F2FP.F16.F32.PACK_AB R24, R89, R185 ;  /* 0x000000b95918723e */ /* 0x000fe400000000ff */
[----:B-1----:R-:W-:Y:S01]  /*f3b0*/  IADD3 R12, P0, R33, UR6, RZ ;  /* 0x00000006210c7c10 */ /* 0x002fe2000ff1e0ff */
[----:B------:R-:W-:Y:S01]  /*f3c0*/  VIADD R14, R226, UR14 ;  /* 0x0000000ee20e7c36 */ /* 0x000fe20008000000 */
[----:B------:R-:W-:Y:S02]  /*f3d0*/  F2FP.F16.F32.PACK_AB R25, R91, R90 ;  /* 0x0000005a5b19723e */ /* 0x000fe400000000ff */
[----:B------:R-:W-:Y:S01]  /*f3e0*/  IADD3.X R13, R9, UR7, R10, P0, !PT ;  /* 0x00000007090d7c10 */ /* 0x000fe200087fe40a */
[----:B------:R-:W-:Y:S01]  /*f3f0*/  ULDC.64 UR6, c[0x0][0xb88] ;  /* 0x0002e20000067ab9 */ /* 0x000fe20000000a00 */
[----:B------:R-:W-:Y:S01]  /*f400*/  F2FP.F16.F32.PACK_AB R26, R93, R186 ;  /* 0x000000ba5d1a723e */ /* 0x000fe200000000ff */
[----:B------:R-:W-:Y:S01]  /*f410*/  IMAD R8, R8, UR6, RZ ;  /* 0x0000000608087c24 */ /* 0x000fe2000f8e02ff */
[----:B------:R-:W-:Y:S01]  /*f420*/  F2FP.F16.F32.PACK_AB R27, R95, R94 ;  /* 0x0000005e5f1b723e */ /* 0x000fe200000000ff */
[----:B------:R-:W-:Y:S01]  /*f430*/  IMAD.WIDE.U32 R12, R35, UR6, R12 ;  /* 0x00000006230c7c25 */ /* 0x000fe2000f8e000c */
[----:B------:R-:W-:-:S02]  /*f440*/  F2FP.F16.F32.PACK_AB R4, R97, R187 ;  /* 0x000000bb6104723e */ /* 0x000fc400000000ff */
[----:B------:R-:W-:Y:S01]  /*f450*/  F2FP.F16.F32.PACK_AB R5, R99, R98 ;  /* 0x000000626305723e */ /* 0x000fe200000000ff */
[----:B------:R-:W-:Y:S01]  /*f460*/  IMAD R35, R35, UR7, R8 ;  /* 0x0000000723237c24 */ /* 0x000fe2000f8e0208 */
[----:B------:R-:W-:Y:S01]  /*f470*/  F2FP.F16.F32.PACK_AB R6, R164, R188 ;  /* 0x000000bca406723e */ /* 0x000fe200000000ff */
[----:B------:R-:W-:Y:S01]  /*f480*/  STSM.16.M88.4 [R154], R24 ;  /* 0x000000189a007844 */ /* 0x000fe20000000200 */
[----:B------:R-:W-:Y:S01]  /*f490*/  F2FP.F16.F32.PACK_AB R7, R16, R3 ;  /* 0x000000031007723e */ /* 0x000fe200000000ff */
[----:B------:R-:W-:Y:S01]  /*f4a0*/  ULDC.64 UR6, c[0x0][0xb50] ;  /* 0x0002d40000067ab9 */ /* 0x000fe20000000a00 */
[----:B------:R-:W-:Y:S01]  /*f4b0*/  LOP3.LUT R120, R121, 0x380, RZ, 0xc0, !PT ;  /* 0x0000038079787812 */ /* 0x000fe200078ec0ff */
[----:B------:R-:W-:Y:S01]  /*f4c0*/  IMAD R3, R158, UR5, RZ ;  /* 0x000000059e037c24 */ /* 0x000fe2000f8e02ff */
[----:B------:R-:W-:Y:S01]  /*f4d0*/  LEA R16, P3, R12, UR6, 0x2 ;  /* 0x000000060c107c11 */ /* 0x000fe2000f8610ff */
[----:B------:R0:W-:Y:S01]  /*f4e0*/  STSM.16.M88.4 [R146], R4 ;  /* 0x0000000492007844 */ /* 0x0001e20000000200 */
[----:B------:R-:W-:-:S02]  /*f4f0*/  SHF.R.U64 R120, R120, 0x3, RZ ;  /* 0x0000000378787819 */ /* 0x000fc400000012ff */
[----:B------:R-:W-:Y:S02]  /*f500*/  LOP3.LUT P0, RZ, R224, 0x3, RZ, 0xc0, !PT ;  /* 0x00000003e0ff7812 */ /* 0x000fe4000780c0ff */
[----:B------:R-:W-:Y:S02]  /*f510*/  F2FP.F16.F32.PACK_AB R8, R166, R189 ;  /* 0x000000bda608723e */ /* 0x000fe400000000ff */
[----:B------:R-:W-:Y:S02]  /*f520*/  F2FP.F16.F32.PACK_AB R9, R36, R32 ;  /* 0x000000202409723e */ /* 0x000fe400000000ff */
[----:B------:R-:W-:Y:S02]  /*f530*/  F2FP.F16.F32.PACK_AB R10, R167, R190 ;  /* 0x000000bea70a723e */ /* 0x000fe400000000ff */
[----:B------:R-:W-:Y:S02]  /*f540*/  F2FP.F16.F32.PACK_AB R11, R44, R40 ;  /* 0x000000282c0b723e */ /* 0x000fe400000000ff */
[----:B------:R-:W-:-:S02]  /*f550*/  LOP3.LUT R120, R120, R121, RZ, 0x3c, !PT ;  /* 0x0000007978787212 */ /* 0x000fc400078e3cff */
[----:B------:R-:W-:Y:S01]  /*f560*/  IADD3.X R121, RZ, R157, RZ, P1, !PT ;  /* 0x0000009dff797210 */ /* 0x000fe20000ffe4ff */
[----:B0-----:R-:W-:Y:S01]  /*f570*/  IMAD.IADD R5, R13, 0x1, R35 ;  /* 0x000000010d057824 */ /* 0x001fe200078e0223 */
[C---:B------:R-:W-:Y:S01]  /*f580*/  ISETP.GE.OR P1, PT, R14.reuse, R3, P0 ;  /* 0x000000030e00720c */ /* 0x040fe20000726670 */
[----:B------:R-:W-:Y:S01]  /*f590*/  VIADD R4, R14, 0x8 ;  /* 0x000000080e047836 */ /* 0x000fe20000000000 */
[----:B------:R-:W-:Y:S01]  /*f5a0*/  MOV R150, R150 ;  /* 0x0000009600967202 */ /* 0x000fe20000000f00 */
[----:B------:R0:W-:Y:S01]  /*f5b0*/  STSM.16.M88.4 [R130], R8 ;  /* 0x0000000882007844 */ /* 0x0001e20000000200 */
[----:B------:R-:W-:Y:S02]  /*f5c0*/  LEA.HI.X R27, R12, UR7, R5, 0x2, P3 ;  /* 0x000000070c1b7c11 */ /* 0x000fe400098f1405 */
[----:B------:R-:W-:Y:S02]  /*f5d0*/  ISETP.GE.OR P0, PT, R4, R3, P0 ;  /* 0x000000030400720c */ /* 0x000fe40000706670 */
[----:B------:R-:W-:Y:S01]  /*f5e0*/  F2FP.F16.F32.PACK_AB R4, R168, R191 ;  /* 0x000000bfa804723e */ /* 0x000fe200000000ff */
[----:B------:R-:W-:Y:S01]  /*f5f0*/  SHFL.IDX PT, R49, R27, RZ, 0x1c1f ;  /* 0x001c1fff1b317589 */ /* 0x000fe200000e0000 */
[----:B------:R-:W-:-:S02]  /*f600*/  F2FP.F16.F32.PACK_AB R5, R52, R48 ;  /* 0x000000303405723e */ /* 0x000fc400000000ff */
[----:B------:R-:W-:Y:S01]  /*f610*/  F2FP.F16.F32.PACK_AB R6, R169, R192 ;  /* 0x000000c0a906723e */ /* 0x000fe200000000ff */
[----:B------:R1:W-:Y:S01]  /*f620*/  SHFL.IDX PT, R53, R27, 0x1, 0x1c1f ;  /* 0x003c1f001b357f89 */ /* 0x0003e200000e0000 */
[----:B------:R-:W-:Y:S02]  /*f630*/  F2FP.F16.F32.PACK_AB R7, R60, R56 ;  /* 0x000000383c07723e */ /* 0x000fe400000000ff */
[----:B------:R-:W-:Y:S01]  /*f640*/  F2FP.F16.F32.PACK_AB R12, R129, R195 ;  /* 0x000000c3810c723e */ /* 0x000fe200000000ff */
[----:B------:R-:W2:Y:S01]  /*f650*/  SHFL.IDX PT, R48, R16, RZ, 0x1c1f ;  /* 0x001c1fff10307589 */ /* 0x000ea200000e0000 */
[----:B------:R-:W-:Y:S02]  /*f660*/  F2FP.F16.F32.PACK_AB R13, R84, R80 ;  /* 0x00000050540d723e */ /* 0x000fe400000000ff */
[----:B0-----:R-:W-:Y:S01]  /*f670*/  F2FP.F16.F32.PACK_AB R8, R170, R193 ;  /* 0x000000c1aa08723e */ /* 0x001fe200000000ff */
[----:B------:R-:W-:Y:S01]  /*f680*/  STSM.16.M88.4 [R150], R4 ;  /* 0x0000000496007844 */ /* 0x000fe20000000200 */
[----:B------:R-:W-:-:S02]  /*f690*/  F2FP.F16.F32.PACK_AB R9, R68, R64 ;  /* 0x000000404409723e */ /* 0x000fc400000000ff */
[----:B------:R-:W-:Y:S01]  /*f6a0*/  F2FP.F16.F32.PACK_AB R10, R125, R194 ;  /* 0x000000c27d0a723e */ /* 0x000fe200000000ff */
[----:B------:R-:W0:Y:S01]  /*f6b0*/  SHFL.IDX PT, R52, R16, 0x1, 0x1c1f ;  /* 0x003c1f0010347f89 */ /* 0x000e2200000e0000 */
        /* <DEDUP_REMOVED lines=8> */
[----:B-1----:R-:W-:Y:S02]  /*f740*/  F2FP.F16.F32.PACK_AB R27, R160, R128 ;  /* 0x00000080a01b723e */ /* 0x002fe400000000ff */
[----:B------:R-:W-:Y:S02]  /*f750*/  F2FP.F16.F32.PACK_AB R160, R145, R144 ;  /* 0x0000009091a0723e */ /* 0x000fe400000000ff */
[C---:B------:R-:W-:Y:S01]  /*f760*/  IADD3 R100, P4, R156.reuse, 0x2000, RZ ;  /* 0x000020009c647810 */ /* 0x040fe20007f9e0ff */
[----:B------:R-:W-:Y:S01]  /*f770*/  STSM.16.M88.4 [R134], R24 ;  /* 0x0000001886007844 */ /* 0x000fe20000000200 */
[----:B------:R-:W-:Y:S02]  /*f780*/  IADD3 R101, P5, R156, 0x3000, RZ ;  /* 0x000030009c657810 */ /* 0x000fe40007fbe0ff */
[----:B------:R-:W-:Y:S01]  /*f790*/  LOP3.LUT R21, R100, 0x380, RZ, 0xc0, !PT ;  /* 0x0000038064157812 */ /* 0x000fe200078ec0ff */
[----:B------:R1:W-:Y:S01]  /*f7a0*/  STSM.16.M88.4 [R23], R160 ;  /* 0x000000a017007844 */ /* 0x0003e20000000200 */
[----:B------:R-:W-:-:S02]  /*f7b0*/  IADD3 R103, P6, R156, 0x4000, RZ ;  /* 0x000040009c677810 */ /* 0x000fc40007fde0ff */
[----:B------:R-:W-:Y:S01]  /*f7c0*/  SHF.R.U64 R21, R21, 0x3, RZ ;  /* 0x0000000315157819 */ /* 0x000fe200000012ff */
[----:B------:R-:W-:Y:S01]  /*f7d0*/  BAR.SYNC.DEFER_BLOCKING 0x1, 0x100 ;  /* 0x0044000000007b1d */ /* 0x000fe20000010000 */
[----:B------:R-:W-:Y:S02]  /*f7e0*/  LOP3.LUT R102, R103, 0x380, RZ, 0xc0, !PT ;  /* 0x0000038067667812 */ /* 0x000fe400078ec0ff */
[----:B------:R-:W-:Y:S01]  /*f7f0*/  LOP3.LUT R20, R21, R100, RZ, 0x3c, !PT ;  /* 0x0000006415147212 */ /* 0x000fe200078e3cff */
[----:B------:R-:W-:Y:S01]  /*f800*/  UIMAD UR5, UR10, UR8, URZ ;  /* 0x000000080a0572a4 */ /* 0x000fe2000f8e023f */
[----:B------:R-:W-:Y:S01]  /*f810*/  LOP3.LUT R100, R101, 0x380, RZ, 0xc0, !PT ;  /* 0x0000038065647812 */ /* 0x000fe200078ec0ff */
[----:B------:R-:W-:Y:S01]  /*f820*/  IMAD.X R21, RZ, RZ, R157, P4 ;  /* 0x000000ffff157224 */ /* 0x000fe200020e069d */
[----:B------:R-:W-:Y:S02]  /*f830*/  SHF.R.U64 R102, R102, 0x3, RZ ;  /* 0x0000000366667819 */ /* 0x000fe400000012ff */
[----:B------:R-:W-:-:S02]  /*f840*/  SHF.R.U64 R100, R100, 0x3, RZ ;  /* 0x0000000364647819 */ /* 0x000fc400000012ff */
[----:B------:R-:W-:Y:S01]  /*f850*/  LOP3.LUT R29, R156, 0x380, RZ, 0xc0, !PT ;  /* 0x000003809c1d7812 */ /* 0x000fe200078ec0ff */
[----:B-1----:R-:W1:Y:S01]  /*f860*/  @P2 LDC R23, c[0x0][0xbf0] ;  /* 0x0002fc00ff172b82 */ /* 0x002e620000000800 */
[----:B------:R-:W-:Y:S01]  /*f870*/  LOP3.LUT R100, R100, R101, RZ, 0x3c, !PT ;  /* 0x0000006564647212 */ /* 0x000fe200078e3cff */
[--C-:B------:R-:W-:Y:S01]  /*f880*/  IMAD.X R101, RZ, RZ, R157.reuse, P5 ;  /* 0x000000ffff657224 */ /* 0x100fe200028e069d */
[----:B------:R-:W-:Y:S01]  /*f890*/  LOP3.LUT R102, R102, R103, RZ, 0x3c, !PT ;  /* 0x0000006766667212 */ /* 0x000fe200078e3cff */
[----:B------:R-:W-:Y:S01]  /*f8a0*/  IMAD.X R103, RZ, RZ, R157, P6 ;  /* 0x000000ffff677224 */ /* 0x000fe200030e069d */
[----:B--2---:R2:W-:Y:S01]  /*f8b0*/  @!P1 ST.E desc[UR38][R48.64], R0 ;  /* 0x0000000030009985 */ /* 0x0045e2000c101926 */
[----:B------:R-:W-:Y:S01]  /*f8c0*/  UIMAD.WIDE.U32 UR6, UR11, UR8, URZ ;  /* 0x000000080b0672a5 */ /* 0x000fe2000f8e003f */
[C---:B------:R-:W-:Y:S02]  /*f8d0*/  IADD3 R113, P4, R156.reuse, 0x9000, RZ ;  /* 0x000090009c717810 */ /* 0x040fe40007f9e0ff */
[----:B0-----:R0:W-:Y:S01]  /*f8e0*/  @!P0 ST.E desc[UR38][R52.64], R2 ;  /* 0x0000000234008985 */ /* 0x0011e2000c101926 */
[----:B------:R-:W-:Y:S01]  /*f8f0*/  UIMAD UR5, UR11, UR9, UR5 ;  /* 0x000000090b0572a4 */ /* 0x000fe2000f8e0205 */
[----:B------:R-:W-:-:S02]  /*f900*/  IADD3 R115, P5, R156, 0xa000, RZ ;  /* 0x0000a0009c737810 */ /* 0x000fc40007fbe0ff */
[----:B------:R3:W5:Y:S01]  /*f910*/  LD.E.128 R36, desc[UR38][R18.64] ;  /* 0x0000002612247980 */ /* 0x000762000c101d00 */
[----:B------:R-:W-:Y:S01]  /*f920*/  IADD3 R117, P6, R156, 0xb000, RZ ;  /* 0x0000b0009c757810 */ /* 0x000fe20007fde0ff */
[----:B------:R-:W-:Y:S01]  /*f930*/  ULDC.64 UR10, c[0x0][0xaf0] ;  /* 0x0002bc00000a7ab9 */ /* 0x000fe20000000a00 */
[----:B------:R-:W-:Y:S01]  /*f940*/  SHF.R.U64 R29, R29, 0x3, RZ ;  /* 0x000000031d1d7819 */ /* 0x000fe200000012ff */
[----:B--2---:R-:W-:Y:S01]  /*f950*/  IMAD R0, R219, 0x20, R222 ;  /* 0x00000020db007824 */ /* 0x004fe200078e02de */
[----:B------:R-:W-:Y:S01]  /*f960*/  UIADD3 UR7, UR7, UR5, URZ ;  /* 0x0000000507077290 */ /* 0x000fe2000fffe03f */
[----:B------:R-:W-:Y:S01]  /*f970*/  LOP3.LUT R112, R113, 0x380, RZ, 0xc0, !PT ;  /* 0x0000038071707812 */ /* 0x000fe200078ec0ff */
[----:B------:R2:W5:Y:S01]  /*f980*/  LD.E.128 R40, desc[UR38][R20.64] ;  /* 0x0000002614287980 */ /* 0x000562000c101d00 */
[----:B------:R-:W-:Y:S01]  /*f990*/  LOP3.LUT R114, R115, 0x380, RZ, 0xc0, !PT ;  /* 0x0000038073727812 */ /* 0x000fe200078ec0ff */
[----:B---3--:R-:W3:Y:S01]  /*f9a0*/  @P2 LDC R19, c[0x0][0xbec] ;  /* 0x0002fb00ff132b82 */ /* 0x008ee20000000800 */
[----:B0-----:R-:W-:Y:S01]  /*f9b0*/  VIADD R2, R0, UR14 ;  /* 0x0000000e00027c36 */ /* 0x001fe20008000000 */
[----:B------:R-:W-:Y:S01]  /*f9c0*/  UIMAD UR8, UR12, UR10, URZ ;  /* 0x0000000a0c0872a4 */ /* 0x000fe2000f8e023f */
[----:B------:R-:W-:Y:S01]  /*f9d0*/  LOP3.LUT R116, R117, 0x380, RZ, 0xc0, !PT ;  /* 0x0000038075747812 */ /* 0x000fe200078ec0ff */
[----:B------:R-:W-:Y:S01]  /*f9e0*/  UIMAD.WIDE.U32 UR6, UR15, UR10, UR6 ;  /* 0x0000000a0f0672a5 */ /* 0x000fe2000f8e0006 */
[----:B------:R-:W-:Y:S01]  /*f9f0*/  SHF.R.U64 R112, R112, 0x3, RZ ;  /* 0x0000000370707819 */ /* 0x000fe200000012ff */
[----:B------:R0:W5:Y:S01]  /*fa00*/  LD.E.128 R4, desc[UR38][R100.64] ;  /* 0x0000002664047980 */ /* 0x000162000c101d00 */
[----:B--2---:R-:W-:Y:S01]  /*fa10*/  IMAD.MOV.U32 R21, RZ, RZ, R2 ;  /* 0x000000ffff157224 */ /* 0x004fe200078e0002 */
[----:B------:R-:W-:Y:S01]  /*fa20*/  UIMAD UR5, UR15, UR11, UR8 ;  /* 0x0000000b0f0572a4 */ /* 0x000fe2000f8e0208 */
[----:B------:R-:W-:Y:S01]  /*fa30*/  SHF.R.U64 R114, R114, 0x3, RZ ;  /* 0x0000000372727819 */ /* 0x000fe200000012ff */
[----:B------:R0:W5:Y:S01]  /*fa40*/  LD.E.128 R8, desc[UR38][R102.64] ;  /* 0x0000002666087980 */ /* 0x000162000c101d00 */
[----:B------:R-:W-:Y:S01]  /*fa50*/  SHF.R.U64 R116, R116, 0x3, RZ ;  /* 0x0000000374747819 */ /* 0x000fe200000012ff */
[----:B------:R-:W-:Y:S01]  /*fa60*/  UIADD3 UR5, UR7, UR5, URZ ;  /* 0x0000000507057290 */ /* 0x000fe2000fffe03f */
[----:B------:R-:W-:Y:S01]  /*fa70*/  LOP3.LUT R28, R29, R156, RZ, 0x3c, !PT ;  /* 0x0000009c1d1c7212 */ /* 0x000fe200078e3cff */
[--C-:B------:R-:W-:Y:S01]  /*fa80*/  IMAD.MOV.U32 R29, RZ, RZ, R157.reuse ;  /* 0x000000ffff1d7224 */ /* 0x100fe200078e009d */
[----:B------:R-:W-:Y:S01]  /*fa90*/  LOP3.LUT R112, R112, R113, RZ, 0x3c, !PT ;  /* 0x0000007170707212 */ /* 0x000fe200078e3cff */
[--C-:B------:R-:W-:Y:S01]  /*faa0*/  IMAD.X R113, RZ, RZ, R157.reuse, P4 ;  /* 0x000000ffff717224 */ /* 0x100fe200020e069d */
[----:B------:R-:W-:Y:S01]  /*fab0*/  LOP3.LUT R114, R114, R115, RZ, 0x3c, !PT ;  /* 0x0000007372727212 */ /* 0x000fe200078e3cff */
[--C-:B------:R-:W-:Y:S01]  /*fac0*/  IMAD.X R115, RZ, RZ, R157.reuse, P5 ;  /* 0x000000ffff737224 */ /* 0x100fe200028e069d */
[----:B------:R-:W-:Y:S01]  /*fad0*/  LOP3.LUT R116, R116, R117, RZ, 0x3c, !PT ;  /* 0x0000007574747212 */ /* 0x000fe200078e3cff */
[----:B------:R-:W-:Y:S01]  /*fae0*/  IMAD.X R117, RZ, RZ, R157, P6 ;  /* 0x000000ffff757224 */ /* 0x000fe200030e069d */
[----:B------:R-:W-:Y:S01]  /*faf0*/  ULDC.64 UR8, c[0x0][0xae0] ;  /* 0x0002b80000087ab9 */ /* 0x000fe20000000a00 */
[----:B------:R0:W5:Y:S01]  /*fb00*/  LD.E.128 R32, desc[UR38][R28.64] ;  /* 0x000000261c207980 */ /* 0x000162000c101d00 */
[----:B---3--:R-:W-:-:S03]  /*fb10*/  @P2 IMAD.HI.U32 R0, R2, R19, RZ ;  /* 0x0000001302002227 */ /* 0x008fc600078e00ff */
[----:B------:R0:W5:Y:S02]  /*fb20*/  LD.E.128 R12, desc[UR38][R104.64] ;  /* 0x00000026680c7980 */ /* 0x000164000c101d00 */
[----:B-1----:R-:W-:Y:S01]  /*fb30*/  @P2 SHF.R.U32.HI R21, RZ, R23, R0 ;  /* 0x00000017ff152219 */ /* 0x002fe20000011600 */
[----:B------:R-:W-:Y:S01]  /*fb40*/  IMAD.U32 R18, RZ, RZ, UR6 ;  /* 0x00000006ff127e24 */ /* 0x000fe2000f8e00ff */
[----:B------:R0:W5:Y:S02]  /*fb50*/  LD.E.128 R24, desc[UR38][R106.64] ;  /* 0x000000266a187980 */ /* 0x000164000c101d00 */
[----:B------:R-:W-:Y:S02]  /*fb60*/  SHF.R.S32.HI R0, RZ, 0x1f, R21 ;  /* 0x0000001fff007819 */ /* 0x000fe40000011415 */
[----:B------:R-:W-:Y:S01]  /*fb70*/  IADD3 R23, -R21, RZ, RZ ;  /* 0x000000ff15177210 */ /* 0x000fe20007ffe1ff */
[----:B------:R-:W-:Y:S01]  /*fb80*/  IMAD.U32 R19, RZ, RZ, UR7 ;  /* 0x00000007ff137e24 */ /* 0x000fe2000f8e00ff */
[----:B------:R0:W5:Y:S01]  /*fb90*/  LD.E.128 R44, desc[UR38][R108.64] ;  /* 0x000000266c2c7980 */ /* 0x000162000c101d00 */
[----:B------:R-:W-:Y:S01]  /*fba0*/  IMAD R0, R0, UR8, RZ ;  /* 0x0000000800007c24 */ /* 0x000fe2000f8e02ff */
[----:B------:R-:W-:Y:S01]  /*fbb0*/  ULDC.64 UR6, c[0x0][0xad8] ;  /* 0x0002b60000067ab9 */ /* 0x000fe20000000a00 */
[----:B------:R-:W-:Y:S01]  /*fbc0*/  IMAD R23, R158, R23, R2 ;  /* 0x000000179e177224 */ /* 0x000fe200078e0202 */
[----:B------:R0:W5:Y:S01]  /*fbd0*/  LD.E.128 R64, desc[UR38][R110.64] ;  /* 0x000000266e407980 */ /* 0x000162000c101d00 */
[----:B------:R-:W-:-:S02]  /*fbe0*/  IMAD.U32 R19, RZ, RZ, UR5 ;  /* 0x00000005ff137e24 */ /* 0x000fc4000f8e00ff */
[----:B------:R-:W-:Y:S01]  /*fbf0*/  IMAD R77, R21, UR9, R0 ;  /* 0x00000009154d7c24 */ /* 0x000fe2000f8e0200 */
[----:B------:R0:W5:Y:S01]  /*fc00*/  LD.E.128 R48, desc[UR38][R112.64] ;  /* 0x0000002670307980 */ /* 0x000162000c101d00 */
[----:B------:R-:W-:-:S03]  /*fc10*/  SHF.R.S32.HI R0, RZ, 0x1f, R23 ;  /* 0x0000001fff007819 */ /* 0x000fc60000011417 */
[----:B------:R0:W5:Y:S01]  /*fc20*/  LD.E.128 R52, desc[UR38][R114.64] ;  /* 0x0000002672347980 */ /* 0x000162000c101d00 */
[----:B------:R-:W-:-:S03]  /*fc30*/  IMAD.WIDE.U32 R18, R21, UR8, R18 ;  /* 0x0000000815127c25 */ /* 0x000fc6000f8e0012 */
[----:B------:R0:W5:Y:S04]  /*fc40*/  LD.E.128 R56, desc[UR38][R116.64] ;  /* 0x0000002674387980 */ /* 0x000168000c101d00 */
[----:B------:R0:W5:Y:S04]  /*fc50*/  LD.E.128 R72, desc[UR38][R118.64] ;  /* 0x0000002676487980 */ /* 0x000168000c101d00 */
[----:B------:R0:W5:Y:S04]  /*fc60*/  LD.E.128 R68, desc[UR38][R120.64] ;  /* 0x0000002678447980 */ /* 0x000168000c101d00 */
[----:B------:R0:W5:Y:S04]  /*fc70*/  LD.E.128 R60, desc[UR38][R122.64] ;  /* 0x000000267a3c7980 */ /* 0x000168000c101d00 */
[----:B------:R-:W5:Y:S01]  /*fc80*/  LD.E.128 R28, desc[UR38][R30.64] ;  /* 0x000000261e1c7980 */ /* 0x000f62000c101d00 */
[----:B------:R-:W-:Y:S01]  /*fc90*/  @!PT LDS RZ, [RZ] ;  /* 0x00000000fffff984 */ /* 0x000fe20000000800 */
[----:B------:R-:W-:Y:S01]  /*fca0*/  @!PT LDS RZ, [RZ] ;  /* 0x00000000fffff984 */ /* 0x000fe20000000800 */
[----:B------:R-:W-:Y:S01]  /*fcb0*/  @!PT LDS RZ, [RZ] ;  /* 0x00000000fffff984 */ /* 0x000fe20000000800 */
[----:B------:R-:W-:Y:S01]  /*fcc0*/  @!PT LDS RZ, [RZ] ;  /* 0x00000000fffff984 */ /* 0x000fe20000000800 */
[----:B------:R1:W-:Y:S06]  /*fcd0*/  MEMBAR.ALL.CTA ;  /* 0x0000000000007992 */ /* 0x0003ec0000008000 */
[----:B-1----:R-:W1:Y:S01]  /*fce0*/  FENCE.VIEW.ASYNC.S ;  /* 0x00000000000073c6 */ /* 0x002e620000000000 */
[----:B------:R-:W-:-:S02]  /*fcf0*/  IMAD.IADD R19, R19, 0x1, R77 ;  /* 0x0000000113137824 */ /* 0x000fc400078e024d */
[----:B------:R-:W-:Y:S02]  /*fd00*/  IMAD R2, R0, UR6, RZ ;  /* 0x0000000600027c24 */ /* 0x000fe4000f8e02ff */
[----:B------:R-:W-:Y:S01]  /*fd10*/  VIADD R80, R222, UR14 ;  /* 0x0000000ede507c36 */ /* 0x000fe20008000000 */
[----:B------:R-:W-:Y:S01]  /*fd20*/  UIADD3 UR5, UR13, 0x38820, URZ ;  /* 0x000388200d057890 */ /* 0x000fe2000fffe03f */
[C---:B------:R-:W-:Y:S02]  /*fd30*/  IMAD R21, R23.reuse, UR7, R2 ;  /* 0x0000000717157c24 */ /* 0x040fe4000f8e0202 */
[----:B------:R-:W-:Y:S01]  /*fd40*/  IMAD.WIDE.U32 R18, R23, UR6, R18 ;  /* 0x0000000617127c25 */ /* 0x000fe2000f8e0012 */
[----:B------:R-:W-:Y:S01]  /*fd50*/  ISETP.GE.AND P2, PT, R80, R3, PT ;  /* 0x000000035000720c */ /* 0x000fe20003f46270 */
[----:B------:R-:W-:Y:S01]  /*fd60*/  ULDC.64 UR6, c[0x0][0xa80] ;  /* 0x0002a00000067ab9 */ /* 0x000fe20000000a00 */
[----:B------:R-:W-:Y:S01]  /*fd70*/  UPRMT UR5, URZ, 0x654, UR5 ;  /* 0x000006543f057896 */ /* 0x000fe20008000005 */
[----:B------:R-:W-:Y:S01]  /*fd80*/  IMAD.IADD R19, R19, 0x1, R21 ;  /* 0x0000000113137824 */ /* 0x000fe200078e0215 */
[----:B------:R-:W-:Y:S01]  /*fd90*/  LEA R2, P3, R18, UR6, 0x1 ;  /* 0x0000000612027c11 */ /* 0x000fe2000f8608ff */
[----:B------:R-:W-:-:S03]  /*fda0*/  VIADD R0, R80, 0x20 ;  /* 0x0000002050007836 */ /* 0x000fc60000000000 */
[----:B------:R-:W-:Y:S02]  /*fdb0*/  LEA.HI.X R16, R18, UR7, R19, 0x1, P3 ;  /* 0x0000000712107c11 */ /* 0x000fe400098f0c13 */
[-C--:B------:R-:W-:Y:S01]  /*fdc0*/  ISETP.GE.AND P1, PT, R0, R3.reuse, PT ;  /* 0x000000030000720c */ /* 0x080fe20003f26270 */
[----:B------:R-:W-:Y:S01]  /*fdd0*/  VIADD R0, R80, 0x40 ;  /* 0x0000004050007836 */ /* 0x000fe20000000000 */
[----:B-1----:R0:W1:Y:S01]  /*fde0*/  SHFL.IDX PT, R79, R2, RZ, 0x181f ;  /* 0x00181fff024f7589 */ /* 0x00206200000e0000 */
[----:B------:R-:W-:Y:S01]  /*fdf0*/  BSSY B1, `(.L_x_2241) ;  /* 0x000001a000017945 */ /* 0x000fe20003800000 */
[----:B------:R-:W-:Y:S02]  /*fe00*/  SYNCS.ARRIVE.TRANS64.RED.A1T0 RZ, [UR5], RZ ;  /* 0x000000ffffff79a7 */ /* 0x000fe40008100405 */
[----:B------:R0:W2:Y:S01]  /*fe10*/  SHFL.IDX PT, R23, R16, RZ, 0x181f ;  /* 0x00181fff10177589 */ /* 0x0000a200000e0000 */
[----:B------:R-:W-:Y:S02]  /*fe20*/  ISETP.GE.AND P0, PT, R0, R3, PT ;  /* 0x000000030000720c */ /* 0x000fe40003f06270 */
[----:B------:R-:W-:-:S02]  /*fe30*/  SHF.R.S32.HI R196, RZ, 0x1f, R218 ;  /* 0x0000001fffc47819 */ /* 0x000fc400000114da */
[----:B------:R-:W-:Y:S02]  /*fe40*/  SHF.R.S32.HI R197, RZ, 0x1f, R216 ;  /* 0x0000001fffc57819 */ /* 0x000fe400000114d8 */
[----:B------:R-:W-:Y:S02]  /*fe50*/  SHF.R.S32.HI R198, RZ, 0x1f, R217 ;  /* 0x0000001fffc67819 */ /* 0x000fe400000114d9 */
[----:B------:R-:W-:Y:S01]  /*fe60*/  SHF.R.S32.HI R199, RZ, 0x1f, R22 ;  /* 0x0000001fffc77819 */ /* 0x000fe20000011416 */
[----:B0-----:R-:W-:Y:S06]  /*fe70*/  @P2 BRA `(.L_x_2242) ;  /* 0x0000000000442947 */ /* 0x001fec0003800000 */
        /* <DEDUP_REMOVED lines=17> */
.L_x_2242:
[----:B------:R-:W-:Y:S05]  /*ff90*/  BSYNC B1 ;  /* 0x0000000000017941 */ /* 0x000fea0003800000 */
.L_x_2241:
[----:B0-----:R0:W3:Y:S01]  /*ffa0*/  SHFL.IDX PT, R21, R16, 0x1, 0x181f ;  /* 0x00381f0010157f89 */ /* 0x0010e200000e0000 */
[----:B------:R-:W-:Y:S03]  /*ffb0*/  BSSY B1, `(.L_x_2243) ;  /* 0x0000014000017945 */ /* 0x000fe60003800000 */
[----:B------:R0:W4:Y:S01]  /*ffc0*/  SHFL.IDX PT, R19, R2, 0x1, 0x181f ;  /* 0x00381f0002137f89 */ /* 0x00012200000e0000 */
[----:B------:R-:W-:Y:S05]  /*ffd0*/  @P1 BRA `(.L_x_2244) ;  /* 0x0000000000441947 */ /* 0x000fea0003800000 */
[----:B------:R-:W-:Y:S02]  /*ffe0*/  ULDC UR5, c[0x0][0xac8] ;  /* 0x0002b20000057ab9 */ /* 0x000fe40000000800 */
[----:B------:R-:W-:Y:S02]  /*fff0*/  ISETP.GE.AND P4, PT, R22, UR5, PT ;  /* 0x0000000516007c0c */ /* 0x000fe4000bf86270 */
[----:B------:R-:W-:Y:S02]  /*10000*/  ISETP.GE.AND P3, PT, R217, UR5, PT ;  /* 0x00000005d9007c0c */ /* 0x000fe4000bf66270 */
[----:B------:R-:W-:Y:S02]  /*10010*/  ISETP.GE.AND P2, PT, R216, UR5, PT ;  /* 0x00000005d8007c0c */ /* 0x000fe4000bf46270 */
[----:B------:R-:W-:-:S07]  /*10020*/  ISETP.GE.AND P1, PT, R218, UR5, PT ;  /* 0x00000005da007c0c */ /* 0x000fce000bf26270 */
[CC--:B----45:R-:W-:Y:S02]  /*10030*/  @!P4 LEA R8, P6, R22.reuse, R19.reuse, 0x1 ;  /* 0x000000131608c211 */ /* 0x0f0fe400078c08ff */
[C---:B------:R-:W-:Y:S02]  /*10040*/  @!P3 LEA R10, P5, R217.reuse, R19, 0x1 ;  /* 0x00000013d90ab211 */ /* 0x040fe400078a08ff */
[----:B---3--:R-:W-:Y:S02]  /*10050*/  @!P4 LEA.HI.X R9, R22, R21, R199, 0x1, P6 ;  /* 0x000000151609c211 */ /* 0x008fe400030f0cc7 */
        /* <DEDUP_REMOVED lines=9> */
.L_x_2244:
[----:B------:R-:W-:Y:S05]  /*100f0*/  BSYNC B1 ;  /* 0x0000000000017941 */ /* 0x000fea0003800000 */
.L_x_2243:
[----:B---3-5:R3:W0:Y:S01]  /*10100*/  SHFL.IDX PT, R15, R16, 0x2, 0x181f ;  /* 0x00581f00100f7f89 */ /* 0x02862200000e0000 */
        /* <DEDUP_REMOVED lines=8> */
[-C--:B0-----:R-:W-:Y:S02]  /*10190*/  @!P3 LEA R8, P6, R22, R11.reuse, 0x1 ;  /* 0x0000000b1608b211 */ /* 0x081fe400078c08ff */
[CC--:B------:R-:W-:Y:S02]  /*101a0*/  @!P2 LEA R10, P5, R217.reuse, R11.reuse, 0x1 ;  /* 0x0000000bd90aa211 */ /* 0x0c0fe400078a08ff */
[----:B------:R-:W-:Y:S02]  /*101b0*/  @!P1 LEA R12, P4, R216, R11, 0x1 ;  /* 0x0000000bd80c9211 */ /* 0x000fe400078808ff */
[----:B------:R-:W-:Y:S02]  /*101c0*/  @!P3 LEA.HI.X R9, R22, R15, R199, 0x1, P6 ;  /* 0x0000000f1609b211 */ /* 0x000fe400030f0cc7 */
        /* <DEDUP_REMOVED lines=8> */
.L_x_2246:
[----:B------:R-:W-:Y:S05]  /*10250*/  BSYNC B1 ;  /* 0x0000000000017941 */ /* 0x000fea0003800000 */
.L_x_2245:
[----:B------:R-:W-:Y:S01]  /*10260*/  VIADD R0, R80, 0x60 ;  /* 0x0000006050007836 */ /* 0x000fe20000000000 */
[----:B0-----:R0:W0:Y:S04]  /*10270*/  SHFL.IDX PT, R13, R16, 0x3, 0x181f ;  /* 0x00781f00100d7f89 */ /* 0x00102800000e0000 */
[----:B------:R-:W-:Y:S01]  /*10280*/  ISETP.GE.AND P0, PT, R0, R3, PT ;  /* 0x000000030000720c */ /* 0x000fe20003f06270 */
[----:B------:R0:W0:-:S12]  /*10290*/  SHFL.IDX PT, R15, R2, 0x3, 0x181f ;  /* 0x00781f00020f7f89 */ /* 0x00001800000e0000 */
[----:B------:R-:W-:Y:S05]  /*102a0*/  @P0 BRA `(.L_x_2247) ;  /* 0x0000000c00580947 */ /* 0x000fea0003800000 */
[----:B------:R-:W-:Y:S02]  /*102b0*/  ULDC UR5, c[0x0][0xac8] ;  /* 0x0002b20000057ab9 */ /* 0x000fe40000000800 */
[----:B------:R-:W-:Y:S02]  /*102c0*/  ISETP.GE.AND P3, PT, R22, UR5, PT ;  /* 0x0000000516007c0c */ /* 0x000fe4000bf66270 */
[----:B------:R-:W-:Y:S02]  /*102d0*/  ISETP.GE.AND P4, PT, R217, UR5, PT ;  /* 0x00000005d9007c0c */ /* 0x000fe4000bf86270 */
[----:B------:R-:W-:-:S09]  /*102e0*/  ISETP.GE.AND P5, PT, R216, UR5, PT ;  /* 0x00000005d8007c0c */ /* 0x000fd2000bfa6270 */
[-C--:B0--3--:R-:W-:Y:S02]  /*102f0*/  @!P3 LEA R2, P0, R22, R15.reuse, 0x1 ;  /* 0x0000000f1602b211 */ /* 0x089fe400078008ff */
[CC--:B------:R-:W-:Y:S02]  /*10300*/  @!P4 LEA R8, P1, R217.reuse, R15.reuse, 0x1 ;  /* 0x0000000fd908c211 */ /* 0x0c0fe400078208ff */
[----:B------:R-:W-:Y:S02]  /*10310*/  @!P5 LEA R10, P2, R216, R15, 0x1 ;  /* 0x0000000fd80ad211 */ /* 0x000fe400078408ff */
[-C--:B------:R-:W-:Y:S02]  /*10320*/  @!P3 LEA.HI.X R3, R22, R13.reuse, R199, 0x1, P0 ;  /* 0x0000000d1603b211 */ /* 0x080fe400000f0cc7 */
        /* <DEDUP_REMOVED lines=11> */
.L_x_2240:
[----:B------:R-:W0:Y:S01]  /*103e0*/  LDC R8, c[0x0][0xbe8] ;  /* 0x0002fa00ff087b82 */ /* 0x000e220000000800 */
[----:B------:R-:W1:Y:S01]  /*103f0*/  S2R R0, SR_TID.X ;  /* 0x0000000000007919 */ /* 0x000e620000002100 */
[----:B------:R-:W-:Y:S01]  /*10400*/  R2UR UR6, R220 ;  /* 0x00000000dc0672ca */ /* 0x000fe200000e0000 */
[----:B------:R-:W-:Y:S01]  /*10410*/  BSSY B1, `(.L_x_2248) ;  /* 0x0000036000017945 */ /* 0x000fe20003800000 */
[----:B------:R-:W-:Y:S01]  /*10420*/  R2UR UR5, R221 ;  /* 0x00000000dd0572ca */ /* 0x000fe200000e0000 */
[----:B------:R-:W-:-:S10]  /*10430*/  IMAD R6, R219, 0x20, R222 ;  /* 0x00000020db067824 */ /* 0x000fd400078e02de */
[----:B------:R-:W-:Y:S02]  /*10440*/  USHF.R.S32.HI UR8, URZ, 0x1f, UR6 ;  /* 0x0000001f3f087899 */ /* 0x000fe40008011406 */
[----:B------:R-:W-:Y:S01]  /*10450*/  USHF.R.S32.HI UR9, URZ, 0x1f, UR5 ;  /* 0x0000001f3f097899 */ /* 0x000fe20008011405 */
[----:B0-----:R-:W-:Y:S01]  /*10460*/  ISETP.NE.AND P1, PT, R8, 0x1, PT ;  /* 0x000000010800780c */ /* 0x001fe20003f25270 */
[----:B-1----:R-:W-:-:S12]  /*10470*/  VIADD R0, R0, 0xffffff80 ;  /* 0xffffff8000007836 */ /* 0x002fd80000000000 */
[----:B------:R-:W0:Y:S01]  /*10480*/  @P1 LDC R9, c[0x0][0xbec] ;  /* 0x0002fb00ff091b82 */ /* 0x000e220000000800 */
[----:B------:R-:W-:-:S07]  /*10490*/  ISETP.GE.AND P0, PT, R0, 0x80, PT ;  /* 0x000000800000780c */ /* 0x000fce0003f06270 */
[----:B------:R-:W1:Y:S06]  /*104a0*/  @P1 LDC R11, c[0x0][0xbf0] ;  /* 0x0002fc00ff0b1b82 */ /* 0x000e6c0000000800 */
[----:B------:R-:W-:Y:S05]  /*104b0*/  @P0 BRA `(.L_x_2249) ;  /* 0x0000000000ac0947 */ /* 0x000fea0003800000 */
[----:B------:R-:W2:Y:S01]  /*104c0*/  S2R R0, SR_TID.X ;  /* 0x0000000000007919 */ /* 0x000ea20000002100 */
[----:B------:R-:W3:Y:S01]  /*104d0*/  LDC R3, c[0x0][0xbe8] ;  /* 0x0002fa00ff037b82 */ /* 0x000ee20000000800 */
[----:B------:R-:W-:-:S13]  /*104e0*/  R2UR UR5, R213 ;  /* 0x00000000d50572ca */ /* 0x000fda00000e0000 */
        /* <DEDUP_REMOVED lines=23> */
[----:B---3--:R-:W-:-:S04]  /*10660*/  @P0 SHF.R.U32.HI R2, RZ, R7, R0 ;  /* 0x00000007ff020219 */ /* 0x008fc80000011600 */
[----:B------:R-:W-:-:S05]  /*10670*/  IADD3 R5, -R2, RZ, RZ ;  /* 0x000000ff02057210 */ /* 0x000fca0007ffe1ff */
        /* <DEDUP_REMOVED lines=15> */
.L_x_2249:
[----:B------:R-:W-:Y:S05]  /*10770*/  BSYNC B1 ;  /* 0x0000000000017941 */ /* 0x000fea0003800000 */
.L_x_2248:
[----:B------:R-:W-:Y:S01]  /*10780*/  R2UR UR12, R213 ;  /* 0x00000000d50c72ca */ /* 0x000fe200000e0000 */
[----:B------:R-:W-:Y:S01]  /*10790*/  ULDC.64 UR10, c[0x0][0xae8] ;  /* 0x0002ba00000a7ab9 */ /* 0x000fe20000000a00 */
[----:B------:R-:W-:Y:S01]  /*107a0*/  R2UR UR14, R220 ;  /* 0x00000000dc0e72ca */ /* 0x000fe200000e0000 */
[----:B------:R-:W-:Y:S01]  /*107b0*/  UIMAD UR5, UR8, UR10, URZ ;  /* 0x0000000a080572a4 */ /* 0x000fe2000f8e023f */
[----:B------:R-:W-:Y:S01]  /*107c0*/  R2UR UR13, R221 ;  /* 0x00000000dd0d72ca */ /* 0x000fe200000e0000 */
[----:B------:R-:W-:Y:S01]  /*107d0*/  BSSY B1, `(.L_x_2250) ;  /* 0x0000041000017945 */ /* 0x000fe20003800000 */
[----:B------:R-:W-:Y:S02]  /*107e0*/  SHF.R.S32.HI R16, RZ, 0x1f, R218 ;  /* 0x0000001fff107819 */ /* 0x000fe400000114da */
[----:B------:R-:W-:Y:S02]  /*107f0*/  SHF.R.S32.HI R18, RZ, 0x1f, R216 ;  /* 0x0000001fff127819 */ /* 0x000fe400000114d8 */
[----:B------:R-:W-:-:S02]  /*10800*/  SHF.R.S32.HI R19, RZ, 0x1f, R217 ;  /* 0x0000001fff137819 */ /* 0x000fc400000114d9 */
[----:B------:R-:W-:Y:S01]  /*10810*/  SHF.R.S32.HI R20, RZ, 0x1f, R22 ;  /* 0x0000001fff147819 */ /* 0x000fe20000011416 */
[----:B------:R-:W-:Y:S02]  /*10820*/  VIADD R6, R6, UR12 ;  /* 0x0000000c06067c36 */ /* 0x000fe40008000000 */
[----:B------:R-:W-:Y:S02]  /*10830*/  UIMAD.WIDE.U32 UR6, UR14, UR10, URZ ;  /* 0x0000000a0e0672a5 */ /* 0x000fe4000f8e003f */
[----:B------:R-:W-:Y:S01]  /*10840*/  UIMAD UR5, UR14, UR11, UR5 ;  /* 0x0000000b0e0572a4 */ /* 0x000fe2000f8e0205 */
[----:B0-----:R-:W-:Y:S02]  /*10850*/  @P1 IMAD.HI.U32 R0, R6, R9, RZ ;  /* 0x0000000906001227 */ /* 0x001fe400078e00ff */
[----:B------:R-:W-:Y:S01]  /*10860*/  ULDC.64 UR10, c[0x0][0xaf0] ;  /* 0x0002bc00000a7ab9 */ /* 0x000fe20000000a00 */
[----:B------:R-:W-:Y:S01]  /*10870*/  UIADD3 UR7, UR7, UR5, URZ ;  /* 0x0000000507077290 */ /* 0x000fe2000fffe03f */
[----:B--2---:R-:W-:Y:S01]  /*10880*/  IMAD.MOV.U32 R5, RZ, RZ, R6 ;  /* 0x000000ffff057224 */ /* 0x004fe200078e0006 */
[----:B------:R-:W-:Y:S01]  /*10890*/  UIMAD UR5, UR9, UR10, URZ ;  /* 0x0000000a090572a4 */ /* 0x000fe2000f8e023f */
[----:B-1----:R-:W-:Y:S01]  /*108a0*/  @P1 SHF.R.U32.HI R5, RZ, R11, R0 ;  /* 0x0000000bff051219 */ /* 0x002fe20000011600 */
        /* <DEDUP_REMOVED lines=18> */
[----:B------:R-:W-:Y:S02]  /*109d0*/  VIADD R6, R222, UR12 ;  /* 0x0000000cde067c36 */ /* 0x000fe40008000000 */
        /* <DEDUP_REMOVED lines=10> */
[----:B------:R-:W-:Y:S01]  /*10a80*/  LEA.HI.X R5, R2, UR7, R3, 0x1, P3 ;  /* 0x0000000702057c11 */ /* 0x000fe200098f0c03 */
[----:B------:R0:W1:Y:S03]  /*10a90*/  SHFL.IDX PT, R7, R4, RZ, 0x181f ;  /* 0x00181fff04077589 */ /* 0x00006600000e0000 */
[----:B------:R-:W-:Y:S01]  /*10aa0*/  ISETP.GE.AND P0, PT, R0, R9, PT ;  /* 0x000000090000720c */ /* 0x000fe20003f06270 */
[----:B------:R0:W2:Y:S01]  /*10ab0*/  SHFL.IDX PT, R3, R5, RZ, 0x181f ;  /* 0x00181fff05037589 */ /* 0x0000a200000e0000 */
[----:B------:R-:W-:Y:S11]  /*10ac0*/  @P2 BRA `(.L_x_2251) ;  /* 0x0000000000442947 */ /* 0x000ff60003800000 */
        /* <DEDUP_REMOVED lines=17> */
.L_x_2251:
[----:B------:R-:W-:Y:S05]  /*10be0*/  BSYNC B1 ;  /* 0x0000000000017941 */ /* 0x000fea0003800000 */
.L_x_2250:
[----:B--23--:R2:W3:Y:S01]  /*10bf0*/  SHFL.IDX PT, R3, R5, 0x1, 0x181f ;  /* 0x00381f0005037f89 */ /* 0x00c4e200000e0000 */
[----:B------:R-:W-:Y:S03]  /*10c00*/  BSSY B1, `(.L_x_2252) ;  /* 0x0000014000017945 */ /* 0x000fe60003800000 */
[----:B-1----:R2:W1:Y:S01]  /*10c10*/  SHFL.IDX PT, R7, R4, 0x1, 0x181f ;  /* 0x00381f0004077f89 */ /* 0x00246200000e0000 */
[----:B------:R-:W-:Y:S05]  /*10c20*/  @P1 BRA `(.L_x_2253) ;  /* 0x0000000000441947 */ /* 0x000fea0003800000 */
[----:B------:R-:W-:Y:S02]  /*10c30*/  ULDC UR5, c[0x0][0xac8] ;  /* 0x0002b20000057ab9 */ /* 0x000fe40000000800 */
[----:B------:R-:W-:Y:S02]  /*10c40*/  ISETP.GE.AND P4, PT, R22, UR5, PT ;  /* 0x0000000516007c0c */ /* 0x000fe4000bf86270 */
[----:B------:R-:W-:Y:S02]  /*10c50*/  ISETP.GE.AND P3, PT, R217, UR5, PT ;  /* 0x00000005d9007c0c */ /* 0x000fe4000bf66270 */
[----:B------:R-:W-:Y:S02]  /*10c60*/  ISETP.GE.AND P2, PT, R216, UR5, PT ;  /* 0x00000005d8007c0c */ /* 0x000fe4000bf46270 */
[----:B------:R-:W-:-:S07]  /*10c70*/  ISETP.GE.AND P1, PT, R218, UR5, PT ;  /* 0x00000005da007c0c */ /* 0x000fce000bf26270 */
[CC--:B-1----:R-:W-:Y:S02]  /*10c80*/  @!P4 LEA R10, P6, R22.reuse, R7.reuse, 0x1 ;  /* 0x00000007160ac211 */ /* 0x0c2fe400078c08ff */
[C---:B------:R-:W-:Y:S02]  /*10c90*/  @!P3 LEA R12, P5, R217.reuse, R7, 0x1 ;  /* 0x00000007d90cb211 */ /* 0x040fe400078a08ff */
[----:B---3--:R-:W-:Y:S02]  /*10ca0*/  @!P4 LEA.HI.X R11, R22, R3, R20, 0x1, P6 ;  /* 0x00000003160bc211 */ /* 0x008fe400030f0c14 */
        /* <DEDUP_REMOVED lines=9> */
.L_x_2253:
[----:B------:R-:W-:Y:S05]  /*10d40*/  BSYNC B1 ;  /* 0x0000000000017941 */ /* 0x000fea0003800000 */
.L_x_2252:
[----:B---34-:R3:W4:Y:S01]  /*10d50*/  SHFL.IDX PT, R3, R5, 0x2, 0x181f ;  /* 0x00581f0005037f89 */ /* 0x01872200000e0000 */
        /* <DEDUP_REMOVED lines=8> */
[-C--:B-1----:R-:W-:Y:S02]  /*10de0*/  @!P3 LEA R10, P6, R22, R7.reuse, 0x1 ;  /* 0x00000007160ab211 */ /* 0x082fe400078c08ff */
[CC--:B------:R-:W-:Y:S02]  /*10df0*/  @!P2 LEA R12, P5, R217.reuse, R7.reuse, 0x1 ;  /* 0x00000007d90ca211 */ /* 0x0c0fe400078a08ff */
[----:B------:R-:W-:Y:S02]  /*10e00*/  @!P1 LEA R14, P4, R216, R7, 0x1 ;  /* 0x00000007d80e9211 */ /* 0x000fe400078808ff */
[----:B----4-:R-:W-:Y:S02]  /*10e10*/  @!P3 LEA.HI.X R11, R22, R3, R20, 0x1, P6 ;  /* 0x00000003160bb211 */ /* 0x010fe400030f0c14 */
        /* <DEDUP_REMOVED lines=8> */
.L_x_2255:
[----:B------:R-:W-:Y:S05]  /*10ea0*/  BSYNC B1 ;  /* 0x0000000000017941 */ /* 0x000fea0003800000 */
.L_x_2254:
[----:B------:R-:W-:Y:S01]  /*10eb0*/  VIADD R0, R6, 0x60 ;  /* 0x0000006006007836 */ /* 0x000fe20000000000 */
[----:B0-23--:R-:W0:Y:S04]  /*10ec0*/  SHFL.IDX PT, R5, R5, 0x3, 0x181f ;  /* 0x00781f0005057f89 */ /* 0x00de2800000e0000 */
[----:B------:R-:W-:Y:S01]  /*10ed0*/  ISETP.GE.AND P0, PT, R0, R9, PT ;  /* 0x000000090000720c */ /* 0x000fe20003f06270 */
[----:B-1--4-:R1:W2:-:S12]  /*10ee0*/  SHFL.IDX PT, R3, R4, 0x3, 0x181f ;  /* 0x00781f0004037f89 */ /* 0x01229800000e0000 */
[----:B-1----:R-:W-:Y:S05]  /*10ef0*/  @P0 BRA `(.L_x_2247) ;  /* 0x0000000000440947 */ /* 0x002fea0003800000 */
[----:B------:R-:W-:Y:S02]  /*10f00*/  ULDC UR5, c[0x0][0xac8] ;  /* 0x0002b20000057ab9 */ /* 0x000fe40000000800 */
[----:B------:R-:W-:Y:S02]  /*10f10*/  ISETP.GE.AND P3, PT, R22, UR5, PT ;  /* 0x0000000516007c0c */ /* 0x000fe4000bf66270 */
[----:B------:R-:W-:Y:S02]  /*10f20*/  ISETP.GE.AND P2, PT, R217, UR5, PT ;  /* 0x00000005d9007c0c */ /* 0x000fe4000bf46270 */
[----:B------:R-:W-:Y:S02]  /*10f30*/  ISETP.GE.AND P1, PT, R216, UR5, PT ;  /* 0x00000005d8007c0c */ /* 0x000fe4000bf26270 */
[----:B------:R-:W-:-:S07]  /*10f40*/  ISETP.GE.AND P0, PT, R218, UR5, PT ;  /* 0x00000005da007c0c */ /* 0x000fce000bf06270 */
[-C--:B--2---:R-:W-:Y:S02]  /*10f50*/  @!P3 LEA R6, P6, R22, R3.reuse, 0x1 ;  /* 0x000000031606b211 */ /* 0x084fe400078c08ff */
[CC--:B------:R-:W-:Y:S02]  /*10f60*/  @!P2 LEA R8, P5, R217.reuse, R3.reuse, 0x1 ;  /* 0x00000003d908a211 */ /* 0x0c0fe400078a08ff */
        /* <DEDUP_REMOVED lines=10> */
.L_x_2247:
[----:B------:R-:W-:Y:S05]  /*11010*/  BSYNC B0 ;  /* 0x0000000000007941 */ /* 0x000fea0003800000 */
.L_x_2239:
[----:B------:R-:W-:Y:S02]  /*11020*/  ULDC UR5, c[0x0][0xc38] ;  /* 0x00030e0000057ab9 */ /* 0x000fe40000000800 */
[----:B------:R-:W-:-:S06]  /*11030*/  UISETP.GE.AND UP0, UPT, UR4, UR5, UPT ;  /* 0x000000050400728c */ /* 0x000fcc000bf06270 */
[----:B------:R-:W-:-:S13]  /*11040*/  PLOP3.LUT P0, PT, PT, PT, UP0, 0x80, 0x0 ;  /* 0x000000000000781c */ /* 0x000fda0003f0f008 */
[----:B------:R-:W-:Y:S05]  /*11050*/  @!P0 BRA `(.L_x_2256) ;  /* 0xfffffefc003c8947 */ /* 0x000fea000383ffff */
[----:B------:R-:W-:Y:S05]  /*11060*/  EXIT ;  /* 0x000000000000794d */ /* 0x000fea0003800000 */
.L_x_2198:
[----:B------:R-:W-:-:S08]  /*11070*/  NOP ;  /* 0x0000000000007918 */ /* 0x000fd00000000000 */
[----:B0-----:R-:W0:-:S00]  /*11080*/  USETMAXREG.DEALLOC.CTAPOOL 0x28 ;  /* 0x00000028000079c8 */ /* 0x001e0000080e0500 */
[----:B0-----:R-:W-:-:S06]  /*11090*/  LOP3.LUT R0, R0, 0x3, RZ, 0xc0, !PT ;  /* 0x0000000300007812 */ /* 0x001fcc00078ec0ff */
[----:B------:R-:W0:Y:S01]  /*110a0*/  S2UR UR10, SR_CTAID.X ;  /* 0x00000000000a79c3 */ /* 0x000e220000002500 */
[----:B------:R-:W-:Y:S01]  /*110b0*/  LOP3.LUT R16, R16, 0xffff7fff, RZ, 0xc0, !PT ;  /* 0xffff7fff10107812 */ /* 0x000fe200078ec0ff */
[----:B------:R-:W-:Y:S01]  /*110c0*/  STL [R1], RZ ;  /* 0x000000ff01007387 */ /* 0x000fe20000100800 */
[----:B------:R-:W-:Y:S02]  /*110d0*/  IMAD.MOV.U32 R26, RZ, RZ, 0x1 ;  /* 0x00000001ff1a7424 */ /* 0x000fe400078e00ff */
[----:B------:R-:W-:Y:S01]  /*110e0*/  IMAD.MOV.U32 R23, RZ, RZ, RZ ;  /* 0x000000ffff177224 */ /* 0x000fe200078e00ff */
        /* <DEDUP_REMOVED lines=8> */
[----:B------:R-:W-:Y:S01]  /*11170*/  ULDC UR9, c[0x0][0x2b8] ;  /* 0x0000ae0000097ab9 */ /* 0x000fe20000000800 */
[----:B------:R-:W-:Y:S01]  /*11180*/  LOP3.LUT R16, R16, 0xfffffff7, RZ, 0xc0, !PT ;  /* 0xfffffff710107812 */ /* 0x000fe200078ec0ff */
[----:B------:R-:W0:Y:S01]  /*11190*/  S2UR UR8, SR_CgaCtaId ;  /* 0x00000000000879c3 */ /* 0x000e220000008800 */
[----:B------:R-:W1:Y:S01]  /*111a0*/  S2R R3, SR_TID.X ;  /* 0x0000000000037919 */ /* 0x000e620000002100 */
[----:B------:R-:W-:Y:S01]  /*111b0*/  ULDC.64 UR4, c[0x0][0x418] ;  /* 0x0001060000047ab9 */ /* 0x000fe20000000a00 */
[----:B------:R-:W-:Y:S01]  /*111c0*/  ULDC UR40, c[0x0][0x288] ;  /* 0x0000a20000287ab9 */ /* 0x000fe20000000800 */
[----:B------:R-:W-:Y:S01]  /*111d0*/  UISETP.NE.U32.AND UP0, UPT, UR4, URZ, UPT ;  /* 0x0000003f0400728c */ /* 0x000fe2000bf05070 */
[----:B------:R3:W-:Y:S01]  /*111e0*/  STL [R1], RZ ;  /* 0x000000ff01007387 */ /* 0x0007e20000100800 */
[----:B------:R-:W-:Y:S01]  /*111f0*/  ULDC UR37, c[0x0][0x448] ;  /* 0x0001120000257ab9 */ /* 0x000fe20000000800 */
[----:B------:R-:W-:Y:S01]  /*11200*/  ULDC UR4, c[0x0][0x424] ;  /* 0x0001090000047ab9 */ /* 0x000fe20000000800 */
[----:B------:R-:W-:Y:S01]  /*11210*/  UISETP.NE.AND.EX UP0, UPT, UR5, URZ, UPT, UP0 ;  /* 0x0000003f0500728c */ /* 0x000fe2000bf05300 */
[----:B------:R-:W-:Y:S01]  /*11220*/  IMAD.U32 R34, RZ, RZ, UR10 ;  /* 0x0000000aff227e24 */ /* 0x000fe2000f8e00ff */
[----:B------:R-:W-:Y:S01]  /*11230*/  UIMAD UR37, UR37, UR40, URZ ;  /* 0x00000028252572a4 */ /* 0x000fe2000f8e023f */
[----:B------:R-:W-:Y:S01]  /*11240*/  IMAD.MOV.U32 R26, RZ, RZ, 0x1 ;  /* 0x00000001ff1a7424 */ /* 0x000fe200078e00ff */
[----:B------:R-:W-:Y:S01]  /*11250*/  USEL UR4, UR4, 0x1, UP0 ;  /* 0x0000000104047887 */ /* 0x000fe20008000000 */
[----:B------:R-:W-:Y:S01]  /*11260*/  IMAD.MOV.U32 R23, RZ, RZ, RZ ;  /* 0x000000ffff177224 */ /* 0x000fe200078e00ff */
[----:B------:R-:W-:Y:S01]  /*11270*/  UMOV UR5, 0x400 ;  /* 0x0000040000057882 */ /* 0x000fe20000000000 */
[----:B------:R-:W-:Y:S01]  /*11280*/  ULDC UR46, c[0x0][0xc] ;  /* 0x00000300002e7ab9 */ /* 0x000fe20000000800 */
[----:B0-----:R-:W-:-:S06]  /*11290*/  ULEA UR8, UR8, UR5, 0x18 ;  /* 0x0000000508087291 */ /* 0x001fcc000f8ec03f */
[----:B------:R-:W-:Y:S02]  /*112a0*/  IMAD.U32 R17, RZ, RZ, UR8 ;  /* 0x00000008ff117e24 */ /* 0x000fe4000f8e00ff */
[----:B-1----:R-:W-:-:S05]  /*112b0*/  IMAD.SHL.U32 R37, R3, 0x8, RZ ;  /* 0x0000000803257824 */ /* 0x002fca00078e00ff */
[----:B------:R-:W-:-:S04]  /*112c0*/  LOP3.LUT R0, R37, 0x1f8, RZ, 0xc0, !PT ;  /* 0x000001f825007812 */ /* 0x000fc800078ec0ff */
[----:B------:R-:W-:-:S04]  /*112d0*/  LOP3.LUT R0, R0, 0x38, R3, 0x78, !PT ;  /* 0x0000003800007812 */ /* 0x000fc800078e7803 */
[----:B------:R-:W-:Y:S02]  /*112e0*/  LOP3.LUT R30, R0, 0x200, R37, 0xf8, !PT ;  /* 0x00000200001e7812 */ /* 0x000fe400078ef825 */
[----:B------:R-:W-:-:S03]  /*112f0*/  LOP3.LUT R37, R37, 0x38, RZ, 0xc0, !PT ;  /* 0x0000003825257812 */ /* 0x000fc600078ec0ff */
[----:B------:R-:W-:Y:S01]  /*11300*/  IMAD R31, R30, 0x2, R17 ;  /* 0x000000021e1f7824 */ /* 0x000fe200078e0211 */
[C---:B------:R-:W-:Y:S02]  /*11310*/  LOP3.LUT R0, R37.reuse, 0x40, RZ, 0xfc, !PT ;  /* 0x0000004025007812 */ /* 0x040fe400078efcff */
[----:B------:R-:W-:Y:S02]  /*11320*/  LOP3.LUT R2, R37, 0x80, RZ, 0xfc, !PT ;  /* 0x0000008025027812 */ /* 0x000fe400078efcff */
[----:B------:R-:W-:Y:S02]  /*11330*/  ISETP.GE.AND P1, PT, R0, UR9, PT ;  /* 0x0000000900007c0c */ /* 0x000fe4000bf26270 */
[----:B--2---:R-:W-:Y:S02]  /*11340*/  R2UR UR6, R4 ;  /* 0x00000000040672ca */ /* 0x004fe400000e0000 */
[C---:B------:R-:W-:Y:S01]  /*11350*/  LOP3.LUT R4, R3.reuse, 0x7f, RZ, 0xc0, !PT ;  /* 0x0000007f03047812 */ /* 0x040fe200078ec0ff */
[----:B------:R-:W-:-:S03]  /*11360*/  IMAD.SHL.U32 R3, R3, 0x10, RZ ;  /* 0x0000001003037824 */ /* 0x000fc600078e00ff */
[----:B------:R-:W-:-:S07]  /*11370*/  SHF.R.U32.HI R36, RZ, 0x3, R4 ;  /* 0x00000003ff247819 */ /* 0x000fce0000011604 */
[----:B------:R-:W-:-:S03]  /*11380*/  ULOP3.LUT UR47, UR6, 0x2, URZ, 0xfc, !UPT ;  /* 0x00000002062f7892 */ /* 0x000fc6000f8efc3f */
[----:B------:R-:W-:Y:S02]  /*11390*/  ULDC.64 UR6, c[0x0][0x2f0] ;  /* 0x0000bc0000067ab9 */ /* 0x000fe40000000a00 */
[C---:B------:R-:W-:Y:S01]  /*113a0*/  ISETP.GE.AND P2, PT, R0.reuse, UR7, PT ;  /* 0x0000000700007c0c */ /* 0x040fe2000bf46270 */
[----:B------:R-:W-:Y:S01]  /*113b0*/  UIMAD UR36, UR4, UR6, URZ ;  /* 0x00000006042472a4 */ /* 0x000fe2000f8e023f */
[----:B------:R-:W-:Y:S02]  /*113c0*/  ISETP.GE.AND P0, PT, R0, UR7, PT ;  /* 0x0000000700007c0c */ /* 0x000fe4000bf06270 */
[----:B------:R-:W-:Y:S01]  /*113d0*/  LOP3.LUT R0, R36, 0x70, R3, 0xf8, !PT ;  /* 0x0000007024007812 */ /* 0x000fe200078ef803 */
[----:B------:R-:W-:Y:S01]  /*113e0*/  UIADD3 UR4, UR36, 0x4f, URZ ;  /* 0x0000004f24047890 */ /* 0x000fe2000fffe03f */
[----:B------:R-:W-:Y:S01]  /*113f0*/  LOP3.LUT R0, R37, 0xc0, RZ, 0xfc, !PT ;  /* 0x000000c025007812 */ /* 0x000fe200078efcff */
[----:B------:R-:W-:Y:S02]  /*11400*/  UIADD3 UR40, UR36, 0x50, -UR40 ;  /* 0x0000005024287890 */ /* 0x000fe4000fffe828 */
[----:B------:R-:W-:-:S04]  /*11410*/  UIMAD.WIDE UR4, UR4, 0x66666667, URZ ;  /* 0x66666667040478a5 */ /* 0x000fc8000f8e023f */
[----:B------:R-:W-:Y:S01]  /*11420*/  @P2 LOP3.LUT R16, R16, 0x8, RZ, 0xfc, !PT ;  /* 0x0000000810102812 */ /* 0x000fe200078efcff */
[----:B------:R-:W-:Y:S01]  /*11430*/  USHF.R.U32.HI UR41, URZ, 0x1f, UR5 ;  /* 0x0000001f3f297899 */ /* 0x000fe20008011605 */
[----:B------:R-:W-:Y:S02]  /*11440*/  ISETP.GE.AND P2, PT, R2, UR7, PT ;  /* 0x0000000702007c0c */ /* 0x000fe4000bf46270 */
[----:B------:R-:W-:Y:S01]  /*11450*/  LOP3.LUT R16, R16, 0xffffdfff, RZ, 0xc0, !PT ;  /* 0xffffdfff10107812 */ /* 0x000fe200078ec0ff */
[----:B------:R-:W-:-:S03]  /*11460*/  ULEA.HI.SX32 UR41, UR5, UR41, 0x1b ;  /* 0x0000002905297291 */ /* 0x000fc6000f8fda3f */
        /* <DEDUP_REMOVED lines=28> */
[----:B---3--:R-:W-:-:S07]  /*11630*/  @P0 LOP3.LUT R16, R16, 0x4000, RZ, 0xfc, !PT ;  /* 0x0000400010100812 */ /* 0x008fce00078efcff */
.L_x_2308:
        /* <DEDUP_REMOVED lines=22> */
.L_x_2258:
[----:B------:R-:W-:Y:S01]  /*117a0*/  ULDC UR8, c[0x0][0xc54] ;  /* 0x0003150000087ab9 */ /* 0x000fe20000000800 */
[----:B------:R-:W-:Y:S01]  /*117b0*/  UMOV UR6, UR7 ;  /* 0x0000000700067c82 */ /* 0x000fe20008000000 */
[----:B------:R-:W-:-:S11]  /*117c0*/  UISETP.NE.AND UP0, UPT, UR8, 0x1, UPT ;  /* 0x000000010800788c */ /* 0x000fd6000bf05270 */
[----:B------:R-:W-:Y:S02]  /*117d0*/  @UP0 ULDC.64 UR10, c[0x0][0xc58] ;  /* 0x00031600000a0ab9 */ /* 0x000fe40000000a00 */
[----:B------:R-:W-:-:S04]  /*117e0*/  UIMAD.WIDE.U32 UR4, UR7, UR10, URZ ;  /* 0x0000000a070472a5 */ /* 0x000fc8000f8e003f */
[----:B------:R-:W-:-:S04]  /*117f0*/  @UP0 USHF.R.U32.HI UR6, URZ, UR11, UR5 ;  /* 0x0000000b3f060299 */ /* 0x000fc80008011605 */
[----:B------:R-:W-:-:S12]  /*11800*/  UIMAD UR4, UR6, UR8, URZ ;  /* 0x00000008060472a4 */ /* 0x000fd8000f8e023f */
.L_x_2259:
        /* <DEDUP_REMOVED lines=25> */
[----:B------:R-:W-:Y:S01]  /*119a0*/  UP2UR UR48, UPR, URZ, 0x4 ;  /* 0x000000043f307883 */ /* 0x000fe20008000000 */
[----:B------:R-:W-:Y:S01]  /*119b0*/  BSSY B7, `(.L_x_2260) ;  /* 0x0000356000077945 */ /* 0x000fe20003800000 */
[----:B------:R-:W-:-:S04]  /*119c0*/  USHF.L.U32 UR6, UR44, 0x7, URZ ;  /* 0x000000072c067899 */ /* 0x000fc8000800063f */
[----:B------:R-:W-:Y:S01]  /*119d0*/  UIADD3 UR6, UR6, 0x7f, URZ ;  /* 0x0000007f06067890 */ /* 0x000fe2000fffe03f */
[----:B------:R-:W-:Y:S01]  /*119e0*/  @UP2 ULDC UR4, c[0x0][0x44c] ;  /* 0x0001130000042ab9 */ /* 0x000fe20000000800 */
[----:B------:R-:W-:Y:S02]  /*119f0*/  @UP2 ULDC UR7, c[0x0][0x450] ;  /* 0x0001140000072ab9 */ /* 0x000fe40000000800 */
[----:B------:R-:W-:-:S04]  /*11a00*/  UIMAD.WIDE.U32 UR4, UR6, UR4, URZ ;  /* 0x00000004060472a5 */ /* 0x000fc8000f8e003f */
[----:B------:R-:W-:-:S04]  /*11a10*/  @UP2 USHF.R.U32.HI UR6, URZ, UR7, UR5 ;  /* 0x000000073f062299 */ /* 0x000fc80008011605 */
[----:B------:R-:W-:-:S04]  /*11a20*/  UIADD3 UR4, UR40, UR6, URZ ;  /* 0x0000000628047290 */ /* 0x000fc8000fffe03f */
[----:B------:R-:W-:-:S04]  /*11a30*/  UIMAD.WIDE UR4, UR4, 0x66666667, URZ ;  /* 0x66666667040478a5 */ /* 0x000fc8000f8e023f */
[----:B------:R-:W-:-:S04]  /*11a40*/  USHF.R.U32.HI UR4, URZ, 0x1f, UR5 ;  /* 0x0000001f3f047899 */ /* 0x000fc80008011605 */
[----:B------:R-:W-:-:S04]  /*11a50*/  ULEA.HI.SX32 UR4, UR5, UR4, 0x1b ;  /* 0x0000000405047291 */ /* 0x000fc8000f8fda3f */
[----:B------:R-:W-:-:S04]  /*11a60*/  UISETP.LT.AND UP0, UPT, UR41, UR4, UPT ;  /* 0x000000042900728c */ /* 0x000fc8000bf01270 */
[----:B------:R-:W-:-:S06]  /*11a70*/  USEL UR45, UR41, UR4, UP0 ;  /* 0x00000004292d7287 */ /* 0x000fcc0008000000 */
[----:B------:R-:W-:-:S13]  /*11a80*/  ISETP.LT.AND P0, PT, RZ, UR45, PT ;  /* 0x0000002dff007c0c */ /* 0x000fda000bf01270 */
[----:B0-----:R-:W-:Y:S05]  /*11a90*/  @P0 BRA `(.L_x_2261) ;  /* 0x0000000000440947 */ /* 0x001fea0003800000 */
        /* <DEDUP_REMOVED lines=17> */
.L_x_2261:
[----:B------:R-:W-:Y:S01]  /*11bb0*/  IADD3 R0, R17, 0x24400, RZ ;  /* 0x0002440011007810 */ /* 0x000fe20007ffe0ff */
[----:B------:R-:W-:Y:S03]  /*11bc0*/  BSSY B6, `(.L_x_2263) ;  /* 0x0000013000067945 */ /* 0x000fe60003800000 */
        /* <DEDUP_REMOVED lines=17> */
[----:B0----5:R-:W-:Y:S05]  /*11ce0*/  CALL.ABS.NOINC R2 ;  /* 0x0000000002007343 */ /* 0x021fea0003c00000 */
.L_x_2264:
[----:B------:R-:W-:Y:S05]  /*11cf0*/  BSYNC B6 ;  /* 0x0000000000067941 */ /* 0x000fea0003800000 */
.L_x_2263:
        /* <DEDUP_REMOVED lines=19> */
[----:B-1---5:R-:W-:Y:S05]  /*11e30*/  CALL.ABS.NOINC R2 ;  /* 0x0000000002007343 */ /* 0x022fea0003c00000 */
.L_x_2267:
[----:B------:R0:W1:Y:S01]  /*11e40*/  LDC.64 R2, c[0x4][R18] ;  /* 0x0100000012027b82 */ /* 0x0000620000000a00 */
[----:B------:R-:W-:Y:S01]  /*11e50*/  ULDC.64 UR4, c[0x4][0xa8] ;  /* 0x01002a0000047ab9 */ /* 0x000fe20000000a00 */
[----:B------:R-:W-:Y:S01]  /*11e60*/  ULDC.64 UR6, c[0x4][0xb0] ;  /* 0x01002c0000067ab9 */ /* 0x000fe20000000a00 */
[----:B------:R-:W-:Y:S01]  /*11e70*/  IMAD.U32 R4, RZ, RZ, UR4 ;  /* 0x00000004ff047e24 */ /* 0x000fe2000f8e00ff */
[----:B------:R-:W-:Y:S01]  /*11e80*/  MOV R13, RZ ;  /* 0x000000ff000d7202 */ /* 0x000fe20000000f00 */
[----:B------:R-:W-:Y:S01]  /*11e90*/  IMAD.U32 R5, RZ, RZ, UR5 ;  /* 0x00000005ff057e24 */ /* 0x000fe2000f8e00ff */
[----:B------:R-:W-:Y:S01]  /*11ea0*/  ULDC.64 UR4, c[0x4][0x18] ;  /* 0x0100060000047ab9 */ /* 0x000fe20000000a00 */
[----:B------:R-:W-:Y:S02]  /*11eb0*/  IMAD.U32 R6, RZ, RZ, UR6 ;  /* 0x00000006ff067e24 */ /* 0x000fe4000f8e00ff */
[----:B------:R-:W-:Y:S02]  /*11ec0*/  IMAD.U32 R7, RZ, RZ, UR7 ;  /* 0x00000007ff077e24 */ /* 0x000fe4000f8e00ff */
[----:B------:R-:W-:-:S02]  /*11ed0*/  IMAD.U32 R10, RZ, RZ, UR4 ;  /* 0x00000004ff0a7e24 */ /* 0x000fc4000f8e00ff */
[----:B------:R-:W-:Y:S02]  /*11ee0*/  IMAD.U32 R11, RZ, RZ, UR5 ;  /* 0x00000005ff0b7e24 */ /* 0x000fe4000f8e00ff */
[----:B------:R-:W-:Y:S02]  /*11ef0*/  IMAD.MOV.U32 R8, RZ, RZ, 0x70 ;  /* 0x00000070ff087424 */ /* 0x000fe400078e00ff */
[----:B0-----:R-:W-:-:S07]  /*11f00*/  IMAD.MOV.U32 R12, RZ, RZ, 0x1 ;  /* 0x00000001ff0c7424 */ /* 0x001fce00078e00ff */
[----:B------:R-:W-:-:S07]  /*11f10*/  LEPC R20, `(.L_x_2266) ;  /* 0x000000001014794e */ /* 0x000fce0000000000 */
[----:B-1----:R-:W-:Y:S05]  /*11f20*/  CALL.ABS.NOINC R2 ;  /* 0x0000000002007343 */ /* 0x002fea0003c00000 */
.L_x_2266:
[----:B------:R-:W-:Y:S05]  /*11f30*/  BSYNC B6 ;  /* 0x0000000000067941 */ /* 0x000fea0003800000 */
.L_x_2265:
        /* <DEDUP_REMOVED lines=9> */
[----:B------:R-:W-:Y:S01]  /*11fd0*/  ULDC UR4, c[0x0][0xc48] ;  /* 0x0003120000047ab9 */ /* 0x000fe20000000800 */
[----:B------:R-:W-:-:S05]  /*11fe0*/  IMAD.U32 R3, RZ, RZ, UR5 ;  /* 0x00000005ff037e24 */ /* 0x000fca000f8e00ff */
[----:B------:R1:W5:Y:S01]  /*11ff0*/  @P0 LDG.E R29, desc[UR38][R2.64] ;  /* 0x00000026021d0981 */ /* 0x000362000c1e1900 */
[----:B------:R-:W-:Y:S01]  /*12000*/  UMOV UR5, 0xffffffff ;  /* 0xffffffff00057882 */ /* 0x000fe20000000000 */
[----:B------:R-:W-:Y:S02]  /*12010*/  IMAD.U32 R22, RZ, RZ, UR4 ;  /* 0x00000004ff167e24 */ /* 0x000fe4000f8e00ff */
[----:B------:R-:W-:Y:S05]  /*12020*/  BRA.DIV UR5, `(.L_x_2268) ;  /* 0x0000003605b87947 */ /* 0x000fea000b800000 */
.L_x_2324:
[----:B------:R-:W2:Y:S01]  /*12030*/  S2R R0, SR_TID.X ;  /* 0x0000000000007919 */ /* 0x000ea20000002100 */
[----:B------:R-:W-:Y:S01]  /*12040*/  UIADD3 UR4, UR45, -0x1, URZ ;  /* 0xffffffff2d047890 */ /* 0x000fe2000fffe03f */
[----:B0-----:R-:W-:Y:S02]  /*12050*/  ISETP.NE.AND P1, PT, R10, 0x1, PT ;  /* 0x000000010a00780c */ /* 0x001fe40003f25270 */
[----:B-----5:R-:W-:Y:S02]  /*12060*/  SHF.R.S32.HI R33, RZ, 0x1f, R29 ;  /* 0x0000001fff217819 */ /* 0x020fe4000001141d */
[----:B------:R-:W-:Y:S01]  /*12070*/  LOP3.LUT R16, R16, 0xfffffbff, RZ, 0xc0, !PT ;  /* 0xfffffbff10107812 */ /* 0x000fe200078ec0ff */
[----:B------:R-:W-:-:S08]  /*12080*/  IMAD.U32 R7, RZ, RZ, UR4 ;  /* 0x00000004ff077e24 */ /* 0x000fd0000f8e00ff */
[----:B-1----:R-:W0:Y:S01]  /*12090*/  @P1 LDC R3, c[0x0][0x434] ;  /* 0x00010d00ff031b82 */ /* 0x002e220000000800 */
[----:B------:R-:W-:-:S07]  /*120a0*/  @P1 LOP3.LUT R16, R16, 0x400, RZ, 0xfc, !PT ;  /* 0x0000040010101812 */ /* 0x000fce00078efcff */
[----:B------:R-:W1:Y:S01]  /*120b0*/  @P1 LDC R5, c[0x0][0x438] ;  /* 0x00010e00ff051b82 */ /* 0x000e620000000800 */
[----:B--2---:R-:W-:-:S05]  /*120c0*/  IMAD.SHL.U32 R8, R0, 0x10, RZ ;  /* 0x0000001000087824 */ /* 0x004fca00078e00ff */
[----:B------:R-:W-:-:S05]  /*120d0*/  LOP3.LUT R8, R36, 0x70, R8, 0xf8, !PT ;  /* 0x0000007024087812 */ /* 0x000fca00078ef808 */
[----:B------:R-:W-:-:S04]  /*120e0*/  IMAD R7, R7, 0x50, R8 ;  /* 0x0000005007077824 */ /* 0x000fc800078e0208 */
[C---:B------:R-:W-:Y:S01]  /*120f0*/  IMAD.IADD R0, R7.reuse, 0x1, R32 ;  /* 0x0000000107007824 */ /* 0x040fe200078e0220 */
[----:B------:R-:W-:-:S03]  /*12100*/  ISETP.GE.AND P0, PT, R7, UR36, PT ;  /* 0x0000002407007c0c */ /* 0x000fc6000bf06270 */
[----:B0-----:R-:W-:Y:S01]  /*12110*/  @P1 IMAD.HI.U32 R2, R0, R3, RZ ;  /* 0x0000000300021227 */ /* 0x001fe200078e00ff */
[----:B------:R-:W-:-:S03]  /*12120*/  ISETP.GT.U32.OR P0, PT, R8, 0x4f, P0 ;  /* 0x0000004f0800780c */ /* 0x000fc60000704470 */
[----:B------:R-:W-:Y:S01]  /*12130*/  IMAD.MOV.U32 R9, RZ, RZ, R0 ;  /* 0x000000ffff097224 */ /* 0x000fe200078e0000 */
[----:B-1----:R-:W-:-:S09]  /*12140*/  @P1 SHF.R.U32.HI R9, RZ, R5, R2 ;  /* 0x00000005ff091219 */ /* 0x002fd20000011602 */
[----:B------:R-:W0:Y:S01]  /*12150*/  @!P0 LDC.64 R6, c[0x0][0x428] ;  /* 0x00010a00ff068b82 */ /* 0x000e220000000a00 */
[----:B------:R-:W-:-:S07]  /*12160*/  @!P0 SHF.R.S32.HI R3, RZ, 0x1f, R9 ;  /* 0x0000001fff038819 */ /* 0x000fce0000011409 */
[----:B------:R-:W1:Y:S01]  /*12170*/  @!P0 LDC.64 R4, c[0x0][0x418] ;  /* 0x00010600ff048b82 */ /* 0x000e620000000a00 */
[----:B0-----:R-:W-:-:S04]  /*12180*/  @!P0 IMAD R2, R33, R6, RZ ;  /* 0x0000000621028224 */ /* 0x001fc800078e02ff */
[----:B------:R-:W-:Y:S02]  /*12190*/  @!P0 IMAD R7, R29, R7, R2 ;  /* 0x000000071d078224 */ /* 0x000fe400078e0202 */
[----:B------:R-:W-:-:S04]  /*121a0*/  @!P0 IMAD.MOV.U32 R2, RZ, RZ, R9 ;  /* 0x000000ffff028224 */ /* 0x000fc800078e0009 */
[----:B------:R-:W-:-:S04]  /*121b0*/  @!P0 IMAD.WIDE.U32 R2, R29, R6, R2 ;  /* 0x000000061d028225 */ /* 0x000fc800078e0002 */
[----:B------:R-:W-:Y:S01]  /*121c0*/  @!P0 IMAD.IADD R3, R3, 0x1, R7 ;  /* 0x0000000103038824 */ /* 0x000fe200078e0207 */
[----:B-1----:R-:W-:Y:S01]  /*121d0*/  @!P0 LEA R4, P1, R2, R4, 0x2 ;  /* 0x0000000402048211 */ /* 0x002fe200078210ff */
[----:B------:R-:W-:-:S03]  /*121e0*/  IMAD.MOV.U32 R6, RZ, RZ, RZ ;  /* 0x000000ffff067224 */ /* 0x000fc600078e00ff */
[----:B------:R-:W-:Y:S01]  /*121f0*/  @!P0 LEA.HI.X R5, R2, R5, R3, 0x2, P1 ;  /* 0x0000000502058211 */ /* 0x000fe200008f1403 */
[----:B------:R-:W-:-:S04]  /*12200*/  IMAD.MOV R7, RZ, RZ, -R9 ;  /* 0x000000ffff077224 */ /* 0x000fc800078e0a09 */
[----:B------:R0:W5:Y:S01]  /*12210*/  @!P0 LDG.E R6, desc[UR38][R4.64] ;  /* 0x0000002604068981 */ /* 0x000162000c1e1900 */
[----:B------:R-:W-:Y:S01]  /*12220*/  ISETP.GT.U32.AND P0, PT, R8, 0x4f, PT ;  /* 0x0000004f0800780c */ /* 0x000fe20003f04070 */
[----:B------:R-:W-:Y:S01]  /*12230*/  IMAD R3, RZ, RZ, -UR43 ;  /* 0x8000002bff037e24 */ /* 0x000fe2000f8e02ff */
[----:B------:R-:W-:Y:S01]  /*12240*/  LOP3.LUT R16, R16, 0xfffffdff, RZ, 0xc0, !PT ;  /* 0xfffffdff10107812 */ /* 0x000fe200078ec0ff */
[----:B------:R-:W-:Y:S02]  /*12250*/  IMAD.U32 R24, RZ, RZ, UR4 ;  /* 0x00000004ff187e24 */ /* 0x000fe4000f8e00ff */
[----:B------:R-:W-:Y:S02]  /*12260*/  IMAD R22, R22, R3, UR42 ;  /* 0x0000002a16167e24 */ /* 0x000fe4000f8e0203 */
[----:B0-----:R-:W-:Y:S01]  /*12270*/  IMAD R5, R10, R7, R0 ;  /* 0x000000070a057224 */ /* 0x001fe200078e0200 */
[----:B------:R-:W-:Y:S02]  /*12280*/  MOV R0, UR47 ;  /* 0x0000002f00007c02 */ /* 0x000fe40008000f00 */
[----:B------:R-:W-:-:S02]  /*12290*/  SHF.R.S32.HI R28, RZ, 0x1f, R22 ;  /* 0x0000001fff1c7819 */ /* 0x000fc40000011416 */
[----:B------:R-:W-:-:S13]  /*122a0*/  ISETP.NE.AND P2, PT, R0, 0x3, PT ;  /* 0x000000030000780c */ /* 0x000fda0003f45270 */
[----:B------:R-:W-:-:S04]  /*122b0*/  @P2 LOP3.LUT R16, R16, 0x200, RZ, 0xfc, !PT ;  /* 0x0000020010102812 */ /* 0x000fc800078efcff */
[----:B------:R-:W-:-:S04]  /*122c0*/  LOP3.LUT R16, R16, 0xfffffffe, RZ, 0xc0, !PT ;  /* 0xfffffffe10107812 */ /* 0x000fc800078ec0ff */
[----:B------:R-:W-:Y:S01]  /*122d0*/  @P0 LOP3.LUT R16, R16, 0x1, RZ, 0xfc, !PT ;  /* 0x0000000110100812 */ /* 0x000fe200078efcff */
[----:B------:R-:W-:Y:S06]  /*122e0*/  @!P2 BRA `(.L_x_2269) ;  /* 0x000000000004a947 */ /* 0x000fec0003800000 */
[----:B------:R-:W-:Y:S01]  /*122f0*/  BPT.TRAP 0x1 ;  /* 0x000000040000795c */ /* 0x000fe20000300000 */
.L_x_2269:
[----:B------:R-:W-:Y:S01]  /*12300*/  SHF.R.S32.HI R7, RZ, 0x1f, R5 ;  /* 0x0000001fff077819 */ /* 0x000fe20000011405 */
[----:B------:R-:W-:Y:S01]  /*12310*/  ULDC.64 UR4, c[0x0][0x328] ;  /* 0x0000ca0000047ab9 */ /* 0x000fe20000000a00 */
[----:B-----5:R-:W-:Y:S01]  /*12320*/  SHF.R.S32.HI R4, RZ, 0x1f, R6 ;  /* 0x0000001fff047819 */ /* 0x020fe20000011406 */
[----:B------:R-:W-:Y:S01]  /*12330*/  IMAD.WIDE.U32 R2, R5, UR4, RZ ;  /* 0x0000000405027c25 */ /* 0x000fe2000f8e00ff */
[----:B------:R-:W-:Y:S03]  /*12340*/  BSSY B0, `(.L_x_2270) ;  /* 0x0000015000007945 */ /* 0x000fe60003800000 */
[----:B------:R-:W-:-:S04]  /*12350*/  IMAD R0, R7, UR4, RZ ;  /* 0x0000000407007c24 */ /* 0x000fc8000f8e02ff */
[----:B------:R-:W-:Y:S01]  /*12360*/  IMAD R9, R5, UR5, R0 ;  /* 0x0000000505097c24 */ /* 0x000fe2000f8e0200 */
[----:B------:R-:W-:Y:S01]  /*12370*/  ULDC.64 UR4, c[0x0][0x338] ;  /* 0x0000ce0000047ab9 */ /* 0x000fe20000000a00 */
[----:B------:R-:W-:Y:S02]  /*12380*/  IMAD R0, R23, 0x8, R17 ;  /* 0x0000000817007824 */ /* 0x000fe400078e0211 */
        /* <DEDUP_REMOVED lines=16> */
.L_x_2325:
[----:B------:R-:W-:Y:S05]  /*12490*/  BSYNC B0 ;  /* 0x0000000000007941 */ /* 0x000fea0003800000 */
.L_x_2270:
        /* <DEDUP_REMOVED lines=9> */
[----:B------:R-:W-:Y:S01]  /*12530*/  ULDC.64 UR4, c[0x0][0x308] ;  /* 0x0000c20000047ab9 */ /* 0x000fe20000000a00 */
[----:B------:R-:W-:Y:S02]  /*12540*/  IMAD.MOV.U32 R7, RZ, RZ, -0x50 ;  /* 0xffffffb0ff077424 */ /* 0x000fe400078e00ff */
[----:B------:R-:W-:Y:S02]  /*12550*/  IMAD.IADD R3, R3, 0x1, R5 ;  /* 0x0000000103037824 */ /* 0x000fe400078e0205 */
[----:B------:R-:W-:Y:S02]  /*12560*/  IMAD R5, R28, UR4, RZ ;  /* 0x000000041c057c24 */ /* 0x000fe4000f8e02ff */
[----:B------:R-:W-:-:S04]  /*12570*/  IMAD.WIDE.U32 R2, R22, UR4, R2 ;  /* 0x0000000416027c25 */ /* 0x000fc8000f8e0002 */
[----:B------:R-:W-:Y:S01]  /*12580*/  IMAD R5, R22, UR5, R5 ;  /* 0x0000000516057c24 */ /* 0x000fe2000f8e0205 */
[----:B------:R-:W-:Y:S01]  /*12590*/  ULDC.64 UR4, c[0x0][0x2e8] ;  /* 0x0000ba0000047ab9 */ /* 0x000fe20000000a00 */
[----:B------:R-:W-:Y:S01]  /*125a0*/  IMAD R7, R24, R7, UR36 ;  /* 0x0000002418077e24 */ /* 0x000fe2000f8e0207 */
[C---:B------:R-:W-:Y:S01]  /*125b0*/  LEA R4, P0, R2.reuse, UR4, 0x1 ;  /* 0x0000000402047c11 */ /* 0x040fe2000f8008ff */
[----:B------:R-:W-:Y:S01]  /*125c0*/  IMAD.IADD R3, R3, 0x1, R5 ;  /* 0x0000000103037824 */ /* 0x000fe200078e0205 */
[----:B------:R-:W-:Y:S01]  /*125d0*/  UMOV UR4, 0xffffffff ;  /* 0xffffffff00047882 */ /* 0x000fe20000000000 */
[----:B------:R-:W-:Y:S02]  /*125e0*/  IMAD.IADD R7, R7, 0x1, -R36 ;  /* 0x0000000107077824 */ /* 0x000fe400078e0a24 */
[----:B------:R-:W-:Y:S01]  /*125f0*/  IMAD R5, R23, 0x5000, R30 ;  /* 0x0000500017057824 */ /* 0x000fe200078e021e */
[----:B------:R-:W-:Y:S02]  /*12600*/  LEA.HI.X R6, R2, UR5, R3, 0x1, P0 ;  /* 0x0000000502067c11 */ /* 0x000fe400080f0c03 */
[----:B------:R-:W-:Y:S01]  /*12610*/  ISETP.GE.AND P0, PT, R7, 0x1, PT ;  /* 0x000000010700780c */ /* 0x000fe20003f06270 */
[----:B------:R-:W-:-:S12]  /*12620*/  BRA.DIV UR4, `(.L_x_2272) ;  /* 0x0000003204787947 */ /* 0x000fd8000b800000 */
[----:B------:R-:W0:Y:S01]  /*12630*/  SHFL.IDX PT, R14, R4, RZ, 0x181f ;  /* 0x00181fff040e7589 */ /* 0x000e2200000e0000 */
[C---:B------:R-:W-:Y:S01]  /*12640*/  LOP3.LUT P5, RZ, R16.reuse, 0x10, RZ, 0xc0, !PT ;  /* 0x0000001010ff7812 */ /* 0x040fe200078ac0ff */
[----:B------:R-:W-:Y:S01]  /*12650*/  @P0 IMAD R9, R5, 0x2, R17 ;  /* 0x0000000205090824 */ /* 0x000fe200078e0211 */
[C---:B------:R-:W-:Y:S01]  /*12660*/  LOP3.LUT P4, RZ, R16.reuse, 0x8, RZ, 0xc0, !PT ;  /* 0x0000000810ff7812 */ /* 0x040fe2000788c0ff */
[----:B------:R-:W1:Y:S01]  /*12670*/  SHFL.IDX PT, R2, R6, RZ, 0x181f ;  /* 0x00181fff06027589 */ /* 0x000e6200000e0000 */
[C---:B------:R-:W-:Y:S02]  /*12680*/  LOP3.LUT P3, RZ, R16.reuse, 0x4, RZ, 0xc0, !PT ;  /* 0x0000000410ff7812 */ /* 0x040fe4000786c0ff */
[----:B------:R-:W-:Y:S01]  /*12690*/  LOP3.LUT P2, RZ, R16, 0x2, RZ, 0xc0, !PT ;  /* 0x0000000210ff7812 */ /* 0x000fe2000784c0ff */
        /* <DEDUP_REMOVED lines=11> */
[----:B------:R-:W-:-:S03]  /*12750*/  @P0 IMAD R25, R5, 0x2, R17 ;  /* 0x0000000205190824 */ /* 0x000fc600078e0211 */
[----:B------:R-:W-:Y:S01]  /*12760*/  @P0 IADD3.X R21, RZ, R8, RZ, P1, !PT ;  /* 0x00000008ff150210 */ /* 0x000fe20000ffe4ff */
[----:B-1----:R-:W-:Y:S01]  /*12770*/  @P0 IMAD.MOV.U32 R2, RZ, RZ, R14 ;  /* 0x000000ffff020224 */ /* 0x002fe200078e000e */
[----:B------:R-:W-:Y:S03]  /*12780*/  SHFL.IDX PT, R8, R6, 0x2, 0x181f ;  /* 0x00581f0006087f89 */ /* 0x000fe600000e0000 */
[----:B------:R-:W-:Y:S01]  /*12790*/  @P0 IMAD.MOV.U32 R3, RZ, RZ, R21 ;  /* 0x000000ffff030224 */ /* 0x000fe200078e0015 */
        /* <DEDUP_REMOVED lines=10> */
[----:B------:R-:W-:Y:S01]  /*12840*/  SHFL.IDX PT, R8, R6, 0x3, 0x181f ;  /* 0x00781f0006087f89 */ /* 0x000fe200000e0000 */
[----:B------:R-:W-:-:S03]  /*12850*/  @P0 IMAD.MOV.U32 R3, RZ, RZ, R9 ;  /* 0x000000ffff030224 */ /* 0x000fc600078e0009 */
        /* <DEDUP_REMOVED lines=17> */
.L_x_2337:
[----:B------:R-:W-:Y:S01]  /*12970*/  ISETP.GE.AND P0, PT, R7, 0x41, PT ;  /* 0x000000410700780c */ /* 0x000fe20003f06270 */
[----:B------:R-:W-:-:S12]  /*12980*/  BSSY B0, `(.L_x_2273) ;  /* 0x0000010000007945 */ /* 0x000fd80003800000 */
[----:B------:R-:W-:Y:S05]  /*12990*/  @!P0 BRA `(.L_x_2274) ;  /* 0x0000000000388947 */ /* 0x000fea0003800000 */
[C---:B------:R-:W-:Y:S01]  /*129a0*/  LOP3.LUT P4, RZ, R16.reuse, 0x10, RZ, 0xc0, !PT ;  /* 0x0000001010ff7812 */ /* 0x040fe2000788c0ff */
[----:B------:R-:W-:Y:S01]  /*129b0*/  IMAD R5, R5, 0x2, R17 ;  /* 0x0000000205057824 */ /* 0x000fe200078e0211 */
[C---:B------:R-:W-:Y:S02]  /*129c0*/  LOP3.LUT P3, RZ, R16.reuse, 0x8, RZ, 0xc0, !PT ;  /* 0x0000000810ff7812 */ /* 0x040fe4000786c0ff */
[C---:B------:R-:W-:Y:S02]  /*129d0*/  LOP3.LUT P2, RZ, R16.reuse, 0x4, RZ, 0xc0, !PT ;  /* 0x0000000410ff7812 */ /* 0x040fe4000784c0ff */
[----:B------:R-:W-:Y:S02]  /*129e0*/  LOP3.LUT P1, RZ, R16, 0x2, RZ, 0xc0, !PT ;  /* 0x0000000210ff7812 */ /* 0x000fe4000782c0ff */
[----:B0-2---:R-:W-:-:S05]  /*129f0*/  LEA R2, P0, R37, R14, 0x1 ;  /* 0x0000000e25027211 */ /* 0x005fca00078008ff */
        /* <DEDUP_REMOVED lines=8> */
.L_x_2274:
[----:B------:R-:W-:Y:S05]  /*12a80*/  BSYNC B0 ;  /* 0x0000000000007941 */ /* 0x000fea0003800000 */
.L_x_2273:
[----:B------:R-:W-:Y:S01]  /*12a90*/  NOP ;  /* 0x0000000000007918 */ /* 0x000fe20000000000 */
[----:B------:R-:W-:-:S13]  /*12aa0*/  PLOP3.LUT P0, PT, PT, PT, PT, 0x80, 0x0 ;  /* 0x000000000000781c */ /* 0x000fda0003f0f070 */
.L_x_2275:
        /* <DEDUP_REMOVED lines=10> */
.L_x_2276:
[----:B------:R4:W-:Y:S02]  /*12b50*/  SYNCS.ARRIVE.TRANS64.A1T0 RZ, [R0+URZ+0x38830], RZ ;  /* 0x038830ff00ff79a7 */ /* 0x0009e4000810003f */
[----:B------:R-:W-:Y:S05]  /*12b60*/  WARPSYNC.ALL ;  /* 0x0000000000007948 */ /* 0x000fea0003800000 */
[----:B------:R-:W-:Y:S01]  /*12b70*/  BSSY B6, `(.L_x_2277) ;  /* 0x0000015000067945 */ /* 0x000fe20003800000 */
[----:B----4-:R-:W-:Y:S01]  /*12b80*/  IADD3 R0, R17, 0x14400, RZ ;  /* 0x0001440011007810 */ /* 0x010fe20007ffe0ff */
[----:B------:R-:W-:Y:S03]  /*12b90*/  BAR.SYNC.DEFER_BLOCKING 0x8, 0x180 ;  /* 0x0206000000007b1d */ /* 0x000fe60000010000 */
[----:B------:R-:W-:-:S13]  /*12ba0*/  LOP3.LUT P0, RZ, R0, 0x3ff, RZ, 0xc0, !PT ;  /* 0x000003ff00ff7812 */ /* 0x000fda000780c0ff */
[----:B------:R-:W-:Y:S05]  /*12bb0*/  @!P0 BRA `(.L_x_2278) ;  /* 0x0000000000408947 */ /* 0x000fea0003800000 */
[----:B0--3--:R-:W-:Y:S01]  /*12bc0*/  MOV R2, 0x0 ;  /* 0x0000000000027802 */ /* 0x009fe20000000f00 */
[----:B------:R-:W-:Y:S01]  /*12bd0*/  ULDC.64 UR6, c[0x4][0xa8] ;  /* 0x01002a0000067ab9 */ /* 0x000fe20000000a00 */
[----:B------:R-:W-:Y:S01]  /*12be0*/  ULDC.64 UR8, c[0x4][0xb0] ;  /* 0x01002c0000087ab9 */ /* 0x000fe20000000a00 */
[----:B------:R-:W-:Y:S01]  /*12bf0*/  ULDC.64 UR4, c[0x4][0x20] ;  /* 0x0100080000047ab9 */ /* 0x000fe20000000a00 */
[----:B------:R-:W-:Y:S02]  /*12c00*/  IMAD.U32 R4, RZ, RZ, UR6 ;  /* 0x00000006ff047e24 */ /* 0x000fe4000f8e00ff */
[----:B------:R-:W0:Y:S01]  /*12c10*/  LDC.64 R2, c[0x4][R2] ;  /* 0x0100000002027b82 */ /* 0x000e220000000a00 */
[----:B------:R-:W-:Y:S02]  /*12c20*/  IMAD.U32 R5, RZ, RZ, UR7 ;  /* 0x00000007ff057e24 */ /* 0x000fe4000f8e00ff */
[----:B------:R-:W-:Y:S02]  /*12c30*/  IMAD.U32 R6, RZ, RZ, UR8 ;  /* 0x00000008ff067e24 */ /* 0x000fe4000f8e00ff */
[----:B------:R-:W-:-:S02]  /*12c40*/  IMAD.U32 R7, RZ, RZ, UR9 ;  /* 0x00000009ff077e24 */ /* 0x000fc4000f8e00ff */
[----:B------:R-:W-:Y:S02]  /*12c50*/  IMAD.U32 R10, RZ, RZ, UR4 ;  /* 0x00000004ff0a7e24 */ /* 0x000fe4000f8e00ff */
[----:B------:R-:W-:Y:S02]  /*12c60*/  IMAD.U32 R11, RZ, RZ, UR5 ;  /* 0x00000005ff0b7e24 */ /* 0x000fe4000f8e00ff */
[----:B-1----:R-:W-:Y:S02]  /*12c70*/  IMAD.MOV.U32 R8, RZ, RZ, 0x70 ;  /* 0x00000070ff087424 */ /* 0x002fe400078e00ff */
[----:B------:R-:W-:Y:S02]  /*12c80*/  IMAD.MOV.U32 R12, RZ, RZ, 0x1 ;  /* 0x00000001ff0c7424 */ /* 0x000fe400078e00ff */
[----:B------:R-:W-:-:S07]  /*12c90*/  IMAD.MOV.U32 R13, RZ, RZ, RZ ;  /* 0x000000ffff0d7224 */ /* 0x000fce00078e00ff */
[----:B------:R-:W-:-:S07]  /*12ca0*/  LEPC R20, `(.L_x_2278) ;  /* 0x000000001014794e */ /* 0x000fce0000000000 */
[----:B0-2---:R-:W-:Y:S05]  /*12cb0*/  CALL.ABS.NOINC R2 ;  /* 0x0000000002007343 */ /* 0x005fea0003c00000 */
.L_x_2278:
[----:B------:R-:W-:Y:S05]  /*12cc0*/  BSYNC B6 ;  /* 0x0000000000067941 */ /* 0x000fea0003800000 */
.L_x_2277:
[----:B0--3--:R-:W0:Y:S01]  /*12cd0*/  S2R R2, SR_TID.X ;  /* 0x0000000000027919 */ /* 0x009e220000002100 */
[----:B------:R-:W-:Y:S01]  /*12ce0*/  UISETP.NE.AND UP0, UPT, UR48, URZ, UPT ;  /* 0x0000003f3000728c */ /* 0x000fe2000bf05270 */
[----:B------:R-:W-:Y:S01]  /*12cf0*/  IMAD.U32 R0, RZ, RZ, UR44 ;  /* 0x0000002cff007e24 */ /* 0x000fe2000f8e00ff */
[----:B------:R-:W-:Y:S01]  /*12d00*/  R2UR UR6, R28 ;  /* 0x000000001c0672ca */ /* 0x000fe200000e0000 */
[----:B------:R-:W-:Y:S01]  /*12d10*/  ULDC.64 UR8, c[0x0][0x2d8] ;  /* 0x0000b60000087ab9 */ /* 0x000fe20000000a00 */
[----:B------:R-:W-:Y:S02]  /*12d20*/  R2UR UR7, R22 ;  /* 0x00000000160772ca */ /* 0x000fe400000e0000 */
[----:B------:R-:W-:Y:S02]  /*12d30*/  PLOP3.LUT P0, PT, PT, PT, UP0, 0x80, 0x0 ;  /* 0x000000000000781c */ /* 0x000fe40003f0f008 */
[C---:B------:R-:W-:Y:S02]  /*12d40*/  LOP3.LUT P2, RZ, R16.reuse, 0x4000, RZ, 0xc0, !PT ;  /* 0x0000400010ff7812 */ /* 0x040fe4000784c0ff */
[C---:B------:R-:W-:Y:S01]  /*12d50*/  LOP3.LUT P3, RZ, R16.reuse, 0x2000, RZ, 0xc0, !PT ;  /* 0x0000200010ff7812 */ /* 0x040fe2000786c0ff */
[----:B------:R-:W-:Y:S01]  /*12d60*/  @UP0 ULDC UR4, c[0x0][0x44c] ;  /* 0x0001130000040ab9 */ /* 0x000fe20000000800 */
[----:B------:R-:W-:-:S02]  /*12d70*/  LOP3.LUT P4, RZ, R16, 0x1000, RZ, 0xc0, !PT ;  /* 0x0000100010ff7812 */ /* 0x000fc4000788c0ff */
[----:B------:R-:W-:Y:S01]  /*12d80*/  LOP3.LUT P5, RZ, R16, 0x800, RZ, 0xc0, !PT ;  /* 0x0000080010ff7812 */ /* 0x000fe200078ac0ff */
[----:B------:R-:W-:-:S04]  /*12d90*/  UIMAD UR6, UR6, UR8, URZ ;  /* 0x00000008060672a4 */ /* 0x000fc8000f8e023f */
[----:B------:R-:W-:Y:S02]  /*12da0*/  UIMAD UR7, UR7, UR9, UR6 ;  /* 0x00000009070772a4 */ /* 0x000fe4000f8e0206 */
[----:B------:R-:W-:Y:S01]  /*12db0*/  USHF.R.S32.HI UR6, URZ, 0x1f, UR43 ;  /* 0x0000001f3f067899 */ /* 0x000fe2000801142b */
[----:B0-----:R-:W-:-:S05]  /*12dc0*/  IMAD.SHL.U32 R2, R2, 0x10, RZ ;  /* 0x0000001002027824 */ /* 0x001fca00078e00ff */
[----:B------:R-:W-:-:S05]  /*12dd0*/  LOP3.LUT R2, R36, 0x70, R2, 0xf8, !PT ;  /* 0x0000007024027812 */ /* 0x000fca00078ef802 */
[----:B------:R-:W-:-:S04]  /*12de0*/  IMAD R0, R0, 0x80, R2 ;  /* 0x0000008000007824 */ /* 0x000fc800078e0202 */
[----:B------:R-:W-:Y:S01]  /*12df0*/  @P0 IMAD.HI.U32 R3, R0, UR4, RZ ;  /* 0x0000000400030c27 */ /* 0x000fe2000f8e00ff */
[----:B------:R-:W-:Y:S01]  /*12e00*/  PLOP3.LUT P0, PT, PT, PT, UP0, 0x80, 0x0 ;  /* 0x000000000000781c */ /* 0x000fe20003f0f008 */
[----:B------:R-:W-:Y:S02]  /*12e10*/  @UP0 ULDC UR4, c[0x0][0x450] ;  /* 0x0001140000040ab9 */ /* 0x000fe40000000800 */
[----:B------:R-:W-:-:S10]  /*12e20*/  IMAD.MOV.U32 R2, RZ, RZ, R0 ;  /* 0x000000ffff027224 */ /* 0x000fd400078e0000 */
[----:B------:R-:W-:Y:S02]  /*12e30*/  @P0 SHF.R.U32.HI R2, RZ, UR4, R3 ;  /* 0x00000004ff020c19 */ /* 0x000fe40008011603 */
[----:B------:R-:W-:Y:S02]  /*12e40*/  R2UR UR4, R22 ;  /* 0x00000000160472ca */ /* 0x000fe400000e0000 */
[----:B------:R-:W-:-:S11]  /*12e50*/  IADD3 R5, -R2, RZ, RZ ;  /* 0x000000ff02057210 */ /* 0x000fd60007ffe1ff */
        /* <DEDUP_REMOVED lines=27> */
[----:B--2---:R-:W0:Y:S01]  /*13010*/  SHFL.IDX PT, R14, R5, RZ, 0x181f ;  /* 0x00181fff050e7589 */ /* 0x004e2200000e0000 */
[----:B------:R-:W-:-:S03]  /*13020*/  IMAD.U32 R3, RZ, RZ, UR44 ;  /* 0x0000002cff037e24 */ /* 0x000fc6000f8e00ff */
[----:B------:R-:W2:Y:S01]  /*13030*/  SHFL.IDX PT, R2, R4, RZ, 0x181f ;  /* 0x00181fff04027589 */ /* 0x000ea200000e0000 */
[----:B------:R-:W-:-:S03]  /*13040*/  IMAD R0, R3, 0x80, R36 ;  /* 0x0000008003007824 */ /* 0x000fc600078e0224 */
[----:B------:R-:W-:Y:S01]  /*13050*/  SHFL.IDX PT, R6, R4, 0x1, 0x181f ;  /* 0x00381f0004067f89 */ /* 0x000fe200000e0000 */
[C---:B------:R-:W-:Y:S01]  /*13060*/  VIADD R7, R0.reuse, 0x10 ;  /* 0x0000001000077836 */ /* 0x040fe20000000000 */
[----:B------:R-:W-:-:S13]  /*13070*/  ISETP.GE.AND P0, PT, R0, UR37, PT ;  /* 0x0000002500007c0c */ /* 0x000fda000bf06270 */
[----:B0-----:R-:W-:-:S05]  /*13080*/  @!P0 LEA R14, P1, R37, R14, 0x1 ;  /* 0x0000000e250e8211 */ /* 0x001fca00078208ff */
[----:B--2---:R-:W-:Y:S02]  /*13090*/  @!P0 IMAD.X R3, RZ, RZ, R2, P1 ;  /* 0x000000ffff038224 */ /* 0x004fe400008e0602 */
        /* <DEDUP_REMOVED lines=20> */
[----:B--2---:R-:W-:Y:S01]  /*131e0*/  @!P0 MOV R2, R14 ;  /* 0x0000000e00028202 */ /* 0x004fe20000000f00 */
[----:B------:R-:W-:Y:S01]  /*131f0*/  @!P0 IMAD.X R7, RZ, RZ, R6, P1 ;  /* 0x000000ffff078224 */ /* 0x000fe200008e0606 */
[----:B------:R-:W0:Y:S03]  /*13200*/  SHFL.IDX PT, R14, R5, 0x3, 0x181f ;  /* 0x00781f00050e7f89 */ /* 0x000e2600000e0000 */
[----:B------:R-:W-:Y:S01]  /*13210*/  @!P0 IMAD.MOV.U32 R3, RZ, RZ, R7 ;  /* 0x000000ffff038224 */ /* 0x000fe200078e0007 */
[----:B------:R-:W2:Y:S01]  /*13220*/  SHFL.IDX PT, R6, R4, 0x3, 0x181f ;  /* 0x00781f0004067f89 */ /* 0x000ea200000e0000 */
[----:B------:R-:W-:-:S03]  /*13230*/  VIADD R7, R0, 0x30 ;  /* 0x0000003000077836 */ /* 0x000fc60000000000 */
[----:B------:R-:W-:Y:S04]  /*13240*/  @!P0 LDGSTS.E.BYPASS.LTC128B.128 [R31+0x15400], desc[UR38][R2.64], !P2 ;  /* 0x15400000021f8fae */ /* 0x000fe8000d101d66 */
[----:B------:R-:W-:Y:S04]  /*13250*/  @!P0 LDGSTS.E.BYPASS.LTC128B.128 [R31+0x19400], desc[UR38][R2.64+0x80], !P3 ;  /* 0x19400080021f8fae */ /* 0x000fe8000d901d66 */
[----:B------:R-:W-:Y:S04]  /*13260*/  @!P0 LDGSTS.E.BYPASS.LTC128B.128 [R31+0x1d400], desc[UR38][R2.64+0x100], !P4 ;  /* 0x1d400100021f8fae */ /* 0x000fe8000e101d66 */
[----:B------:R3:W-:Y:S01]  /*13270*/  @!P0 LDGSTS.E.BYPASS.LTC128B.128 [R31+0x21400], desc[UR38][R2.64+0x180], !P5 ;  /* 0x21400180021f8fae */ /* 0x0007e2000e901d66 */
[----:B------:R-:W-:-:S13]  /*13280*/  ISETP.GE.AND P0, PT, R7, UR37, PT ;  /* 0x0000002507007c0c */ /* 0x000fda000bf06270 */
[----:B0-----:R-:W-:-:S05]  /*13290*/  @!P0 LEA R14, P1, R37, R14, 0x1 ;  /* 0x0000000e250e8211 */ /* 0x001fca00078208ff */
[----:B--2---:R-:W-:Y:S02]  /*132a0*/  @!P0 IMAD.X R7, RZ, RZ, R6, P1 ;  /* 0x000000ffff078224 */ /* 0x004fe400008e0606 */
[----:B---3--:R-:W-:Y:S01]  /*132b0*/  @!P0 IMAD.MOV.U32 R2, RZ, RZ, R14 ;  /* 0x000000ffff028224 */ /* 0x008fe200078e000e */
        /* <DEDUP_REMOVED lines=25> */
[----:B------:R-:W-:Y:S01]  /*13450*/  @!P0 IMAD.MOV.U32 R3, RZ, RZ, R7 ;  /* 0x000000ffff038224 */ /* 0x000fe200078e0007 */
[----:B------:R-:W-:Y:S02]  /*13460*/  IADD3 R7, R0, 0x60, RZ ;  /* 0x0000006000077810 */ /* 0x000fe40007ffe0ff */
        /* <DEDUP_REMOVED lines=9> */
[----:B------:R0:W2:Y:S01]  /*13500*/  SHFL.IDX PT, R6, R4, 0x7, 0x181f ;  /* 0x00f81f0004067f89 */ /* 0x0000a200000e0000 */
[----:B------:R-:W-:-:S03]  /*13510*/  @!P0 IMAD.MOV.U32 R3, RZ, RZ, R7 ;  /* 0x000000ffff038224 */ /* 0x000fc600078e0007 */
[----:B------:R0:W3:Y:S04]  /*13520*/  SHFL.IDX PT, R14, R5, 0x7, 0x181f ;  /* 0x00f81f00050e7f89 */ /* 0x0000e800000e0000 */
[----:B------:R0:W-:Y:S04]  /*13530*/  @!P0 LDGSTS.E.BYPASS.LTC128B.128 [R31+0x17400], desc[UR38][R2.64], !P2 ;  /* 0x17400000021f8fae */ /* 0x0001e8000d101d66 */
[----:B------:R0:W-:Y:S04]  /*13540*/  @!P0 LDGSTS.E.BYPASS.LTC128B.128 [R31+0x1b400], desc[UR38][R2.64+0x80], !P3 ;  /* 0x1b400080021f8fae */ /* 0x0001e8000d901d66 */
[----:B------:R0:W-:Y:S04]  /*13550*/  @!P0 LDGSTS.E.BYPASS.LTC128B.128 [R31+0x1f400], desc[UR38][R2.64+0x100], !P4 ;  /* 0x1f400100021f8fae */ /* 0x0001e8000e101d66 */
[----:B------:R0:W-:Y:S02]  /*13560*/  @!P0 LDGSTS.E.BYPASS.LTC128B.128 [R31+0x23400], desc[UR38][R2.64+0x180], !P5 ;  /* 0x23400180021f8fae */ /* 0x0001e4000e901d66 */
.L_x_2354:
[----:B------:R-:W-:-:S05]  /*13570*/  VIADD R0, R0, 0x70 ;  /* 0x0000007000007836 */ /* 0x000fca0000000000 */
[----:B------:R-:W-:-:S13]  /*13580*/  ISETP.GE.AND P0, PT, R0, UR37, PT ;  /* 0x0000002500007c0c */ /* 0x000fda000bf06270 */
[----:B0--3--:R-:W-:-:S05]  /*13590*/  @!P0 LEA R2, P1, R37, R14, 0x1 ;  /* 0x0000000e25028211 */ /* 0x009fca00078208ff */
        /* <DEDUP_REMOVED lines=10> */
.L_x_2280:
        /* <DEDUP_REMOVED lines=18> */
.L_x_2355:
[----:B------:R-:W-:Y:S05]  /*13760*/  BSYNC B0 ;  /* 0x0000000000007941 */ /* 0x000fea0003800000 */
.L_x_2281:
[----:B------:R-:W-:-:S06]  /*13770*/  UISETP.GE.AND UP0, UPT, UR45, 0x2, UPT ;  /* 0x000000022d00788c */ /* 0x000fcc000bf06270 */
[----:B------:R-:W-:-:S13]  /*13780*/  PLOP3.LUT P0, PT, PT, PT, UP0, 0x40, 0x0 ;  /* 0x000000000000781c */ /* 0x000fda0003f0e808 */
[----:B------:R-:W-:Y:S05]  /*13790*/  @P0 BRA `(.L_x_2283) ;  /* 0x0000000c00fc0947 */ /* 0x000fea0003800000 */
[----:B------:R-:W-:Y:S01]  /*137a0*/  UIADD3 UR4, UR45, -0x2, URZ ;  /* 0xfffffffe2d047890 */ /* 0x000fe2000fffe03f */
[----:B------:R-:W-:Y:S01]  /*137b0*/  BSSY B0, `(.L_x_2283) ;  /* 0x00000fd000007945 */ /* 0x000fe20003800000 */
[----:B------:R-:W-:Y:S02]  /*137c0*/  IMAD.MOV.U32 R10, RZ, RZ, R26 ;  /* 0x000000ffff0a7224 */ /* 0x000fe400078e001a */
[----:B------:R-:W-:Y:S02]  /*137d0*/  IMAD.MOV.U32 R7, RZ, RZ, R23 ;  /* 0x000000ffff077224 */ /* 0x000fe400078e0017 */
[----:B------:R-:W-:Y:S02]  /*137e0*/  IMAD.MOV.U32 R27, RZ, RZ, R24 ;  /* 0x000000ffff1b7224 */ /* 0x000fe400078e0018 */
[----:B0-----:R-:W-:-:S07]  /*137f0*/  IMAD.U32 R0, RZ, RZ, UR4 ;  /* 0x00000004ff007e24 */ /* 0x001fce000f8e00ff */
.L_x_2296:
[----:B------:R-:W0:Y:S01]  /*13800*/  S2R R2, SR_TID.X ;  /* 0x0000000000027919 */ /* 0x000e220000002100 */
[----:B------:R-:W2:Y:S01]  /*13810*/  LDC R3, c[0x0][0x430] ;  /* 0x00010c00ff037b82 */ /* 0x000ea20000000800 */
[----:B------:R-:W-:Y:S01]  /*13820*/  IMAD R6, R0, 0x50, R32 ;  /* 0x0000005000067824 */ /* 0x000fe200078e0220 */
[----:B------:R-:W-:Y:S01]  /*13830*/  LOP3.LUT P1, RZ, R16, 0x200, RZ, 0xc0, !PT ;  /* 0x0000020010ff7812 */ /* 0x000fe2000782c0ff */
[----:B------:R-:W-:Y:S01]  /*13840*/  VIADD R23, R7, 0x1 ;  /* 0x0000000107177836 */ /* 0x000fe20000000000 */
[----:B--2---:R-:W-:Y:S01]  /*13850*/  ISETP.NE.AND P0, PT, R3, 0x1, PT ;  /* 0x000000010300780c */ /* 0x004fe20003f05270 */
[----:B0-----:R-:W-:-:S05]  /*13860*/  IMAD.SHL.U32 R2, R2, 0x10, RZ ;  /* 0x0000001002027824 */ /* 0x001fca00078e00ff */
[----:B------:R-:W-:-:S07]  /*13870*/  LOP3.LUT R2, R36, 0x70, R2, 0xf8, !PT ;  /* 0x0000007024027812 */ /* 0x000fce00078ef802 */
[----:B------:R-:W0:Y:S01]  /*13880*/  @P0 LDC R3, c[0x0][0x434] ;  /* 0x00010d00ff030b82 */ /* 0x000e220000000800 */
[C---:B------:R-:W-:Y:S01]  /*13890*/  ISETP.GT.U32.AND P2, PT, R2.reuse, 0x4f, PT ;  /* 0x0000004f0200780c */ /* 0x040fe20003f44070 */
[----:B------:R-:W-:-:S06]  /*138a0*/  IMAD.IADD R6, R2, 0x1, R6 ;  /* 0x0000000102067824 */ /* 0x000fcc00078e0206 */
[----:B------:R-:W2:Y:S01]  /*138b0*/  @P0 LDC R9, c[0x0][0x438] ;  /* 0x00010e00ff090b82 */ /* 0x000ea20000000800 */
[----:B------:R-:W-:-:S07]  /*138c0*/  MOV R11, R6 ;  /* 0x00000006000b7202 */ /* 0x000fce0000000f00 */
[----:B------:R-:W3:Y:S01]  /*138d0*/  @!P2 LDC.64 R4, c[0x0][0x428] ;  /* 0x00010a00ff04ab82 */ /* 0x000ee20000000a00 */
[----:B0-----:R-:W-:-:S05]  /*138e0*/  @P0 IMAD.HI.U32 R2, R6, R3, RZ ;  /* 0x0000000306020227 */ /* 0x001fca00078e00ff */
[----:B--2---:R-:W-:Y:S02]  /*138f0*/  @P0 SHF.R.U32.HI R11, RZ, R9, R2 ;  /* 0x00000009ff0b0219 */ /* 0x004fe40000011602 */
[----:B-1----:R-:W0:Y:S02]  /*13900*/  @!P2 LDC.64 R8, c[0x0][0x418] ;  /* 0x00010600ff08ab82 */ /* 0x002e240000000a00 */
[----:B------:R-:W-:Y:S01]  /*13910*/  @!P2 SHF.R.S32.HI R3, RZ, 0x1f, R11 ;  /* 0x0000001fff03a819 */ /* 0x000fe2000001140b */
[----:B---3--:R-:W-:-:S04]  /*13920*/  @!P2 IMAD R2, R33, R4, RZ ;  /* 0x000000042102a224 */ /* 0x008fc800078e02ff */
[----:B------:R-:W-:Y:S02]  /*13930*/  @!P2 IMAD R5, R29, R5, R2 ;  /* 0x000000051d05a224 */ /* 0x000fe400078e0202 */
[----:B------:R-:W-:-:S04]  /*13940*/  @!P2 IMAD.MOV.U32 R2, RZ, RZ, R11 ;  /* 0x000000ffff02a224 */ /* 0x000fc800078e000b */
[----:B------:R-:W-:-:S04]  /*13950*/  @!P2 IMAD.WIDE.U32 R2, R29, R4, R2 ;  /* 0x000000041d02a225 */ /* 0x000fc800078e0002 */
[----:B------:R-:W-:Y:S02]  /*13960*/  @!P2 IMAD.IADD R3, R5, 0x1, R3 ;  /* 0x000000010503a824 */ /* 0x000fe400078e0203 */
[----:B------:R-:W-:Y:S01]  /*13970*/  IMAD.MOV.U32 R4, RZ, RZ, RZ ;  /* 0x000000ffff047224 */ /* 0x000fe200078e00ff */
[----:B0-----:R-:W-:-:S04]  /*13980*/  @!P2 LEA R8, P0, R2, R8, 0x2 ;  /* 0x000000080208a211 */ /* 0x001fc800078010ff */
[----:B------:R-:W-:Y:S01]  /*13990*/  @!P2 LEA.HI.X R9, R2, R9, R3, 0x2, P0 ;  /* 0x000000090209a211 */ /* 0x000fe200000f1403 */
[----:B------:R-:W-:Y:S01]  /*139a0*/  IMAD.MOV R5, RZ, RZ, -R11 ;  /* 0x000000ffff057224 */ /* 0x000fe200078e0a0b */
[----:B------:R-:W-:-:S03]  /*139b0*/  ISETP.NE.AND P0, PT, R23, 0x2, PT ;  /* 0x000000021700780c */ /* 0x000fc60003f05270 */
[----:B------:R0:W5:Y:S01]  /*139c0*/  @!P2 LDG.E R4, desc[UR38][R8.64] ;  /* 0x000000260804a981 */ /* 0x000162000c1e1900 */
[----:B------:R-:W-:Y:S05]  /*139d0*/  YIELD ;  /* 0x0000000000007946 */ /* 0x000fea0003800000 */
[----:B------:R-:W-:Y:S01]  /*139e0*/  ULDC UR4, c[0x0][0x430] ;  /* 0x00010c0000047ab9 */ /* 0x000fe20000000800 */
[----:B------:R-:W-:Y:S01]  /*139f0*/  SEL R3, RZ, 0x1, P0 ;  /* 0x00000001ff037807 */ /* 0x000fe20000000000 */
[----:B------:R-:W-:Y:S01]  /*13a00*/  IMAD R5, R5, UR4, R6 ;  /* 0x0000000405057c24 */ /* 0x000fe2000f8e0206 */
[----:B------:R-:W-:Y:S01]  /*13a10*/  SEL R23, R23, RZ, P0 ;  /* 0x000000ff17177207 */ /* 0x000fe20000000000 */
[----:B------:R-:W-:Y:S01]  /*13a20*/  IMAD.MOV.U32 R24, RZ, RZ, R0 ;  /* 0x000000ffff187224 */ /* 0x000fe200078e0000 */
[----:B------:R-:W-:Y:S01]  /*13a30*/  LOP3.LUT R26, R10, R3, RZ, 0x3c, !PT ;  /* 0x000000030a1a7212 */ /* 0x000fe200078e3cff */
[----:B------:R-:W-:Y:S06]  /*13a40*/  @!P1 BRA `(.L_x_2284) ;  /* 0x0000000000049947 */ /* 0x000fec0003800000 */
[----:B------:R-:W-:Y:S01]  /*13a50*/  BPT.TRAP 0x1 ;  /* 0x000000040000795c */ /* 0x000fe20000300000 */
.L_x_2284:
[----:B------:R-:W-:Y:S01]  /*13a60*/  IMAD R6, R23, 0x8, R17 ;  /* 0x0000000817067824 */ /* 0x000fe200078e0211 */
[----:B------:R-:W-:Y:S01]  /*13a70*/  SHF.L.U32 R3, R26, 0x1f, RZ ;  /* 0x0000001f1a037819 */ /* 0x000fe200000006ff */
[----:B------:R-:W-:Y:S03]  /*13a80*/  BSSY B1, `(.L_x_2285) ;  /* 0x0000003000017945 */ /* 0x000fe60003800000 */
[----:B------:R-:W1:Y:S02]  /*13a90*/  SYNCS.PHASECHK.TRANS64.TRYWAIT P0, [R6+URZ+0x38840], R3 ;  /* 0x03884003060075a7 */ /* 0x000e64000800017f */
[----:B-1----:R-:W-:Y:S05]  /*13aa0*/  @!P0 BRA `(.L_x_2286) ;  /* 0x0000002c00e48947 */ /* 0x002fea0003800000 */
.L_x_2356:
[----:B------:R-:W-:Y:S05]  /*13ab0*/  BSYNC B1 ;  /* 0x0000000000017941 */ /* 0x000fea0003800000 */
.L_x_2285:
[----:B------:R-:W-:Y:S01]  /*13ac0*/  SHF.R.S32.HI R21, RZ, 0x1f, R5 ;  /* 0x0000001fff157819 */ /* 0x000fe20000011405 */
[----:B------:R-:W-:Y:S01]  /*13ad0*/  ULDC.64 UR4, c[0x0][0x300] ;  /* 0x0000c00000047ab9 */ /* 0x000fe20000000a00 */
[----:B-----5:R-:W-:Y:S01]  /*13ae0*/  SHF.R.S32.HI R25, RZ, 0x1f, R4 ;  /* 0x0000001fff197819 */ /* 0x020fe20000011404 */
[----:B-1----:R-:W-:Y:S01]  /*13af0*/  IMAD.WIDE.U32 R2, R5, UR4, RZ ;  /* 0x0000000405027c25 */ /* 0x002fe2000f8e00ff */
[C---:B------:R-:W-:Y:S02]  /*13b00*/  LOP3.LUT P4, RZ, R16.reuse, 0x10, RZ, 0xc0, !PT ;  /* 0x0000001010ff7812 */ /* 0x040fe4000788c0ff */
[C---:B------:R-:W-:Y:S01]  /*13b10*/  LOP3.LUT P3, RZ, R16.reuse, 0x8, RZ, 0xc0, !PT ;  /* 0x0000000810ff7812 */ /* 0x040fe2000786c0ff */
[----:B------:R-:W-:Y:S01]  /*13b20*/  IMAD R0, R21, UR4, RZ ;  /* 0x0000000415007c24 */ /* 0x000fe2000f8e02ff */
[C---:B------:R-:W-:Y:S02]  /*13b30*/  LOP3.LUT P2, RZ, R16.reuse, 0x4, RZ, 0xc0, !PT ;  /* 0x0000000410ff7812 */ /* 0x040fe4000784c0ff */
[----:B------:R-:W-:Y:S01]  /*13b40*/  LOP3.LUT P1, RZ, R16, 0x2, RZ, 0xc0, !PT ;  /* 0x0000000210ff7812 */ /* 0x000fe2000782c0ff */
[----:B0-----:R-:W-:Y:S01]  /*13b50*/  IMAD R9, R5, UR5, R0 ;  /* 0x0000000505097c24 */ /* 0x001fe2000f8e0200 */
        /* <DEDUP_REMOVED lines=14> */
[----:B------:R-:W-:-:S03]  /*13c40*/  IMAD R9, R23, 0x5000, R30 ;  /* 0x0000500017097824 */ /* 0x000fc600078e021e */
        /* <DEDUP_REMOVED lines=15> */
[----:B------:R-:W0:Y:S02]  /*13d40*/  SHFL.IDX PT, R14, R8, 0x2, 0x181f ;  /* 0x00581f00080e7f89 */ /* 0x000e2400000e0000 */
[----:B------:R-:W-:Y:S02]  /*13d50*/  IADD3.X R3, RZ, R35, RZ, P0, !PT ;  /* 0x00000023ff037210 */ /* 0x000fe400007fe4ff */
        /* <DEDUP_REMOVED lines=21> */
.L_x_2368:
        /* <DEDUP_REMOVED lines=11> */
.L_x_2288:
        /* <DEDUP_REMOVED lines=10> */
.L_x_2289:
[----:B------:R1:W-:Y:S01]  /*14000*/  SYNCS.ARRIVE.TRANS64.A1T0 RZ, [R6+URZ+0x38830], RZ ;  /* 0x038830ff06ff79a7 */ /* 0x0003e2000810003f */
[----:B------:R-:W-:Y:S05]  /*14010*/  @!P2 BRA `(.L_x_2290) ;  /* 0x000000000004a947 */ /* 0x000fea0003800000 */
[----:B------:R-:W-:Y:S01]  /*14020*/  BPT.TRAP 0x1 ;  /* 0x000000040000795c */ /* 0x000fe20000300000 */
.L_x_2290:
[----:B0-----:R-:W-:Y:S01]  /*14030*/  SHF.L.U32 R3, R10, 0x1f, RZ ;  /* 0x0000001f0a037819 */ /* 0x001fe200000006ff */
[----:B-1----:R-:W-:Y:S01]  /*14040*/  IMAD R6, R7, 0x8, R17 ;  /* 0x0000000807067824 */ /* 0x002fe200078e0211 */
[----:B------:R-:W-:Y:S03]  /*14050*/  BSSY B1, `(.L_x_2291) ;  /* 0x0000003000017945 */ /* 0x000fe60003800000 */
[----:B------:R-:W0:Y:S02]  /*14060*/  SYNCS.PHASECHK.TRANS64.TRYWAIT P0, [R6+URZ+0x38860], R3 ;  /* 0x03886003060075a7 */ /* 0x000e24000800017f */
[----:B0-----:R-:W-:Y:S05]  /*14070*/  @!P0 BRA `(.L_x_2292) ;  /* 0x0000003000048947 */ /* 0x001fea0003800000 */
.L_x_2369:
[----:B------:R-:W-:Y:S05]  /*14080*/  BSYNC B1 ;  /* 0x0000000000017941 */ /* 0x000fea0003800000 */
.L_x_2291:
[----:B------:R-:W-:Y:S01]  /*14090*/  IMAD.MOV.U32 R2, RZ, RZ, -0x50 ;  /* 0xffffffb0ff027424 */ /* 0x000fe200078e00ff */
[----:B------:R-:W-:Y:S01]  /*140a0*/  UMOV UR4, 0xffffffff ;  /* 0xffffffff00047882 */ /* 0x000fe20000000000 */
[C---:B------:R-:W-:Y:S01]  /*140b0*/  LOP3.LUT P4, RZ, R16.reuse, 0x100, RZ, 0xc0, !PT ;  /* 0x0000010010ff7812 */ /* 0x040fe2000788c0ff */
[----:B------:R-:W-:Y:S01]  /*140c0*/  IMAD R7, R7, 0x5000, R30 ;  /* 0x0000500007077824 */ /* 0x000fe200078e021e */
[C---:B------:R-:W-:Y:S01]  /*140d0*/  LOP3.LUT P3, RZ, R16.reuse, 0x80, RZ, 0xc0, !PT ;  /* 0x0000008010ff7812 */ /* 0x040fe2000786c0ff */
[----:B0-----:R-:W-:Y:S01]  /*140e0*/  IMAD R3, R27, R2, UR36 ;  /* 0x000000241b037e24 */ /* 0x001fe2000f8e0202 */
        /* <DEDUP_REMOVED lines=55> */
.L_x_2381:
        /* <DEDUP_REMOVED lines=30> */
[----:B------:R-:W-:-:S04]  /*14640*/  LEA R18, P0, R2, UR4, 0x1 ;  /* 0x0000000402127c11 */ /* 0x000fc8000f8008ff */
[----:B------:R-:W-:Y:S02]  /*14650*/  LEA.HI.X R19, R2, UR5, R3, 0x1, P0 ;  /* 0x0000000502137c11 */ /* 0x000fe400080f0c03 */
[----:B------:R-:W-:-:S13]  /*14660*/  PLOP3.LUT P0, PT, PT, PT, PT, 0x80, 0x0 ;  /* 0x000000000000781c */ /* 0x000fda0003f0f070 */
.L_x_2294:
        /* <DEDUP_REMOVED lines=10> */
.L_x_2295:
[C---:B------:R-:W-:Y:S01]  /*14710*/  ISETP.GT.AND P0, PT, R24.reuse, RZ, PT ;  /* 0x000000ff1800720c */ /* 0x040fe20003f04270 */
[----:B------:R0:W-:Y:S01]  /*14720*/  SYNCS.ARRIVE.TRANS64.A1T0 RZ, [R6+URZ+0x38850], RZ ;  /* 0x038850ff06ff79a7 */ /* 0x0001e2000810003f */
[----:B------:R-:W-:Y:S02]  /*14730*/  VIADD R0, R24, 0xffffffff ;  /* 0xffffffff18007836 */ /* 0x000fe40000000000 */
[----:B------:R-:W-:Y:S02]  /*14740*/  IMAD.MOV.U32 R10, RZ, RZ, R26 ;  /* 0x000000ffff0a7224 */ /* 0x000fe400078e001a */
[----:B------:R-:W-:Y:S02]  /*14750*/  IMAD.MOV.U32 R7, RZ, RZ, R23 ;  /* 0x000000ffff077224 */ /* 0x000fe400078e0017 */
[----:B------:R-:W-:-:S05]  /*14760*/  IMAD.MOV.U32 R27, RZ, RZ, R24 ;  /* 0x000000ffff1b7224 */ /* 0x000fca00078e0018 */
[----:B0-----:R-:W-:Y:S05]  /*14770*/  @P0 BRA `(.L_x_2296) ;  /* 0xfffffff000200947 */ /* 0x001fea000383ffff */
[----:B------:R-:W-:Y:S05]  /*14780*/  BSYNC B0 ;  /* 0x0000000000007941 */ /* 0x000fea0003800000 */
.L_x_2283:
[----:B0-----:R-:W0:Y:S01]  /*14790*/  S2R R0, SR_TID.X ;  /* 0x0000000000007919 */ /* 0x001e220000002100 */
[----:B------:R-:W-:Y:S01]  /*147a0*/  BSSY B0, `(.L_x_2297) ;  /* 0x0000010000007945 */ /* 0x000fe20003800000 */
[----:B0-----:R-:W-:-:S04]  /*147b0*/  LOP3.LUT R0, R0, 0x7f, RZ, 0xc0, !PT ;  /* 0x0000007f00007812 */ /* 0x001fc800078ec0ff */
[----:B------:R-:W-:-:S13]  /*147c0*/  ISETP.NE.AND P2, PT, R0, RZ, PT ;  /* 0x000000ff0000720c */ /* 0x000fda0003f45270 */
[----:B------:R-:W-:Y:S05]  /*147d0*/  @P2 BRA `(.L_x_2298) ;  /* 0x0000000000302947 */ /* 0x000fea0003800000 */
[----:B------:R-:W0:Y:S01]  /*147e0*/  S2R R7, SR_LANEID ;  /* 0x0000000000077919 */ /* 0x000e220000000000 */
[----:B------:R-:W-:Y:S01]  /*147f0*/  VOTEU.ANY UR4, UPT, PT ;  /* 0x0000000000047886 */ /* 0x000fe200038e0100 */
[----:B------:R-:W2:Y:S01]  /*14800*/  LDC.64 R2, c[0x0][0xc80] ;  /* 0x00032000ff027b82 */ /* 0x000ea20000000a00 */
[----:B------:R-:W0:Y:S08]  /*14810*/  FLO.U32 R0, UR4 ;  /* 0x0000000400007d00 */ /* 0x000e3000080e0000 */
[----:B------:R-:W2:Y:S01]  /*14820*/  POPC R5, UR4 ;  /* 0x0000000400057d09 */ /* 0x000ea20008000000 */
[----:B0-----:R-:W-:-:S13]  /*14830*/  ISETP.EQ.U32.AND P0, PT, R0, R7, PT ;  /* 0x000000070000720c */ /* 0x001fda0003f02070 */
[----:B--2---:R-:W2:Y:S01]  /*14840*/  @P0 ATOMG.E.ADD.STRONG.GPU PT, R3, desc[UR38][R2.64], R5 ;  /* 0x00000005020309a8 */ /* 0x004ea200081ee1e6 */
[----:B------:R-:W0:Y:S02]  /*14850*/  S2R R4, SR_LTMASK ;  /* 0x0000000000047919 */ /* 0x000e240000003900 */
[----:B0-----:R-:W-:-:S04]  /*14860*/  LOP3.LUT R4, R4, UR4, RZ, 0xc0, !PT ;  /* 0x0000000404047c12 */ /* 0x001fc8000f8ec0ff */
[----:B------:R-:W0:Y:S01]  /*14870*/  POPC R7, R4 ;  /* 0x0000000400077309 */ /* 0x000e220000000000 */
[----:B--2---:R-:W0:Y:S02]  /*14880*/  SHFL.IDX PT, R0, R3, R0, 0x1f ;  /* 0x00001f0003007589 */ /* 0x004e2400000e0000 */
[----:B0-----:R-:W-:-:S07]  /*14890*/  IADD3 R34, R0, UR46, R7 ;  /* 0x0000002e00227c10 */ /* 0x001fce000fffe007 */
.L_x_2298:
[----:B------:R-:W-:Y:S05]  /*148a0*/  BSYNC B0 ;  /* 0x0000000000007941 */ /* 0x000fea0003800000 */
.L_x_2297:
[----:B------:R-:W-:-:S13]  /*148b0*/  LOP3.LUT P0, RZ, R16, 0x200, RZ, 0xc0, !PT ;  /* 0x0000020010ff7812 */ /* 0x000fda000780c0ff */
[----:B------:R-:W-:Y:S05]  /*148c0*/  @!P0 BRA `(.L_x_2299) ;  /* 0x0000000000048947 */ /* 0x000fea0003800000 */
[----:B------:R-:W-:Y:S01]  /*148d0*/  BPT.TRAP 0x1 ;  /* 0x000000040000795c */ /* 0x000fe20000300000 */
.L_x_2299:
[----:B------:R-:W-:Y:S01]  /*148e0*/  IMAD R4, R23, 0x8, R17 ;  /* 0x0000000817047824 */ /* 0x000fe200078e0211 */
[----:B------:R-:W-:Y:S01]  /*148f0*/  SHF.L.U32 R3, R26, 0x1f, RZ ;  /* 0x0000001f1a037819 */ /* 0x000fe200000006ff */
[----:B------:R-:W-:Y:S01]  /*14900*/  IMAD.MOV.U32 R5, RZ, RZ, -0x50 ;  /* 0xffffffb0ff057424 */ /* 0x000fe200078e00ff */
[----:B------:R-:W-:Y:S02]  /*14910*/  BSSY B0, `(.L_x_2300) ;  /* 0x0000004000007945 */ /* 0x000fe40003800000 */
[----:B------:R-:W0:Y:S01]  /*14920*/  SYNCS.PHASECHK.TRANS64.TRYWAIT P0, [R4+URZ+0x38860], R3 ;  /* 0x03886003040075a7 */ /* 0x000e22000800017f */
[----:B------:R-:W-:Y:S01]  /*14930*/  IMAD R5, R24, R5, UR36 ;  /* 0x0000002418057e24 */ /* 0x000fe2000f8e0205 */
[----:B0-----:R-:W-:Y:S06]  /*14940*/  @!P0 BRA `(.L_x_2301) ;  /* 0x0000002c00ac8947 */ /* 0x001fec0003800000 */
.L_x_2382:
[----:B------:R-:W-:Y:S05]  /*14950*/  BSYNC B0 ;  /* 0x0000000000007941 */ /* 0x000fea0003800000 */
.L_x_2300:
[----:B------:R-:W-:Y:S01]  /*14960*/  UMOV UR4, 0xffffffff ;  /* 0xffffffff00047882 */ /* 0x000fe20000000000 */
[C---:B------:R-:W-:Y:S01]  /*14970*/  LOP3.LUT P5, RZ, R16.reuse, 0x100, RZ, 0xc0, !PT ;  /* 0x0000010010ff7812 */ /* 0x040fe200078ac0ff */
[----:B-1----:R-:W-:Y:S01]  /*14980*/  IMAD R8, R23, 0x5000, R30 ;  /* 0x0000500017087824 */ /* 0x002fe200078e021e */
        /* <DEDUP_REMOVED lines=24> */
[----:B------:R-:W-:Y:S01]  /*14b10*/  ISETP.LT.OR P0, PT, R5, 0x11, P5 ;  /* 0x000000110500780c */ /* 0x000fe20002f01670 */
[----:B------:R-:W1:-:S12]  /*14b20*/  SHFL.IDX PT, R7, R19, 0x2, 0x181f ;  /* 0x00581f0013077f89 */ /* 0x000e5800000e0000 */
        /* <DEDUP_REMOVED lines=8> */
[----:B------:R-:W0:Y:S03]  /*14bb0*/  SHFL.IDX PT, R14, R18, 0x3, 0x181f ;  /* 0x00781f00120e7f89 */ /* 0x000e2600000e0000 */
[----:B-1----:R-:W-:Y:S01]  /*14bc0*/  IMAD.X R3, RZ, RZ, R7, P0 ;  /* 0x000000ffff037224 */ /* 0x002fe200000e0607 */
        /* <DEDUP_REMOVED lines=11> */
[----:B------:R3:W4:Y:S02]  /*14c80*/  SHFL.IDX PT, R14, R18, 0x4, 0x181f ;  /* 0x00981f00120e7f89 */ /* 0x00072400000e0000 */
[----:B-1----:R-:W-:Y:S02]  /*14c90*/  IADD3.X R3, RZ, R7, RZ, P0, !PT ;  /* 0x00000007ff037210 */ /* 0x002fe400007fe4ff */
        /* <DEDUP_REMOVED lines=8> */
.L_x_2394:
        /* <DEDUP_REMOVED lines=15> */
.L_x_2303:
        /* <DEDUP_REMOVED lines=10> */
.L_x_2304:
[----:B------:R1:W-:Y:S01]  /*14eb0*/  SYNCS.ARRIVE.TRANS64.A1T0 RZ, [R4+URZ+0x38850], RZ ;  /* 0x038850ff04ff79a7 */ /* 0x0003e2000810003f */
[----:B------:R-:W-:-:S05]  /*14ec0*/  VIADD R23, R23, 0x1 ;  /* 0x0000000117177836 */ /* 0x000fca0000000000 */
[----:B------:R-:W-:-:S04]  /*14ed0*/  ISETP.NE.AND P0, PT, R23, 0x2, PT ;  /* 0x000000021700780c */ /* 0x000fc80003f05270 */
[----:B0-----:R-:W-:Y:S02]  /*14ee0*/  SEL R3, RZ, 0x1, P0 ;  /* 0x00000001ff037807 */ /* 0x001fe40000000000 */
[----:B------:R-:W-:Y:S02]  /*14ef0*/  SEL R23, R23, RZ, P0 ;  /* 0x000000ff17177207 */ /* 0x000fe40000000000 */
[----:B-1----:R-:W-:-:S07]  /*14f00*/  LOP3.LUT R26, R26, R3, RZ, 0x3c, !PT ;  /* 0x000000031a1a7212 */ /* 0x002fce00078e3cff */
.L_x_2262:
[----:B------:R-:W-:Y:S05]  /*14f10*/  BSYNC B7 ;  /* 0x0000000000077941 */ /* 0x000fea0003800000 */
.L_x_2260:
        /* <DEDUP_REMOVED lines=11> */
.L_x_2305:
[----:B------:R-:W-:-:S03]  /*14fd0*/  UMOV UR4, 0xffffffff ;  /* 0xffffffff00047882 */ /* 0x000fc60000000000 */
[----:B------:R-:W-:Y:S05]  /*14fe0*/  BRA.DIV UR4, `(.L_x_2307) ;  /* 0x0000003204087947 */ /* 0x000fea000b800000 */
[----:B------:R0:W1:Y:S02]  /*14ff0*/  SHFL.IDX PT, R14, R34, RZ, 0x1f ;  /* 0x00001fff220e7589 */ /* 0x00006400000e0000 */
.L_x_2397:
        /* <DEDUP_REMOVED lines=8> */
.L_x_2306:
[----:B------:R-:W-:Y:S02]  /*15080*/  ULDC UR4, c[0x0][0xc38] ;  /* 0x00030e0000047ab9 */ /* 0x000fe40000000800 */
[----:B-1----:R-:W-:-:S13]  /*15090*/  ISETP.GE.AND P0, PT, R34, UR4, PT ;  /* 0x0000000422007c0c */ /* 0x002fda000bf06270 */
[----:B------:R-:W-:Y:S05]  /*150a0*/  @!P0 BRA `(.L_x_2308) ;  /* 0xffffffc400648947 */ /* 0x000fea000383ffff */
.L_x_2257:
[----:B------:R-:W2:Y:S01]  /*150b0*/  LDL.LU R0, [R1] ;  /* 0x0000000001007983 */ /* 0x000ea20000300800 */
[----:B------:R-:W-:Y:S01]  /*150c0*/  BSSY B0, `(.L_x_2309) ;  /* 0x000000b000007945 */ /* 0x000fe20003800000 */
[----:B------:R-:W1:Y:S01]  /*150d0*/  S2R R5, SR_CgaCtaId ;  /* 0x0000000000057919 */ /* 0x000e620000008800 */
[----:B--2---:R-:W-:-:S05]  /*150e0*/  VIADD R0, R0, 0x1 ;  /* 0x0000000100007836 */ /* 0x004fca0000000000 */
        /* <DEDUP_REMOVED lines=8> */
.L_x_2398:
[----:B------:R-:W-:Y:S05]  /*15170*/  BSYNC B0 ;  /* 0x0000000000007941 */ /* 0x000fea0003800000 */
.L_x_2309:
[----:B------:R-:W-:-:S03]  /*15180*/  UMOV UR4, 0xffffffff ;  /* 0xffffffff00047882 */ /* 0x000fc60000000000 */
[----:B------:R-:W-:Y:S05]  /*15190*/  BRA.DIV UR4, `(.L_x_2311) ;  /* 0x0000002e04d87947 */ /* 0x000fea000b800000 */
[----:B-1----:R-:W1:Y:S02]  /*151a0*/  S2R R0, SR_TID.X ;  /* 0x0000000000007919 */ /* 0x002e640000002100 */
[----:B-1----:R-:W-:-:S04]  /*151b0*/  SHF.R.U32.HI R0, RZ, 0x5, R0 ;  /* 0x00000005ff007819 */ /* 0x002fc80000011600 */
[----:B------:R-:W-:-:S05]  /*151c0*/  LOP3.LUT R0, R0, 0x3, RZ, 0xc0, !PT ;  /* 0x0000000300007812 */ /* 0x000fca00078ec0ff */
[----:B------:R1:W2:Y:S02]  /*151d0*/  SHFL.IDX PT, R14, R0, RZ, 0x1f ;  /* 0x00001fff000e7589 */ /* 0x0002a400000e0000 */
.L_x_2401:
[----:B--2---:R-:W-:Y:S01]  /*151e0*/  ISETP.NE.AND P0, PT, R14, RZ, PT ;  /* 0x000000ff0e00720c */ /* 0x004fe20003f05270 */
[----:B------:R-:W-:-:S12]  /*151f0*/  BSSY B0, `(.L_x_2312) ;  /* 0x0000026000007945 */ /* 0x000fd80003800000 */
[----:B------:R-:W-:Y:S05]  /*15200*/  @P0 BRA `(.L_x_2313) ;  /* 0x0000000000900947 */ /* 0x000fea0003800000 */
[----:B------:R-:W-:-:S03]  /*15210*/  UMOV UR4, 0xffffffff ;  /* 0xffffffff00047882 */ /* 0x000fc60000000000 */
[----:B------:R-:W-:Y:S05]  /*15220*/  BRA.DIV UR4, `(.L_x_2314) ;  /* 0x0000002e04e87947 */ /* 0x000fea000b800000 */
[----:B------:R-:W-:-:S13]  /*15230*/  ELECT P6, URZ, PT ;  /* 0x00000000003f782f */ /* 0x000fda00038c0000 */
.L_x_2404:
        /* <DEDUP_REMOVED lines=8> */
.L_x_2315:
[C---:B------:R-:W-:Y:S01]  /*152c0*/  IMAD R5, R23.reuse, 0x8, R4 ;  /* 0x0000000817057824 */ /* 0x040fe200078e0204 */
[----:B------:R-:W-:Y:S01]  /*152d0*/  SHF.L.U32 R0, R26, 0x1f, RZ ;  /* 0x0000001f1a007819 */ /* 0x000fe200000006ff */
[----:B------:R-:W-:-:S03]  /*152e0*/  VIADD R23, R23, 0x1 ;  /* 0x0000000117177836 */ /* 0x000fc60000000000 */
[----:B------:R-:W1:Y:S02]  /*152f0*/  SYNCS.PHASECHK.TRANS64.TRYWAIT P1, [R5+URZ+0x38840], R0 ;  /* 0x03884000050075a7 */ /* 0x000e64000802017f */
[----:B------:R-:W-:-:S04]  /*15300*/  ISETP.NE.AND P2, PT, R23, 0x2, PT ;  /* 0x000000021700780c */ /* 0x000fc80003f45270 */
[----:B------:R-:W-:Y:S01]  /*15310*/  SEL R3, RZ, 0x1, P2 ;  /* 0x00000001ff037807 */ /* 0x000fe20001000000 */
[----:B-1----:R-:W-:Y:S08]  /*15320*/  @!P1 BRA `(.L_x_2316) ;  /* 0x0000002c00c89947 */ /* 0x002ff00003800000 */
.L_x_2405:
[----:B------:R-:W-:Y:S02]  /*15330*/  SEL R23, R23, RZ, P2 ;  /* 0x000000ff17177207 */ /* 0x000fe40001000000 */
[----:B------:R-:W-:Y:S01]  /*15340*/  LOP3.LUT R2, R26, R3, RZ, 0x3c, !PT ;  /* 0x000000031a027212 */ /* 0x000fe200078e3cff */
[----:B------:R-:W-:Y:S06]  /*15350*/  @!P0 BRA `(.L_x_2317) ;  /* 0x0000000000048947 */ /* 0x000fec0003800000 */
[----:B------:R-:W-:Y:S01]  /*15360*/  BPT.TRAP 0x1 ;  /* 0x000000040000795c */ /* 0x000fe20000300000 */
.L_x_2317:
[----:B------:R-:W-:Y:S01]  /*15370*/  IMAD R23, R23, 0x8, R4 ;  /* 0x0000000817177824 */ /* 0x000fe200078e0204 */
[----:B------:R-:W-:-:S04]  /*15380*/  SHF.L.U32 R2, R2, 0x1f, RZ ;  /* 0x0000001f02027819 */ /* 0x000fc800000006ff */
[----:B------:R-:W2:Y:S02]  /*15390*/  SYNCS.PHASECHK.TRANS64.TRYWAIT P1, [R23+URZ+0x38840], R2 ;  /* 0x03884002170075a7 */ /* 0x000ea4000802017f */
[----:B--2---:R-:W-:Y:S05]  /*153a0*/  @!P1 BRA `(.L_x_2318) ;  /* 0x0000002c00bc9947 */ /* 0x004fea0003800000 */
.L_x_2406:
[----:B------:R-:W-:Y:S05]  /*153b0*/  @!P0 BRA `(.L_x_2319) ;  /* 0x0000000000048947 */ /* 0x000fea0003800000 */
[----:B------:R-:W-:Y:S01]  /*153c0*/  BPT.TRAP 0x1 ;  /* 0x000000040000795c */ /* 0x000fe20000300000 */
.L_x_2319:
[----:B------:R-:W3:Y:S02]  /*153d0*/  SYNCS.PHASECHK.TRANS64.TRYWAIT P1, [R5+URZ+0x38860], R0 ;  /* 0x03886000050075a7 */ /* 0x000ee4000802017f */
[----:B---3--:R-:W-:Y:S05]  /*153e0*/  @!P1 BRA `(.L_x_2320) ;  /* 0x0000002c00c09947 */ /* 0x008fea0003800000 */
.L_x_2407:
[----:B------:R-:W-:Y:S05]  /*153f0*/  @!P0 BRA `(.L_x_2321) ;  /* 0x0000000000048947 */ /* 0x000fea0003800000 */
[----:B------:R-:W-:Y:S01]  /*15400*/  BPT.TRAP 0x1 ;  /* 0x000000040000795c */ /* 0x000fe20000300000 */
.L_x_2321:
[----:B----4-:R4:W0:Y:S02]  /*15410*/  SYNCS.PHASECHK.TRANS64.TRYWAIT P0, [R23+URZ+0x38860], R2 ;  /* 0x03886002170075a7 */ /* 0x010824000800017f */
[----:B0-----:R-:W-:Y:S05]  /*15420*/  @!P0 NANOSLEEP.SYNCS 0x989680 ;  /* 0x009896800000895d */ /* 0x001fea0003900000 */
[----:B------:R-:W0:Y:S02]  /*15430*/  @!P0 SYNCS.PHASECHK.TRANS64 P0, [R23+URZ+0x38860], R2 ;  /* 0x03886002170085a7 */ /* 0x000e24000800007f */
[----:B0-----:R-:W-:Y:S05]  /*15440*/  @!P0 BRA `(.L_x_2321) ;  /* 0xfffffffc00f08947 */ /* 0x001fea000383ffff */
.L_x_2313:
[----:B------:R-:W-:Y:S05]  /*15450*/  BSYNC B0 ;  /* 0x0000000000007941 */ /* 0x000fea0003800000 */
.L_x_2312:
[----:B------:R-:W-:Y:S05]  /*15460*/  EXIT ;  /* 0x000000000000794d */ /* 0x000fea0003800000 */
.L_x_2204:
[----:B------:R-:W-:-:S13]  /*15470*/  R2UR UR4, R16 ;  /* 0x00000000100472ca */ /* 0x000fda00000e0000 */
[----:B0-----:R-:W-:-:S04]  /*15480*/  IMAD.U32 R3, RZ, RZ, UR4 ;  /* 0x00000004ff037e24 */ /* 0x001fc8000f8e00ff */
[----:B------:R0:W1:Y:S03]  /*15490*/  SYNCS.PHASECHK.TRANS64.TRYWAIT P1, [R3+URZ+0x38800], R0 ;  /* 0x03880000030075a7 */ /* 0x000066000802017f */
[----:B-1----:R-:W-:Y:S05]  /*154a0*/  @!P1 NANOSLEEP.SYNCS 0x989680 ;  /* 0x009896800000995d */ /* 0x002fea0003900000 */
[----:B------:R-:W1:Y:S02]  /*154b0*/  @!P1 SYNCS.PHASECHK.TRANS64 P1, [R3+URZ+0x38800], R0 ;  /* 0x03880000030095a7 */ /* 0x000e64000802007f */
[----:B-1----:R-:W-:Y:S05]  /*154c0*/  @!P1 BRA `(.L_x_2204) ;  /* 0xfffffffc00e89947 */ /* 0x002fea000383ffff */
[----:B------:R-:W-:Y:S05]  /*154d0*/  BRA `(.L_x_2322) ;  /* 0xfffffec400187947 */ /* 0x000fea000383ffff */
.L_x_2208:
[----:B-1----:R1:W2:Y:S02]  /*154e0*/  SYNCS.PHASECHK.TRANS64.TRYWAIT P1, [R0+URZ+0x38830], R3 ;  /* 0x03883003000075a7 */ /* 0x0022a4000802017f */
[----:B--2---:R-:W-:Y:S05]  /*154f0*/  @!P1 NANOSLEEP.SYNCS 0x989680 ;  /* 0x009896800000995d */ /* 0x004fea0003900000 */
[----:B------:R-:W2:Y:S02]  /*15500*/  @!P1 SYNCS.PHASECHK.TRANS64 P1, [R0+URZ+0x38830], R3 ;  /* 0x03883003000095a7 */ /* 0x000ea4000802007f */
[----:B--2---:R-:W-:Y:S05]  /*15510*/  @!P1 BRA `(.L_x_2208) ;  /* 0xfffffffc00f09947 */ /* 0x004fea000383ffff */
[----:B------:R-:W-:Y:S05]  /*15520*/  BRA `(.L_x_2207) ;  /* 0xfffffec4003c7947 */ /* 0x000fea000383ffff */
.L_x_2214:
[----:B-1----:R-:W-:-:S04]  /*15530*/  IMAD.U32 R4, RZ, RZ, UR61 ;  /* 0x0000003dff047e24 */ /* 0x002fc8000f8e00ff */
[----:B------:R1:W2:Y:S03]  /*15540*/  SYNCS.PHASECHK.TRANS64.TRYWAIT P1, [R4+URZ+0x38830], R3 ;  /* 0x03883003040075a7 */ /* 0x0002a6000802017f */
[----:B--2---:R-:W-:Y:S05]  /*15550*/  @!P1 NANOSLEEP.SYNCS 0x989680 ;  /* 0x009896800000995d */ /* 0x004fea0003900000 */
[----:B------:R-:W2:Y:S02]  /*15560*/  @!P1 SYNCS.PHASECHK.TRANS64 P1, [R4+URZ+0x38830], R3 ;  /* 0x03883003040095a7 */ /* 0x000ea4000802007f */
[----:B--2---:R-:W-:Y:S05]  /*15570*/  @!P1 BRA `(.L_x_2214) ;  /* 0xfffffffc00ec9947 */ /* 0x004fea000383ffff */
[----:B------:R-:W-:Y:S05]  /*15580*/  BRA `(.L_x_2213) ;  /* 0xffffff0000ac7947 */ /* 0x000fea000383ffff */
.L_x_2218:
[----:B---3--:R-:W-:-:S04]  /*15590*/  IMAD.U32 R2, RZ, RZ, UR4 ;  /* 0x00000004ff027e24 */ /* 0x008fc8000f8e00ff */
[----:B------:R3:W4:Y:S03]  /*155a0*/  SYNCS.PHASECHK.TRANS64.TRYWAIT P1, [R2+URZ+0x38850], R0 ;  /* 0x03885000020075a7 */ /* 0x000726000802017f */
[----:B----4-:R-:W-:Y:S05]  /*155b0*/  @!P1 NANOSLEEP.SYNCS 0x989680 ;  /* 0x009896800000995d */ /* 0x010fea0003900000 */
[----:B------:R-:W4:Y:S02]  /*155c0*/  @!P1 SYNCS.PHASECHK.TRANS64 P1, [R2+URZ+0x38850], R0 ;  /* 0x03885000020095a7 */ /* 0x000f24000802007f */
[----:B----4-:R-:W-:Y:S05]  /*155d0*/  @!P1 BRA `(.L_x_2218) ;  /* 0xfffffffc00ec9947 */ /* 0x010fea000383ffff */
[----:B------:R-:W-:Y:S05]  /*155e0*/  BRA `(.L_x_2217) ;  /* 0xffffff2800047947 */ /* 0x000fea000383ffff */
.L_x_2226:
[----:B-1----:R-:W-:-:S04]  /*155f0*/  MOV R4, UR4 ;  /* 0x0000000400047c02 */ /* 0x002fc80008000f00 */
[----:B------:R1:W2:Y:S03]  /*15600*/  SYNCS.PHASECHK.TRANS64.TRYWAIT P1, [R4+URZ+0x38830], R3 ;  /* 0x03883003040075a7 */ /* 0x0002a6000802017f */
[----:B--2---:R-:W-:Y:S05]  /*15610*/  @!P1 NANOSLEEP.SYNCS 0x989680 ;  /* 0x009896800000995d */ /* 0x004fea0003900000 */
[----:B------:R-:W2:Y:S02]  /*15620*/  @!P1 SYNCS.PHASECHK.TRANS64 P1, [R4+URZ+0x38830], R3 ;  /* 0x03883003040095a7 */ /* 0x000ea4000802007f */
[----:B--2---:R-:W-:Y:S05]  /*15630*/  @!P1 BRA `(.L_x_2226) ;  /* 0xfffffffc00ec9947 */ /* 0x004fea000383ffff */
[----:B------:R-:W-:Y:S05]  /*15640*/  BRA `(.L_x_2225) ;  /* 0xffffff3c00f87947 */ /* 0x000fea000383ffff */
.L_x_2230:
[----:B---3--:R-:W-:-:S04]  /*15650*/  IMAD.U32 R2, RZ, RZ, UR4 ;  /* 0x00000004ff027e24 */ /* 0x008fc8000f8e00ff */
[----:B------:R3:W4:Y:S03]  /*15660*/  SYNCS.PHASECHK.TRANS64.TRYWAIT P1, [R2+URZ+0x38850], R0 ;  /* 0x03885000020075a7 */ /* 0x000726000802017f */
[----:B----4-:R-:W-:Y:S05]  /*15670*/  @!P1 NANOSLEEP.SYNCS 0x989680 ;  /* 0x009896800000995d */ /* 0x010fea0003900000 */
[----:B------:R-:W4:Y:S02]  /*15680*/  @!P1 SYNCS.PHASECHK.TRANS64 P1, [R2+URZ+0x38850], R0 ;  /* 0x03885000020095a7 */ /* 0x000f24000802007f */
[----:B----4-:R-:W-:Y:S05]  /*15690*/  @!P1 BRA `(.L_x_2230) ;  /* 0xfffffffc00ec9947 */ /* 0x010fea000383ffff */
[----:B------:R-:W-:Y:S05]  /*156a0*/  BRA `(.L_x_2229) ;  /* 0xffffff6800487947 */ /* 0x000fea000383ffff */
.L_x_2237:
[----:B-1----:R-:W-:-:S04]  /*156b0*/  IMAD.U32 R7, RZ, RZ, UR7 ;  /* 0x00000007ff077e24 */ /* 0x002fc8000f8e00ff */
[----:B------:R1:W2:Y:S03]  /*156c0*/  SYNCS.PHASECHK.TRANS64.TRYWAIT P1, [R7+URZ+0x38850], R0 ;  /* 0x03885000070075a7 */ /* 0x0002a6000802017f */
[----:B--2---:R-:W-:Y:S05]  /*156d0*/  @!P1 NANOSLEEP.SYNCS 0x989680 ;  /* 0x009896800000995d */ /* 0x004fea0003900000 */
[----:B------:R-:W2:Y:S02]  /*156e0*/  @!P1 SYNCS.PHASECHK.TRANS64 P1, [R7+URZ+0x38850], R0 ;  /* 0x03885000070095a7 */ /* 0x000ea4000802007f */
[----:B--2---:R-:W-:Y:S05]  /*156f0*/  @!P1 BRA `(.L_x_2237) ;  /* 0xfffffffc00ec9947 */ /* 0x004fea000383ffff */
[----:B------:R-:W-:Y:S05]  /*15700*/  BRA `(.L_x_2236) ;  /* 0xffffff80005c7947 */ /* 0x000fea000383ffff */
.L_x_2268:
[----:B------:R-:W2:Y:S01]  /*15710*/  S2R R18, SR_TID.X ;  /* 0x0000000000127919 */ /* 0x000ea20000002100 */
        /* <DEDUP_REMOVED lines=9> */
.L_x_2323:
[----:B------:R-:W-:Y:S05]  /*157b0*/  BRA `(.L_x_2324) ;  /* 0xffffffc8001c7947 */ /* 0x000fea000383ffff */
.L_x_2271:
[----:B0-----:R0:W1:Y:S02]  /*157c0*/  SYNCS.PHASECHK.TRANS64.TRYWAIT P0, [R0+URZ+0x38840], R3 ;  /* 0x03884003000075a7 */ /* 0x001064000800017f */
[----:B-1----:R-:W-:Y:S05]  /*157d0*/  @!P0 NANOSLEEP.SYNCS 0x989680 ;  /* 0x009896800000895d */ /* 0x002fea0003900000 */
[----:B------:R-:W1:Y:S02]  /*157e0*/  @!P0 SYNCS.PHASECHK.TRANS64 P0, [R0+URZ+0x38840], R3 ;  /* 0x03884003000085a7 */ /* 0x000e64000800007f */
[----:B-1----:R-:W-:Y:S05]  /*157f0*/  @!P0 BRA `(.L_x_2271) ;  /* 0xfffffffc00f08947 */ /* 0x002fea000383ffff */
[----:B------:R-:W-:Y:S05]  /*15800*/  BRA `(.L_x_2325) ;  /* 0xffffffcc00207947 */ /* 0x000fea000383ffff */
.L_x_2272:
        /* <DEDUP_REMOVED lines=8> */
.L_x_2327:
[----:B------:R-:W-:Y:S05]  /*15890*/  BSYNC B0 ;  /* 0x0000000000007941 */ /* 0x000fea0003800000 */
.L_x_2326:
[----:B------:R-:W-:Y:S01]  /*158a0*/  IMAD.MOV.U32 R13, RZ, RZ, R4 ;  /* 0x000000ffff0d7224 */ /* 0x000fe200078e0004 */
[----:B------:R-:W-:Y:S01]  /*158b0*/  MOV R11, 0x181f ;  /* 0x0000181f000b7802 */ /* 0x000fe20000000f00 */
[----:B------:R-:W-:Y:S01]  /*158c0*/  IMAD.MOV.U32 R12, RZ, RZ, RZ ;  /* 0x000000ffff0c7224 */ /* 0x000fe200078e00ff */
[C---:B------:R-:W-:Y:S01]  /*158d0*/  LOP3.LUT P5, RZ, R16.reuse, 0x10, RZ, 0xc0, !PT ;  /* 0x0000001010ff7812 */ /* 0x040fe200078ac0ff */
[----:B------:R-:W-:Y:S01]  /*158e0*/  IMAD.MOV.U32 R15, RZ, RZ, -0x1 ;  /* 0xffffffffff0f7424 */ /* 0x000fe200078e00ff */
[C---:B------:R-:W-:Y:S01]  /*158f0*/  LOP3.LUT P4, RZ, R16.reuse, 0x8, RZ, 0xc0, !PT ;  /* 0x0000000810ff7812 */ /* 0x040fe2000788c0ff */
[----:B------:R-:W-:Y:S01]  /*15900*/  IMAD.MOV.U32 R2, RZ, RZ, R14 ;  /* 0x000000ffff027224 */ /* 0x000fe200078e000e */
[----:B------:R-:W-:Y:S01]  /*15910*/  LOP3.LUT P3, RZ, R16, 0x4, RZ, 0xc0, !PT ;  /* 0x0000000410ff7812 */ /* 0x000fe2000786c0ff */
[----:B------:R-:W-:-:S12]  /*15920*/  @P0 IMAD R9, R5, 0x2, R17 ;  /* 0x0000000205090824 */ /* 0x000fd800078e0211 */
[----:B------:R-:W-:Y:S05]  /*15930*/  WARPSYNC.COLLECTIVE R15, `(.L_x_2328) ;  /* 0x000000000f087348 */ /* 0x000fea0003c00000 */
[----:B------:R0:W1:Y:S02]  /*15940*/  SHFL.IDX P6, R14, R13, R12, R11 ;  /* 0x0000000c0d0e7389 */ /* 0x00006400000c000b */
[----:B01----:R-:W-:Y:S01]  /*15950*/  ENDCOLLECTIVE ;  /* 0x000000000000791b */ /* 0x003fe20003800000 */
.L_x_2328:
[----:B------:R-:W-:Y:S01]  /*15960*/  LOP3.LUT P2, RZ, R16, 0x2, RZ, 0xc0, !PT ;  /* 0x0000000210ff7812 */ /* 0x000fe2000784c0ff */
        /* <DEDUP_REMOVED lines=8> */
.L_x_2329:
        /* <DEDUP_REMOVED lines=13> */
.L_x_2330:
[----:B------:R-:W-:Y:S02]  /*15ac0*/  @P0 IMAD R25, R5, 0x2, R17 ;  /* 0x0000000205190824 */ /* 0x000fe400078e0211 */
[----:B------:R-:W-:Y:S01]  /*15ad0*/  IMAD.MOV.U32 R13, RZ, RZ, R6 ;  /* 0x000000ffff0d7224 */ /* 0x000fe200078e0006 */
[----:B------:R-:W-:Y:S02]  /*15ae0*/  MOV R12, 0x2 ;  /* 0x00000002000c7802 */ /* 0x000fe40000000f00 */
[----:B------:R-:W-:-:S05]  /*15af0*/  @P0 LEA R14, P1, R37, R14, 0x1 ;  /* 0x0000000e250e0211 */ /* 0x000fca00078208ff */
[----:B------:R-:W-:-:S08]  /*15b00*/  @P0 IMAD.MOV.U32 R2, RZ, RZ, R14 ;  /* 0x000000ffff020224 */ /* 0x000fd000078e000e */
[----:B------:R-:W-:Y:S05]  /*15b10*/  WARPSYNC.COLLECTIVE R15, `(.L_x_2331) ;  /* 0x000000000f087348 */ /* 0x000fea0003c00000 */
[----:B------:R0:W1:Y:S02]  /*15b20*/  SHFL.IDX P6, R14, R13, R12, R11 ;  /* 0x0000000c0d0e7389 */ /* 0x00006400000c000b */
[----:B01----:R-:W-:Y:S01]  /*15b30*/  ENDCOLLECTIVE ;  /* 0x000000000000791b */ /* 0x003fe20003800000 */
.L_x_2331:
        /* <DEDUP_REMOVED lines=15> */
.L_x_2332:
        /* <DEDUP_REMOVED lines=8> */
.L_x_2333:
        /* <DEDUP_REMOVED lines=15> */
.L_x_2334:
        /* <DEDUP_REMOVED lines=8> */
.L_x_2335:
[----:B------:R-:W-:-:S05]  /*15e20*/  @P0 IMAD.X R9, RZ, RZ, R8, P1 ;  /* 0x000000ffff090224 */ /* 0x000fca00008e0608 */
[----:B------:R-:W-:-:S05]  /*15e30*/  @P0 MOV R3, R9 ;  /* 0x0000000900030202 */ /* 0x000fca0000000f00 */
        /* <DEDUP_REMOVED lines=12> */
.L_x_2336:
[----:B------:R-:W-:Y:S05]  /*15f00*/  BRA `(.L_x_2337) ;  /* 0xffffffc800987947 */ /* 0x000fea000383ffff */
.L_x_2279:
[----:B------:R-:W-:Y:S02]  /*15f10*/  IMAD.MOV.U32 R13, RZ, RZ, R4 ;  /* 0x000000ffff0d7224 */ /* 0x000fe400078e0004 */
[----:B------:R-:W-:Y:S02]  /*15f20*/  IMAD.MOV.U32 R12, RZ, RZ, RZ ;  /* 0x000000ffff0c7224 */ /* 0x000fe400078e00ff */
[----:B------:R-:W-:Y:S02]  /*15f30*/  IMAD.MOV.U32 R11, RZ, RZ, 0x181f ;  /* 0x0000181fff0b7424 */ /* 0x000fe400078e00ff */
[----:B------:R-:W-:Y:S02]  /*15f40*/  IMAD.MOV.U32 R15, RZ, RZ, -0x1 ;  /* 0xffffffffff0f7424 */ /* 0x000fe400078e00ff */
[----:B------:R-:W-:-:S07]  /*15f50*/  IMAD.U32 R3, RZ, RZ, UR44 ;  /* 0x0000002cff037e24 */ /* 0x000fce000f8e00ff */
[----:B-12---:R-:W-:Y:S05]  /*15f60*/  WARPSYNC.COLLECTIVE R15, `(.L_x_2338) ;  /* 0x000000000f087348 */ /* 0x006fea0003c00000 */
[----:B--2---:R0:W2:Y:S02]  /*15f70*/  SHFL.IDX P6, R14, R13, R12, R11 ;  /* 0x0000000c0d0e7389 */ /* 0x0040a400000c000b */
[----:B012---:R-:W-:Y:S01]  /*15f80*/  ENDCOLLECTIVE ;  /* 0x000000000000791b */ /* 0x007fe20003800000 */
.L_x_2338:
[----:B------:R-:W-:-:S04]  /*15f90*/  IMAD R0, R3, 0x80, R36 ;  /* 0x0000008003007824 */ /* 0x000fc800078e0224 */
[C---:B------:R-:W-:Y:S01]  /*15fa0*/  VIADD R6, R0.reuse, 0x10 ;  /* 0x0000001000067836 */ /* 0x040fe20000000000 */
[----:B------:R-:W-:Y:S01]  /*15fb0*/  ISETP.GE.AND P0, PT, R0, UR37, PT ;  /* 0x0000002500007c0c */ /* 0x000fe2000bf06270 */
[----:B------:R-:W-:Y:S02]  /*15fc0*/  IMAD.MOV.U32 R13, RZ, RZ, R5 ;  /* 0x000000ffff0d7224 */ /* 0x000fe400078e0005 */
[----:B------:R-:W-:-:S10]  /*15fd0*/  IMAD.MOV.U32 R2, RZ, RZ, R14 ;  /* 0x000000ffff027224 */ /* 0x000fd400078e000e */
[----:B------:R-:W-:Y:S05]  /*15fe0*/  WARPSYNC.COLLECTIVE R15, `(.L_x_2339) ;  /* 0x000000000f087348 */ /* 0x000fea0003c00000 */
[----:B------:R0:W1:Y:S02]  /*15ff0*/  SHFL.IDX P6, R14, R13, R12, R11 ;  /* 0x0000000c0d0e7389 */ /* 0x00006400000c000b */
[----:B01----:R-:W-:Y:S01]  /*16000*/  ENDCOLLECTIVE ;  /* 0x000000000000791b */ /* 0x003fe20003800000 */
.L_x_2339:
        /* <DEDUP_REMOVED lines=8> */
.L_x_2340:
        /* <DEDUP_REMOVED lines=13> */
.L_x_2341:
[----:B------:R-:W-:Y:S02]  /*16160*/  IMAD.MOV.U32 R13, RZ, RZ, R4 ;  /* 0x000000ffff0d7224 */ /* 0x000fe400078e0004 */
[----:B------:R-:W-:Y:S01]  /*16170*/  IMAD.MOV.U32 R12, RZ, RZ, 0x2 ;  /* 0x00000002ff0c7424 */ /* 0x000fe200078e00ff */
[----:B------:R-:W-:-:S05]  /*16180*/  @!P0 LEA R14, P1, R37, R14, 0x1 ;  /* 0x0000000e250e8211 */ /* 0x000fca00078208ff */
[----:B------:R-:W-:-:S08]  /*16190*/  @!P0 IMAD.MOV.U32 R2, RZ, RZ, R14 ;  /* 0x000000ffff028224 */ /* 0x000fd000078e000e */
[----:B------:R-:W-:Y:S05]  /*161a0*/  WARPSYNC.COLLECTIVE R15, `(.L_x_2342) ;  /* 0x000000000f087348 */ /* 0x000fea0003c00000 */
[----:B------:R0:W1:Y:S02]  /*161b0*/  SHFL.IDX P6, R14, R13, R12, R11 ;  /* 0x0000000c0d0e7389 */ /* 0x00006400000c000b */
[----:B01----:R-:W-:Y:S01]  /*161c0*/  ENDCOLLECTIVE ;  /* 0x000000000000791b */ /* 0x003fe20003800000 */
.L_x_2342:
        /* <DEDUP_REMOVED lines=11> */
[----:B------:R-:W-:Y:S02]  /*16280*/  ISETP.GE.AND P0, PT, R6, UR37, PT ;  /* 0x0000002506007c0c */ /* 0x000fe4000bf06270 */
[----:B------:R-:W-:-:S11]  /*16290*/  MOV R6, R14 ;  /* 0x0000000e00067202 */ /* 0x000fd60000000f00 */
[----:B0-----:R-:W-:Y:S05]  /*162a0*/  WARPSYNC.COLLECTIVE R15, `(.L_x_2343) ;  /* 0x000000000f087348 */ /* 0x001fea0003c00000 */
[----:B------:R1:W2:Y:S02]  /*162b0*/  SHFL.IDX P6, R14, R13, R12, R11 ;  /* 0x0000000c0d0e7389 */ /* 0x0002a400000c000b */
[----:B012---:R-:W-:Y:S01]  /*162c0*/  ENDCOLLECTIVE ;  /* 0x000000000000791b */ /* 0x007fe20003800000 */
.L_x_2343:
[----:B------:R-:W-:Y:S02]  /*162d0*/  IMAD.MOV.U32 R13, RZ, RZ, R4 ;  /* 0x000000ffff0d7224 */ /* 0x000fe400078e0004 */
[----:B------:R-:W-:Y:S01]  /*162e0*/  IMAD.MOV.U32 R12, RZ, RZ, 0x3 ;  /* 0x00000003ff0c7424 */ /* 0x000fe200078e00ff */
[----:B------:R-:W-:-:S05]  /*162f0*/  @!P0 LEA R14, P1, R37, R14, 0x1 ;  /* 0x0000000e250e8211 */ /* 0x000fca00078208ff */
[----:B------:R-:W-:-:S08]  /*16300*/  @!P0 IMAD.MOV.U32 R2, RZ, RZ, R14 ;  /* 0x000000ffff028224 */ /* 0x000fd000078e000e */
[----:B------:R-:W-:Y:S05]  /*16310*/  WARPSYNC.COLLECTIVE R15, `(.L_x_2344) ;  /* 0x000000000f087348 */ /* 0x000fea0003c00000 */
[----:B------:R0:W1:Y:S02]  /*16320*/  SHFL.IDX P6, R14, R13, R12, R11 ;  /* 0x0000000c0d0e7389 */ /* 0x00006400000c000b */
[----:B01----:R-:W-:Y:S01]  /*16330*/  ENDCOLLECTIVE ;  /* 0x000000000000791b */ /* 0x003fe20003800000 */
.L_x_2344:
        /* <DEDUP_REMOVED lines=16> */
.L_x_2345:
[----:B------:R-:W-:Y:S02]  /*16440*/  IMAD.MOV.U32 R13, RZ, RZ, R4 ;  /* 0x000000ffff0d7224 */ /* 0x000fe400078e0004 */
[----:B------:R-:W-:Y:S01]  /*16450*/  IMAD.MOV.U32 R12, RZ, RZ, 0x4 ;  /* 0x00000004ff0c7424 */ /* 0x000fe200078e00ff */
[----:B------:R-:W-:-:S05]  /*16460*/  @!P0 LEA R14, P1, R37, R14, 0x1 ;  /* 0x0000000e250e8211 */ /* 0x000fca00078208ff */
[----:B------:R-:W-:-:S08]  /*16470*/  @!P0 IMAD.MOV.U32 R2, RZ, RZ, R14 ;  /* 0x000000ffff028224 */ /* 0x000fd000078e000e */
[----:B------:R-:W-:Y:S05]  /*16480*/  WARPSYNC.COLLECTIVE R15, `(.L_x_2346) ;  /* 0x000000000f087348 */ /* 0x000fea0003c00000 */
[----:B------:R0:W1:Y:S02]  /*16490*/  SHFL.IDX P6, R14, R13, R12, R11 ;  /* 0x0000000c0d0e7389 */ /* 0x00006400000c000b */
[----:B01----:R-:W-:Y:S01]  /*164a0*/  ENDCOLLECTIVE ;  /* 0x000000000000791b */ /* 0x003fe20003800000 */
.L_x_2346:
        /* <DEDUP_REMOVED lines=16> */
.L_x_2347:
[----:B------:R-:W-:Y:S02]  /*165b0*/  IMAD.MOV.U32 R13, RZ, RZ, R4 ;  /* 0x000000ffff0d7224 */ /* 0x000fe400078e0004 */
[----:B------:R-:W-:Y:S01]  /*165c0*/  IMAD.MOV.U32 R12, RZ, RZ, 0x5 ;  /* 0x00000005ff0c7424 */ /* 0x000fe200078e00ff */
[----:B------:R-:W-:-:S05]  /*165d0*/  @!P0 LEA R14, P1, R37, R14, 0x1 ;  /* 0x0000000e250e8211 */ /* 0x000fca00078208ff */
[----:B------:R-:W-:-:S08]  /*165e0*/  @!P0 IMAD.MOV.U32 R2, RZ, RZ, R14 ;  /* 0x000000ffff028224 */ /* 0x000fd000078e000e */
[----:B------:R-:W-:Y:S05]  /*165f0*/  WARPSYNC.COLLECTIVE R15, `(.L_x_2348) ;  /* 0x000000000f087348 */ /* 0x000fea0003c00000 */
[----:B------:R0:W1:Y:S02]  /*16600*/  SHFL.IDX P6, R14, R13, R12, R11 ;  /* 0x0000000c0d0e7389 */ /* 0x00006400000c000b */
[----:B01----:R-:W-:Y:S01]  /*16610*/  ENDCOLLECTIVE ;  /* 0x000000000000791b */ /* 0x003fe20003800000 */
.L_x_2348:
        /* <DEDUP_REMOVED lines=16> */
.L_x_2349:
        /* <DEDUP_REMOVED lines=8> */
.L_x_2350:
        /* <DEDUP_REMOVED lines=15> */
.L_x_2351:
[----:B------:R-:W-:Y:S02]  /*16890*/  IMAD.MOV.U32 R13, RZ, RZ, R4 ;  /* 0x000000ffff0d7224 */ /* 0x000fe400078e0004 */
[----:B------:R-:W-:Y:S01]  /*168a0*/  IMAD.MOV.U32 R12, RZ, RZ, 0x7 ;  /* 0x00000007ff0c7424 */ /* 0x000fe200078e00ff */
[----:B------:R-:W-:-:S05]  /*168b0*/  @!P0 LEA R14, P1, R37, R14, 0x1 ;  /* 0x0000000e250e8211 */ /* 0x000fca00078208ff */
[----:B------:R-:W-:-:S08]  /*168c0*/  @!P0 IMAD.MOV.U32 R2, RZ, RZ, R14 ;  /* 0x000000ffff028224 */ /* 0x000fd000078e000e */
[----:B------:R-:W-:Y:S05]  /*168d0*/  WARPSYNC.COLLECTIVE R15, `(.L_x_2352) ;  /* 0x000000000f087348 */ /* 0x000fea0003c00000 */
[----:B------:R0:W1:Y:S02]  /*168e0*/  SHFL.IDX P6, R14, R13, R12, R11 ;  /* 0x0000000c0d0e7389 */ /* 0x00006400000c000b */
[----:B01----:R-:W-:Y:S01]  /*168f0*/  ENDCOLLECTIVE ;  /* 0x000000000000791b */ /* 0x003fe20003800000 */
.L_x_2352:
        /* <DEDUP_REMOVED lines=10> */
[----:B------:R-:W-:-:S07]  /*169a0*/  MOV R6, R14 ;  /* 0x0000000e00067202 */ /* 0x000fce0000000f00 */
[----:B0-----:R-:W-:Y:S05]  /*169b0*/  WARPSYNC.COLLECTIVE R15, `(.L_x_2353) ;  /* 0x000000000f087348 */ /* 0x001fea0003c00000 */
[----:B------:R1:W2:Y:S02]  /*169c0*/  SHFL.IDX P6, R14, R13, R12, R11 ;  /* 0x0000000c0d0e7389 */ /* 0x0002a400000c000b */
[----:B012---:R-:W-:Y:S01]  /*169d0*/  ENDCOLLECTIVE ;  /* 0x000000000000791b */ /* 0x007fe20003800000 */
.L_x_2353:
[----:B------:R-:W-:Y:S05]  /*169e0*/  BRA `(.L_x_2354) ;  /* 0xffffffc800e07947 */ /* 0x000fea000383ffff */
.L_x_2282:
[----:B0-----:R0:W2:Y:S02]  /*169f0*/  SYNCS.PHASECHK.TRANS64.TRYWAIT P0, [R17+URZ+0x38820], R0 ;  /* 0x03882000110075a7 */ /* 0x0010a4000800017f */
[----:B--2---:R-:W-:Y:S05]  /*16a00*/  @!P0 NANOSLEEP.SYNCS 0x989680 ;  /* 0x009896800000895d */ /* 0x004fea0003900000 */
[----:B------:R-:W2:Y:S02]  /*16a10*/  @!P0 SYNCS.PHASECHK.TRANS64 P0, [R17+URZ+0x38820], R0 ;  /* 0x03882000110085a7 */ /* 0x000ea4000800007f */
[----:B--2---:R-:W-:Y:S05]  /*16a20*/  @!P0 BRA `(.L_x_2282) ;  /* 0xfffffffc00f08947 */ /* 0x004fea000383ffff */
[----:B------:R-:W-:Y:S05]  /*16a30*/  BRA `(.L_x_2355) ;  /* 0xffffffcc00487947 */ /* 0x000fea000383ffff */
.L_x_2286:
[----:B-1----:R1:W2:Y:S02]  /*16a40*/  SYNCS.PHASECHK.TRANS64.TRYWAIT P0, [R6+URZ+0x38840], R3 ;  /* 0x03884003060075a7 */ /* 0x0022a4000800017f */
[----:B--2---:R-:W-:Y:S05]  /*16a50*/  @!P0 NANOSLEEP.SYNCS 0x989680 ;  /* 0x009896800000895d */ /* 0x004fea0003900000 */
[----:B------:R-:W2:Y:S02]  /*16a60*/  @!P0 SYNCS.PHASECHK.TRANS64 P0, [R6+URZ+0x38840], R3 ;  /* 0x03884003060085a7 */ /* 0x000ea4000800007f */
[----:B--2---:R-:W-:Y:S05]  /*16a70*/  @!P0 BRA `(.L_x_2286) ;  /* 0xfffffffc00f08947 */ /* 0x004fea000383ffff */
[----:B------:R-:W-:Y:S05]  /*16a80*/  BRA `(.L_x_2356) ;  /* 0xffffffd000087947 */ /* 0x000fea000383ffff */
.L_x_2287:
        /* <DEDUP_REMOVED lines=8> */
.L_x_2358:
[----:B------:R-:W-:Y:S05]  /*16b10*/  BSYNC B1 ;  /* 0x0000000000017941 */ /* 0x000fea0003800000 */
.L_x_2357:
[----:B------:R-:W-:Y:S01]  /*16b20*/  IMAD.MOV.U32 R13, RZ, RZ, R8 ;  /* 0x000000ffff0d7224 */ /* 0x000fe200078e0008 */
[----:B------:R-:W-:Y:S01]  /*16b30*/  LEA R9, R9, R17, 0x1 ;  /* 0x0000001109097211 */ /* 0x000fe200078e08ff */
        /* <DEDUP_REMOVED lines=8> */
.L_x_2359:
[----:B------:R-:W-:Y:S02]  /*16bc0*/  IMAD.MOV.U32 R13, RZ, RZ, R20 ;  /* 0x000000ffff0d7224 */ /* 0x000fe400078e0014 */
[----:B------:R-:W-:Y:S01]  /*16bd0*/  IMAD.MOV.U32 R12, RZ, RZ, 0x1 ;  /* 0x00000001ff0c7424 */ /* 0x000fe200078e00ff */
[----:B------:R-:W-:-:S13]  /*16be0*/  IADD3 R2, P0, R14, R0, RZ ;  /* 0x000000000e027210 */ /* 0x000fda0007f1e0ff */
[----:B------:R-:W-:Y:S05]  /*16bf0*/  WARPSYNC.COLLECTIVE R15, `(.L_x_2360) ;  /* 0x000000000f087348 */ /* 0x000fea0003c00000 */
[----:B------:R0:W1:Y:S02]  /*16c00*/  SHFL.IDX P6, R14, R13, R12, R11 ;  /* 0x0000000c0d0e7389 */ /* 0x00006400000c000b */
[----:B01----:R-:W-:Y:S01]  /*16c10*/  ENDCOLLECTIVE ;  /* 0x000000000000791b */ /* 0x003fe20003800000 */
.L_x_2360:
        /* <DEDUP_REMOVED lines=13> */
.L_x_2361:
[----:B------:R-:W-:Y:S02]  /*16cf0*/  IMAD.MOV.U32 R13, RZ, RZ, R20 ;  /* 0x000000ffff0d7224 */ /* 0x000fe400078e0014 */
[----:B------:R-:W-:Y:S01]  /*16d00*/  IMAD.MOV.U32 R12, RZ, RZ, 0x2 ;  /* 0x00000002ff0c7424 */ /* 0x000fe200078e00ff */
[----:B------:R-:W-:-:S13]  /*16d10*/  IADD3 R2, P0, R14, R0, RZ ;  /* 0x000000000e027210 */ /* 0x000fda0007f1e0ff */
[----:B------:R-:W-:Y:S05]  /*16d20*/  WARPSYNC.COLLECTIVE R15, `(.L_x_2362) ;  /* 0x000000000f087348 */ /* 0x000fea0003c00000 */
[----:B------:R0:W1:Y:S02]  /*16d30*/  SHFL.IDX P6, R14, R13, R12, R11 ;  /* 0x0000000c0d0e7389 */ /* 0x00006400000c000b */
[----:B01----:R-:W-:Y:S01]  /*16d40*/  ENDCOLLECTIVE ;  /* 0x000000000000791b */ /* 0x003fe20003800000 */
.L_x_2362:
        /* <DEDUP_REMOVED lines=13> */
.L_x_2363:
[----:B------:R-:W-:Y:S02]  /*16e20*/  IMAD.MOV.U32 R13, RZ, RZ, R20 ;  /* 0x000000ffff0d7224 */ /* 0x000fe400078e0014 */
[----:B------:R-:W-:Y:S01]  /*16e30*/  IMAD.MOV.U32 R12, RZ, RZ, 0x3 ;  /* 0x00000003ff0c7424 */ /* 0x000fe200078e00ff */
[----:B------:R-:W-:-:S13]  /*16e40*/  IADD3 R2, P0, R14, R0, RZ ;  /* 0x000000000e027210 */ /* 0x000fda0007f1e0ff */
[----:B------:R-:W-:Y:S05]  /*16e50*/  WARPSYNC.COLLECTIVE R15, `(.L_x_2364) ;  /* 0x000000000f087348 */ /* 0x000fea0003c00000 */
[----:B------:R0:W1:Y:S02]  /*16e60*/  SHFL.IDX P6, R14, R13, R12, R11 ;  /* 0x0000000c0d0e7389 */ /* 0x00006400000c000b */
[----:B01----:R-:W-:Y:S01]  /*16e70*/  ENDCOLLECTIVE ;  /* 0x000000000000791b */ /* 0x003fe20003800000 */
.L_x_2364:
        /* <DEDUP_REMOVED lines=13> */
.L_x_2365:
[----:B------:R-:W-:Y:S02]  /*16f50*/  IMAD.MOV.U32 R13, RZ, RZ, R20 ;  /* 0x000000ffff0d7224 */ /* 0x000fe400078e0014 */
[----:B------:R-:W-:Y:S01]  /*16f60*/  IMAD.MOV.U32 R12, RZ, RZ, 0x4 ;  /* 0x00000004ff0c7424 */ /* 0x000fe200078e00ff */
[----:B------:R-:W-:-:S13]  /*16f70*/  IADD3 R2, P0, R14, R0, RZ ;  /* 0x000000000e027210 */ /* 0x000fda0007f1e0ff */
[----:B------:R-:W-:Y:S05]  /*16f80*/  WARPSYNC.COLLECTIVE R15, `(.L_x_2366) ;  /* 0x000000000f087348 */ /* 0x000fea0003c00000 */
[----:B------:R0:W1:Y:S02]  /*16f90*/  SHFL.IDX P6, R14, R13, R12, R11 ;  /* 0x0000000c0d0e7389 */ /* 0x00006400000c000b */
[----:B01----:R-:W-:Y:S01]  /*16fa0*/  ENDCOLLECTIVE ;  /* 0x000000000000791b */ /* 0x003fe20003800000 */
.L_x_2366:
        /* <DEDUP_REMOVED lines=13> */
.L_x_2367:
[----:B------:R-:W-:Y:S05]  /*17080*/  BRA `(.L_x_2368) ;  /* 0xffffffcc00887947 */ /* 0x000fea000383ffff */
.L_x_2292:
[----:B0-----:R0:W1:Y:S02]  /*17090*/  SYNCS.PHASECHK.TRANS64.TRYWAIT P0, [R6+URZ+0x38860], R3 ;  /* 0x03886003060075a7 */ /* 0x001064000800017f */
[----:B-1----:R-:W-:Y:S05]  /*170a0*/  @!P0 NANOSLEEP.SYNCS 0x989680 ;  /* 0x009896800000895d */ /* 0x002fea0003900000 */
[----:B------:R-:W1:Y:S02]  /*170b0*/  @!P0 SYNCS.PHASECHK.TRANS64 P0, [R6+URZ+0x38860], R3 ;  /* 0x03886003060085a7 */ /* 0x000e64000800007f */
[----:B-1----:R-:W-:Y:S05]  /*170c0*/  @!P0 BRA `(.L_x_2292) ;  /* 0xfffffffc00f08947 */ /* 0x002fea000383ffff */
[----:B------:R-:W-:Y:S05]  /*170d0*/  BRA `(.L_x_2369) ;  /* 0xffffffcc00e87947 */ /* 0x000fea000383ffff */
.L_x_2293:
        /* <DEDUP_REMOVED lines=8> */
.L_x_2371:
[----:B------:R-:W-:Y:S05]  /*17160*/  BSYNC B1 ;  /* 0x0000000000017941 */ /* 0x000fea0003800000 */
.L_x_2370:
[----:B------:R-:W-:Y:S01]  /*17170*/  IMAD.MOV.U32 R13, RZ, RZ, R18 ;  /* 0x000000ffff0d7224 */ /* 0x000fe200078e0012 */
[----:B------:R-:W-:Y:S01]  /*17180*/  MOV R12, RZ ;  /* 0x000000ff000c7202 */ /* 0x000fe20000000f00 */
[----:B------:R-:W-:Y:S02]  /*17190*/  IMAD.MOV.U32 R11, RZ, RZ, 0x181f ;  /* 0x0000181fff0b7424 */ /* 0x000fe400078e00ff */
[----:B------:R-:W-:Y:S02]  /*171a0*/  IMAD.MOV.U32 R15, RZ, RZ, -0x1 ;  /* 0xffffffffff0f7424 */ /* 0x000fe400078e00ff */
[----:B------:R-:W-:Y:S02]  /*171b0*/  IMAD.MOV.U32 R3, RZ, RZ, R14 ;  /* 0x000000ffff037224 */ /* 0x000fe400078e000e */
[----:B------:R-:W-:-:S07]  /*171c0*/  IMAD R7, R7, 0x2, R17 ;  /* 0x0000000207077824 */ /* 0x000fce00078e0211 */
[----:B------:R-:W-:Y:S05]  /*171d0*/  WARPSYNC.COLLECTIVE R15, `(.L_x_2372) ;  /* 0x000000000f087348 */ /* 0x000fea0003c00000 */
[----:B------:R0:W1:Y:S02]  /*171e0*/  SHFL.IDX P6, R14, R13, R12, R11 ;  /* 0x0000000c0d0e7389 */ /* 0x00006400000c000b */
[----:B01----:R-:W-:Y:S01]  /*171f0*/  ENDCOLLECTIVE ;  /* 0x000000000000791b */ /* 0x003fe20003800000 */
.L_x_2372:
[----:B------:R-:W-:Y:S02]  /*17200*/  IMAD.MOV.U32 R13, RZ, RZ, R19 ;  /* 0x000000ffff0d7224 */ /* 0x000fe400078e0013 */
[----:B------:R-:W-:Y:S01]  /*17210*/  IMAD.MOV.U32 R12, RZ, RZ, 0x1 ;  /* 0x00000001ff0c7424 */ /* 0x000fe200078e00ff */
[----:B------:R-:W-:-:S13]  /*17220*/  IADD3 R2, P0, R14, R0, RZ ;  /* 0x000000000e027210 */ /* 0x000fda0007f1e0ff */
[----:B------:R-:W-:Y:S05]  /*17230*/  WARPSYNC.COLLECTIVE R15, `(.L_x_2373) ;  /* 0x000000000f087348 */ /* 0x000fea0003c00000 */
[----:B------:R0:W1:Y:S02]  /*17240*/  SHFL.IDX P6, R14, R13, R12, R11 ;  /* 0x0000000c0d0e7389 */ /* 0x00006400000c000b */
[----:B01----:R-:W-:Y:S01]  /*17250*/  ENDCOLLECTIVE ;  /* 0x000000000000791b */ /* 0x003fe20003800000 */
.L_x_2373:
        /* <DEDUP_REMOVED lines=17> */
.L_x_2374:
[----:B------:R-:W-:Y:S02]  /*17370*/  IMAD.MOV.U32 R13, RZ, RZ, R19 ;  /* 0x000000ffff0d7224 */ /* 0x000fe400078e0013 */
[----:B------:R-:W-:Y:S01]  /*17380*/  IMAD.MOV.U32 R12, RZ, RZ, 0x2 ;  /* 0x00000002ff0c7424 */ /* 0x000fe200078e00ff */
[----:B------:R-:W-:-:S13]  /*17390*/  IADD3 R2, P0, R14, R0, RZ ;  /* 0x000000000e027210 */ /* 0x000fda0007f1e0ff */
[----:B------:R-:W-:Y:S05]  /*173a0*/  WARPSYNC.COLLECTIVE R15, `(.L_x_2375) ;  /* 0x000000000f087348 */ /* 0x000fea0003c00000 */
[----:B------:R0:W1:Y:S02]  /*173b0*/  SHFL.IDX P6, R14, R13, R12, R11 ;  /* 0x0000000c0d0e7389 */ /* 0x00006400000c000b */
[----:B01----:R-:W-:Y:S01]  /*173c0*/  ENDCOLLECTIVE ;  /* 0x000000000000791b */ /* 0x003fe20003800000 */
.L_x_2375:
        /* <DEDUP_REMOVED lines=17> */
.L_x_2376:
[----:B------:R-:W-:Y:S02]  /*174e0*/  IMAD.MOV.U32 R13, RZ, RZ, R19 ;  /* 0x000000ffff0d7224 */ /* 0x000fe400078e0013 */
[----:B------:R-:W-:Y:S01]  /*174f0*/  IMAD.MOV.U32 R12, RZ, RZ, 0x3 ;  /* 0x00000003ff0c7424 */ /* 0x000fe200078e00ff */
[----:B------:R-:W-:-:S13]  /*17500*/  IADD3 R2, P0, R14, R0, RZ ;  /* 0x000000000e027210 */ /* 0x000fda0007f1e0ff */
[----:B------:R-:W-:Y:S05]  /*17510*/  WARPSYNC.COLLECTIVE R15, `(.L_x_2377) ;  /* 0x000000000f087348 */ /* 0x000fea0003c00000 */
[----:B------:R0:W1:Y:S02]  /*17520*/  SHFL.IDX P6, R14, R13, R12, R11 ;  /* 0x0000000c0d0e7389 */ /* 0x00006400000c000b */
[----:B01----:R-:W-:Y:S01]  /*17530*/  ENDCOLLECTIVE ;  /* 0x000000000000791b */ /* 0x003fe20003800000 */
.L_x_2377:
        /* <DEDUP_REMOVED lines=17> */
.L_x_2378:
[----:B------:R-:W-:Y:S02]  /*17650*/  IMAD.MOV.U32 R13, RZ, RZ, R19 ;  /* 0x000000ffff0d7224 */ /* 0x000fe400078e0013 */
[----:B------:R-:W-:Y:S01]  /*17660*/  IMAD.MOV.U32 R12, RZ, RZ, 0x4 ;  /* 0x00000004ff0c7424 */ /* 0x000fe200078e00ff */
[----:B------:R-:W-:-:S13]  /*17670*/  IADD3 R2, P0, R14, R0, RZ ;  /* 0x000000000e027210 */ /* 0x000fda0007f1e0ff */
[----:B------:R-:W-:Y:S05]  /*17680*/  WARPSYNC.COLLECTIVE R15, `(.L_x_2379) ;  /* 0x000000000f087348 */ /* 0x000fea0003c00000 */
[----:B------:R0:W1:Y:S02]  /*17690*/  SHFL.IDX P6, R14, R13, R12, R11 ;  /* 0x0000000c0d0e7389 */ /* 0x00006400000c000b */
[----:B01----:R-:W-:Y:S01]  /*176a0*/  ENDCOLLECTIVE ;  /* 0x000000000000791b */ /* 0x003fe20003800000 */
.L_x_2379:
        /* <DEDUP_REMOVED lines=12> */
.L_x_2380:
        /* <DEDUP_REMOVED lines=9> */
.L_x_2301:
[----:B0-----:R0:W2:Y:S02]  /*17800*/  SYNCS.PHASECHK.TRANS64.TRYWAIT P0, [R4+URZ+0x38860], R3 ;  /* 0x03886003040075a7 */ /* 0x0010a4000800017f */
[----:B--2---:R-:W-:Y:S05]  /*17810*/  @!P0 NANOSLEEP.SYNCS 0x989680 ;  /* 0x009896800000895d */ /* 0x004fea0003900000 */
[----:B------:R-:W2:Y:S02]  /*17820*/  @!P0 SYNCS.PHASECHK.TRANS64 P0, [R4+URZ+0x38860], R3 ;  /* 0x03886003040085a7 */ /* 0x000ea4000800007f */
[----:B--2---:R-:W-:Y:S05]  /*17830*/  @!P0 BRA `(.L_x_2301) ;  /* 0xfffffffc00f08947 */ /* 0x004fea000383ffff */
[----:B------:R-:W-:Y:S05]  /*17840*/  BRA `(.L_x_2382) ;  /* 0xffffffd000407947 */ /* 0x000fea000383ffff */
.L_x_2302:
        /* <DEDUP_REMOVED lines=8> */
.L_x_2384:
[----:B------:R-:W-:Y:S05]  /*178d0*/  BSYNC B0 ;  /* 0x0000000000007941 */ /* 0x000fea0003800000 */
.L_x_2383:
        /* <DEDUP_REMOVED lines=9> */
.L_x_2385:
[----:B------:R-:W-:Y:S02]  /*17970*/  IMAD.MOV.U32 R13, RZ, RZ, R19 ;  /* 0x000000ffff0d7224 */ /* 0x000fe400078e0013 */
[----:B------:R-:W-:Y:S01]  /*17980*/  IMAD.MOV.U32 R12, RZ, RZ, 0x1 ;  /* 0x00000001ff0c7424 */ /* 0x000fe200078e00ff */
[----:B------:R-:W-:-:S13]  /*17990*/  IADD3 R2, P0, R14, R6, RZ ;  /* 0x000000060e027210 */ /* 0x000fda0007f1e0ff */
[----:B------:R-:W-:Y:S05]  /*179a0*/  WARPSYNC.COLLECTIVE R15, `(.L_x_2386) ;  /* 0x000000000f087348 */ /* 0x000fea0003c00000 */
[----:B------:R0:W1:Y:S02]  /*179b0*/  SHFL.IDX P6, R14, R13, R12, R11 ;  /* 0x0000000c0d0e7389 */ /* 0x00006400000c000b */
[----:B01----:R-:W-:Y:S01]  /*179c0*/  ENDCOLLECTIVE ;  /* 0x000000000000791b */ /* 0x003fe20003800000 */
.L_x_2386:
[----:B------:R-:W-:Y:S01]  /*179d0*/  IMAD.X R3, RZ, RZ, R0, P0 ;  /* 0x000000ffff037224 */ /* 0x000fe200000e0600 */
[----:B------:R-:W-:Y:S01]  /*179e0*/  ISETP.LT.OR P0, PT, R5, 0x1, P5 ;  /* 0x000000010500780c */ /* 0x000fe20002f01670 */
[----:B------:R-:W-:Y:S01]  /*179f0*/  IMAD R0, R8, 0x2, R17 ;  /* 0x0000000208007824 */ /* 0x000fe200078e0211 */
        /* <DEDUP_REMOVED lines=10> */
.L_x_2387:
        /* <DEDUP_REMOVED lines=14> */
.L_x_2388:
        /* <DEDUP_REMOVED lines=12> */
.L_x_2389:
        /* <DEDUP_REMOVED lines=14> */
.L_x_2390:
        /* <DEDUP_REMOVED lines=12> */
.L_x_2391:
        /* <DEDUP_REMOVED lines=14> */
.L_x_2392:
        /* <DEDUP_REMOVED lines=12> */
.L_x_2393:
        /* <DEDUP_REMOVED lines=9> */
.L_x_2307:
        /* <DEDUP_REMOVED lines=8> */
.L_x_2396:
[----:B------:R-:W-:Y:S05]  /*18090*/  BSYNC B0 ;  /* 0x0000000000007941 */ /* 0x000fea0003800000 */
.L_x_2395:
[----:B------:R-:W-:Y:S05]  /*180a0*/  BRA `(.L_x_2397) ;  /* 0xffffffcc00d47947 */ /* 0x000fea000383ffff */
.L_x_2310:
[----:B-1----:R1:W2:Y:S02]  /*180b0*/  SYNCS.PHASECHK.TRANS64.TRYWAIT P0, [R4+URZ+0x38820], R0 ;  /* 0x03882000040075a7 */ /* 0x0022a4000800017f */
[----:B--2---:R-:W-:Y:S05]  /*180c0*/  @!P0 NANOSLEEP.SYNCS 0x989680 ;  /* 0x009896800000895d */ /* 0x004fea0003900000 */
[----:B------:R-:W2:Y:S02]  /*180d0*/  @!P0 SYNCS.PHASECHK.TRANS64 P0, [R4+URZ+0x38820], R0 ;  /* 0x03882000040085a7 */ /* 0x000ea4000800007f */
[----:B--2---:R-:W-:Y:S05]  /*180e0*/  @!P0 BRA `(.L_x_2310) ;  /* 0xfffffffc00f08947 */ /* 0x004fea000383ffff */
[----:B------:R-:W-:Y:S05]  /*180f0*/  BRA `(.L_x_2398) ;  /* 0xffffffd0001c7947 */ /* 0x000fea000383ffff */
.L_x_2311:
        /* <DEDUP_REMOVED lines=11> */
.L_x_2400:
[----:B------:R-:W-:Y:S05]  /*181b0*/  BSYNC B0 ;  /* 0x0000000000007941 */ /* 0x000fea0003800000 */
.L_x_2399:
[----:B------:R-:W-:Y:S05]  /*181c0*/  BRA `(.L_x_2401) ;  /* 0xffffffd000047947 */ /* 0x000fea000383ffff */
.L_x_2314:
[----:B------:R-:W-:Y:S01]  /*181d0*/  BSSY B1, `(.L_x_2402) ;  /* 0x0000006000017945 */ /* 0x000fe20003800000 */
[----:B------:R-:W-:-:S07]  /*181e0*/  IMAD.MOV.U32 R15, RZ, RZ, -0x1 ;  /* 0xffffffffff0f7424 */ /* 0x000fce00078e00ff */
[----:B01---5:R-:W-:Y:S05]  /*181f0*/  WARPSYNC.COLLECTIVE R15, `(.L_x_2403) ;  /* 0x000000000f0c7348 */ /* 0x023fea0003c00000 */
[----:B------:R-:W-:Y:S02]  /*18200*/  ELECT P6, UR62, PT ;  /* 0x00000000003e782f */ /* 0x000fe400038c0000 */
[----:B------:R-:W-:Y:S01]  /*18210*/  MOV R14, UR62 ;  /* 0x0000003e000e7c02 */ /* 0x000fe20008000f00 */
[----:B01---5:R-:W-:Y:S10]  /*18220*/  ENDCOLLECTIVE ;  /* 0x000000000000791b */ /* 0x023ff40003800000 */
.L_x_2403:
[----:B------:R-:W-:Y:S05]  /*18230*/  BSYNC B1 ;  /* 0x0000000000017941 */ /* 0x000fea0003800000 */
.L_x_2402:
[----:B------:R-:W-:Y:S05]  /*18240*/  BRA `(.L_x_2404) ;  /* 0xffffffcc00fc7947 */ /* 0x000fea000383ffff */
.L_x_2316:
[----:B-1----:R1:W2:Y:S02]  /*18250*/  SYNCS.PHASECHK.TRANS64.TRYWAIT P1, [R5+URZ+0x38840], R0 ;  /* 0x03884000050075a7 */ /* 0x0022a4000802017f */
[----:B--2---:R-:W-:Y:S05]  /*18260*/  @!P1 NANOSLEEP.SYNCS 0x989680 ;  /* 0x009896800000995d */ /* 0x004fea0003900000 */
[----:B------:R-:W2:Y:S02]  /*18270*/  @!P1 SYNCS.PHASECHK.TRANS64 P1, [R5+URZ+0x38840], R0 ;  /* 0x03884000050095a7 */ /* 0x000ea4000802007f */
[----:B--2---:R-:W-:Y:S05]  /*18280*/  @!P1 BRA `(.L_x_2316) ;  /* 0xfffffffc00f09947 */ /* 0x004fea000383ffff */
[----:B------:R-:W-:Y:S05]  /*18290*/  BRA `(.L_x_2405) ;  /* 0xffffffd000247947 */ /* 0x000fea000383ffff */
.L_x_2318:
[----:B--2---:R2:W3:Y:S02]  /*182a0*/  SYNCS.PHASECHK.TRANS64.TRYWAIT P1, [R23+URZ+0x38840], R2 ;  /* 0x03884002170075a7 */ /* 0x0044e4000802017f */
[----:B---3--:R-:W-:Y:S05]  /*182b0*/  @!P1 NANOSLEEP.SYNCS 0x989680 ;  /* 0x009896800000995d */ /* 0x008fea0003900000 */
[----:B------:R-:W3:Y:S02]  /*182c0*/  @!P1 SYNCS.PHASECHK.TRANS64 P1, [R23+URZ+0x38840], R2 ;  /* 0x03884002170095a7 */ /* 0x000ee4000802007f */
[----:B---3--:R-:W-:Y:S05]  /*182d0*/  @!P1 BRA `(.L_x_2318) ;  /* 0xfffffffc00f09947 */ /* 0x008fea000383ffff */
[----:B------:R-:W-:Y:S05]  /*182e0*/  BRA `(.L_x_2406) ;  /* 0xffffffd000307947 */ /* 0x000fea000383ffff */
.L_x_2320:
[----:B---3--:R3:W4:Y:S02]  /*182f0*/  SYNCS.PHASECHK.TRANS64.TRYWAIT P1, [R5+URZ+0x38860], R0 ;  /* 0x03886000050075a7 */ /* 0x008724000802017f */
[----:B----4-:R-:W-:Y:S05]  /*18300*/  @!P1 NANOSLEEP.SYNCS 0x989680 ;  /* 0x009896800000995d */ /* 0x010fea0003900000 */
[----:B------:R-:W4:Y:S02]  /*18310*/  @!P1 SYNCS.PHASECHK.TRANS64 P1, [R5+URZ+0x38860], R0 ;  /* 0x03886000050095a7 */ /* 0x000f24000802007f */
[----:B----4-:R-:W-:Y:S05]  /*18320*/  @!P1 BRA `(.L_x_2320) ;  /* 0xfffffffc00f09947 */ /* 0x010fea000383ffff */
[----:B------:R-:W-:Y:S05]  /*18330*/  BRA `(.L_x_2407) ;  /* 0xffffffd0002c7947 */ /* 0x000fea000383ffff */
.L_x_2408:
        /* <DEDUP_REMOVED lines=12> */
.L_x_3299:


//--------------------- .text._ZN7cutlass13device_kernelIN5flash11enable_sm90INS1_16FlashAttnFwdSm90INS1_25CollectiveMainloopFwdSm90ILi2EN4cute5tupleIJNS5_1CILi1EEES8_S8_EEENS6_IJNS7_ILi128EEENS7_ILi80EEENS7_ILi256EEEEEELi256ENS_6half_tEfNS_4arch4Sm90ELb1ELb0ELb0ELb1ELb1ELb0ELb0ELb1ELb1ELb1ELb0ELb0EEENS1_21CollectiveEpilogueFwdINS6_IJSA_SC_SB_EEES9_SE_SG_Li256ELb1ELb1ELb0ELb0EEENS1_36VarlenDynamicPersistentTileSchedulerILi128ELi80ELi256ELi128ELb0ELb1ELb1ELb1ELb1ELb1EEEEEEEEEvNT_6ParamsE --------------------------
	.section	.text._ZN7cutlass13device_kernelIN5flash11enable_sm90INS1_16FlashAttnFwdSm90INS1_25CollectiveMainloopFwdSm90ILi2EN4cute5tupleIJNS5_1CILi1EEES8_S8_EEENS6_IJNS7_ILi128EEENS7_ILi80EEENS7_ILi256EEEEEELi256ENS_6half_tEfNS_4arch4Sm90ELb1ELb0ELb0ELb1ELb1ELb0ELb0ELb1ELb1ELb1ELb0ELb0EEENS1_21CollectiveEpilogueFwdINS6_IJSA_SC_SB_EEES9_SE_SG_Li256ELb1ELb1ELb0ELb0EEENS1_36VarlenDynamicPersistentTileSchedulerILi128ELi80ELi256ELi128ELb0ELb1ELb1ELb1ELb1ELb1EEEEEEEEEvNT_6ParamsE,"ax",@progbits
	.align	128
.text._ZN7cutlass13device_kernelIN5flash11enable_sm90INS1_16FlashAttnFwdSm90INS1_25CollectiveMainloopFwdSm90ILi2EN4cute5tupleIJNS5_1CILi1EEES8_S8_EEENS6_IJNS7_ILi128EEENS7_ILi80EEENS7_ILi256EEEEEELi256ENS_6half_tEfNS_4arch4Sm90ELb1ELb0ELb0ELb1ELb1ELb0ELb0ELb1ELb1ELb1ELb0ELb0EEENS1_21CollectiveEpilogueFwdINS6_IJSA_SC_SB_EEES9_SE_SG_Li256ELb1ELb1ELb0ELb0EEENS1_36VarlenDynamicPersistentTileSchedulerILi128ELi80ELi256ELi128ELb0ELb1ELb1ELb1ELb1ELb1EEEEEEEEEvNT_6ParamsE:
        .type           _ZN7cutlass13device_kernelIN5flash11enable_sm90INS1_16FlashAttnFwdSm90INS1_25CollectiveMainloopFwdSm90ILi2EN4cute5tupleIJNS5_1CILi1EEES8_S8_EEENS6_IJNS7_ILi128EEENS7_ILi80EEENS7_ILi256EEEEEELi256ENS_6half_tEfNS_4arch4Sm90ELb1ELb0ELb0ELb1ELb1ELb0ELb0ELb1ELb1ELb1ELb0ELb0EEENS1_21CollectiveEpilogueFwdINS6_IJSA_SC_SB_EEES9_SE_SG_Li256ELb1ELb1ELb0ELb0EEENS1_36VarlenDynamicPersistentTileSchedulerILi128ELi80ELi256ELi128ELb0ELb1ELb1ELb1ELb1ELb1EEEEEEEEEvNT_6ParamsE,@function
        .size           _ZN7cutlass13device_kernelIN5flash11enable_sm90INS1_16FlashAttnFwdSm90INS1_25CollectiveMainloopFwdSm90ILi2EN4cute5tupleIJNS5_1CILi1EEES8_S8_EEENS6_IJNS7_ILi128EEENS7_ILi80EEENS7_ILi256EEEEEELi256ENS_6half_tEfNS_4arch4Sm90ELb1ELb0ELb0ELb1ELb1ELb0ELb0ELb1ELb1ELb1ELb0ELb0EEENS1_21CollectiveEpilogueFwdINS6_IJSA_SC_SB_EEES9_SE_SG_Li256ELb1ELb1ELb0ELb0EEENS1_36VarlenDynamicPersistentTileSchedulerILi128ELi80ELi256ELi128ELb0ELb1ELb1ELb1ELb1ELb1EEEEEEEEEvNT_6ParamsE,(.L_x_3300 - _ZN7cutlass13device_kernelIN5flash11enable_sm90INS1_16FlashAttnFwdSm90INS1_25CollectiveMainloopFwdSm90ILi2EN4cute5tupleIJNS5_1CILi1EEES8_S8_EEENS6_IJNS7_ILi128EEENS7_ILi80EEENS7_ILi256EEEEEELi256ENS_6half_tEfNS_4arch4Sm90ELb1ELb0ELb0ELb1ELb1ELb0ELb0ELb1ELb1ELb1ELb0ELb0EEENS1_21CollectiveEpilogueFwdINS6_IJSA_SC_SB_EEES9_SE_SG_Li256ELb1ELb1ELb0ELb0EEENS1_36VarlenDynamicPersistentTileSchedulerILi128ELi80ELi256ELi128ELb0ELb1ELb1ELb1ELb1ELb1EEEEEEEEEvNT_6ParamsE)
        .other          _ZN7cutlass13device_kernelIN5flash11enable_sm90INS1_16FlashAttnFwdSm90INS1_25CollectiveMainloopFwdSm90ILi2EN4cute5tupleIJNS5_1CILi1EEES8_S8_EEENS6_IJNS7_ILi128EEENS7_ILi80EEENS7_ILi256EEEEEELi256ENS_6half_tEfNS_4arch4Sm90ELb1ELb0ELb0ELb1ELb1ELb0ELb0ELb1ELb1ELb1ELb0ELb0EEENS1_21CollectiveEpilogueFwdINS6_IJSA_SC_SB_EEES9_SE_SG_Li256ELb1ELb1ELb0ELb0EEENS1_36VarlenDynamicPersistentTileSchedulerILi128ELi80ELi256ELi128ELb0ELb1ELb1ELb1ELb1ELb1EEEEEEEEEvNT_6ParamsE,@"STO_CUDA_ENTRY STV_DEFAULT"
_ZN7cutlass13device_kernelIN5flash11enable_sm90INS1_16FlashAttnFwdSm90INS1_25CollectiveMainloopFwdSm90ILi2EN4cute5tupleIJNS5_1CILi1EEES8_S8_EEENS6_IJNS7_ILi128EEENS7_ILi80EEENS7_ILi256EEEEEELi256ENS_6half_tEfNS_4arch4Sm90ELb1ELb0ELb0ELb1ELb1ELb0ELb0ELb1ELb1ELb1ELb0ELb0EEENS1_21CollectiveEpilogueFwdINS6_IJSA_SC_SB_EEES9_SE_SG_Li256ELb1ELb1ELb0ELb0EEENS1_36VarlenDynamicPersistentTileSchedulerILi128ELi80ELi256ELi128ELb0ELb1ELb1ELb1ELb1ELb1EEEEEEEEEvNT_6ParamsE:
        /* <DEDUP_REMOVED lines=45> */
.L_x_2409:
        /* <DEDUP_REMOVED lines=22> */
.L_x_2410:
        /* <DEDUP_REMOVED lines=18> */
.L_x_2411:
        /* <DEDUP_REMOVED lines=22> */
.L_x_2412:
        /* <DEDUP_REMOVED lines=23> */
.L_x_2413:
        /* <DEDUP_REMOVED lines=10> */
.L_x_2415:
        /* <DEDUP_REMOVED lines=18> */
[----:B------:R-:W0:Y:S02]  /*09e0*/  S2R R0, SR_TID.X ;  /* 0x0000000000007919 */ /* 0x000e240000002100 */
[----:B0-----:R-:W-:-:S05]  /*09f0*/  VIADD R12, R0, 0xffffff80 ;  /* 0xffffff80000c7836 */ /* 0x001fca0000000000 */
[----:B------:R-:W-:-:S04]  /*0a00*/  SHF.R.S32.HI R0, RZ, 0x1f, R12 ;  /* 0x0000001fff007819 */ /* 0x000fc8000001140c */
[CC--:B------:R-:W-:Y:S02]  /*0a10*/  LEA.HI R3, R0.reuse, R12.reuse, RZ, 0x4 ;  /* 0x0000000c00037211 */ /* 0x0c0fe400078f20ff */
[CC--:B------:R-:W-:Y:S02]  /*0a20*/  LEA.HI R4, R0.reuse, R12.reuse, RZ, 0x5 ;  /* 0x0000000c00047211 */ /* 0x0c0fe400078f28ff */
[----:B------:R-:W-:Y:S02]  /*0a30*/  SHF.R.S32.HI R6, RZ, 0x4, R3 ;  /* 0x00000004ff067819 */ /* 0x000fe40000011403 */
[----:B------:R-:W-:Y:S01]  /*0a40*/  LEA.HI R11, R0, R12, RZ, 0x2 ;  /* 0x0000000c000b7211 */ /* 0x000fe200078f10ff */
[----:B------:R-:W-:Y:S01]  /*0a50*/  IMAD.SHL.U32 R5, R4, 0x20, RZ ;  /* 0x0000002004057824 */ /* 0x000fe200078e00ff */
[C---:B------:R-:W-:Y:S02]  /*0a60*/  LOP3.LUT R4, R3.reuse, 0x3fffff0, RZ, 0xc0, !PT ;  /* 0x03fffff003047812 */ /* 0x040fe400078ec0ff */
[----:B------:R-:W-:-:S02]  /*0a70*/  LEA.HI R3, R3, R6, RZ, 0x1 ;  /* 0x0000000603037211 */ /* 0x000fc400078f08ff */
[----:B------:R-:W-:Y:S01]  /*0a80*/  LOP3.LUT R11, R11, 0xfffffffc, RZ, 0xc0, !PT ;  /* 0xfffffffc0b0b7812 */ /* 0x000fe200078ec0ff */
[C---:B------:R-:W-:Y:S01]  /*0a90*/  IMAD.IADD R4, R12.reuse, 0x1, -R4 ;  /* 0x000000010c047824 */ /* 0x040fe200078e0a04 */
[----:B------:R-:W-:Y:S02]  /*0aa0*/  LOP3.LUT R5, R5, 0xfffffc00, RZ, 0xc0, !PT ;  /* 0xfffffc0005057812 */ /* 0x000fe400078ec0ff */
[----:B------:R-:W-:Y:S01]  /*0ab0*/  LOP3.LUT R3, R3, 0x1ffffffe, RZ, 0xc0, !PT ;  /* 0x1ffffffe03037812 */ /* 0x000fe200078ec0ff */
[----:B------:R-:W-:Y:S02]  /*0ac0*/  IMAD.IADD R11, R12, 0x1, -R11 ;  /* 0x000000010c0b7824 */ /* 0x000fe400078e0a0b */
[----:B------:R-:W-:Y:S02]  /*0ad0*/  IMAD R4, R4, 0x40, R5 ;  /* 0x0000004004047824 */ /* 0x000fe400078e0205 */
[----:B------:R-:W-:Y:S01]  /*0ae0*/  IMAD.IADD R3, R6, 0x1, -R3 ;  /* 0x0000000106037824 */ /* 0x000fe200078e0a03 */
[----:B------:R-:W-:-:S03]  /*0af0*/  LEA.HI R5, R11, R11, RZ, 0x1 ;  /* 0x0000000b0b057211 */ /* 0x000fc600078f08ff */
[----:B------:R-:W-:Y:S01]  /*0b00*/  IMAD R3, R3, 0x8, R4 ;  /* 0x0000000803037824 */ /* 0x000fe200078e0204 */
[----:B------:R-:W-:-:S04]  /*0b10*/  LOP3.LUT R6, R5, 0x1ffffffe, RZ, 0xc0, !PT ;  /* 0x1ffffffe05067812 */ /* 0x000fc800078ec0ff */
[----:B------:R0:W-:Y:S01]  /*0b20*/  STL [R1+0x4], R3 ;  /* 0x0000040301007387 */ /* 0x0001e20000100800 */
[----:B------:R-:W-:Y:S01]  /*0b30*/  IMAD.IADD R6, R11, 0x1, -R6 ;  /* 0x000000010b067824 */ /* 0x000fe200078e0a06 */
[----:B--2---:R-:W-:Y:S02]  /*0b40*/  R2UR UR4, R2 ;  /* 0x00000000020472ca */ /* 0x004fe400000e0000 */
[CC--:B------:R-:W-:Y:S02]  /*0b50*/  LEA.HI R2, R0.reuse, R12.reuse, RZ, 0x7 ;  /* 0x0000000c00027211 */ /* 0x0c0fe400078f38ff */
[----:B------:R-:W-:Y:S02]  /*0b60*/  LEA.HI R0, R0, R12, RZ, 0x3 ;  /* 0x0000000c00007211 */ /* 0x000fe400078f18ff */
[----:B------:R-:W-:Y:S02]  /*0b70*/  LOP3.LUT R226, R2, 0xffffff80, RZ, 0xc0, !PT ;  /* 0xffffff8002e27812 */ /* 0x000fe400078ec0ff */
[----:B------:R-:W-:-:S02]  /*0b80*/  SHF.R.S32.HI R227, RZ, 0x7, R2 ;  /* 0x00000007ffe37819 */ /* 0x000fc40000011402 */
[----:B------:R-:W-:Y:S01]  /*0b90*/  LOP3.LUT R220, R0, 0xfffffff8, RZ, 0xc0, !PT ;  /* 0xfffffff800dc7812 */ /* 0x000fe200078ec0ff */
[----:B------:R-:W-:Y:S01]  /*0ba0*/  IMAD.IADD R226, R12, 0x1, -R226 ;  /* 0x000000010ce27824 */ /* 0x000fe200078e0ae2 */
[----:B------:R-:W-:Y:S01]  /*0bb0*/  LEA.HI R2, R2, R227, RZ, 0x1 ;  /* 0x000000e302027211 */ /* 0x000fe200078f08ff */
[----:B------:R-:W-:Y:S01]  /*0bc0*/  ULOP3.LUT UR7, UR4, 0x1, URZ, 0xfc, !UPT ;  /* 0x0000000104077892 */ /* 0x000fe2000f8efc3f */
[----:B------:R-:W-:Y:S02]  /*0bd0*/  IADD3 R220, R12, -R220, RZ ;  /* 0x800000dc0cdc7210 */ /* 0x000fe40007ffe0ff */
[----:B------:R-:W-:Y:S01]  /*0be0*/  SHF.R.S32.HI R7, RZ, 0x1f, R226 ;  /* 0x0000001fff077819 */ /* 0x000fe200000114e2 */
[----:B------:R-:W-:Y:S01]  /*0bf0*/  UMOV UR4, URZ ;  /* 0x0000003f00047c82 */ /* 0x000fe20008000000 */
[----:B------:R-:W-:Y:S01]  /*0c00*/  LOP3.LUT R2, R2, 0x3fffffe, RZ, 0xc0, !PT ;  /* 0x03fffffe02027812 */ /* 0x000fe200078ec0ff */
[----:B------:R-:W-:Y:S01]  /*0c10*/  IMAD.SHL.U32 R22, R220, 0x8, RZ ;  /* 0x00000008dc167824 */ /* 0x000fe200078e00ff */
[CC--:B------:R-:W-:Y:S01]  /*0c20*/  LEA.HI R8, R7.reuse, R226.reuse, RZ, 0x2 ;  /* 0x000000e207087211 */ /* 0x0c0fe200078f10ff */
[----:B0-----:R-:W-:Y:S01]  /*0c30*/  IMAD.U32 R3, RZ, RZ, UR7 ;  /* 0x00000007ff037e24 */ /* 0x001fe2000f8e00ff */
[----:B------:R-:W-:Y:S01]  /*0c40*/  LEA.HI R7, R7, R226, RZ, 0x5 ;  /* 0x000000e207077211 */ /* 0x000fe200078f28ff */
[----:B------:R-:W-:Y:S01]  /*0c50*/  IMAD.IADD R2, R227, 0x1, -R2 ;  /* 0x00000001e3027824 */ /* 0x000fe200078e0a02 */
[--C-:B------:R-:W-:Y:S01]  /*0c60*/  SHF.R.S32.HI R9, RZ, 0x2, R8.reuse ;  /* 0x00000002ff097819 */ /* 0x100fe20000011408 */
[C---:B------:R-:W-:Y:S01]  /*0c70*/  VIADD R218, R22.reuse, 0x40 ;  /* 0x0000004016da7836 */ /* 0x040fe20000000000 */
[----:B------:R-:W-:Y:S01]  /*0c80*/  SHF.R.S32.HI R10, RZ, 0x1f, R8 ;  /* 0x0000001fff0a7819 */ /* 0x000fe20000011408 */
[C---:B------:R-:W-:Y:S01]  /*0c90*/  VIADD R217, R22.reuse, 0x80 ;  /* 0x0000008016d97836 */ /* 0x040fe20000000000 */
[----:B------:R-:W-:Y:S01]  /*0ca0*/  SHF.R.S32.HI R7, RZ, 0x5, R7 ;  /* 0x00000005ff077819 */ /* 0x000fe20000011407 */
[----:B------:R-:W-:Y:S01]  /*0cb0*/  VIADD R219, R22, 0xc0 ;  /* 0x000000c016db7836 */ /* 0x000fe20000000000 */
[----:B------:R-:W-:Y:S01]  /*0cc0*/  LEA.HI R10, R10, R9, RZ, 0x3 ;  /* 0x000000090a0a7211 */ /* 0x000fe200078f18ff */
[----:B------:R-:W-:Y:S01]  /*0cd0*/  IMAD.U32 R225, RZ, RZ, UR4 ;  /* 0x00000004ffe17e24 */ /* 0x000fe2000f8e00ff */
[----:B------:R-:W-:Y:S01]  /*0ce0*/  LOP3.LUT R215, R8, 0x7ffffffc, RZ, 0xc0, !PT ;  /* 0x7ffffffc08d77812 */ /* 0x000fe200078ec0ff */
[----:B------:R-:W-:Y:S01]  /*0cf0*/  IMAD.U32 R17, RZ, RZ, UR4 ;  /* 0x00000004ff117e24 */ /* 0x000fe2000f8e00ff */
[----:B------:R-:W-:-:S02]  /*0d00*/  LOP3.LUT R10, R10, 0xfffffff8, RZ, 0xc0, !PT ;  /* 0xfffffff80a0a7812 */ /* 0x000fc400078ec0ff */
[----:B------:R-:W-:Y:S01]  /*0d10*/  SHF.R.S32.HI R224, RZ, 0x3, R0 ;  /* 0x00000003ffe07819 */ /* 0x000fe20000011400 */
[----:B------:R-:W-:Y:S01]  /*0d20*/  IMAD.IADD R215, R226, 0x1, -R215 ;  /* 0x00000001e2d77824 */ /* 0x000fe200078e0ad7 */
[----:B------:R-:W-:Y:S01]  /*0d30*/  SHF.R.S32.HI R0, RZ, 0x1f, R22 ;  /* 0x0000001fff007819 */ /* 0x000fe20000011416 */
[----:B------:R-:W-:Y:S01]  /*0d40*/  IMAD.IADD R10, R9, 0x1, -R10 ;  /* 0x00000001090a7824 */ /* 0x000fe200078e0a0a */
[----:B------:R-:W-:Y:S02]  /*0d50*/  SHF.R.S32.HI R4, RZ, 0x1f, R218 ;  /* 0x0000001fff047819 */ /* 0x000fe400000114da */
[----:B------:R-:W-:Y:S01]  /*0d60*/  SHF.R.S32.HI R0, RZ, 0x1f, R219 ;  /* 0x0000001fff007819 */ /* 0x000fe200000114db */
[----:B------:R-:W-:-:S04]  /*0d70*/  IMAD R7, R7, 0x10, R10 ;  /* 0x0000001007077824 */ /* 0x000fc800078e020a */
[----:B------:R-:W-:Y:S02]  /*0d80*/  IMAD R2, R2, 0x40, R7 ;  /* 0x0000004002027824 */ /* 0x000fe400078e0207 */
[----:B------:R-:W-:Y:S02]  /*0d90*/  IMAD.MOV.U32 R7, RZ, RZ, R15 ;  /* 0x000000ffff077224 */ /* 0x000fe400078e000f */
[----:B------:R-:W-:Y:S01]  /*0da0*/  IMAD R216, R6, 0x8, R2 ;  /* 0x0000000806d87824 */ /* 0x000fe200078e0202 */
[----:B------:R-:W-:Y:S04]  /*0db0*/  STL [R1], R2 ;  /* 0x0000000201007387 */ /* 0x000fe80000100800 */
[----:B------:R0:W-:Y:S02]  /*0dc0*/  STL [R1+0x8], R3 ;  /* 0x0000080301007387 */ /* 0x0001e40000100800 */
[----:B0-----:R-:W-:-:S07]  /*0dd0*/  SHF.R.S32.HI R3, RZ, 0x1f, R217 ;  /* 0x0000001fff037819 */ /* 0x001fce00000114d9 */
.L_x_2475:
[----:B012---:R-:W0:Y:S01]  /*0de0*/  LDC.64 R2, c[0x0][0xc88] ;  /* 0x00032200ff027b82 */ /* 0x007e220000000a00 */
[----:B------:R-:W-:Y:S01]  /*0df0*/  ULDC.64 UR8, c[0x0][0xa28] ;  /* 0x00028a0000087ab9 */ /* 0x000fe20000000a00 */
[----:B------:R-:W-:Y:S01]  /*0e00*/  ULDC.64 UR10, c[0x0][0xa18] ;  /* 0x00028600000a7ab9 */ /* 0x000fe20000000a00 */
[----:B0-----:R-:W-:-:S06]  /*0e10*/  IMAD.WIDE R2, R7, 0x4, R2 ;  /* 0x0000000407027825 */ /* 0x001fcc00078e0202 */
[----:B------:R-:W2:Y:S01]  /*0e20*/  LDG.E R2, desc[UR38][R2.64] ;  /* 0x0000002602027981 */ /* 0x000ea2000c1e1900 */
        /* <DEDUP_REMOVED lines=9> */
[----:B------:R-:W-:-:S04]  /*0ec0*/  @UP0 ULEA UR8, UP2, UR4, UR8, 0x2 ;  /* 0x0000000804080291 */ /* 0x000fc8000f84103f */
[----:B------:R-:W-:Y:S02]  /*0ed0*/  @UP0 ULEA.HI.X UR9, UR4, UR9, UR7, 0x2, UP2 ;  /* 0x0000000904090291 */ /* 0x000fe400090f1407 */
[----:B------:R-:W-:Y:S01]  /*0ee0*/  MOV R223, UR7 ;  /* 0x0000000700df7c02 */ /* 0x000fe20008000f00 */
[----:B------:R-:W-:Y:S01]  /*0ef0*/  @UP1 ULEA UR10, UP0, UR4, UR10, 0x2 ;  /* 0x0000000a040a1291 */ /* 0x000fe2000f80103f */
[----:B------:R-:W-:-:S03]  /*0f00*/  IMAD.U32 R2, RZ, RZ, UR8 ;  /* 0x00000008ff027e24 */ /* 0x000fc6000f8e00ff */
[----:B------:R-:W-:Y:S01]  /*0f10*/  @UP1 ULEA.HI.X UR11, UR4, UR11, UR7, 0x2, UP0 ;  /* 0x0000000b040b1291 */ /* 0x000fe200080f1407 */
[----:B------:R-:W-:Y:S01]  /*0f20*/  IMAD.U32 R3, RZ, RZ, UR9 ;  /* 0x00000009ff037e24 */ /* 0x000fe2000f8e00ff */
[----:B------:R-:W-:Y:S01]  /*0f30*/  ULDC.64 UR8, c[0x0][0x418] ;  /* 0x0001060000087ab9 */ /* 0x000fe20000000a00 */
[----:B------:R-:W-:Y:S01]  /*0f40*/  IMAD.U32 R4, RZ, RZ, UR10 ;  /* 0x0000000aff047e24 */ /* 0x000fe2000f8e00ff */
[----:B------:R-:W-:Y:S02]  /*0f50*/  ULDC UR7, c[0x0][0x424] ;  /* 0x0001090000077ab9 */ /* 0x000fe40000000800 */
[----:B------:R-:W-:Y:S01]  /*0f60*/  IMAD.U32 R5, RZ, RZ, UR11 ;  /* 0x0000000bff057e24 */ /* 0x000fe2000f8e00ff */
[----:B------:R-:W2:Y:S01]  /*0f70*/  @P0 LDG.E R2, desc[UR38][R2.64] ;  /* 0x0000002602020981 */ /* 0x000ea2000c1e1900 */
[----:B------:R-:W-:Y:S01]  /*0f80*/  UISETP.NE.U32.AND UP0, UPT, UR8, URZ, UPT ;  /* 0x0000003f0800728c */ /* 0x000fe2000bf05070 */
[----:B------:R-:W-:Y:S02]  /*0f90*/  ULDC.64 UR10, c[0x0][0xa20] ;  /* 0x00028800000a7ab9 */ /* 0x000fe40000000a00 */
[----:B---3--:R-:W3:Y:S01]  /*0fa0*/  @P2 LDG.E R4, desc[UR38][R4.64] ;  /* 0x0000002604042981 */ /* 0x008ee2000c1e1900 */
[----:B------:R-:W-:Y:S01]  /*0fb0*/  UISETP.NE.AND.EX UP0, UPT, UR9, URZ, UPT, UP0 ;  /* 0x0000003f0900728c */ /* 0x000fe2000bf05300 */
[----:B------:R-:W-:Y:S01]  /*0fc0*/  ISETP.NE.U32.AND P1, PT, RZ, UR10, PT ;  /* 0x0000000aff007c0c */ /* 0x000fe2000bf25070 */
[----:B------:R-:W-:Y:S01]  /*0fd0*/  ULDC UR8, c[0x0][0x2f0] ;  /* 0x0000bc0000087ab9 */ /* 0x000fe20000000800 */
[----:B------:R-:W-:Y:S01]  /*0fe0*/  UMOV UR4, URZ ;  /* 0x0000003f00047c82 */ /* 0x000fe20008000000 */
[----:B------:R-:W-:Y:S01]  /*0ff0*/  USEL UR7, UR7, 0x1, UP0 ;  /* 0x0000000107077887 */ /* 0x000fe20008000000 */
[----:B------:R-:W-:Y:S01]  /*1000*/  ISETP.NE.AND.EX P1, PT, RZ, UR11, PT, P1 ;  /* 0x0000000bff007c0c */ /* 0x000fe2000bf25310 */
[----:B------:R-:W-:-:S02]  /*1010*/  IMAD.U32 R222, RZ, RZ, UR6 ;  /* 0x00000006ffde7e24 */ /* 0x000fc4000f8e00ff */
[----:B------:R-:W-:Y:S01]  /*1020*/  UIMAD UR8, UR7, UR8, URZ ;  /* 0x00000008070872a4 */ /* 0x000fe2000f8e023f */
[----:B--2---:R-:W-:Y:S02]  /*1030*/  @P0 R2UR UR4, R2 ;  /* 0x00000000020402ca */ /* 0x004fe400000e0000 */
[----:B---3--:R-:W-:-:S13]  /*1040*/  @P2 R2UR UR7, R4 ;  /* 0x00000000040722ca */ /* 0x008fda00000e0000 */
[----:B------:R-:W-:Y:S01]  /*1050*/  IMAD.U32 R23, RZ, RZ, UR7 ;  /* 0x00000007ff177e24 */ /* 0x000fe2000f8e00ff */
[----:B----4-:R-:W-:Y:S06]  /*1060*/  @P2 BRA `(.L_x_2416) ;  /* 0x0000000000442947 */ /* 0x010fec0003800000 */
[----:B------:R-:W-:Y:S02]  /*1070*/  ULDC.64 UR6, c[0x0][0xa00] ;  /* 0x0002800000067ab9 */ /* 0x000fe40000000a00 */
[----:B------:R-:W-:Y:S01]  /*1080*/  ISETP.NE.U32.AND P0, PT, RZ, UR6, PT ;  /* 0x00000006ff007c0c */ /* 0x000fe2000bf05070 */
[----:B------:R-:W-:Y:S02]  /*1090*/  ULDC UR6, c[0x0][0x288] ;  /* 0x0000a20000067ab9 */ /* 0x000fe40000000800 */
[----:B------:R-:W-:Y:S01]  /*10a0*/  IMAD.U32 R23, RZ, RZ, UR6 ;  /* 0x00000006ff177e24 */ /* 0x000fe2000f8e00ff */
[----:B------:R-:W-:-:S13]  /*10b0*/  ISETP.NE.AND.EX P0, PT, RZ, UR7, PT, P0 ;  /* 0x00000007ff007c0c */ /* 0x000fda000bf05300 */
[----:B------:R-:W-:Y:S05]  /*10c0*/  @!P0 BRA `(.L_x_2416) ;  /* 0x00000000002c8947 */ /* 0x000fea0003800000 */
[----:B------:R-:W-:Y:S01]  /*10d0*/  R2UR UR9, R221 ;  /* 0x00000000dd0972ca */ /* 0x000fe200000e0000 */
[----:B------:R-:W-:-:S12]  /*10e0*/  ULDC.64 UR6, c[0x0][0xa00] ;  /* 0x0002800000067ab9 */ /* 0x000fd80000000a00 */
[----:B------:R-:W-:-:S06]  /*10f0*/  UIMAD.WIDE UR6, UR9, 0x4, UR6 ;  /* 0x00000004090678a5 */ /* 0x000fcc000f8e0206 */
[----:B------:R-:W-:Y:S02]  /*1100*/  IMAD.U32 R2, RZ, RZ, UR6 ;  /* 0x00000006ff027e24 */ /* 0x000fe4000f8e00ff */
[----:B------:R-:W-:-:S05]  /*1110*/  IMAD.U32 R3, RZ, RZ, UR7 ;  /* 0x00000007ff037e24 */ /* 0x000fca000f8e00ff */
[----:B------:R-:W2:Y:S04]  /*1120*/  LDG.E R4, desc[UR38][R2.64] ;  /* 0x0000002602047981 */ /* 0x000ea8000c1e1900 */
[----:B------:R-:W3:Y:S01]  /*1130*/  LDG.E R0, desc[UR38][R2.64+0x4] ;  /* 0x0000042602007981 */ /* 0x000ee2000c1e1900 */
[----:B--2---:R-:W-:Y:S02]  /*1140*/  R2UR UR6, R4 ;  /* 0x00000000040672ca */ /* 0x004fe400000e0000 */
[----:B---3--:R-:W-:-:S13]  /*1150*/  R2UR UR7, R0 ;  /* 0x00000000000772ca */ /* 0x008fda00000e0000 */
[----:B------:R-:W-:-:S06]  /*1160*/  UIADD3 UR6, -UR6, UR7, URZ ;  /* 0x0000000706067290 */ /* 0x000fcc000fffe13f */
[----:B------:R-:W-:-:S07]  /*1170*/  IMAD.U32 R23, RZ, RZ, UR6 ;  /* 0x00000006ff177e24 */ /* 0x000fce000f8e00ff */
.L_x_2416:
[----:B------:R-:W-:Y:S05]  /*1180*/  @!P1 BRA `(.L_x_2417) ;  /* 0x0000000000249947 */ /* 0x000fea0003800000 */
[----:B------:R-:W-:Y:S02]  /*1190*/  R2UR UR7, R221 ;  /* 0x00000000dd0772ca */ /* 0x000fe400000e0000 */
[----:B------:R-:W-:-:S11]  /*11a0*/  R2UR UR8, R223 ;  /* 0x00000000df0872ca */ /* 0x000fd600000e0000 */
[----:B------:R-:W-:-:S04]  /*11b0*/  ULEA UR6, UP0, UR7, UR10, 0x2 ;  /* 0x0000000a07067291 */ /* 0x000fc8000f80103f */
[----:B------:R-:W-:Y:S02]  /*11c0*/  ULEA.HI.X UR7, UR7, UR11, UR8, 0x2, UP0 ;  /* 0x0000000b07077291 */ /* 0x000fe400080f1408 */
[----:B------:R-:W-:-:S04]  /*11d0*/  IMAD.U32 R2, RZ, RZ, UR6 ;  /* 0x00000006ff027e24 */ /* 0x000fc8000f8e00ff */
[----:B------:R-:W-:-:S05]  /*11e0*/  IMAD.U32 R3, RZ, RZ, UR7 ;  /* 0x00000007ff037e24 */ /* 0x000fca000f8e00ff */
[----:B------:R-:W2:Y:S02]  /*11f0*/  LDG.E R2, desc[UR38][R2.64] ;  /* 0x0000002602027981 */ /* 0x000ea4000c1e1900 */
[----:B--2---:R-:W-:Y:S01]  /*1200*/  R2UR UR8, R2 ;  /* 0x00000000020872ca */ /* 0x004fe200000e0000 */
[----:B------:R-:W-:-:S14]  /*1210*/  BRA `(.L_x_2418) ;  /* 0x0000000000387947 */ /* 0x000fdc0003800000 */
.L_x_2417:
[----:B------:R-:W-:Y:S02]  /*1220*/  ULDC.64 UR6, c[0x0][0xa08] ;  /* 0x0002820000067ab9 */ /* 0x000fe40000000a00 */
[----:B------:R-:W-:-:S04]  /*1230*/  ISETP.NE.U32.AND P0, PT, RZ, UR6, PT ;  /* 0x00000006ff007c0c */ /* 0x000fc8000bf05070 */
[----:B------:R-:W-:-:S13]  /*1240*/  ISETP.NE.AND.EX P0, PT, RZ, UR7, PT, P0 ;  /* 0x00000007ff007c0c */ /* 0x000fda000bf05300 */
[----:B------:R-:W-:Y:S05]  /*1250*/  @!P0 BRA `(.L_x_2418) ;  /* 0x0000000000288947 */ /* 0x000fea0003800000 */
[----:B------:R-:W-:Y:S01]  /*1260*/  R2UR UR8, R221 ;  /* 0x00000000dd0872ca */ /* 0x000fe200000e0000 */
[----:B------:R-:W-:-:S12]  /*1270*/  ULDC.64 UR6, c[0x0][0xa08] ;  /* 0x0002820000067ab9 */ /* 0x000fd80000000a00 */
[----:B------:R-:W-:-:S06]  /*1280*/  UIMAD.WIDE UR6, UR8, 0x4, UR6 ;  /* 0x00000004080678a5 */ /* 0x000fcc000f8e0206 */
[----:B------:R-:W-:Y:S01]  /*1290*/  IMAD.U32 R2, RZ, RZ, UR6 ;  /* 0x00000006ff027e24 */ /* 0x000fe2000f8e00ff */
[----:B------:R-:W-:-:S05]  /*12a0*/  MOV R3, UR7 ;  /* 0x0000000700037c02 */ /* 0x000fca0008000f00 */
[----:B------:R-:W2:Y:S04]  /*12b0*/  LDG.E R4, desc[UR38][R2.64] ;  /* 0x0000002602047981 */ /* 0x000ea8000c1e1900 */
[----:B------:R-:W3:Y:S01]  /*12c0*/  LDG.E R0, desc[UR38][R2.64+0x4] ;  /* 0x0000042602007981 */ /* 0x000ee2000c1e1900 */
[----:B--2---:R-:W-:Y:S02]  /*12d0*/  R2UR UR8, R4 ;  /* 0x00000000040872ca */ /* 0x004fe400000e0000 */
[----:B---3--:R-:W-:-:S13]  /*12e0*/  R2UR UR6, R0 ;  /* 0x00000000000672ca */ /* 0x008fda00000e0000 */
[----:B------:R-:W-:-:S12]  /*12f0*/  UIADD3 UR8, -UR8, UR6, URZ ;  /* 0x0000000608087290 */ /* 0x000fd8000fffe13f */
.L_x_2418:
[----:B------:R-:W-:Y:S01]  /*1300*/  UIADD3 UR9, -UR4, UR8, URZ ;  /* 0x0000000804097290 */ /* 0x000fe2000fffe13f */
[----:B------:R-:W-:Y:S01]  /*1310*/  R2UR UR7, R23 ;  /* 0x00000000170772ca */ /* 0x000fe200000e0000 */
[----:B------:R-:W-:Y:S01]  /*1320*/  USHF.L.U32 UR5, UR5, 0x7, URZ ;  /* 0x0000000705057899 */ /* 0x000fe2000800063f */
[----:B------:R-:W-:Y:S01]  /*1330*/  PLOP3.LUT P0, PT, PT, PT, PT, 0x80, 0x0 ;  /* 0x000000000000781c */ /* 0x000fe20003f0f070 */
[----:B------:R-:W-:Y:S01]  /*1340*/  ULDC UR4, c[0x0][0x448] ;  /* 0x0001120000047ab9 */ /* 0x000fe20000000800 */
[----:B------:R-:W-:Y:S01]  /*1350*/  IMAD.MOV.U32 R0, RZ, RZ, RZ ;  /* 0x000000ffff007224 */ /* 0x000fe200078e00ff */
[----:B------:R-:W-:Y:S01]  /*1360*/  UISETP.NE.AND UP0, UPT, UR4, 0x1, UPT ;  /* 0x000000010400788c */ /* 0x000fe2000bf05270 */
[----:B------:R-:W-:Y:S01]  /*1370*/  IMAD.U32 R212, RZ, RZ, UR9 ;  /* 0x00000009ffd47e24 */ /* 0x000fe2000f8e00ff */
[----:B------:R-:W-:Y:S02]  /*1380*/  UIADD3 UR6, UR5, 0x7f, URZ ;  /* 0x0000007f05067890 */ /* 0x000fe4000fffe03f */
[----:B------:R-:W-:Y:S01]  /*1390*/  IMAD.U32 R214, RZ, RZ, UR5 ;  /* 0x00000005ffd67e24 */ /* 0x000fe2000f8e00ff */
[----:B------:R-:W-:Y:S01]  /*13a0*/  UP2UR UR4, UPR, URZ, 0x1 ;  /* 0x000000013f047883 */ /* 0x000fe20008000000 */
[----:B------:R-:W-:-:S02]  /*13b0*/  CS2R R2, SRZ ;  /* 0x0000000000027805 */ /* 0x000fc4000001ff00 */
[----:B------:R-:W-:Y:S02]  /*13c0*/  CS2R R150, SRZ ;  /* 0x0000000000967805 */ /* 0x000fe4000001ff00 */
[----:B------:R-:W-:Y:S01]  /*13d0*/  CS2R R148, SRZ ;  /* 0x0000000000947805 */ /* 0x000fe2000001ff00 */
[----:B------:R-:W-:Y:S01]  /*13e0*/  UIADD3 UR7, UR9, 0x50, -UR7 ;  /* 0x0000005009077890 */ /* 0x000fe2000fffe807 */
[----:B------:R-:W-:Y:S01]  /*13f0*/  CS2R R146, SRZ ;  /* 0x0000000000927805 */ /* 0x000fe2000001ff00 */
[----:B------:R-:W-:Y:S01]  /*1400*/  IMAD.U32 R213, RZ, RZ, UR4 ;  /* 0x00000004ffd57e24 */ /* 0x000fe2000f8e00ff */
[----:B------:R-:W-:Y:S01]  /*1410*/  @UP0 ULDC UR4, c[0x0][0x44c] ;  /* 0x0001130000040ab9 */ /* 0x000fe20000000800 */
[----:B------:R-:W-:Y:S01]  /*1420*/  @UP0 ULDC UR8, c[0x0][0x450] ;  /* 0x0001140000080ab9 */ /* 0x000fe20000000800 */
[----:B------:R-:W-:Y:S01]  /*1430*/  UIMAD.WIDE.U32 UR4, UR6, UR4, URZ ;  /* 0x00000004060472a5 */ /* 0x000fe2000f8e003f */
[----:B------:R-:W-:Y:S01]  /*1440*/  CS2R R144, SRZ ;  /* 0x0000000000907805 */ /* 0x000fe2000001ff00 */
[----:B------:R-:W-:Y:S01]  /*1450*/  UIADD3 UR4, UR9, 0x4f, URZ ;  /* 0x0000004f09047890 */ /* 0x000fe2000fffe03f */
[----:B------:R-:W-:Y:S01]  /*1460*/  CS2R R142, SRZ ;  /* 0x00000000008e7805 */ /* 0x000fe2000001ff00 */
[----:B------:R-:W-:Y:S01]  /*1470*/  @UP0 USHF.R.U32.HI UR6, URZ, UR8, UR5 ;  /* 0x000000083f060299 */ /* 0x000fe20008011605 */
[----:B------:R-:W-:Y:S01]  /*1480*/  CS2R R140, SRZ ;  /* 0x00000000008c7805 */ /* 0x000fe2000001ff00 */
[----:B------:R-:W-:Y:S01]  /*1490*/  UIMAD.WIDE UR4, UR4, 0x66666667, URZ ;  /* 0x66666667040478a5 */ /* 0x000fe2000f8e023f */
[----:B------:R-:W-:Y:S01]  /*14a0*/  CS2R R138, SRZ ;  /* 0x00000000008a7805 */ /* 0x000fe2000001ff00 */
[----:B------:R-:W-:Y:S01]  /*14b0*/  UIADD3 UR6, UR7, UR6, URZ ;  /* 0x0000000607067290 */ /* 0x000fe2000fffe03f */
[----:B------:R-:W-:Y:S01]  /*14c0*/  CS2R R136, SRZ ;  /* 0x0000000000887805 */ /* 0x000fe2000001ff00 */
[----:B------:R-:W-:Y:S01]  /*14d0*/  USHF.R.U32.HI UR4, URZ, 0x1f, UR5 ;  /* 0x0000001f3f047899 */ /* 0x000fe20008011605 */
[----:B------:R-:W-:Y:S01]  /*14e0*/  CS2R R134, SRZ ;  /* 0x0000000000867805 */ /* 0x000fe2000001ff00 */
[----:B------:R-:W-:Y:S01]  /*14f0*/  UIMAD.WIDE UR6, UR6, 0x66666667, URZ ;  /* 0x66666667060678a5 */ /* 0x000fe2000f8e023f */
[----:B------:R-:W-:Y:S01]  /*1500*/  CS2R R132, SRZ ;  /* 0x0000000000847805 */ /* 0x000fe2000001ff00 */
[----:B------:R-:W-:Y:S01]  /*1510*/  ULEA.HI.SX32 UR4, UR5, UR4, 0x1b ;  /* 0x0000000405047291 */ /* 0x000fe2000f8fda3f */
[----:B------:R-:W-:Y:S01]  /*1520*/  CS2R R130, SRZ ;  /* 0x0000000000827805 */ /* 0x000fe2000001ff00 */
[----:B------:R-:W-:Y:S01]  /*1530*/  USHF.R.U32.HI UR6, URZ, 0x1f, UR7 ;  /* 0x0000001f3f067899 */ /* 0x000fe20008011607 */
[----:B------:R-:W-:-:S02]  /*1540*/  CS2R R128, SRZ ;  /* 0x0000000000807805 */ /* 0x000fc4000001ff00 */
[----:B------:R-:W-:Y:S02]  /*1550*/  CS2R R126, SRZ ;  /* 0x00000000007e7805 */ /* 0x000fe4000001ff00 */
[----:B------:R-:W-:Y:S01]  /*1560*/  CS2R R124, SRZ ;  /* 0x00000000007c7805 */ /* 0x000fe2000001ff00 */
[----:B------:R-:W-:Y:S01]  /*1570*/  ULEA.HI.SX32 UR6, UR7, UR6, 0x1b ;  /* 0x0000000607067291 */ /* 0x000fe2000f8fda3f */
[----:B------:R-:W-:Y:S02]  /*1580*/  CS2R R122, SRZ ;  /* 0x00000000007a7805 */ /* 0x000fe4000001ff00 */
[----:B------:R-:W-:Y:S02]  /*1590*/  CS2R R120, SRZ ;  /* 0x0000000000787805 */ /* 0x000fe4000001ff00 */
[----:B------:R-:W-:Y:S01]  /*15a0*/  CS2R R118, SRZ ;  /* 0x0000000000767805 */ /* 0x000fe2000001ff00 */
[----:B------:R-:W-:Y:S01]  /*15b0*/  UISETP.LT.AND UP0, UPT, UR4, UR6, UPT ;  /* 0x000000060400728c */ /* 0x000fe2000bf01270 */
[----:B------:R-:W-:-:S02]  /*15c0*/  CS2R R116, SRZ ;  /* 0x0000000000747805 */ /* 0x000fc4000001ff00 */
[----:B------:R-:W-:Y:S02]  /*15d0*/  CS2R R114, SRZ ;  /* 0x0000000000727805 */ /* 0x000fe4000001ff00 */
[----:B------:R-:W-:Y:S01]  /*15e0*/  CS2R R112, SRZ ;  /* 0x0000000000707805 */ /* 0x000fe2000001ff00 */
[----:B------:R-:W-:Y:S01]  /*15f0*/  USEL UR60, UR4, UR6, UP0 ;  /* 0x00000006043c7287 */ /* 0x000fe20008000000 */
[----:B------:R-:W-:Y:S02]  /*1600*/  CS2R R110, SRZ ;  /* 0x00000000006e7805 */ /* 0x000fe4000001ff00 */
[----:B------:R-:W-:Y:S02]  /*1610*/  CS2R R108, SRZ ;  /* 0x00000000006c7805 */ /* 0x000fe4000001ff00 */
[----:B------:R-:W-:Y:S01]  /*1620*/  CS2R R106, SRZ ;  /* 0x00000000006a7805 */ /* 0x000fe2000001ff00 */
[----:B------:R-:W-:Y:S01]  /*1630*/  UISETP.GE.AND UP0, UPT, UR60, 0x1, UPT ;  /* 0x000000013c00788c */ /* 0x000fe2000bf06270 */
[----:B------:R-:W-:-:S02]  /*1640*/  CS2R R104, SRZ ;  /* 0x0000000000687805 */ /* 0x000fc4000001ff00 */
[----:B------:R-:W-:Y:S02]  /*1650*/  CS2R R102, SRZ ;  /* 0x0000000000667805 */ /* 0x000fe4000001ff00 */
[----:B------:R-:W-:Y:S02]  /*1660*/  CS2R R100, SRZ ;  /* 0x0000000000647805 */ /* 0x000fe4000001ff00 */
[----:B------:R-:W-:Y:S02]  /*1670*/  CS2R R166, SRZ ;  /* 0x0000000000a67805 */ /* 0x000fe4000001ff00 */
[----:B------:R-:W-:Y:S02]  /*1680*/  CS2R R96, SRZ ;  /* 0x0000000000607805 */ /* 0x000fe4000001ff00 */
[----:B------:R-:W-:Y:S02]  /*1690*/  PLOP3.LUT P1, PT, PT, PT, UP0, 0x80, 0x0 ;  /* 0x000000000000781c */ /* 0x000fe40003f2f008 */
        /* <DEDUP_REMOVED lines=69> */
.L_x_2420:
[----:B------:R-:W2:Y:S01]  /*1af0*/  LDL R2, [R1+0x8] ;  /* 0x0000080001027983 */ /* 0x000ea20000100800 */
        /* <DEDUP_REMOVED lines=12> */
.L_x_2564:
[----:B------:R-:W-:Y:S05]  /*1bc0*/  @!P0 BRA `(.L_x_2422) ;  /* 0x0000000000048947 */ /* 0x000fea0003800000 */
[----:B------:R-:W-:Y:S01]  /*1bd0*/  BPT.TRAP 0x1 ;  /* 0x000000040000795c */ /* 0x000fe20000300000 */
.L_x_2422:
        /* <DEDUP_REMOVED lines=9> */
.L_x_2423:
[----:B-1----:R-:W-:Y:S05]  /*1c70*/  @P1 BRA `(.L_x_2424) ;  /* 0x0000000000081947 */ /* 0x002fea0003800000 */
[----:B------:R-:W1:Y:S02]  /*1c80*/  SYNCS.PHASECHK.TRANS64.TRYWAIT P1, [R0+URZ+0x38830], R3 ;  /* 0x03883003000075a7 */ /* 0x000e64000802017f */
[----:B-1----:R-:W-:Y:S05]  /*1c90*/  @!P1 BRA `(.L_x_2425) ;  /* 0x0000015400749947 */ /* 0x002fea0003800000 */
.L_x_2424:
        /* <DEDUP_REMOVED lines=159> */
[----:B------:R-:W-:Y:S01]  /*2690*/  MOV R9, UR17 ;  /* 0x0000001100097c02 */ /* 0x000fe20008000f00 */
        /* <DEDUP_REMOVED lines=418> */
.L_x_2426:
[----:B------:R-:W-:Y:S01]  /*40c0*/  R2UR UR4, R213 ;  /* 0x00000000d50472ca */ /* 0x000fe200000e0000 */
[----:B------:R-:W-:Y:S01]  /*40d0*/  UMOV UR5, 0xffffffb0 ;  /* 0xffffffb000057882 */ /* 0x000fe20000000000 */
[----:B------:R-:W-:Y:S01]  /*40e0*/  R2UR UR7, R214 ;  /* 0x00000000d60772ca */ /* 0x000fe200000e0000 */
[----:B------:R-:W-:Y:S01]  /*40f0*/  UIMAD UR5, UR60, UR5, 0x51 ;  /* 0x000000513c0574a4 */ /* 0x000fe2000f8e0205 */
[----:B------:R-:W-:Y:S02]  /*4100*/  R2UR UR14, R212 ;  /* 0x00000000d40e72ca */ /* 0x000fe400000e0000 */
[----:B------:R-:W-:Y:S02]  /*4110*/  CS2R R150, SRZ ;  /* 0x0000000000967805 */ /* 0x000fe4000001ff00 */
[----:B------:R-:W-:Y:S02]  /*4120*/  R2UR UR15, R23 ;  /* 0x00000000170f72ca */ /* 0x000fe400000e0000 */
[----:B------:R-:W-:-:S02]  /*4130*/  CS2R R148, SRZ ;  /* 0x0000000000947805 */ /* 0x000fc4000001ff00 */
[----:B------:R-:W-:Y:S01]  /*4140*/  CS2R R146, SRZ ;  /* 0x0000000000927805 */ /* 0x000fe2000001ff00 */
[----:B------:R-:W-:Y:S01]  /*4150*/  IMAD.U32 R4, RZ, RZ, UR5 ;  /* 0x00000005ff047e24 */ /* 0x000fe2000f8e00ff */
[----:B------:R-:W-:Y:S01]  /*4160*/  ULDC UR5, c[0x0][0x988] ;  /* 0x0002620000057ab9 */ /* 0x000fe20000000800 */
[----:B------:R-:W-:Y:S02]  /*4170*/  CS2R R144, SRZ ;  /* 0x0000000000907805 */ /* 0x000fe4000001ff00 */
[----:B------:R-:W-:Y:S01]  /*4180*/  CS2R R142, SRZ ;  /* 0x00000000008e7805 */ /* 0x000fe2000001ff00 */
[----:B------:R-:W-:Y:S01]  /*4190*/  UISETP.NE.AND UP0, UPT, UR4, URZ, UPT ;  /* 0x0000003f0400728c */ /* 0x000fe2000bf05270 */
[----:B------:R-:W-:Y:S01]  /*41a0*/  IMAD R4, R215, -0x2, R4 ;  /* 0xfffffffed7047824 */ /* 0x000fe200078e0204 */
[----:B------:R-:W-:Y:S01]  /*41b0*/  UMOV UR10, UR7 ;  /* 0x00000007000a7c82 */ /* 0x000fe20008000000 */
[----:B------:R-:W-:Y:S01]  /*41c0*/  VIADD R2, R216, UR7 ;  /* 0x00000007d8027c36 */ /* 0x000fe20008000000 */
[----:B------:R-:W-:-:S02]  /*41d0*/  CS2R R140, SRZ ;  /* 0x00000000008c7805 */ /* 0x000fc4000001ff00 */
[----:B------:R-:W-:Y:S02]  /*41e0*/  CS2R R138, SRZ ;  /* 0x00000000008a7805 */ /* 0x000fe4000001ff00 */
[----:B------:R-:W-:Y:S01]  /*41f0*/  PLOP3.LUT P1, PT, PT, PT, UP0, 0x80, 0x0 ;  /* 0x000000000000781c */ /* 0x000fe20003f2f008 */
[----:B------:R-:W-:Y:S01]  /*4200*/  IMAD.U32 R21, RZ, RZ, UR15 ;  /* 0x0000000fff157e24 */ /* 0x000fe2000f8e00ff */
[----:B------:R-:W-:Y:S02]  /*4210*/  PLOP3.LUT P2, PT, PT, PT, UP0, 0x80, 0x0 ;  /* 0x000000000000781c */ /* 0x000fe40003f4f008 */
[----:B------:R-:W-:Y:S02]  /*4220*/  CS2R R136, SRZ ;  /* 0x0000000000887805 */ /* 0x000fe4000001ff00 */
[----:B------:R-:W-:Y:S01]  /*4230*/  CS2R R134, SRZ ;  /* 0x0000000000867805 */ /* 0x000fe2000001ff00 */
[----:B------:R-:W-:Y:S01]  /*4240*/  @UP0 ULDC UR4, c[0x0][0x44c] ;  /* 0x0001130000040ab9 */ /* 0x000fe20000000800 */
[----:B------:R-:W-:Y:S01]  /*4250*/  IADD3 R4, -R21, UR14, R4 ;  /* 0x0000000e15047c10 */ /* 0x000fe2000fffe104 */
[----:B------:R-:W-:Y:S01]  /*4260*/  @UP0 ULDC UR6, c[0x0][0x44c] ;  /* 0x0001130000060ab9 */ /* 0x000fe20000000800 */
[----:B------:R-:W-:Y:S01]  /*4270*/  @UP0 ULDC UR11, c[0x0][0x450] ;  /* 0x00011400000b0ab9 */ /* 0x000fe20000000800 */
[----:B------:R-:W-:Y:S01]  /*4280*/  UIMAD.WIDE.U32 UR6, UR7, UR6, URZ ;  /* 0x00000006070672a5 */ /* 0x000fe2000f8e003f */
[----:B------:R-:W-:-:S02]  /*4290*/  CS2R R132, SRZ ;  /* 0x0000000000847805 */ /* 0x000fc4000001ff00 */
[----:B------:R-:W-:Y:S02]  /*42a0*/  CS2R R130, SRZ ;  /* 0x0000000000827805 */ /* 0x000fe4000001ff00 */
[----:B------:R-:W-:Y:S01]  /*42b0*/  CS2R R128, SRZ ;  /* 0x0000000000807805 */ /* 0x000fe2000001ff00 */
[----:B------:R-:W-:Y:S01]  /*42c0*/  @P1 IMAD.HI.U32 R3, R2, UR4, RZ ;  /* 0x0000000402031c27 */ /* 0x000fe2000f8e00ff */
[----:B------:R-:W-:Y:S01]  /*42d0*/  @UP0 ULDC UR4, c[0x0][0x450] ;  /* 0x0001140000040ab9 */ /* 0x000fe20000000800 */
[----:B------:R-:W-:Y:S01]  /*42e0*/  @UP0 USHF.R.U32.HI UR10, URZ, UR11, UR7 ;  /* 0x0000000b3f0a0299 */ /* 0x000fe20008011607 */
[----:B------:R-:W-:Y:S02]  /*42f0*/  CS2R R126, SRZ ;  /* 0x00000000007e7805 */ /* 0x000fe4000001ff00 */
[----:B------:R-:W-:Y:S02]  /*4300*/  CS2R R124, SRZ ;  /* 0x00000000007c7805 */ /* 0x000fe4000001ff00 */
[----:B------:R-:W-:Y:S01]  /*4310*/  @P2 SHF.R.U32.HI R2, RZ, UR4, R3 ;  /* 0x00000004ff022c19 */ /* 0x000fe20008011603 */
[----:B------:R-:W-:Y:S01]  /*4320*/  UIMAD UR4, UR60, -0x50, UR14 ;  /* 0xffffffb03c0478a4 */ /* 0x000fe2000f8e020e */
[----:B------:R-:W-:Y:S01]  /*4330*/  CS2R R122, SRZ ;  /* 0x00000000007a7805 */ /* 0x000fe2000001ff00 */
[----:B------:R-:W-:Y:S01]  /*4340*/  UIADD3 UR6, UR10, UR14, -UR15 ;  /* 0x0000000e0a067290 */ /* 0x000fe2000fffe80f */
[----:B------:R-:W0:Y:S01]  /*4350*/  S2UR UR14, SR_CgaCtaId ;  /* 0x00000000000e79c3 */ /* 0x000e220000008800 */
[----:B------:R-:W1:Y:S01]  /*4360*/  SHFL.IDX PT, R5, R2, 0x1, 0x1c1f ;  /* 0x003c1f0002057f89 */ /* 0x000e6200000e0000 */
[----:B------:R-:W-:Y:S01]  /*4370*/  UIADD3 UR4, UR4, 0x50, URZ ;  /* 0x0000005004047890 */ /* 0x000fe2000fffe03f */
[----:B------:R-:W-:Y:S01]  /*4380*/  CS2R R120, SRZ ;  /* 0x0000000000787805 */ /* 0x000fe2000001ff00 */
[----:B------:R-:W-:Y:S01]  /*4390*/  UIMAD.WIDE UR6, UR6, 0x66666667, URZ ;  /* 0x66666667060678a5 */ /* 0x000fe2000f8e023f */
[----:B------:R-:W2:Y:S01]  /*43a0*/  SHFL.IDX PT, R2, R2, RZ, 0x1c1f ;  /* 0x001c1fff02027589 */ /* 0x000ea200000e0000 */
[----:B------:R-:W-:Y:S01]  /*43b0*/  UIADD3 UR60, UR60, -0x2, URZ ;  /* 0xfffffffe3c3c7890 */ /* 0x000fe2000fffe03f */
[----:B------:R-:W-:Y:S01]  /*43c0*/  CS2R R118, SRZ ;  /* 0x0000000000767805 */ /* 0x000fe2000001ff00 */
[----:B------:R-:W-:Y:S01]  /*43d0*/  IMAD.U32 R18, RZ, RZ, UR4 ;  /* 0x00000004ff127e24 */ /* 0x000fe2000f8e00ff */
[----:B------:R-:W-:Y:S01]  /*43e0*/  R2UR UR4, R0 ;  /* 0x00000000000472ca */ /* 0x000fe200000e0000 */
[----:B------:R-:W-:Y:S01]  /*43f0*/  USHF.R.U32.HI UR6, URZ, 0x1f, UR7 ;  /* 0x0000001f3f067899 */ /* 0x000fe20008011607 */
[----:B------:R-:W-:Y:S01]  /*4400*/  CS2R R116, SRZ ;  /* 0x0000000000747805 */ /* 0x000fe2000001ff00 */
[----:B------:R-:W-:Y:S01]  /*4410*/  IMAD R3, R215, -0x2, R18 ;  /* 0xfffffffed7037824 */ /* 0x000fe200078e0212 */
[----:B------:R-:W-:Y:S01]  /*4420*/  CS2R R114, SRZ ;  /* 0x0000000000727805 */ /* 0x000fe2000001ff00 */
[----:B------:R-:W-:Y:S01]  /*4430*/  ULEA.HI.SX32 UR6, UR7, UR6, 0x1b ;  /* 0x0000000607067291 */ /* 0x000fe2000f8fda3f */
        /* <DEDUP_REMOVED lines=8> */
[----:B------:R-:W-:Y:S01]  /*44c0*/  CS2R R100, SRZ ;  /* 0x0000000000647805 */ /* 0x000fe2000001ff00 */
[----:B------:R-:W-:Y:S01]  /*44d0*/  UIADD3 UR4, UR4, 0x38840, URZ ;  /* 0x0003884004047890 */ /* 0x000fe2000fffe03f */
[----:B-1----:R-:W-:Y:S01]  /*44e0*/  VIADDMNMX R5, R5, R4, R3, PT ;  /* 0x0000000405057246 */ /* 0x002fe20003800103 */
[----:B------:R-:W-:Y:S01]  /*44f0*/  UISETP.GE.AND UP0, UPT, UR60, UR10, UPT ;  /* 0x0000000a3c00728c */ /* 0x000fe2000bf06270 */
[----:B------:R-:W-:Y:S01]  /*4500*/  CS2R R98, SRZ ;  /* 0x0000000000627805 */ /* 0x000fe2000001ff00 */
[----:B0-----:R-:W-:Y:S01]  /*4510*/  UPRMT UR4, UR14, 0x654, UR4 ;  /* 0x000006540e047896 */ /* 0x001fe20008000004 */
[----:B------:R-:W-:-:S02]  /*4520*/  ISETP.GT.AND P1, PT, R5, RZ, PT ;  /* 0x000000ff0500720c */ /* 0x000fc40003f24270 */
[----:B------:R-:W-:Y:S02]  /*4530*/  CS2R R96, SRZ ;  /* 0x0000000000607805 */ /* 0x000fe4000001ff00 */
[C---:B------:R-:W-:Y:S02]  /*4540*/  ISETP.GT.AND P2, PT, R5.reuse, 0x1, PT ;  /* 0x000000010500780c */ /* 0x040fe40003f44270 */
[----:B------:R-:W-:Y:S02]  /*4550*/  CS2R R94, SRZ ;  /* 0x00000000005e7805 */ /* 0x000fe4000001ff00 */
[----:B------:R-:W-:Y:S02]  /*4560*/  ISETP.GT.AND P3, PT, R5, 0x8, PT ;  /* 0x000000080500780c */ /* 0x000fe40003f64270 */
[----:B------:R-:W-:Y:S02]  /*4570*/  CS2R R92, SRZ ;  /* 0x00000000005c7805 */ /* 0x000fe4000001ff00 */
[----:B------:R-:W-:-:S02]  /*4580*/  FSEL R58, R58, -INF , P1 ;  /* 0xff8000003a3a7808 */ /* 0x000fc40000800000 */
[----:B------:R-:W-:Y:S02]  /*4590*/  CS2R R90, SRZ ;  /* 0x00000000005a7805 */ /* 0x000fe4000001ff00 */
[----:B------:R-:W-:Y:S01]  /*45a0*/  FSEL R59, R59, -INF , P2 ;  /* 0xff8000003b3b7808 */ /* 0x000fe20001000000 */
[----:B------:R-:W-:Y:S01]  /*45b0*/  SYNCS.ARRIVE.TRANS64.RED.A1T0 RZ, [UR4], RZ ;  /* 0x000000ffffff79a7 */ /* 0x000fe20008100404 */
[----:B------:R-:W-:Y:S02]  /*45c0*/  ISETP.GT.AND P1, PT, R5, 0x9, PT ;  /* 0x000000090500780c */ /* 0x000fe40003f24270 */
[----:B------:R-:W-:Y:S02]  /*45d0*/  CS2R R88, SRZ ;  /* 0x0000000000587805 */ /* 0x000fe4000001ff00 */
[----:B------:R-:W-:Y:S02]  /*45e0*/  FSEL R62, R62, -INF , P3 ;  /* 0xff8000003e3e7808 */ /* 0x000fe40001800000 */
[----:B------:R-:W-:-:S02]  /*45f0*/  CS2R R86, SRZ ;  /* 0x0000000000567805 */ /* 0x000fc4000001ff00 */
[----:B------:R-:W-:Y:S02]  /*4600*/  FMNMX.FTZ R21, R58, R59, !PT ;  /* 0x0000003b3a157209 */ /* 0x000fe40007810000 */
[----:B------:R-:W-:Y:S02]  /*4610*/  CS2R R84, SRZ ;  /* 0x0000000000547805 */ /* 0x000fe4000001ff00 */
        /* <DEDUP_REMOVED lines=19> */
[----:B------:R-:W-:Y:S02]  /*4750*/  FSEL R54, R54, -INF , P2 ;  /* 0xff80000036367808 */ /* 0x000fe40001000000 */
[----:B------:R-:W-:Y:S02]  /*4760*/  FMNMX.FTZ R21, R51, R18, !PT ;  /* 0x0000001233157209 */ /* 0x000fe40007810000 */
[----:B------:R-:W-:-:S02]  /*4770*/  ISETP.GT.AND P2, PT, R5, 0x20, PT ;  /* 0x000000200500780c */ /* 0x000fc40003f44270 */
[----:B------:R-:W-:Y:S02]  /*4780*/  FSEL R55, R55, -INF , P1 ;  /* 0xff80000037377808 */ /* 0x000fe40000800000 */
[----:B------:R-:W-:Y:S02]  /*4790*/  FMNMX.FTZ R18, R54, R21, !PT ;  /* 0x0000001536127209 */ /* 0x000fe40007810000 */
        /* <DEDUP_REMOVED lines=33> */
[----:B------:R-:W-:-:S02]  /*49b0*/  FSEL R31, R31, -INF , P1 ;  /* 0xff8000001f1f7808 */ /* 0x000fc40000800000 */
[----:B------:R-:W-:Y:S02]  /*49c0*/  FMNMX.FTZ R18, R30, R5, !PT ;  /* 0x000000051e127209 */ /* 0x000fe40007810000 */
[----:B--2---:R-:W-:Y:S02]  /*49d0*/  VIADDMNMX R4, R2, R4, R3, PT ;  /* 0x0000000402047246 */ /* 0x004fe40003800103 */
[----:B------:R-:W-:Y:S02]  /*49e0*/  FMNMX.FTZ R18, R31, R18, !PT ;  /* 0x000000121f127209 */ /* 0x000fe40007810000 */
[C---:B------:R-:W-:Y:S02]  /*49f0*/  ISETP.GT.AND P1, PT, R4.reuse, RZ, PT ;  /* 0x000000ff0400720c */ /* 0x040fe40003f24270 */
[C---:B------:R-:W-:Y:S01]  /*4a00*/  ISETP.GT.AND P2, PT, R4.reuse, 0x1, PT ;  /* 0x000000010400780c */ /* 0x040fe20003f44270 */
[----:B------:R-:W0:Y:S01]  /*4a10*/  SHFL.BFLY PT, R5, R18, 0x2, 0x1f ;  /* 0x0c401f0012057f89 */ /* 0x000e2200000e0000 */
[----:B------:R-:W-:-:S02]  /*4a20*/  ISETP.GT.AND P3, PT, R4, 0x8, PT ;  /* 0x000000080400780c */ /* 0x000fc40003f64270 */
[----:B------:R-:W-:Y:S02]  /*4a30*/  FSEL R56, R56, -INF , P1 ;  /* 0xff80000038387808 */ /* 0x000fe40000800000 */
[----:B------:R-:W-:Y:S02]  /*4a40*/  FSEL R57, R57, -INF , P2 ;  /* 0xff80000039397808 */ /* 0x000fe40001000000 */
[----:B------:R-:W-:Y:S02]  /*4a50*/  ISETP.GT.AND P1, PT, R4, 0x9, PT ;  /* 0x000000090400780c */ /* 0x000fe40003f24270 */
[----:B------:R-:W-:Y:S02]  /*4a60*/  FSEL R60, R60, -INF , P3 ;  /* 0xff8000003c3c7808 */ /* 0x000fe40001800000 */
[----:B------:R-:W-:Y:S02]  /*4a70*/  FMNMX.FTZ R3, R56, R57, !PT ;  /* 0x0000003938037209 */ /* 0x000fe40007810000 */
[----:B------:R-:W-:-:S02]  /*4a80*/  FSEL R61, R61, -INF , P1 ;  /* 0xff8000003d3d7808 */ /* 0x000fc40000800000 */
[----:B------:R-:W-:Y:S02]  /*4a90*/  ISETP.GT.AND P1, PT, R4, 0x10, PT ;  /* 0x000000100400780c */ /* 0x000fe40003f24270 */
[----:B------:R-:W-:Y:S02]  /*4aa0*/  FMNMX.FTZ R2, R60, R3, !PT ;  /* 0x000000033c027209 */ /* 0x000fe40007810000 */
[----:B------:R-:W-:Y:S02]  /*4ab0*/  ISETP.GT.AND P2, PT, R4, 0x11, PT ;  /* 0x000000110400780c */ /* 0x000fe40003f44270 */
[----:B------:R-:W-:Y:S02]  /*4ac0*/  FSEL R48, R48, -INF , P1 ;  /* 0xff80000030307808 */ /* 0x000fe40000800000 */
[----:B------:R-:W-:Y:S02]  /*4ad0*/  FMNMX.FTZ R3, R61, R2, !PT ;  /* 0x000000023d037209 */ /* 0x000fe40007810000 */
[----:B------:R-:W-:-:S02]  /*4ae0*/  ISETP.GT.AND P1, PT, R4, 0x18, PT ;  /* 0x000000180400780c */ /* 0x000fc40003f24270 */
[----:B------:R-:W-:Y:S02]  /*4af0*/  FSEL R49, R49, -INF , P2 ;  /* 0xff80000031317808 */ /* 0x000fe40001000000 */
[----:B------:R-:W-:Y:S02]  /*4b00*/  FMNMX.FTZ R2, R48, R3, !PT ;  /* 0x0000000330027209 */ /* 0x000fe40007810000 */
[----:B0-----:R-:W-:Y:S02]  /*4b10*/  FMNMX.FTZ R20, R18, R5, !PT ;  /* 0x0000000512147209 */ /* 0x001fe40007810000 */
[----:B------:R-:W-:Y:S02]  /*4b20*/  ISETP.GT.AND P3, PT, R4, 0x19, PT ;  /* 0x000000190400780c */ /* 0x000fe40003f64270 */
[----:B------:R-:W-:Y:S01]  /*4b30*/  FSEL R52, R52, -INF , P1 ;  /* 0xff80000034347808 */ /* 0x000fe20000800000 */
[----:B------:R-:W0:Y:S01]  /*4b40*/  SHFL.BFLY PT, R21, R20, 0x1, 0x1f ;  /* 0x0c201f0014157f89 */ /* 0x000e2200000e0000 */
[----:B------:R-:W-:-:S02]  /*4b50*/  FMNMX.FTZ R5, R49, R2, !PT ;  /* 0x0000000231057209 */ /* 0x000fc40007810000 */
[----:B------:R-:W-:Y:S02]  /*4b60*/  FSEL R53, R53, -INF , P3 ;  /* 0xff80000035357808 */ /* 0x000fe40001800000 */
[----:B------:R-:W-:Y:S02]  /*4b70*/  ISETP.GT.AND P1, PT, R4, 0x20, PT ;  /* 0x000000200400780c */ /* 0x000fe40003f24270 */
        /* <DEDUP_REMOVED lines=35> */
[----:B------:R-:W-:Y:S02]  /*4db0*/  FMNMX.FTZ R2, R28, R5, !PT ;  /* 0x000000051c027209 */ /* 0x000fe40007810000 */
[----:B0-----:R-:W-:Y:S02]  /*4dc0*/  FMNMX.FTZ R3, R20, R21, !PT ;  /* 0x0000001514037209 */ /* 0x001fe40007810000 */
        /* <DEDUP_REMOVED lines=177> */
[----:B------:R-:W-:Y:S01]  /*58e0*/  UMOV UR37, UR36 ;  /* 0x0000002400257c82 */ /* 0x000fe20008000000 */
[----:B------:R-:W-:Y:S02]  /*58f0*/  IMAD.MOV.U32 R228, RZ, RZ, R4 ;  /* 0x000000ffffe47224 */ /* 0x000fe400078e0004 */
[----:B------:R-:W-:Y:S02]  /*5900*/  IMAD.MOV.U32 R2, RZ, RZ, 0x3f800000 ;  /* 0x3f800000ff027424 */ /* 0x000fe400078e00ff */
[----:B------:R-:W-:-:S06]  /*5910*/  IMAD.MOV.U32 R151, RZ, RZ, RZ ;  /* 0x000000ffff977224 */ /* 0x000fcc00078e00ff */
[----:B------:R-:W-:-:S07]  /*5920*/  MOV R229, UR4 ;  /* 0x0000000400e57c02 */ /* 0x000fce0008000f00 */
.L_x_2438:
[----:B------:R-:W-:Y:S01]  /*5930*/  R2UR UR5, R229 ;  /* 0x00000000e50572ca */ /* 0x000fe200000e0000 */
[----:B------:R-:W-:-:S04]  /*5940*/  UISETP.NE.AND UP0, UPT, UR37, 0x1, UPT ;  /* 0x000000012500788c */ /* 0x000fc8000bf05270 */
[----:B------:R-:W-:-:S08]  /*5950*/  USEL UR4, URZ, 0x1, UP0 ;  /* 0x000000013f047887 */ /* 0x000fd00008000000 */
[----:B------:R-:W-:-:S06]  /*5960*/  ULOP3.LUT UR4, UR5, UR4, URZ, 0x3c, !UPT ;  /* 0x0000000405047292 */ /* 0x000fcc000f8e3c3f */
[----:B------:R-:W-:Y:S01]  /*5970*/  IMAD.U32 R17, RZ, RZ, UR4 ;  /* 0x00000004ff117e24 */ /* 0x000fe2000f8e00ff */
[----:B------:R-:W-:Y:S06]  /*5980*/  @!P0 BRA `(.L_x_2428) ;  /* 0x0000000000048947 */ /* 0x000fec0003800000 */
[----:B------:R-:W-:Y:S01]  /*5990*/  BPT.TRAP 0x1 ;  /* 0x000000040000795c */ /* 0x000fe20000300000 */
.L_x_2428:
        /* <DEDUP_REMOVED lines=11> */
.L_x_2429:
[----:B-1----:R-:W-:Y:S05]  /*5a50*/  @P1 BRA `(.L_x_2430) ;  /* 0x0000000000081947 */ /* 0x002fea0003800000 */
[----:B------:R-:W1:Y:S02]  /*5a60*/  SYNCS.PHASECHK.TRANS64.TRYWAIT P1, [UR61+0x38830], R3 ;  /* 0x03883003ff0075a7 */ /* 0x000e64000802017d */
[----:B-1----:R-:W-:Y:S05]  /*5a70*/  @!P1 BRA `(.L_x_2431) ;  /* 0x0000011800109947 */ /* 0x002fea0003800000 */
.L_x_2430:
        /* <DEDUP_REMOVED lines=590> */
[----:B------:R-:W-:Y:S05]  /*7f60*/  @!P0 BRA `(.L_x_2432) ;  /* 0x0000000000048947 */ /* 0x000fea0003800000 */
[----:B------:R-:W-:Y:S01]  /*7f70*/  BPT.TRAP 0x1 ;  /* 0x000000040000795c */ /* 0x000fe20000300000 */
.L_x_2432:
        /* <DEDUP_REMOVED lines=8> */
.L_x_2433:
[----:B---3--:R-:W-:Y:S05]  /*8000*/  @P1 BRA `(.L_x_2434) ;  /* 0x0000000000081947 */ /* 0x008fea0003800000 */
[----:B------:R-:W3:Y:S02]  /*8010*/  SYNCS.PHASECHK.TRANS64.TRYWAIT P1, [UR4+0x38850], R0 ;  /* 0x03885000ff0075a7 */ /* 0x000ee40008020144 */
[----:B---3--:R-:W-:Y:S05]  /*8020*/  @!P1 BRA `(.L_x_2435) ;  /* 0x000000f000bc9947 */ /* 0x008fea0003800000 */
.L_x_2434:
        /* <DEDUP_REMOVED lines=37> */
.L_x_2436:
[----:B------:R-:W-:Y:S01]  /*8280*/  R2UR UR10, R213 ;  /* 0x00000000d50a72ca */ /* 0x000fe200000e0000 */
[----:B------:R-:W-:Y:S01]  /*8290*/  UIADD3 UR61, UR61, 0x38840, URZ ;  /* 0x000388403d3d7890 */ /* 0x000fe2000fffe03f */
[----:B------:R-:W-:Y:S02]  /*82a0*/  R2UR UR5, R214 ;  /* 0x00000000d60572ca */ /* 0x000fe400000e0000 */
[----:B------:R-:W-:Y:S02]  /*82b0*/  R2UR UR7, R23 ;  /* 0x00000000170772ca */ /* 0x000fe400000e0000 */
[----:B------:R-:W-:-:S07]  /*82c0*/  R2UR UR6, R212 ;  /* 0x00000000d40672ca */ /* 0x000fce00000e0000 */
[----:B------:R-:W-:Y:S02]  /*82d0*/  UISETP.NE.AND UP0, UPT, UR10, URZ, UPT ;  /* 0x0000003f0a00728c */ /* 0x000fe4000bf05270 */
[----:B---3--:R-:W-:Y:S02]  /*82e0*/  VIADD R2, R216, UR5 ;  /* 0x00000005d8027c36 */ /* 0x008fe40008000000 */
[----:B------:R-:W-:Y:S02]  /*82f0*/  IMAD.U32 R193, RZ, RZ, UR7 ;  /* 0x00000007ffc17e24 */ /* 0x000fe4000f8e00ff */
[----:B------:R-:W-:Y:S02]  /*8300*/  PLOP3.LUT P1, PT, PT, PT, UP0, 0x80, 0x0 ;  /* 0x000000000000781c */ /* 0x000fe40003f2f008 */
[----:B------:R-:W-:-:S03]  /*8310*/  PLOP3.LUT P2, PT, PT, PT, UP0, 0x80, 0x0 ;  /* 0x000000000000781c */ /* 0x000fc60003f4f008 */
[----:B------:R-:W-:-:S08]  /*8320*/  @UP0 ULDC UR5, c[0x0][0x44c] ;  /* 0x0001130000050ab9 */ /* 0x000fd00000000800 */
[----:B--2---:R-:W-:Y:S01]  /*8330*/  @P1 IMAD.HI.U32 R0, R2, UR5, RZ ;  /* 0x0000000502001c27 */ /* 0x004fe2000f8e00ff */
[----:B------:R-:W-:-:S04]  /*8340*/  @UP0 ULDC UR5, c[0x0][0x450] ;  /* 0x0001140000050ab9 */ /* 0x000fc80000000800 */
[----:B------:R-:W-:Y:S01]  /*8350*/  @P2 SHF.R.U32.HI R2, RZ, UR5, R0 ;  /* 0x00000005ff022c19 */ /* 0x000fe20008011600 */
[----:B------:R-:W-:Y:S01]  /*8360*/  UMOV UR5, 0x1 ;  /* 0x0000000100057882 */ /* 0x000fe20000000000 */
[----:B------:R-:W-:Y:S01]  /*8370*/  IMAD.MOV.U32 R0, RZ, RZ, -0x2 ;  /* 0xfffffffeff007424 */ /* 0x000fe200078e00ff */
[----:B------:R-:W-:Y:S02]  /*8380*/  UIMAD UR5, UR60, -0x50, UR5 ;  /* 0xffffffb03c0578a4 */ /* 0x000fe4000f8e0205 */
[----:B01----:R-:W0:Y:S04]  /*8390*/  SHFL.IDX PT, R3, R2, RZ, 0x1c1f ;  /* 0x001c1fff02037589 */ /* 0x003e2800000e0000 */
[----:B------:R-:W-:Y:S01]  /*83a0*/  IMAD R0, R215, R0, UR5 ;  /* 0x00000005d7007e24 */ /* 0x000fe2000f8e0200 */
[----:B------:R-:W-:-:S04]  /*83b0*/  ULDC UR5, c[0x0][0x988] ;  /* 0x0002620000057ab9 */ /* 0x000fc80000000800 */
[----:B------:R-:W-:Y:S01]  /*83c0*/  IADD3 R0, -R193, UR6, R0 ;  /* 0x00000006c1007c10 */ /* 0x000fe2000fffe100 */
[----:B------:R-:W1:Y:S04]  /*83d0*/  S2UR UR6, SR_CgaCtaId ;  /* 0x00000000000679c3 */ /* 0x000e680000008800 */
[----:B0-----:R-:W-:-:S05]  /*83e0*/  IMAD.IADD R3, R0, 0x1, R3 ;  /* 0x0000000100037824 */ /* 0x001fca00078e0203 */
[C---:B------:R-:W-:Y:S02]  /*83f0*/  ISETP.GT.AND P1, PT, R3.reuse, RZ, PT ;  /* 0x000000ff0300720c */ /* 0x040fe40003f24270 */
[C---:B------:R-:W-:Y:S02]  /*8400*/  ISETP.GT.AND P2, PT, R3.reuse, 0x1, PT ;  /* 0x000000010300780c */ /* 0x040fe40003f44270 */
[----:B------:R-:W-:Y:S01]  /*8410*/  FSEL R184, R184, -INF , P1 ;  /* 0xff800000b8b87808 */ /* 0x000fe20000800000 */
[----:B-1----:R-:W-:Y:S01]  /*8420*/  UPRMT UR61, UR6, 0x654, UR61 ;  /* 0x00000654063d7896 */ /* 0x002fe2000800003d */
[----:B------:R-:W-:Y:S02]  /*8430*/  ISETP.GT.AND P1, PT, R3, 0x8, PT ;  /* 0x000000080300780c */ /* 0x000fe40003f24270 */
[----:B------:R-:W-:Y:S02]  /*8440*/  FSEL R185, R185, -INF , P2 ;  /* 0xff800000b9b97808 */ /* 0x000fe40001000000 */
[----:B------:R-:W-:-:S02]  /*8450*/  FMNMX.FTZ R4, R184, R228, !PT ;  /* 0x000000e4b8047209 */ /* 0x000fc40007810000 */
[----:B------:R-:W-:Y:S02]  /*8460*/  ISETP.GT.AND P2, PT, R3, 0x9, PT ;  /* 0x000000090300780c */ /* 0x000fe40003f44270 */
[----:B------:R-:W-:Y:S01]  /*8470*/  FSEL R188, R188, -INF , P1 ;  /* 0xff800000bcbc7808 */ /* 0x000fe20000800000 */
[----:B------:R-:W-:Y:S01]  /*8480*/  SYNCS.ARRIVE.TRANS64.RED.A1T0 RZ, [UR61], RZ ;  /* 0x000000ffffff79a7 */ /* 0x000fe2000810043d */
        /* <DEDUP_REMOVED lines=54> */
[----:B0-----:R-:W-:-:S05]  /*87f0*/  IMAD.IADD R0, R0, 0x1, R3 ;  /* 0x0000000100007824 */ /* 0x001fca00078e0203 */
[----:B------:R-:W-:Y:S02]  /*8800*/  ISETP.GT.AND P1, PT, R0, RZ, PT ;  /* 0x000000ff0000720c */ /* 0x000fe40003f24270 */
[----:B-1----:R-:W-:Y:S02]  /*8810*/  FMNMX.FTZ R193, R192, R193, !PT ;  /* 0x000000c1c0c17209 */ /* 0x002fe40007810000 */
[----:B------:R-:W-:Y:S02]  /*8820*/  ISETP.GT.AND P2, PT, R0, 0x1, PT ;  /* 0x000000010000780c */ /* 0x000fe40003f44270 */
[----:B------:R-:W-:Y:S01]  /*8830*/  FSEL R186, R186, -INF , P1 ;  /* 0xff800000baba7808 */ /* 0x000fe20000800000 */
[----:B------:R-:W0:Y:S01]  /*8840*/  SHFL.BFLY PT, R194, R193, 0x1, 0x1f ;  /* 0x0c201f00c1c27f89 */ /* 0x000e2200000e0000 */
[----:B------:R-:W-:Y:S02]  /*8850*/  ISETP.GT.AND P1, PT, R0, 0x8, PT ;  /* 0x000000080000780c */ /* 0x000fe40003f24270 */
[----:B------:R-:W-:-:S02]  /*8860*/  FSEL R187, R187, -INF , P2 ;  /* 0xff800000bbbb7808 */ /* 0x000fc40001000000 */
[----:B------:R-:W-:Y:S02]  /*8870*/  FMNMX.FTZ R4, R186, R21, !PT ;  /* 0x00000015ba047209 */ /* 0x000fe40007810000 */
[----:B------:R-:W-:Y:S02]  /*8880*/  ISETP.GT.AND P2, PT, R0, 0x9, PT ;  /* 0x000000090000780c */ /* 0x000fe40003f44270 */
[----:B------:R-:W-:Y:S02]  /*8890*/  FSEL R190, R190, -INF , P1 ;  /* 0xff800000bebe7808 */ /* 0x000fe40000800000 */
[----:B------:R-:W-:Y:S02]  /*88a0*/  FMNMX.FTZ R3, R187, R4, !PT ;  /* 0x00000004bb037209 */ /* 0x000fe40007810000 */
[----:B------:R-:W-:Y:S02]  /*88b0*/  FSEL R191, R191, -INF , P2 ;  /* 0xff800000bfbf7808 */ /* 0x000fe40001000000 */
[----:B------:R-:W-:-:S02]  /*88c0*/  ISETP.GT.AND P1, PT, R0, 0x10, PT ;  /* 0x000000100000780c */ /* 0x000fc40003f24270 */
[----:B------:R-:W-:Y:S02]  /*88d0*/  FMNMX.FTZ R2, R190, R3, !PT ;  /* 0x00000003be027209 */ /* 0x000fe40007810000 */
[----:B------:R-:W-:Y:S02]  /*88e0*/  ISETP.GT.AND P2, PT, R0, 0x11, PT ;  /* 0x000000110000780c */ /* 0x000fe40003f44270 */
[----:B------:R-:W-:Y:S02]  /*88f0*/  FSEL R178, R178, -INF , P1 ;  /* 0xff800000b2b27808 */ /* 0x000fe40000800000 */
[----:B------:R-:W-:Y:S02]  /*8900*/  FMNMX.FTZ R3, R191, R2, !PT ;  /* 0x00000002bf037209 */ /* 0x000fe40007810000 */
[----:B0-----:R-:W-:Y:S02]  /*8910*/  FMNMX.FTZ R4, R193, R194, !PT ;  /* 0x000000c2c1047209 */ /* 0x001fe40007810000 */
[----:B------:R-:W-:-:S02]  /*8920*/  ISETP.GT.AND P3, PT, R0, 0x18, PT ;  /* 0x000000180000780c */ /* 0x000fc40003f64270 */
[----:B------:R-:W-:Y:S01]  /*8930*/  FSEL R179, R179, -INF , P2 ;  /* 0xff800000b3b37808 */ /* 0x000fe20001000000 */
[----:B------:R-:W-:Y:S01]  /*8940*/  FMUL.FTZ R192, R4, UR5 ;  /* 0x0000000504c07c20 */ /* 0x000fe20008410000 */
[----:B------:R-:W-:Y:S02]  /*8950*/  FMNMX.FTZ R2, R178, R3, !PT ;  /* 0x00000003b2027209 */ /* 0x000fe40007810000 */
[----:B------:R-:W-:Y:S02]  /*8960*/  FSETP.NEU.FTZ.AND P1, PT, R4, -INF , PT ;  /* 0xff8000000400780b */ /* 0x000fe40003f3d000 */
[----:B------:R-:W-:Y:S02]  /*8970*/  ISETP.GT.AND P4, PT, R0, 0x19, PT ;  /* 0x000000190000780c */ /* 0x000fe40003f84270 */
[----:B------:R-:W-:Y:S02]  /*8980*/  FSEL R182, R182, -INF , P3 ;  /* 0xff800000b6b67808 */ /* 0x000fe40001800000 */
[----:B------:R-:W-:-:S02]  /*8990*/  FMNMX.FTZ R3, R179, R2, !PT ;  /* 0x00000002b3037209 */ /* 0x000fc40007810000 */
        /* <DEDUP_REMOVED lines=81> */
[C---:B------:R-:W-:Y:S02]  /*8eb0*/  FMUL.FTZ R156, R3.reuse, UR5 ;  /* 0x00000005039c7c20 */ /* 0x040fe40008410000 */
[----:B------:R-:W-:Y:S01]  /*8ec0*/  MUFU.EX2 R158, R158 ;  /* 0x0000009e009e7308 */ /* 0x000fe20000000800 */
[----:B------:R-:W-:Y:S02]  /*8ed0*/  FSEL R2, R3, RZ, P2 ;  /* 0x000000ff03027208 */ /* 0x000fe40001000000 */
[----:B------:R-:W-:-:S03]  /*8ee0*/  FSEL R156, R156, RZ, P2 ;  /* 0x000000ff9c9c7208 */ /* 0x000fc60001000000 */
[----:B------:R-:W-:Y:S02]  /*8ef0*/  FADD.FTZ R2, -R2, R21 ;  /* 0x0000001502027221 */ /* 0x000fe40000010100 */
[----:B------:R-:W0:Y:S01]  /*8f00*/  MUFU.EX2 R0, R0 ;  /* 0x0000000000007308 */ /* 0x000e220000000800 */
[--C-:B------:R-:W-:Y:S01]  /*8f10*/  FFMA.FTZ R209, R186, UR5, -R156.reuse ;  /* 0x00000005bad17c23 */ /* 0x100fe2000801089c */
[--C-:B------:R-:W-:Y:S01]  /*8f20*/  FFMA.FTZ R164, R187, UR5, -R156.reuse ;  /* 0x00000005bba47c23 */ /* 0x100fe2000801089c */
[----:B------:R-:W-:Y:S01]  /*8f30*/  FMUL.FTZ R2, R2, UR5 ;  /* 0x0000000502027c20 */ /* 0x000fe20008410000 */
        /* <DEDUP_REMOVED lines=11> */
[----:B------:R-:W-:Y:S01]  /*8ff0*/  FFMA.FTZ R165, R184, UR5, -R156 ;  /* 0x00000005b8a57c23 */ /* 0x000fe2000801089c */
[----:B------:R-:W1:Y:S01]  /*9000*/  MUFU.EX2 R2, R2 ;  /* 0x0000000200027308 */ /* 0x000e620000000800 */
        /* <DEDUP_REMOVED lines=24> */
[----:B------:R-:W-:Y:S01]  /*9190*/  FADD.FTZ R5, R176, R21 ;  /* 0x00000015b0057221 */ /* 0x000fe20000010000 */
[--C-:B------:R-:W-:Y:S01]  /*91a0*/  FFMA.FTZ R21, R154, UR5, -R156.reuse ;  /* 0x000000059a157c23 */ /* 0x100fe2000801089c */
[--C-:B------:R-:W-:Y:S01]  /*91b0*/  FFMA.FTZ R154, R188, UR5, -R156.reuse ;  /* 0x00000005bc9a7c23 */ /* 0x100fe2000801089c */
[----:B------:R-:W-:Y:S01]  /*91c0*/  FFMA.FTZ R156, R193, UR5, -R156 ;  /* 0x00000005c19c7c23 */ /* 0x000fe2000801089c */
        /* <DEDUP_REMOVED lines=42> */
[----:B-1----:R-:W-:-:S03]  /*9470*/  FADD.FTZ R18, R153, R170 ;  /* 0x000000aa99127221 */ /* 0x002fc60000010000 */
[----:B0-----:R-:W-:Y:S01]  /*9480*/  FADD.FTZ R5, R156, R5 ;  /* 0x000000059c057221 */ /* 0x001fe20000010000 */
[----:B------:R-:W-:Y:S06]  /*9490*/  @!P0 BRA `(.L_x_2437) ;  /* 0x0000000000048947 */ /* 0x000fec0003800000 */
[----:B------:R-:W-:Y:S01]  /*94a0*/  BPT.TRAP 0x1 ;  /* 0x000000040000795c */ /* 0x000fe20000300000 */
.L_x_2437:
        /* <DEDUP_REMOVED lines=34> */
.L_x_2427:
[----:B------:R-:W-:-:S13]  /*96d0*/  ISETP.LE.AND P1, PT, RZ, UR60, PT ;  /* 0x0000003cff007c0c */ /* 0x000fda000bf23270 */
[----:B------:R-:W-:Y:S05]  /*96e0*/  @!P1 BRA `(.L_x_2439) ;  /* 0x0000003800b49947 */ /* 0x000fea0003800000 */
[----:B------:R-:W-:Y:S01]  /*96f0*/  R2UR UR61, R17 ;  /* 0x00000000113d72ca */ /* 0x000fe200000e0000 */
[----:B------:R-:W-:Y:S01]  /*9700*/  IMAD.MOV.U32 R20, RZ, RZ, R3 ;  /* 0x000000ffff147224 */ /* 0x000fe200078e0003 */
[----:B------:R-:W-:Y:S01]  /*9710*/  UMOV UR37, UR36 ;  /* 0x0000002400257c82 */ /* 0x000fe20008000000 */
[----:B------:R-:W-:-:S12]  /*9720*/  IMAD.MOV.U32 R21, RZ, RZ, R4 ;  /* 0x000000ffff157224 */ /* 0x000fd800078e0004 */
.L_x_2450:
[----:B------:R-:W-:-:S04]  /*9730*/  UIADD3 UR36, UR37, 0x1, URZ ;  /* 0x0000000125247890 */ /* 0x000fc8000fffe03f */
[----:B------:R-:W-:-:S04]  /*9740*/  UISETP.NE.AND UP0, UPT, UR36, 0x2, UPT ;  /* 0x000000022400788c */ /* 0x000fc8000bf05270 */
[----:B------:R-:W-:Y:S02]  /*9750*/  USEL UR4, URZ, 0x1, UP0 ;  /* 0x000000013f047887 */ /* 0x000fe40008000000 */
[----:B------:R-:W-:Y:S02]  /*9760*/  USEL UR36, UR36, URZ, UP0 ;  /* 0x0000003f24247287 */ /* 0x000fe40008000000 */
[----:B------:R-:W-:-:S06]  /*9770*/  ULOP3.LUT UR4, UR61, UR4, URZ, 0x3c, !UPT ;  /* 0x000000043d047292 */ /* 0x000fcc000f8e3c3f */
[----:B------:R-:W-:Y:S01]  /*9780*/  MOV R17, UR4 ;  /* 0x0000000400117c02 */ /* 0x000fe20008000f00 */
[----:B------:R-:W-:Y:S06]  /*9790*/  @!P0 BRA `(.L_x_2440) ;  /* 0x0000000000048947 */ /* 0x000fec0003800000 */
[----:B------:R-:W-:Y:S01]  /*97a0*/  BPT.TRAP 0x1 ;  /* 0x000000040000795c */ /* 0x000fe20000300000 */
.L_x_2440:
        /* <DEDUP_REMOVED lines=8> */
.L_x_2441:
[----:B-1----:R-:W-:Y:S05]  /*9830*/  @P1 BRA `(.L_x_2442) ;  /* 0x0000000000081947 */ /* 0x002fea0003800000 */
[----:B------:R-:W1:Y:S02]  /*9840*/  SYNCS.PHASECHK.TRANS64.TRYWAIT P1, [UR4+0x38830], R3 ;  /* 0x03883003ff0075a7 */ /* 0x000e640008020144 */
[----:B-1----:R-:W-:Y:S05]  /*9850*/  @!P1 BRA `(.L_x_2443) ;  /* 0x000000d800c89947 */ /* 0x002fea0003800000 */
.L_x_2442:
        /* <DEDUP_REMOVED lines=655> */
.L_x_2444:
[----:B------:R-:W-:Y:S01]  /*c150*/  R2UR UR4, R16 ;  /* 0x00000000100472ca */ /* 0x000fe200000e0000 */
[----:B------:R-:W-:-:S05]  /*c160*/  IMAD.U32 R0, RZ, RZ, UR61 ;  /* 0x0000003dff007e24 */ /* 0x000fca000f8e00ff */
[----:B------:R-:W-:-:S07]  /*c170*/  SHF.L.U32 R0, R0, 0x1f, RZ ;  /* 0x0000001f00007819 */ /* 0x000fce00000006ff */
[----:B------:R-:W-:-:S09]  /*c180*/  ULEA UR4, UR37, UR4, 0x3 ;  /* 0x0000000425047291 */ /* 0x000fd2000f8e183f */
[----:B------:R2:W3:Y:S01]  /*c190*/  SYNCS.PHASECHK.TRANS64.TRYWAIT P1, [UR4+0x38850], R0 ;  /* 0x03885000ff0075a7 */ /* 0x0004e20008020144 */
[----:B------:R-:W-:Y:S05]  /*c1a0*/  @!P0 BRA `(.L_x_2445) ;  /* 0x0000000000048947 */ /* 0x000fea0003800000 */
[----:B------:R-:W-:Y:S01]  /*c1b0*/  BPT.TRAP 0x1 ;  /* 0x000000040000795c */ /* 0x000fe20000300000 */
.L_x_2445:
[----:B---3--:R-:W-:Y:S05]  /*c1c0*/  @P1 BRA `(.L_x_2446) ;  /* 0x0000000000081947 */ /* 0x008fea0003800000 */
[----:B------:R-:W3:Y:S02]  /*c1d0*/  SYNCS.PHASECHK.TRANS64.TRYWAIT P1, [UR4+0x38850], R0 ;  /* 0x03885000ff0075a7 */ /* 0x000ee40008020144 */
[----:B---3--:R-:W-:Y:S05]  /*c1e0*/  @!P1 BRA `(.L_x_2447) ;  /* 0x000000b0007c9947 */ /* 0x008fea0003800000 */
.L_x_2446:
        /* <DEDUP_REMOVED lines=37> */
.L_x_2448:
        /* <DEDUP_REMOVED lines=185> */
.L_x_2449:
        /* <DEDUP_REMOVED lines=29> */
[----:B------:R-:W-:Y:S01]  /*d1a0*/  F2FP.F16.F32.PACK_AB R195, R152, R195 ;  /* 0x000000c398c3723e */ /* 0x000fe200000000ff */
[----:B------:R-:W-:Y:S06]  /*d1b0*/  @P1 BRA `(.L_x_2450) ;  /* 0xffffffc4005c1947 */ /* 0x000fec000383ffff */
.L_x_2439:
        /* <DEDUP_REMOVED lines=131> */
.L_x_2451:
        /* <DEDUP_REMOVED lines=8> */
.L_x_2452:
[----:B-1----:R-:W-:Y:S05]  /*da70*/  @P1 BRA `(.L_x_2453) ;  /* 0x0000000000081947 */ /* 0x002fea0003800000 */
[----:B------:R-:W1:Y:S02]  /*da80*/  SYNCS.PHASECHK.TRANS64.TRYWAIT P1, [UR8+0x38850], R0 ;  /* 0x03885000ff0075a7 */ /* 0x000e640008020148 */
[----:B-1----:R-:W-:Y:S05]  /*da90*/  @!P1 BRA `(.L_x_2454) ;  /* 0x0000009800689947 */ /* 0x002fea0003800000 */
.L_x_2453:
        /* <DEDUP_REMOVED lines=14> */
[----:B------:R-:W-:Y:S01]  /*db80*/  IMAD.MOV.U32 R5, RZ, RZ, RZ ;  /* 0x000000ffff057224 */ /* 0x000fe200078e00ff */
[----:B------:R-:W0:Y:S04]  /*db90*/  SHFL.BFLY PT, R0, R7, 0x1, 0x1f ;  /* 0x0c201f0007007f89 */ /* 0x000e2800000e0000 */
[----:B------:R-:W-:Y:S01]  /*dba0*/  UMOV UR6, UR4 ;  /* 0x0000000400067c82 */ /* 0x000fe20008000000 */
[----:B------:R-:W1:Y:S01]  /*dbb0*/  SHFL.BFLY PT, R9, R2, 0x1, 0x1f ;  /* 0x0c201f0002097f89 */ /* 0x000e6200000e0000 */
[----:B------:R-:W-:Y:S01]  /*dbc0*/  HGMMA.64x256x16.F32 R24, R208, gdesc[UR4].tnspB, R24, gsb0 ;  /* 0x43e00004d0187df0 */ /* 0x000fe20008000818 */
[----:B------:R-:W-:Y:S01]  /*dbd0*/  UIADD3 UR6, UR4, 0x80, URZ ;  /* 0x0000008004067890 */ /* 0x000fe2000fffe03f */
[----:B------:R-:W-:Y:S01]  /*dbe0*/  UMOV UR7, 0x40000040 ;  /* 0x4000004000077882 */ /* 0x000fe20000000000 */
        /* <DEDUP_REMOVED lines=42> */
.L_x_2455:
        /* <DEDUP_REMOVED lines=143> */
.L_x_2419:
[----:B------:R-:W0:Y:S08]  /*e780*/  S2UR UR4, SR_CgaCtaId ;  /* 0x00000000000479c3 */ /* 0x000e300000008800 */
[----:B------:R-:W-:Y:S06]  /*e790*/  BAR.SYNC.DEFER_BLOCKING 0x5, 0x180 ;  /* 0x0146000000007b1d */ /* 0x000fec0000010000 */
[----:B------:R-:W-:Y:S01]  /*e7a0*/  UMOV UR7, 0x400 ;  /* 0x0000040000077882 */ /* 0x000fe20000000000 */
[----:B------:R-:W-:Y:S01]  /*e7b0*/  BSSY B0, `(.L_x_2456) ;  /* 0x00002f0000007945 */ /* 0x000fe20003800000 */
[----:B0-----:R-:W-:-:S09]  /*e7c0*/  ULEA UR7, UR4, UR7, 0x18 ;  /* 0x0000000704077291 */ /* 0x001fd2000f8ec03f */
[----:B------:R-:W0:Y:S02]  /*e7d0*/  LDS.128 R4, [UR7+0x388d0] ;  /* 0x0388d007ff047984 */ /* 0x000e240008000c00 */
[----:B0-----:R-:W-:Y:S02]  /*e7e0*/  R2UR UR5, R5 ;  /* 0x00000000050572ca */ /* 0x001fe400000e0000 */
[----:B------:R-:W-:Y:S01]  /*e7f0*/  R2UR UR6, R6 ;  /* 0x00000000060672ca */ /* 0x000fe200000e0000 */
[----:B------:R-:W-:Y:S06]  /*e800*/  BAR.ARV 0x4, 0x180 ;  /* 0x0106000000007b1d */ /* 0x000fec0000002000 */
[----:B------:R-:W-:Y:S08]  /*e810*/  @P0 BRA `(.L_x_2457) ;  /* 0x0000002000100947 */ /* 0x000ff00003800000 */
[----:B------:R-:W2:Y:S01]  /*e820*/  LDL R8, [R1+0x4] ;  /* 0x0000040001087983 */ /* 0x000ea20000100800 */
[----:B------:R-:W0:Y:S01]  /*e830*/  S2UR UR4, SR_SWINHI ;  /* 0x00000000000479c3 */ /* 0x000e220000002f00 */
[----:B------:R-:W-:Y:S02]  /*e840*/  MOV R98, 0x2 ;  /* 0x0000000200627802 */ /* 0x000fe40000000f00 */
        /* <DEDUP_REMOVED lines=10> */
[----:B------:R-:W-:Y:S01]  /*e8f0*/  F2FP.F16.F32.PACK_AB R48, R49, R48 ;  /* 0x000000303130723e */ /* 0x000fe200000000ff */
[----:B------:R-:W-:Y:S01]  /*e900*/  UMOV UR8, UR7 ;  /* 0x0000000700087c82 */ /* 0x000fe20008000000 */
[----:B0-----:R-:W-:Y:S01]  /*e910*/  UMOV UR9, UR4 ;  /* 0x0000000400097c82 */ /* 0x001fe20008000000 */
        /* <DEDUP_REMOVED lines=16> */
[----:B------:R-:W-:-:S02]  /*ea20*/  R2UR UR11, R223 ;  /* 0x00000000df0b72ca */ /* 0x000fc400000e0000 */
[----:B------:R-:W-:Y:S02]  /*ea30*/  R2UR UR10, R221 ;  /* 0x00000000dd0a72ca */ /* 0x000fe400000e0000 */
[----:B------:R-:W-:Y:S02]  /*ea40*/  F2FP.F16.F32.PACK_AB R74, R77, R76 ;  /* 0x0000004c4d4a723e */ /* 0x000fe400000000ff */
[----:B------:R-:W-:Y:S02]  /*ea50*/  F2FP.F16.F32.PACK_AB R75, R16, R75 ;  /* 0x0000004b104b723e */ /* 0x000fe400000000ff */
[----:B------:R-:W-:Y:S01]  /*ea60*/  F2FP.F16.F32.PACK_AB R81, R3, R82 ;  /* 0x000000520351723e */ /* 0x000fe200000000ff */
[----:B------:R-:W0:Y:S01]  /*ea70*/  LDC R16, c[0x0][0xbe8] ;  /* 0x0002fa00ff107b82 */ /* 0x000e220000000800 */
[----:B------:R-:W-:Y:S02]  /*ea80*/  F2FP.F16.F32.PACK_AB R82, R85, R84 ;  /* 0x000000545552723e */ /* 0x000fe400000000ff */
[----:B------:R-:W-:-:S02]  /*ea90*/  F2FP.F16.F32.PACK_AB R83, R83, R86 ;  /* 0x000000565353723e */ /* 0x000fc400000000ff */
[----:B------:R-:W-:Y:S01]  /*eaa0*/  F2FP.F16.F32.PACK_AB R84, R89, R88 ;  /* 0x000000585954723e */ /* 0x000fe200000000ff */
[----:B------:R-:W-:Y:S01]  /*eab0*/  USHF.L.U64.HI UR13, UR10, 0x2, UR11 ;  /* 0x000000020a0d7899 */ /* 0x000fe2000801020b */
[----:B------:R-:W-:Y:S01]  /*eac0*/  F2FP.F16.F32.PACK_AB R85, R91, R90 ;  /* 0x0000005a5b55723e */ /* 0x000fe200000000ff */
[----:B------:R-:W-:Y:S01]  /*ead0*/  USHF.L.U32 UR12, UR10, 0x2, URZ ;  /* 0x000000020a0c7899 */ /* 0x000fe2000800063f */
[----:B------:R-:W-:Y:S02]  /*eae0*/  F2FP.F16.F32.PACK_AB R86, R93, R92 ;  /* 0x0000005c5d56723e */ /* 0x000fe400000000ff */
[----:B------:R-:W-:Y:S01]  /*eaf0*/  F2FP.F16.F32.PACK_AB R87, R165, R87 ;  /* 0x00000057a557723e */ /* 0x000fe200000000ff */
[----:B------:R-:W-:Y:S01]  /*eb00*/  ULDC.64 UR10, c[0x0][0xc00] ;  /* 0x00030000000a7ab9 */ /* 0x000fe20000000a00 */
[----:B------:R-:W-:Y:S01]  /*eb10*/  F2FP.F16.F32.PACK_AB R96, R97, R96 ;  /* 0x000000606160723e */ /* 0x000fe200000000ff */
[----:B------:R-:W-:Y:S01]  /*eb20*/  UISETP.NE.U32.AND UP0, UPT, UR10, URZ, UPT ;  /* 0x0000003f0a00728c */ /* 0x000fe2000bf05070 */
[----:B------:R-:W-:Y:S01]  /*eb30*/  F2FP.F16.F32.PACK_AB R104, R105, R104 ;  /* 0x000000686968723e */ /* 0x000fe200000000ff */
[----:B------:R-:W-:Y:S01]  /*eb40*/  UIADD3 UR4, UP1, UR12, UR10, URZ ;  /* 0x0000000a0c047290 */ /* 0x000fe2000ff3e03f */
[----:B------:R-:W-:Y:S01]  /*eb50*/  F2FP.F16.F32.PACK_AB R97, R167, R166 ;  /* 0x000000a6a761723e */ /* 0x000fe200000000ff */
[----:B------:R-:W-:Y:S01]  /*eb60*/  UISETP.NE.AND.EX UP0, UPT, UR11, URZ, UPT, UP0 ;  /* 0x0000003f0b00728c */ /* 0x000fe2000bf05300 */
[----:B------:R-:W-:Y:S01]  /*eb70*/  F2FP.F16.F32.PACK_AB R105, R107, R106 ;  /* 0x0000006a6b69723e */ /* 0x000fe200000000ff */
[----:B------:R-:W-:Y:S01]  /*eb80*/  UIADD3.X UR10, UR13, UR11, URZ, UP1, !UPT ;  /* 0x0000000b0d0a7290 */ /* 0x000fe20008ffe43f */
        /* <DEDUP_REMOVED lines=22> */
[----:B------:R-:W-:Y:S01]  /*ecf0*/  R2UR UR14, R214 ;  /* 0x00000000d60e72ca */ /* 0x000fe200000e0000 */
[----:B--2---:R-:W-:-:S03]  /*ed00*/  IMAD.WIDE R98, R8, R98, UR8 ;  /* 0x0000000808627e25 */ /* 0x004fc6000f8e0262 */
[C---:B------:R-:W-:Y:S02]  /*ed10*/  IADD3 R169, P1, R98.reuse, 0x20, RZ ;  /* 0x0000002062a97810 */ /* 0x040fe40007f3e0ff */
[C---:B------:R-:W-:Y:S02]  /*ed20*/  IADD3 R171, P0, R98.reuse, 0x40, RZ ;  /* 0x0000004062ab7810 */ /* 0x040fe40007f1e0ff */
[C---:B------:R-:W-:Y:S01]  /*ed30*/  IADD3 R173, P4, R98.reuse, 0x60, RZ ;  /* 0x0000006062ad7810 */ /* 0x040fe20007f9e0ff */
[--C-:B------:R-:W-:Y:S01]  /*ed40*/  IMAD.X R9, RZ, RZ, R99.reuse, P1 ;  /* 0x000000ffff097224 */ /* 0x100fe200008e0663 */
[C---:B------:R-:W-:Y:S01]  /*ed50*/  LOP3.LUT R5, R98.reuse, 0x380, RZ, 0xc0, !PT ;  /* 0x0000038062057812 */ /* 0x040fe200078ec0ff */
[--C-:B------:R-:W-:Y:S01]  /*ed60*/  IMAD.X R11, RZ, RZ, R99.reuse, P0 ;  /* 0x000000ffff0b7224 */ /* 0x100fe200000e0663 */
[C---:B------:R-:W-:Y:S01]  /*ed70*/  IADD3 R175, P3, R98.reuse, 0x4000, RZ ;  /* 0x0000400062af7810 */ /* 0x040fe20007f7e0ff */
[----:B------:R-:W-:Y:S01]  /*ed80*/  IMAD.X R13, RZ, RZ, R99, P4 ;  /* 0x000000ffff0d7224 */ /* 0x000fe200020e0663 */
[----:B------:R-:W-:-:S02]  /*ed90*/  IADD3 R177, P6, R98, 0x4020, RZ ;  /* 0x0000402062b17810 */ /* 0x000fc40007fde0ff */
[C---:B------:R-:W-:Y:S01]  /*eda0*/  IADD3 R179, P5, R98.reuse, 0x4040, RZ ;  /* 0x0000404062b37810 */ /* 0x040fe20007fbe0ff */
[--C-:B------:R-:W-:Y:S01]  /*edb0*/  IMAD.X R15, RZ, RZ, R99.reuse, P3 ;  /* 0x000000ffff0f7224 */ /* 0x100fe200018e0663 */
        /* <DEDUP_REMOVED lines=10> */
[----:B------:R-:W-:Y:S02]  /*ee60*/  LOP3.LUT R14, R175, 0x380, RZ, 0xc0, !PT ;  /* 0x00000380af0e7812 */ /* 0x000fe400078ec0ff */
[----:B------:R-:W-:Y:S02]  /*ee70*/  SHF.R.U64 R8, R8, 0x3, RZ ;  /* 0x0000000308087819 */ /* 0x000fe400000012ff */
[----:B------:R-:W-:Y:S02]  /*ee80*/  IADD3 R46, P0, R98, 0x8020, RZ ;  /* 0x00008020622e7810 */ /* 0x000fe40007f1e0ff */
[----:B------:R-:W-:Y:S02]  /*ee90*/  SHF.R.U64 R10, R10, 0x3, RZ ;  /* 0x000000030a0a7819 */ /* 0x000fe400000012ff */
        /* <DEDUP_REMOVED lines=10> */
[----:B------:R-:W-:Y:S01]  /*ef40*/  IADD3 R6, P1, R98, 0xc060, RZ ;  /* 0x0000c06062067810 */ /* 0x000fe20007f3e0ff */
[----:B------:R-:W-:Y:S01]  /*ef50*/  IMAD.X R79, RZ, RZ, R99, P5 ;  /* 0x000000ffff4f7224 */ /* 0x000fe200028e0663 */
[----:B------:R-:W-:-:S02]  /*ef60*/  SHF.R.U64 R12, R12, 0x3, RZ ;  /* 0x000000030c0c7819 */ /* 0x000fc400000012ff */
[----:B------:R-:W-:Y:S02]  /*ef70*/  LOP3.LUT R20, R179, 0x380, RZ, 0xc0, !PT ;  /* 0x00000380b3147812 */ /* 0x000fe400078ec0ff */
[----:B------:R-:W-:Y:S01]  /*ef80*/  LOP3.LUT R98, R5, R98, RZ, 0x3c, !PT ;  /* 0x0000006205627212 */ /* 0x000fe200078e3cff */
[----:B------:R-:W-:Y:S01]  /*ef90*/  IMAD.X R5, RZ, RZ, R99, P1 ;  /* 0x000000ffff057224 */ /* 0x000fe200008e0663 */
[----:B------:R-:W-:Y:S02]  /*efa0*/  SHF.R.U64 R14, R14, 0x3, RZ ;  /* 0x000000030e0e7819 */ /* 0x000fe400000012ff */
[----:B------:R-:W-:Y:S02]  /*efb0*/  LOP3.LUT R30, R181, 0x380, RZ, 0xc0, !PT ;  /* 0x00000380b51e7812 */ /* 0x000fe400078ec0ff */
        /* <DEDUP_REMOVED lines=8> */
[----:B------:R-:W-:Y:S02]  /*f040*/  IADD3.X R95, RZ, R99, RZ, P2, !PT ;  /* 0x00000063ff5f7210 */ /* 0x000fe400017fe4ff */
[----:B------:R-:W-:Y:S02]  /*f050*/  LOP3.LUT R14, R14, R175, RZ, 0x3c, !PT ;  /* 0x000000af0e0e7212 */ /* 0x000fe400078e3cff */
[----:B------:R-:W-:Y:S02]  /*f060*/  SHF.R.U64 R30, R30, 0x3, RZ ;  /* 0x000000031e1e7819 */ /* 0x000fe400000012ff */
[----:B------:R-:W-:Y:S02]  /*f070*/  LOP3.LUT R173, R62, 0x380, RZ, 0xc0, !PT ;  /* 0x000003803ead7812 */ /* 0x000fe400078ec0ff */
[----:B------:R-:W-:Y:S01]  /*f080*/  MOV R98, R98 ;  /* 0x0000006200627202 */ /* 0x000fe20000000f00 */
[----:B------:R-:W-:Y:S01]  /*f090*/  BAR.SYNC.DEFER_BLOCKING 0x1, 0x100 ;  /* 0x0044000000007b1d */ /* 0x000fe20000010000 */
[----:B------:R-:W-:-:S02]  /*f0a0*/  LOP3.LUT R78, R4, 0x380, RZ, 0xc0, !PT ;  /* 0x00000380044e7812 */ /* 0x000fc400078ec0ff */
[----:B------:R-:W-:Y:S02]  /*f0b0*/  SHF.R.U64 R38, R38, 0x3, RZ ;  /* 0x0000000326267819 */ /* 0x000fe400000012ff */
[----:B------:R-:W-:Y:S02]  /*f0c0*/  LOP3.LUT R175, R70, 0x380, RZ, 0xc0, !PT ;  /* 0x0000038046af7812 */ /* 0x000fe400078ec0ff */
[----:B------:R-:W-:Y:S02]  /*f0d0*/  LOP3.LUT R99, R6, 0x380, RZ, 0xc0, !PT ;  /* 0x0000038006637812 */ /* 0x000fe400078ec0ff */
[----:B------:R-:W-:Y:S02]  /*f0e0*/  LOP3.LUT R18, R18, R177, RZ, 0x3c, !PT ;  /* 0x000000b112127212 */ /* 0x000fe400078e3cff */
[----:B------:R-:W-:Y:S02]  /*f0f0*/  SHF.R.U64 R169, R169, 0x3, RZ ;  /* 0x00000003a9a97819 */ /* 0x000fe400000012ff */
[----:B------:R-:W-:-:S02]  /*f100*/  MOV R8, R8 ;  /* 0x0000000800087202 */ /* 0x000fc40000000f00 */
[----:B------:R-:W-:Y:S02]  /*f110*/  LOP3.LUT R20, R20, R179, RZ, 0x3c, !PT ;  /* 0x000000b314147212 */ /* 0x000fe400078e3cff */
[----:B------:R-:W-:Y:S02]  /*f120*/  SHF.R.U64 R171, R171, 0x3, RZ ;  /* 0x00000003abab7819 */ /* 0x000fe400000012ff */
[----:B------:R-:W-:Y:S02]  /*f130*/  LOP3.LUT R94, R23, 0x380, RZ, 0xc0, !PT ;  /* 0x00000380175e7812 */ /* 0x000fe400078ec0ff */
[----:B------:R-:W-:Y:S02]  /*f140*/  MOV R10, R10 ;  /* 0x0000000a000a7202 */ /* 0x000fe40000000f00 */
[----:B------:R-:W-:Y:S01]  /*f150*/  LOP3.LUT R30, R30, R181, RZ, 0x3c, !PT ;  /* 0x000000b51e1e7212 */ /* 0x000fe200078e3cff */
[----:B------:R1:W-:Y:S01]  /*f160*/  STSM.16.M88.4 [R98], R24 ;  /* 0x0000001862007844 */ /* 0x0003e20000000200 */
[----:B------:R-:W-:-:S02]  /*f170*/  SHF.R.U64 R173, R173, 0x3, RZ ;  /* 0x00000003adad7819 */ /* 0x000fc400000012ff */
[----:B------:R-:W-:Y:S01]  /*f180*/  SHF.R.U64 R29, R78, 0x3, RZ ;  /* 0x000000034e1d7819 */ /* 0x000fe200000012ff */
[----:B------:R2:W-:Y:S01]  /*f190*/  STSM.16.M88.4 [R8], R32 ;  /* 0x0000002008007844 */ /* 0x0005e20000000200 */
[----:B------:R-:W-:Y:S02]  /*f1a0*/  MOV R12, R12 ;  /* 0x0000000c000c7202 */ /* 0x000fe40000000f00 */
[----:B------:R-:W-:Y:S01]  /*f1b0*/  LOP3.LUT R38, R38, R183, RZ, 0x3c, !PT ;  /* 0x000000b726267212 */ /* 0x000fe200078e3cff */
[----:B------:R3:W-:Y:S01]  /*f1c0*/  STSM.16.M88.4 [R10], R40 ;  /* 0x000000280a007844 */ /* 0x0007e20000000200 */
[----:B------:R-:W-:Y:S02]  /*f1d0*/  SHF.R.U64 R175, R175, 0x3, RZ ;  /* 0x00000003afaf7819 */ /* 0x000fe400000012ff */
[----:B------:R-:W-:Y:S01]  /*f1e0*/  SHF.R.U64 R99, R99, 0x3, RZ ;  /* 0x0000000363637819 */ /* 0x000fe200000012ff */
[----:B------:R4:W-:Y:S01]  /*f1f0*/  STSM.16.M88.4 [R12], R48 ;  /* 0x000000300c007844 */ /* 0x0009e20000000200 */
[----:B------:R-:W-:-:S02]  /*f200*/  MOV R14, R14 ;  /* 0x0000000e000e7202 */ /* 0x000fc40000000f00 */
[----:B------:R-:W-:Y:S02]  /*f210*/  LOP3.LUT R46, R169, R46, RZ, 0x3c, !PT ;  /* 0x0000002ea92e7212 */ /* 0x000fe400078e3cff */
[----:B------:R-:W-:Y:S01]  /*f220*/  MOV R18, R18 ;  /* 0x0000001200127202 */ /* 0x000fe20000000f00 */
[----:B------:R4:W-:Y:S01]  /*f230*/  STSM.16.M88.4 [R14], R56 ;  /* 0x000000380e007844 */ /* 0x0009e20000000200 */
[----:B------:R-:W-:Y:S02]  /*f240*/  LOP3.LUT R54, R171, R54, RZ, 0x3c, !PT ;  /* 0x00000036ab367212 */ /* 0x000fe400078e3cff */
[----:B------:R-:W-:Y:S01]  /*f250*/  SHF.R.U64 R28, R94, 0x3, RZ ;  /* 0x000000035e1c7819 */ /* 0x000fe200000012ff */
[----:B------:R4:W-:Y:S01]  /*f260*/  STSM.16.M88.4 [R18], R64 ;  /* 0x0000004012007844 */ /* 0x0009e20000000200 */
[----:B------:R-:W-:Y:S02]  /*f270*/  MOV R20, R20 ;  /* 0x0000001400147202 */ /* 0x000fe40000000f00 */
[----:B------:R-:W-:-:S02]  /*f280*/  LOP3.LUT R62, R173, R62, RZ, 0x3c, !PT ;  /* 0x0000003ead3e7212 */ /* 0x000fc400078e3cff */
[----:B------:R-:W-:Y:S01]  /*f290*/  LOP3.LUT R78, R29, R4, RZ, 0x3c, !PT ;  /* 0x000000041d4e7212 */ /* 0x000fe200078e3cff */
[----:B------:R4:W-:Y:S01]  /*f2a0*/  STSM.16.M88.4 [R20], R72 ;  /* 0x0000004814007844 */ /* 0x0009e20000000200 */
[----:B------:R-:W-:Y:S02]  /*f2b0*/  MOV R30, R30 ;  /* 0x0000001e001e7202 */ /* 0x000fe40000000f00 */
[----:B------:R-:W-:Y:S02]  /*f2c0*/  LOP3.LUT R70, R175, R70, RZ, 0x3c, !PT ;  /* 0x00000046af467212 */ /* 0x000fe400078e3cff */
[----:B------:R-:W-:Y:S01]  /*f2d0*/  LOP3.LUT R4, R99, R6, RZ, 0x3c, !PT ;  /* 0x0000000663047212 */ /* 0x000fe200078e3cff */
[----:B------:R4:W-:Y:S01]  /*f2e0*/  STSM.16.M88.4 [R30], R80 ;  /* 0x000000501e007844 */ /* 0x0009e20000000200 */
[----:B------:R-:W-:Y:S02]  /*f2f0*/  MOV R38, R38 ;  /* 0x0000002600267202 */ /* 0x000fe40000000f00 */
[----:B------:R-:W-:-:S02]  /*f300*/  MOV R46, R46 ;  /* 0x0000002e002e7202 */ /* 0x000fc40000000f00 */
[----:B-1----:R-:W-:Y:S01]  /*f310*/  F2FP.F16.F32.PACK_AB R98, R101, R100 ;  /* 0x000000646562723e */ /* 0x002fe200000000ff */
[----:B------:R4:W-:Y:S01]  /*f320*/  STSM.16.M88.4 [R38], R84 ;  /* 0x0000005426007844 */ /* 0x0009e20000000200 */
[----:B------:R-:W-:Y:S02]  /*f330*/  F2FP.F16.F32.PACK_AB R99, R103, R102 ;  /* 0x000000666763723e */ /* 0x000fe400000000ff */
[----:B------:R-:W-:Y:S02]  /*f340*/  LOP3.LUT R94, R28, R23, RZ, 0x3c, !PT ;  /* 0x000000171c5e7212 */ /* 0x000fe400078e3cff */
[----:B------:R-:W-:Y:S01]  /*f350*/  MOV R54, R54 ;  /* 0x0000003600367202 */ /* 0x000fe20000000f00 */
[----:B------:R4:W-:Y:S01]  /*f360*/  STSM.16.M88.4 [R46], R96 ;  /* 0x000000602e007844 */ /* 0x0009e20000000200 */
[----:B------:R-:W-:Y:S02]  /*f370*/  MOV R62, R62 ;  /* 0x0000003e003e7202 */ /* 0x000fe40000000f00 */
[----:B------:R-:W-:Y:S01]  /*f380*/  MOV R70, R70 ;  /* 0x0000004600467202 */ /* 0x000fe20000000f00 */
[----:B------:R4:W-:Y:S01]  /*f390*/  STSM.16.M88.4 [R54], R104 ;  /* 0x0000006836007844 */ /* 0x0009e20000000200 */
[----:B------:R-:W-:-:S02]  /*f3a0*/  MOV R78, R78 ;  /* 0x0000004e004e7202 */ /* 0x000fc40000000f00 */
[----:B------:R-:W-:Y:S01]  /*f3b0*/  MOV R94, R94 ;  /* 0x0000005e005e7202 */ /* 0x000fe20000000f00 */
[----:B------:R4:W-:Y:S01]  /*f3c0*/  STSM.16.M88.4 [R62], R112 ;  /* 0x000000703e007844 */ /* 0x0009e20000000200 */
[----:B------:R-:W-:Y:S01]  /*f3d0*/  MOV R6, R4 ;  /* 0x0000000400067202 */ /* 0x000fe20000000f00 */
[----:B------:R-:W-:Y:S01]  /*f3e0*/  IMAD.U32 R4, RZ, RZ, UR4 ;  /* 0x00000004ff047e24 */ /* 0x000fe2000f8e00ff */
[----:B------:R-:W-:Y:S01]  /*f3f0*/  PLOP3.LUT P0, PT, PT, PT, UP0, 0x80, 0x0 ;  /* 0x000000000000781c */ /* 0x000fe20003f0f008 */
[----:B------:R4:W-:Y:S01]  /*f400*/  STSM.16.M88.4 [R70], R120 ;  /* 0x0000007846007844 */ /* 0x0009e20000000200 */
[----:B------:R-:W-:Y:S01]  /*f410*/  IMAD.U32 R5, RZ, RZ, UR10 ;  /* 0x0000000aff057e24 */ /* 0x000fe2000f8e00ff */
[----:B------:R-:W-:Y:S02]  /*f420*/  ULDC.64 UR10, c[0x0][0xc08] ;  /* 0x00030200000a7ab9 */ /* 0x000fe40000000a00 */
[----:B------:R4:W-:Y:S04]  /*f430*/  STSM.16.M88.4 [R78], R128 ;  /* 0x000000804e007844 */ /* 0x0009e80000000200 */
[----:B------:R4:W-:Y:S04]  /*f440*/  STSM.16.M88.4 [R94], R136 ;  /* 0x000000885e007844 */ /* 0x0009e80000000200 */
[----:B------:R4:W-:Y:S01]  /*f450*/  STSM.16.M88.4 [R6], R144 ;  /* 0x0000009006007844 */ /* 0x0009e20000000200 */
[----:B------:R-:W-:Y:S06]  /*f460*/  BAR.SYNC.DEFER_BLOCKING 0x1, 0x100 ;  /* 0x0044000000007b1d */ /* 0x000fec0000010000 */
[----:B------:R-:W4:Y:S01]  /*f470*/  @P0 LDG.E R3, desc[UR38][R4.64] ;  /* 0x0000002604030981 */ /* 0x000f22000c1e1900 */
[----:B------:R-:W-:Y:S01]  /*f480*/  UISETP.NE.U32.AND UP1, UPT, UR10, URZ, UPT ;  /* 0x0000003f0a00728c */ /* 0x000fe2000bf25070 */
[----:B0-----:R-:W-:Y:S01]  /*f490*/  ISETP.NE.AND P1, PT, R16, 0x1, PT ;  /* 0x000000011000780c */ /* 0x001fe20003f25270 */
[----:B------:R-:W-:Y:S01]  /*f4a0*/  UMOV UR4, URZ ;  /* 0x0000003f00047c82 */ /* 0x000fe20008000000 */
[----:B------:R-:W-:Y:S01]  /*f4b0*/  VIADD R13, R216, UR14 ;  /* 0x0000000ed80d7c36 */ /* 0x000fe20008000000 */
[----:B------:R-:W-:-:S06]  /*f4c0*/  UISETP.NE.AND.EX UP1, UPT, UR11, URZ, UPT, UP1 ;  /* 0x0000003f0b00728c */ /* 0x000fcc000bf25310 */
[----:B------:R-:W-:-:S04]  /*f4d0*/  PLOP3.LUT P2, PT, PT, PT, UP1, 0x80, 0x0 ;  /* 0x000000000000781c */ /* 0x000fc80003f4f018 */
[----:B--2---:R-:W0:Y:S01]  /*f4e0*/  @P1 LDC R8, c[0x0][0xbec] ;  /* 0x0002fb00ff081b82 */ /* 0x004e220000000800 */
[----:B------:R-:W-:-:S03]  /*f4f0*/  @UP1 UIADD3 UR10, UP2, UR12, UR10, URZ ;  /* 0x0000000a0c0a1290 */ /* 0x000fc6000ff5e03f */
[----:B------:R-:W-:Y:S01]  /*f500*/  ULDC UR12, c[0x0][0xa88] ;  /* 0x0002a200000c7ab9 */ /* 0x000fe20000000800 */
[----:B------:R-:W-:Y:S02]  /*f510*/  @UP1 UIADD3.X UR11, UR13, UR11, URZ, UP2, !UPT ;  /* 0x0000000b0d0b1290 */ /* 0x000fe400097fe43f */
[----:B---3--:R-:W-:Y:S01]  /*f520*/  IMAD.U32 R10, RZ, RZ, UR10 ;  /* 0x0000000aff0a7e24 */ /* 0x008fe2000f8e00ff */
[----:B------:R-:W1:Y:S03]  /*f530*/  @P1 LDC R9, c[0x0][0xbf0] ;  /* 0x0002fc00ff091b82 */ /* 0x000e660000000800 */
[----:B------:R-:W-:Y:S01]  /*f540*/  IMAD.U32 R11, RZ, RZ, UR11 ;  /* 0x0000000bff0b7e24 */ /* 0x000fe2000f8e00ff */
[----:B----4-:R-:W-:Y:S01]  /*f550*/  @P0 R2UR UR4, R3 ;  /* 0x00000000030402ca */ /* 0x010fe200000e0000 */
[----:B------:R-:W-:-:S06]  /*f560*/  IMAD.U32 R3, RZ, RZ, UR12 ;  /* 0x0000000cff037e24 */ /* 0x000fcc000f8e00ff */
[----:B------:R2:W5:Y:S01]  /*f570*/  @P2 LDG.E R3, desc[UR38][R10.64] ;  /* 0x000000260a032981 */ /* 0x000562000c1e1900 */
[----:B01----:R-:W-:Y:S07]  /*f580*/  @P2 BRA `(.L_x_2458) ;  /* 0x0000000000102947 */ /* 0x003fee0003800000 */
[----:B------:R-:W-:Y:S05]  /*f590*/  @!P0 BRA `(.L_x_2458) ;  /* 0x00000000000c8947 */ /* 0x000fea0003800000 */
[----:B------:R-:W3:Y:S04]  /*f5a0*/  LDG.E R6, desc[UR38][R4.64] ;  /* 0x0000002604067981 */ /* 0x000ee8000c1e1900 */
[----:B-----5:R-:W3:Y:S02]  /*f5b0*/  LDG.E R3, desc[UR38][R4.64+0x4] ;  /* 0x0000042604037981 */ /* 0x020ee4000c1e1900 */
[----:B---3--:R-:W-:-:S07]  /*f5c0*/  IMAD.IADD R3, R3, 0x1, -R6 ;  /* 0x0000000103037824 */ /* 0x008fce00078e0a06 */
.L_x_2458:
[----:B------:R-:W3:Y:S01]  /*f5d0*/  LDL R14, [R1] ;  /* 0x00000000010e7983 */ /* 0x000ee20000100800 */
[----:B------:R-:W-:Y:S01]  /*f5e0*/  R2UR UR21, R222 ;  /* 0x00000000de1572ca */ /* 0x000fe200000e0000 */
[----:B------:R-:W-:Y:S01]  /*f5f0*/  ULDC.64 UR16, c[0x0][0xb90] ;  /* 0x0002e40000107ab9 */ /* 0x000fe20000000a00 */
[----:B------:R-:W-:Y:S01]  /*f600*/  R2UR UR19, R223 ;  /* 0x00000000df1372ca */ /* 0x000fe200000e0000 */
[----:B------:R-:W-:Y:S01]  /*f610*/  @P1 IMAD.HI.U32 R4, R13, R8, RZ ;  /* 0x000000080d041227 */ /* 0x000fe200078e00ff */
[----:B------:R-:W-:Y:S01]  /*f620*/  R2UR UR18, R221 ;  /* 0x00000000dd1272ca */ /* 0x000fe200000e0000 */
[----:B------:R-:W-:Y:S01]  /*f630*/  USHF.R.S32.HI UR11, URZ, 0x1f, UR4 ;  /* 0x0000001f3f0b7899 */ /* 0x000fe20008011404 */
[----:B------:R-:W-:Y:S01]  /*f640*/  R2UR UR20, R214 ;  /* 0x00000000d61472ca */ /* 0x000fe200000e0000 */
[----:B------:R-:W-:Y:S01]  /*f650*/  UMOV UR10, UR4 ;  /* 0x00000004000a7c82 */ /* 0x000fe20008000000 */
[----:B------:R-:W-:Y:S01]  /*f660*/  IMAD.MOV.U32 R8, RZ, RZ, R13 ;  /* 0x000000ffff087224 */ /* 0x000fe200078e000d */
[----:B------:R-:W-:Y:S01]  /*f670*/  @P1 SHF.R.U32.HI R8, RZ, R9, R4 ;  /* 0x00000009ff081219 */ /* 0x000fe20000011604 */
[----:B------:R-:W-:-:S02]  /*f680*/  IMAD R4, R224, 0x40, R22 ;  /* 0x00000040e0047824 */ /* 0x000fc400078e0216 */
[----:B------:R-:W-:Y:S01]  /*f690*/  IMAD.MOV.U32 R5, RZ, RZ, 0x2 ;  /* 0x00000002ff057424 */ /* 0x000fe200078e00ff */
[----:B------:R-:W-:Y:S01]  /*f6a0*/  USHF.R.S32.HI UR15, URZ, 0x1f, UR21 ;  /* 0x0000001f3f0f7899 */ /* 0x000fe20008011415 */
[--C-:B--2---:R-:W-:Y:S01]  /*f6b0*/  IMAD.MOV R11, RZ, RZ, -R8.reuse ;  /* 0x000000ffff0b7224 */ /* 0x104fe200078e0a08 */
[----:B------:R-:W-:Y:S01]  /*f6c0*/  USEL UR19, UR19, URZ, !UP0 ;  /* 0x0000003f13137287 */ /* 0x000fe2000c000000 */
[----:B------:R-:W-:Y:S01]  /*f6d0*/  SHF.R.S32.HI R9, RZ, 0x1f, R8 ;  /* 0x0000001fff097819 */ /* 0x000fe20000011408 */
[----:B------:R-:W-:Y:S01]  /*f6e0*/  UIMAD UR14, UR15, UR16, URZ ;  /* 0x000000100f0e72a4 */ /* 0x000fe2000f8e023f */
[----:B------:R-:W-:Y:S01]  /*f6f0*/  IMAD R11, R16, R11, R13 ;  /* 0x0000000b100b7224 */ /* 0x000fe200078e020d */
[----:B------:R-:W-:Y:S01]  /*f700*/  UIMAD.WIDE.U32 UR12, UR21, UR16, UR10 ;  /* 0x00000010150c72a5 */ /* 0x000fe2000f8e000a */
[----:B------:R-:W-:Y:S01]  /*f710*/  IMAD.WIDE R4, R4, R5, UR8 ;  /* 0x0000000804047e25 */ /* 0x000fe2000f8e0205 */
[----:B------:R-:W-:Y:S02]  /*f720*/  UIMAD UR14, UR21, UR17, UR14 ;  /* 0x00000011150e72a4 */ /* 0x000fe4000f8e020e */
[----:B------:R-:W-:Y:S01]  /*f730*/  USEL UR18, UR18, URZ, !UP0 ;  /* 0x0000003f12127287 */ /* 0x000fe2000c000000 */
[----:B------:R-:W-:Y:S01]  /*f740*/  SHF.R.S32.HI R6, RZ, 0x1f, R11 ;  /* 0x0000001fff067819 */ /* 0x000fe2000001140b */
[----:B------:R-:W-:Y:S01]  /*f750*/  ULDC.64 UR16, c[0x0][0xb98] ;  /* 0x0002e60000107ab9 */ /* 0x000fe20000000a00 */
[----:B------:R-:W-:Y:S01]  /*f760*/  UIADD3 UR13, UR13, UR14, URZ ;  /* 0x0000000e0d0d7290 */ /* 0x000fe2000fffe03f */
[C---:B------:R-:W-:Y:S01]  /*f770*/  IADD3 R33, P3, R4.reuse, 0x4000, RZ ;  /* 0x0000400004217810 */ /* 0x040fe20007f7e0ff */
[----:B------:R-:W-:Y:S01]  /*f780*/  UIMAD UR10, UR19, UR16, URZ ;  /* 0x00000010130a72a4 */ /* 0x000fe2000f8e023f */
[----:B------:R-:W-:Y:S01]  /*f790*/  IADD3 R37, P2, R4, 0x5000, RZ ;  /* 0x0000500004257810 */ /* 0x000fe20007f5e0ff */
[----:B------:R-:W-:Y:S01]  /*f7a0*/  UIMAD.WIDE.U32 UR12, UR18, UR16, UR12 ;  /* 0x00000010120c72a5 */ /* 0x000fe2000f8e000c */
[----:B------:R-:W-:Y:S01]  /*f7b0*/  LOP3.LUT R32, R33, 0x380, RZ, 0xc0, !PT ;  /* 0x0000038021207812 */ /* 0x000fe200078ec0ff */
[----:B------:R-:W-:Y:S01]  /*f7c0*/  UIMAD UR10, UR18, UR17, UR10 ;  /* 0x00000011120a72a4 */ /* 0x000fe2000f8e020a */
[----:B------:R-:W-:Y:S01]  /*f7d0*/  LOP3.LUT R36, R37, 0x380, RZ, 0xc0, !PT ;  /* 0x0000038025247812 */ /* 0x000fe200078ec0ff */
[----:B------:R-:W-:Y:S01]  /*f7e0*/  ULDC.64 UR8, c[0x0][0xb88] ;  /* 0x0002e20000087ab9 */ /* 0x000fe20000000a00 */
[----:B------:R-:W-:Y:S01]  /*f7f0*/  SHF.R.U64 R32, R32, 0x3, RZ ;  /* 0x0000000320207819 */ /* 0x000fe200000012ff */
[----:B------:R-:W-:Y:S01]  /*f800*/  IMAD R6, R6, UR8, RZ ;  /* 0x0000000806067c24 */ /* 0x000fe2000f8e02ff */
[----:B------:R-:W-:Y:S01]  /*f810*/  IADD3 R8, P0, R8, UR12, RZ ;  /* 0x0000000c08087c10 */ /* 0x000fe2000ff1e0ff */
[----:B------:R-:W-:Y:S01]  /*f820*/  IMAD.U32 R10, RZ, RZ, UR10 ;  /* 0x0000000aff0a7e24 */ /* 0x000fe2000f8e00ff */
[----:B------:R-:W-:Y:S01]  /*f830*/  LOP3.LUT R32, R32, R33, RZ, 0x3c, !PT ;  /* 0x0000002120207212 */ /* 0x000fe200078e3cff */
[----:B------:R-:W-:Y:S01]  /*f840*/  IMAD R15, R11, UR9, R6 ;  /* 0x000000090b0f7c24 */ /* 0x000fe2000f8e0206 */
[----:B------:R-:W-:Y:S01]  /*f850*/  SHF.R.U64 R36, R36, 0x3, RZ ;  /* 0x0000000324247819 */ /* 0x000fe200000012ff */
[----:B------:R-:W-:Y:S01]  /*f860*/  IMAD.X R33, RZ, RZ, R5, P3 ;  /* 0x000000ffff217224 */ /* 0x000fe200018e0605 */
[----:B------:R-:W-:Y:S01]  /*f870*/  IADD3.X R9, R9, UR13, R10, P0, !PT ;  /* 0x0000000d09097c10 */ /* 0x000fe200087fe40a */
[----:B-----5:R-:W-:Y:S01]  /*f880*/  IMAD R23, R3, R16, RZ ;  /* 0x0000001003177224 */ /* 0x020fe200078e02ff */
[----:B------:R-:W-:Y:S01]  /*f890*/  IADD3 R53, P3, R4, 0xa000, RZ ;  /* 0x0000a00004357810 */ /* 0x000fe20007f7e0ff */
[----:B------:R-:W-:Y:S01]  /*f8a0*/  ULDC.64 UR12, c[0x0][0xaa0] ;  /* 0x0002a800000c7ab9 */ /* 0x000fe20000000a00 */
[----:B------:R-:W-:Y:S01]  /*f8b0*/  LOP3.LUT R36, R36, R37, RZ, 0x3c, !PT ;  /* 0x0000002524247212 */ /* 0x000fe200078e3cff */
[----:B------:R-:W-:Y:S01]  /*f8c0*/  IMAD.WIDE.U32 R8, R11, UR8, R8 ;  /* 0x000000080b087c25 */ /* 0x000fe2000f8e0008 */
[----:B------:R-:W-:Y:S01]  /*f8d0*/  ULDC.64 UR8, c[0x0][0xb50] ;  /* 0x0002d40000087ab9 */ /* 0x000fe20000000a00 */
[----:B------:R-:W-:-:S02]  /*f8e0*/  LOP3.LUT R52, R53, 0x380, RZ, 0xc0, !PT ;  /* 0x0000038035347812 */ /* 0x000fc400078ec0ff */
[----:B------:R-:W-:Y:S01]  /*f8f0*/  IMAD.X R37, RZ, RZ, R5, P2 ;  /* 0x000000ffff257224 */ /* 0x000fe200010e0605 */
[----:B------:R-:W-:Y:S02]  /*f900*/  IADD3 R9, R9, R15, RZ ;  /* 0x0000000f09097210 */ /* 0x000fe40007ffe0ff */
[----:B------:R-:W-:Y:S02]  /*f910*/  LEA R10, P0, R8, UR8, 0x2 ;  /* 0x00000008080a7c11 */ /* 0x000fe4000f8010ff */
[----:B------:R-:W-:Y:S02]  /*f920*/  IADD3 R57, P2, R4, 0xb000, RZ ;  /* 0x0000b00004397810 */ /* 0x000fe40007f5e0ff */
[----:B------:R-:W-:Y:S01]  /*f930*/  LEA.HI.X R11, R8, UR9, R9, 0x2, P0 ;  /* 0x00000009080b7c11 */ /* 0x000fe200080f1409 */
[----:B------:R-:W-:Y:S01]  /*f940*/  SHFL.IDX PT, R18, R10, RZ, 0x1c1f ;  /* 0x001c1fff0a127589 */ /* 0x000fe200000e0000 */
[----:B------:R-:W-:Y:S02]  /*f950*/  IADD3 R29, P0, R4, 0x3000, RZ ;  /* 0x00003000041d7810 */ /* 0x000fe40007f1e0ff */
[----:B------:R-:W-:Y:S01]  /*f960*/  SHF.R.U64 R52, R52, 0x3, RZ ;  /* 0x0000000334347819 */ /* 0x000fe200000012ff */
[----:B------:R-:W0:Y:S01]  /*f970*/  SHFL.IDX PT, R19, R11, RZ, 0x1c1f ;  /* 0x001c1fff0b137589 */ /* 0x000e2200000e0000 */
[----:B------:R-:W-:-:S02]  /*f980*/  LOP3.LUT R28, R29, 0x380, RZ, 0xc0, !PT ;  /* 0x000003801d1c7812 */ /* 0x000fc400078ec0ff */
[----:B------:R-:W-:Y:S01]  /*f990*/  LOP3.LUT R56, R57, 0x380, RZ, 0xc0, !PT ;  /* 0x0000038039387812 */ /* 0x000fe200078ec0ff */
[----:B------:R-:W-:Y:S01]  /*f9a0*/  SHFL.IDX PT, R20, R10, 0x1, 0x1c1f ;  /* 0x003c1f000a147f89 */ /* 0x000fe200000e0000 */
[----:B------:R-:W-:Y:S02]  /*f9b0*/  SHF.R.U64 R28, R28, 0x3, RZ ;  /* 0x000000031c1c7819 */ /* 0x000fe400000012ff */
[----:B------:R-:W-:Y:S01]  /*f9c0*/  LOP3.LUT R52, R52, R53, RZ, 0x3c, !PT ;  /* 0x0000003534347212 */ /* 0x000fe200078e3cff */
[--C-:B------:R-:W-:Y:S01]  /*f9d0*/  IMAD.X R53, RZ, RZ, R5.reuse, P3 ;  /* 0x000000ffff357224 */ /* 0x100fe200018e0605 */
[----:B------:R-:W-:Y:S01]  /*f9e0*/  LOP3.LUT R28, R28, R29, RZ, 0x3c, !PT ;  /* 0x0000001d1c1c7212 */ /* 0x000fe200078e3cff */
[----:B------:R-:W-:Y:S01]  /*f9f0*/  IMAD.X R29, RZ, RZ, R5, P0 ;  /* 0x000000ffff1d7224 */ /* 0x000fe200000e0605 */
[C---:B------:R-:W-:Y:S01]  /*fa00*/  IADD3 R49, P0, R4.reuse, 0x9000, RZ ;  /* 0x0000900004317810 */ /* 0x040fe20007f1e0ff */
[----:B------:R-:W1:Y:S01]  /*fa10*/  SHFL.IDX PT, R21, R11, 0x1, 0x1c1f ;  /* 0x003c1f000b157f89 */ /* 0x000e6200000e0000 */
[----:B------:R-:W-:-:S02]  /*fa20*/  IADD3 R13, P5, R4, 0x1000, RZ ;  /* 0x00001000040d7810 */ /* 0x000fc40007fbe0ff */
[----:B------:R-:W-:Y:S02]  /*fa30*/  LOP3.LUT R48, R49, 0x380, RZ, 0xc0, !PT ;  /* 0x0000038031307812 */ /* 0x000fe400078ec0ff */
[----:B------:R-:W-:Y:S02]  /*fa40*/  IADD3 R25, P4, R4, 0x2000, RZ ;  /* 0x0000200004197810 */ /* 0x000fe40007f9e0ff */
[----:B------:R-:W-:Y:S02]  /*fa50*/  SHF.R.U64 R48, R48, 0x3, RZ ;  /* 0x0000000330307819 */ /* 0x000fe400000012ff */
[----:B------:R-:W-:Y:S02]  /*fa60*/  SHF.R.U64 R56, R56, 0x3, RZ ;  /* 0x0000000338387819 */ /* 0x000fe400000012ff */
[----:B------:R-:W-:Y:S01]  /*fa70*/  LOP3.LUT R48, R48, R49, RZ, 0x3c, !PT ;  /* 0x0000003130307212 */ /* 0x000fe200078e3cff */
[----:B------:R-:W-:Y:S01]  /*fa80*/  IMAD.X R49, RZ, RZ, R5, P0 ;  /* 0x000000ffff317224 */ /* 0x000fe200000e0605 */
[----:B------:R-:W-:-:S02]  /*fa90*/  IADD3 R8, P3, R4, 0xf000, RZ ;  /* 0x0000f00004087810 */ /* 0x000fc40007f7e0ff */
[----:B------:R-:W-:Y:S02]  /*faa0*/  LOP3.LUT P0, RZ, R226, 0x3, RZ, 0xc0, !PT ;  /* 0x00000003e2ff7812 */ /* 0x000fe4000780c0ff */
[----:B------:R-:W-:Y:S02]  /*fab0*/  LOP3.LUT R12, R13, 0x380, RZ, 0xc0, !PT ;  /* 0x000003800d0c7812 */ /* 0x000fe400078ec0ff */
[----:B------:R-:W-:Y:S01]  /*fac0*/  IADD3 R41, P6, R4, 0x6000, RZ ;  /* 0x0000600004297810 */ /* 0x000fe20007fde0ff */
[----:B------:R-:W-:Y:S01]  /*fad0*/  UIMAD UR10, UR11, UR12, URZ ;  /* 0x0000000c0b0a72a4 */ /* 0x000fe2000f8e023f */
[----:B------:R-:W-:Y:S01]  /*fae0*/  LOP3.LUT R24, R25, 0x380, RZ, 0xc0, !PT ;  /* 0x0000038019187812 */ /* 0x000fe200078ec0ff */
[----:B------:R-:W-:Y:S01]  /*faf0*/  UIMAD.WIDE.U32 UR8, UR4, UR12, URZ ;  /* 0x0000000c040872a5 */ /* 0x000fe2000f8e003f */
[----:B------:R-:W-:Y:S01]  /*fb00*/  LOP3.LUT R56, R56, R57, RZ, 0x3c, !PT ;  /* 0x0000003938387212 */ /* 0x000fe200078e3cff */
[--C-:B------:R-:W-:Y:S01]  /*fb10*/  IMAD.X R57, RZ, RZ, R5.reuse, P2 ;  /* 0x000000ffff397224 */ /* 0x100fe200010e0605 */
[----:B------:R-:W-:Y:S01]  /*fb20*/  LOP3.LUT R3, R8, 0x380, RZ, 0xc0, !PT ;  /* 0x0000038008037812 */ /* 0x000fe200078ec0ff */
[----:B------:R-:W-:Y:S01]  /*fb30*/  IMAD.X R61, RZ, RZ, R5, P3 ;  /* 0x000000ffff3d7224 */ /* 0x000fe200018e0605 */
[----:B------:R-:W-:-:S02]  /*fb40*/  SHF.R.U64 R12, R12, 0x3, RZ ;  /* 0x000000030c0c7819 */ /* 0x000fc400000012ff */
[----:B------:R-:W-:Y:S02]  /*fb50*/  SHF.R.U64 R24, R24, 0x3, RZ ;  /* 0x0000000318187819 */ /* 0x000fe400000012ff */
[----:B------:R-:W-:Y:S02]  /*fb60*/  SHF.R.U64 R3, R3, 0x3, RZ ;  /* 0x0000000303037819 */ /* 0x000fe400000012ff */
[----:B------:R-:W-:Y:S01]  /*fb70*/  LOP3.LUT R12, R12, R13, RZ, 0x3c, !PT ;  /* 0x0000000d0c0c7212 */ /* 0x000fe200078e3cff */
[--C-:B------:R-:W-:Y:S01]  /*fb80*/  IMAD.X R13, RZ, RZ, R5.reuse, P5 ;  /* 0x000000ffff0d7224 */ /* 0x100fe200028e0605 */
[----:B------:R-:W-:Y:S01]  /*fb90*/  LOP3.LUT R24, R24, R25, RZ, 0x3c, !PT ;  /* 0x0000001918187212 */ /* 0x000fe200078e3cff */
[----:B------:R-:W-:Y:S01]  /*fba0*/  IMAD.X R25, RZ, RZ, R5, P4 ;  /* 0x000000ffff197224 */ /* 0x000fe200020e0605 */
[C---:B------:R-:W-:Y:S02]  /*fbb0*/  IADD3 R45, P5, R4.reuse, 0x7000, RZ ;  /* 0x00007000042d7810 */ /* 0x040fe40007fbe0ff */
[----:B------:R-:W-:-:S02]  /*fbc0*/  IADD3 R69, P4, R4, 0x8000, RZ ;  /* 0x0000800004457810 */ /* 0x000fc40007f9e0ff */
[----:B------:R-:W-:Y:S02]  /*fbd0*/  LOP3.LUT R60, R3, R8, RZ, 0x3c, !PT ;  /* 0x00000008033c7212 */ /* 0x000fe400078e3cff */
[----:B------:R-:W2:Y:S01]  /*fbe0*/  @P1 LDC R3, c[0x0][0xbec] ;  /* 0x0002fb00ff031b82 */ /* 0x000ea20000000800 */
[----:B------:R-:W-:Y:S02]  /*fbf0*/  LOP3.LUT R40, R41, 0x380, RZ, 0xc0, !PT ;  /* 0x0000038029287812 */ /* 0x000fe400078ec0ff */
[----:B------:R-:W-:Y:S02]  /*fc00*/  LOP3.LUT R44, R45, 0x380, RZ, 0xc0, !PT ;  /* 0x000003802d2c7812 */ /* 0x000fe400078ec0ff */
[----:B------:R-:W-:Y:S02]  /*fc10*/  LOP3.LUT R68, R69, 0x380, RZ, 0xc0, !PT ;  /* 0x0000038045447812 */ /* 0x000fe400078ec0ff */
[----:B------:R-:W-:Y:S02]  /*fc20*/  LOP3.LUT R9, R4, 0x380, RZ, 0xc0, !PT ;  /* 0x0000038004097812 */ /* 0x000fe400078ec0ff */
[----:B------:R-:W-:-:S02]  /*fc30*/  SHF.R.U64 R40, R40, 0x3, RZ ;  /* 0x0000000328287819 */ /* 0x000fc400000012ff */
[----:B------:R-:W-:Y:S02]  /*fc40*/  SHF.R.U64 R44, R44, 0x3, RZ ;  /* 0x000000032c2c7819 */ /* 0x000fe400000012ff */
[----:B------:R-:W-:Y:S02]  /*fc50*/  SHF.R.U64 R68, R68, 0x3, RZ ;  /* 0x0000000344447819 */ /* 0x000fe400000012ff */
[----:B------:R-:W-:Y:S02]  /*fc60*/  SHF.R.U64 R9, R9, 0x3, RZ ;  /* 0x0000000309097819 */ /* 0x000fe400000012ff */
[----:B------:R-:W-:Y:S01]  /*fc70*/  LOP3.LUT R40, R40, R41, RZ, 0x3c, !PT ;  /* 0x0000002928287212 */ /* 0x000fe200078e3cff */
[--C-:B------:R-:W-:Y:S01]  /*fc80*/  IMAD.X R41, RZ, RZ, R5.reuse, P6 ;  /* 0x000000ffff297224 */ /* 0x100fe200030e0605 */
[----:B------:R-:W-:Y:S01]  /*fc90*/  LOP3.LUT R44, R44, R45, RZ, 0x3c, !PT ;  /* 0x0000002d2c2c7212 */ /* 0x000fe200078e3cff */
[--C-:B------:R-:W-:Y:S01]  /*fca0*/  IMAD.X R45, RZ, RZ, R5.reuse, P5 ;  /* 0x000000ffff2d7224 */ /* 0x100fe200028e0605 */
[----:B------:R-:W-:Y:S01]  /*fcb0*/  LOP3.LUT R68, R68, R69, RZ, 0x3c, !PT ;  /* 0x0000004544447212 */ /* 0x000fe200078e3cff */
[----:B------:R-:W-:Y:S01]  /*fcc0*/  IMAD.X R69, RZ, RZ, R5, P4 ;  /* 0x000000ffff457224 */ /* 0x000fe200020e0605 */
[C---:B------:R-:W-:Y:S01]  /*fcd0*/  IADD3 R77, P6, R4.reuse, 0xc000, RZ ;  /* 0x0000c000044d7810 */ /* 0x040fe20007fde0ff */
[----:B------:R-:W-:Y:S01]  /*fce0*/  UIMAD UR10, UR4, UR13, UR10 ;  /* 0x0000000d040a72a4 */ /* 0x000fe2000f8e020a */
[----:B------:R-:W-:-:S02]  /*fcf0*/  IADD3 R73, P5, R4, 0xd000, RZ ;  /* 0x0000d00004497810 */ /* 0x000fc40007fbe0ff */
[----:B------:R-:W-:Y:S01]  /*fd00*/  IADD3 R65, P4, R4, 0xe000, RZ ;  /* 0x0000e00004417810 */ /* 0x000fe20007f9e0ff */
[----:B------:R-:W-:Y:S01]  /*fd10*/  ULDC.64 UR12, c[0x0][0xae8] ;  /* 0x0002ba00000c7ab9 */ /* 0x000fe20000000a00 */
[----:B------:R-:W-:Y:S01]  /*fd20*/  LOP3.LUT R4, R9, R4, RZ, 0x3c, !PT ;  /* 0x0000000409047212 */ /* 0x000fe200078e3cff */
[----:B------:R-:W-:Y:S01]  /*fd30*/  UIADD3 UR9, UR9, UR10, URZ ;  /* 0x0000000a09097290 */ /* 0x000fe2000fffe03f */
[----:B------:R-:W-:Y:S01]  /*fd40*/  LOP3.LUT R76, R77, 0x380, RZ, 0xc0, !PT ;  /* 0x000003804d4c7812 */ /* 0x000fe200078ec0ff */
[----:B------:R-:W-:Y:S01]  /*fd50*/  UIMAD UR4, UR15, UR12, URZ ;  /* 0x0000000c0f0472a4 */ /* 0x000fe2000f8e023f */
[----:B------:R-:W-:Y:S02]  /*fd60*/  LOP3.LUT R72, R73, 0x380, RZ, 0xc0, !PT ;  /* 0x0000038049487812 */ /* 0x000fe400078ec0ff */
[----:B------:R-:W-:Y:S01]  /*fd70*/  LOP3.LUT R64, R65, 0x380, RZ, 0xc0, !PT ;  /* 0x0000038041407812 */ /* 0x000fe200078ec0ff */
[----:B------:R-:W-:Y:S01]  /*fd80*/  UIMAD UR4, UR21, UR13, UR4 ;  /* 0x0000000d150472a4 */ /* 0x000fe2000f8e0204 */
[----:B------:R-:W-:Y:S01]  /*fd90*/  SHF.R.U64 R76, R76, 0x3, RZ ;  /* 0x000000034c4c7819 */ /* 0x000fe200000012ff */
[----:B------:R-:W-:Y:S01]  /*fda0*/  UIMAD.WIDE.U32 UR8, UR21, UR12, UR8 ;  /* 0x0000000c150872a5 */ /* 0x000fe2000f8e0008 */
[----:B------:R-:W-:Y:S01]  /*fdb0*/  SHF.R.U64 R72, R72, 0x3, RZ ;  /* 0x0000000348487819 */ /* 0x000fe200000012ff */
[----:B------:R-:W-:Y:S01]  /*fdc0*/  ULDC.64 UR10, c[0x0][0xaf0] ;  /* 0x0002bc00000a7ab9 */ /* 0x000fe20000000a00 */
[----:B------:R-:W-:Y:S01]  /*fdd0*/  SHF.R.U64 R64, R64, 0x3, RZ ;  /* 0x0000000340407819 */ /* 0x000fe200000012ff */
[----:B------:R-:W-:Y:S01]  /*fde0*/  UIADD3 UR9, UR9, UR4, URZ ;  /* 0x0000000409097290 */ /* 0x000fe2000fffe03f */
[----:B------:R-:W-:Y:S01]  /*fdf0*/  LOP3.LUT R76, R76, R77, RZ, 0x3c, !PT ;  /* 0x0000004d4c4c7212 */ /* 0x000fe200078e3cff */
[----:B------:R-:W-:Y:S01]  /*fe00*/  UIMAD UR4, UR19, UR10, URZ ;  /* 0x0000000a130472a4 */ /* 0x000fe2000f8e023f */
[----:B------:R-:W-:Y:S01]  /*fe10*/  LOP3.LUT R72, R72, R73, RZ, 0x3c, !PT ;  /* 0x0000004948487212 */ /* 0x000fe200078e3cff */
[--C-:B------:R-:W-:Y:S01]  /*fe20*/  IMAD.X R73, RZ, RZ, R5.reuse, P5 ;  /* 0x000000ffff497224 */ /* 0x100fe200028e0605 */
[----:B------:R-:W-:Y:S01]  /*fe30*/  LOP3.LUT R64, R64, R65, RZ, 0x3c, !PT ;  /* 0x0000004140407212 */ /* 0x000fe200078e3cff */
[----:B------:R-:W-:Y:S01]  /*fe40*/  IMAD.X R65, RZ, RZ, R5, P4 ;  /* 0x000000ffff417224 */ /* 0x000fe200020e0605 */
[----:B------:R-:W-:Y:S01]  /*fe50*/  IADD3.X R77, RZ, R5, RZ, P6, !PT ;  /* 0x00000005ff4d7210 */ /* 0x000fe200037fe4ff */
[----:B------:R-:W-:-:S02]  /*fe60*/  UIMAD UR4, UR18, UR11, UR4 ;  /* 0x0000000b120472a4 */ /* 0x000fc4000f8e0204 */
[----:B------:R-:W-:-:S03]  /*fe70*/  UIMAD.WIDE.U32 UR8, UR18, UR10, UR8 ;  /* 0x0000000a120872a5 */ /* 0x000fc6000f8e0008 */
[----:B------:R-:W-:Y:S01]  /*fe80*/  ULDC.64 UR10, c[0x0][0xae0] ;  /* 0x0002b800000a7ab9 */ /* 0x000fe20000000a00 */
[----:B------:R-:W-:Y:S01]  /*fe90*/  UIADD3 UR4, UR9, UR4, URZ ;  /* 0x0000000409047290 */ /* 0x000fe2000fffe03f */
[----:B------:R-:W-:Y:S01]  /*fea0*/  VIADD R80, R224, UR20 ;  /* 0x00000014e0507c36 */ /* 0x000fe20008000000 */
[----:B------:R-:W-:-:S04]  /*feb0*/  UIADD3 UR7, UR7, 0x38820, URZ ;  /* 0x0003882007077890 */ /* 0x000fc8000fffe03f */
[----:B------:R-:W-:Y:S01]  /*fec0*/  UPRMT UR7, URZ, 0x654, UR7 ;  /* 0x000006543f077896 */ /* 0x000fe20008000007 */
[----:B------:R-:W-:Y:S01]  /*fed0*/  BSSY B1, `(.L_x_2459) ;  /* 0x0000054000017945 */ /* 0x000fe20003800000 */
[----:B------:R-:W-:Y:S02]  /*fee0*/  SHF.R.S32.HI R81, RZ, 0x1f, R219 ;  /* 0x0000001fff517819 */ /* 0x000fe400000114db */
[----:B------:R-:W-:Y:S02]  /*fef0*/  SHF.R.S32.HI R82, RZ, 0x1f, R217 ;  /* 0x0000001fff527819 */ /* 0x000fe400000114d9 */
[----:B------:R-:W-:Y:S02]  /*ff00*/  SHF.R.S32.HI R83, RZ, 0x1f, R218 ;  /* 0x0000001fff537819 */ /* 0x000fe400000114da */
[----:B------:R-:W-:Y:S01]  /*ff10*/  SHF.R.S32.HI R84, RZ, 0x1f, R22 ;  /* 0x0000001fff547819 */ /* 0x000fe20000011416 */
[----:B---3--:R-:W-:-:S04]  /*ff20*/  VIADD R14, R14, UR20 ;  /* 0x000000140e0e7c36 */ /* 0x008fc80008000000 */
[C---:B------:R-:W-:Y:S01]  /*ff30*/  VIADD R6, R14.reuse, 0x8 ;  /* 0x000000080e067836 */ /* 0x040fe20000000000 */
[----:B------:R-:W-:-:S04]  /*ff40*/  ISETP.GE.OR P2, PT, R14, R23, P0 ;  /* 0x000000170e00720c */ /* 0x000fc80000746670 */
[----:B------:R-:W-:-:S09]  /*ff50*/  ISETP.GE.OR P0, PT, R6, R23, P0 ;  /* 0x000000170600720c */ /* 0x000fd20000706670 */
[----:B0-----:R0:W-:Y:S04]  /*ff60*/  @!P2 ST.E desc[UR38][R18.64], R2 ;  /* 0x000000021200a985 */ /* 0x0011e8000c101926 */
[----:B-1----:R1:W-:Y:S04]  /*ff70*/  @!P0 ST.E desc[UR38][R20.64], R0 ;  /* 0x0000000014008985 */ /* 0x0023e8000c101926 */
[----:B------:R3:W5:Y:S01]  /*ff80*/  LD.E.128 R8, desc[UR38][R4.64] ;  /* 0x0000002604087980 */ /* 0x000762000c101d00 */
[----:B0-----:R-:W0:Y:S01]  /*ff90*/  @P1 LDC R19, c[0x0][0xbf0] ;  /* 0x0002fc00ff131b82 */ /* 0x001e220000000800 */
[----:B------:R-:W-:-:S02]  /*ffa0*/  IMAD.U32 R2, RZ, RZ, UR8 ;  /* 0x00000008ff027e24 */ /* 0x000fc4000f8e00ff */
[----:B------:R-:W5:Y:S01]  /*ffb0*/  LD.E.128 R12, desc[UR38][R12.64] ;  /* 0x000000260c0c7980 */ /* 0x000f62000c101d00 */
[----:B-1----:R-:W-:-:S03]  /*ffc0*/  IMAD R0, R220, 0x20, R224 ;  /* 0x00000020dc007824 */ /* 0x002fc600078e02e0 */
[----:B------:R-:W5:Y:S01]  /*ffd0*/  LD.E.128 R24, desc[UR38][R24.64] ;  /* 0x0000002618187980 */ /* 0x000f62000c101d00 */
[----:B---3--:R-:W-:-:S03]  /*ffe0*/  VIADD R4, R0, UR20 ;  /* 0x0000001400047c36 */ /* 0x008fc60008000000 */
[----:B------:R-:W5:Y:S01]  /*fff0*/  LD.E.128 R28, desc[UR38][R28.64] ;  /* 0x000000261c1c7980 */ /* 0x000f62000c101d00 */
[----:B--2---:R-:W-:-:S03]  /*10000*/  @P1 IMAD.HI.U32 R0, R4, R3, RZ ;  /* 0x0000000304001227 */ /* 0x004fc600078e00ff */
[----:B------:R-:W5:Y:S01]  /*10010*/  LD.E.128 R32, desc[UR38][R32.64] ;  /* 0x0000002620207980 */ /* 0x000f62000c101d00 */
[----:B------:R-:W-:-:S03]  /*10020*/  IMAD.MOV.U32 R5, RZ, RZ, R4 ;  /* 0x000000ffff057224 */ /* 0x000fc600078e0004 */
[----:B------:R-:W5:Y:S04]  /*10030*/  LD.E.128 R36, desc[UR38][R36.64] ;  /* 0x0000002624247980 */ /* 0x000f68000c101d00 */
[----:B------:R-:W5:Y:S01]  /*10040*/  LD.E.128 R40, desc[UR38][R40.64] ;  /* 0x0000002628287980 */ /* 0x000f62000c101d00 */
[----:B0-----:R-:W-:-:S03]  /*10050*/  @P1 SHF.R.U32.HI R5, RZ, R19, R0 ;  /* 0x00000013ff051219 */ /* 0x001fc60000011600 */
[----:B------:R-:W5:Y:S01]  /*10060*/  LD.E.128 R44, desc[UR38][R44.64] ;  /* 0x000000262c2c7980 */ /* 0x000f62000c101d00 */
[--C-:B------:R-:W-:Y:S01]  /*10070*/  SHF.R.S32.HI R0, RZ, 0x1f, R5.reuse ;  /* 0x0000001fff007819 */ /* 0x100fe20000011405 */
[----:B------:R-:W-:Y:S02]  /*10080*/  IMAD.MOV R19, RZ, RZ, -R5 ;  /* 0x000000ffff137224 */ /* 0x000fe400078e0a05 */
[----:B------:R-:W5:Y:S01]  /*10090*/  LD.E.128 R68, desc[UR38][R68.64] ;  /* 0x0000002644447980 */ /* 0x000f62000c101d00 */
[----:B------:R-:W-:Y:S01]  /*100a0*/  IMAD.U32 R3, RZ, RZ, UR9 ;  /* 0x00000009ff037e24 */ /* 0x000fe2000f8e00ff */
[----:B------:R-:W-:Y:S01]  /*100b0*/  ULDC.64 UR8, c[0x0][0xad8] ;  /* 0x0002b60000087ab9 */ /* 0x000fe20000000a00 */
[----:B------:R-:W-:Y:S01]  /*100c0*/  IMAD R0, R0, UR10, RZ ;  /* 0x0000000a00007c24 */ /* 0x000fe2000f8e02ff */
[----:B------:R-:W5:Y:S01]  /*100d0*/  LD.E.128 R48, desc[UR38][R48.64] ;  /* 0x0000002630307980 */ /* 0x000f62000c101d00 */
[----:B------:R-:W-:Y:S02]  /*100e0*/  IMAD R19, R16, R19, R4 ;  /* 0x0000001310137224 */ /* 0x000fe400078e0204 */
[----:B------:R-:W-:Y:S01]  /*100f0*/  IMAD.U32 R3, RZ, RZ, UR4 ;  /* 0x00000004ff037e24 */ /* 0x000fe2000f8e00ff */
[----:B------:R-:W5:Y:S01]  /*10100*/  LD.E.128 R52, desc[UR38][R52.64] ;  /* 0x0000002634347980 */ /* 0x000f62000c101d00 */
[----:B------:R-:W-:Y:S01]  /*10110*/  IMAD R21, R5, UR11, R0 ;  /* 0x0000000b05157c24 */ /* 0x000fe2000f8e0200 */
[----:B------:R-:W-:-:S02]  /*10120*/  SHF.R.S32.HI R0, RZ, 0x1f, R19 ;  /* 0x0000001fff007819 */ /* 0x000fc40000011413 */
[----:B------:R-:W5:Y:S01]  /*10130*/  LD.E.128 R56, desc[UR38][R56.64] ;  /* 0x0000002638387980 */ /* 0x000f62000c101d00 */
[----:B------:R-:W-:-:S03]  /*10140*/  IMAD.WIDE.U32 R2, R5, UR10, R2 ;  /* 0x0000000a05027c25 */ /* 0x000fc6000f8e0002 */
[----:B------:R-:W5:Y:S04]  /*10150*/  LD.E.128 R76, desc[UR38][R76.64] ;  /* 0x000000264c4c7980 */ /* 0x000f68000c101d00 */
[----:B------:R-:W5:Y:S04]  /*10160*/  LD.E.128 R72, desc[UR38][R72.64] ;  /* 0x0000002648487980 */ /* 0x000f68000c101d00 */
[----:B------:R-:W5:Y:S04]  /*10170*/  LD.E.128 R64, desc[UR38][R64.64] ;  /* 0x0000002640407980 */ /* 0x000f68000c101d00 */
[----:B------:R-:W5:Y:S01]  /*10180*/  LD.E.128 R60, desc[UR38][R60.64] ;  /* 0x000000263c3c7980 */ /* 0x000f62000c101d00 */
[----:B------:R-:W-:Y:S01]  /*10190*/  IMAD.IADD R3, R3, 0x1, R21 ;  /* 0x0000000103037824 */ /* 0x000fe200078e0215 */
[----:B------:R-:W-:Y:S01]  /*101a0*/  ISETP.GE.AND P2, PT, R80, R23, PT ;  /* 0x000000175000720c */ /* 0x000fe20003f46270 */
[----:B------:R-:W-:Y:S01]  /*101b0*/  IMAD R4, R0, UR8, RZ ;  /* 0x0000000800047c24 */ /* 0x000fe2000f8e02ff */
[----:B------:R-:W-:Y:S01]  /*101c0*/  @!PT LDS RZ, [RZ] ;  /* 0x00000000fffff984 */ /* 0x000fe20000000800 */
[----:B------:R-:W-:Y:S01]  /*101d0*/  @!PT LDS RZ, [RZ] ;  /* 0x00000000fffff984 */ /* 0x000fe20000000800 */
[----:B------:R-:W-:Y:S01]  /*101e0*/  @!PT LDS RZ, [RZ] ;  /* 0x00000000fffff984 */ /* 0x000fe20000000800 */
[----:B------:R-:W-:Y:S01]  /*101f0*/  @!PT LDS RZ, [RZ] ;  /* 0x00000000fffff984 */ /* 0x000fe20000000800 */
[----:B------:R0:W-:Y:S06]  /*10200*/  MEMBAR.ALL.CTA ;  /* 0x0000000000007992 */ /* 0x0001ec0000008000 */
[----:B0-----:R-:W0:Y:S01]  /*10210*/  FENCE.VIEW.ASYNC.S ;  /* 0x00000000000073c6 */ /* 0x001e220000000000 */
[----:B------:R-:W-:-:S04]  /*10220*/  IMAD.WIDE.U32 R2, R19, UR8, R2 ;  /* 0x0000000813027c25 */ /* 0x000fc8000f8e0002 */
[----:B------:R-:W-:Y:S01]  /*10230*/  IMAD R5, R19, UR9, R4 ;  /* 0x0000000913057c24 */ /* 0x000fe2000f8e0204 */
[----:B------:R-:W-:Y:S01]  /*10240*/  ULDC.64 UR8, c[0x0][0xa80] ;  /* 0x0002a00000087ab9 */ /* 0x000fe20000000a00 */
[----:B------:R-:W-:Y:S01]  /*10250*/  VIADD R0, R80, 0x20 ;  /* 0x0000002050007836 */ /* 0x000fe20000000000 */
[----:B------:R-:W-:Y:S01]  /*10260*/  LEA R6, P3, R2, UR8, 0x1 ;  /* 0x0000000802067c11 */ /* 0x000fe2000f8608ff */
[----:B------:R-:W-:-:S03]  /*10270*/  IMAD.IADD R3, R3, 0x1, R5 ;  /* 0x0000000103037824 */ /* 0x000fc600078e0205 */
[-C--:B------:R-:W-:Y:S01]  /*10280*/  ISETP.GE.AND P1, PT, R0, R23.reuse, PT ;  /* 0x000000170000720c */ /* 0x080fe20003f26270 */
[----:B0-----:R0:W1:Y:S01]  /*10290*/  SHFL.IDX PT, R20, R6, RZ, 0x181f ;  /* 0x00181fff06147589 */ /* 0x00106200000e0000 */
[----:B------:R-:W-:Y:S02]  /*102a0*/  IADD3 R0, R80, 0x40, RZ ;  /* 0x0000004050007810 */ /* 0x000fe40007ffe0ff */
[----:B------:R-:W-:Y:S02]  /*102b0*/  LEA.HI.X R16, R2, UR9, R3, 0x1, P3 ;  /* 0x0000000902107c11 */ /* 0x000fe400098f0c03 */
[----:B------:R-:W-:-:S03]  /*102c0*/  ISETP.GE.AND P0, PT, R0, R23, PT ;  /* 0x000000170000720c */ /* 0x000fc60003f06270 */
[----:B------:R0:W2:Y:S01]  /*102d0*/  SHFL.IDX PT, R0, R16, RZ, 0x181f ;  /* 0x00181fff10007589 */ /* 0x0000a200000e0000 */
[----:B------:R-:W-:Y:S01]  /*102e0*/  SYNCS.ARRIVE.TRANS64.RED.A1T0 RZ, [UR7], RZ ;  /* 0x000000ffffff79a7 */ /* 0x000fe20008100407 */
        /* <DEDUP_REMOVED lines=18> */
.L_x_2460:
[----:B------:R-:W-:Y:S05]  /*10410*/  BSYNC B1 ;  /* 0x0000000000017941 */ /* 0x000fea0003800000 */
.L_x_2459:
        /* <DEDUP_REMOVED lines=21> */
.L_x_2462:
[----:B------:R-:W-:Y:S05]  /*10570*/  BSYNC B1 ;  /* 0x0000000000017941 */ /* 0x000fea0003800000 */
.L_x_2461:
        /* <DEDUP_REMOVED lines=21> */
.L_x_2464:
[----:B------:R-:W-:Y:S05]  /*106d0*/  BSYNC B1 ;  /* 0x0000000000017941 */ /* 0x000fea0003800000 */
.L_x_2463:
[----:B0-----:R-:W-:Y:S01]  /*106e0*/  VIADD R0, R80, 0x60 ;  /* 0x0000006050007836 */ /* 0x001fe20000000000 */
[----:B--2-4-:R-:W4:Y:S04]  /*106f0*/  SHFL.IDX PT, R16, R16, 0x3, 0x181f ;  /* 0x00781f0010107f89 */ /* 0x014f2800000e0000 */
[----:B------:R-:W-:Y:S01]  /*10700*/  ISETP.GE.AND P0, PT, R0, R23, PT ;  /* 0x000000170000720c */ /* 0x000fe20003f06270 */
[----:B------:R-:W0:-:S12]  /*10710*/  SHFL.IDX PT, R6, R6, 0x3, 0x181f ;  /* 0x00781f0006067f89 */ /* 0x000e1800000e0000 */
[----:B------:R-:W-:Y:S05]  /*10720*/  @P0 BRA `(.L_x_2465) ;  /* 0x0000000c00e00947 */ /* 0x000fea0003800000 */
[----:B------:R-:W-:Y:S02]  /*10730*/  ULDC UR4, c[0x0][0xac8] ;  /* 0x0002b20000047ab9 */ /* 0x000fe40000000800 */
[----:B------:R-:W-:Y:S02]  /*10740*/  ISETP.GE.AND P3, PT, R22, UR4, PT ;  /* 0x0000000416007c0c */ /* 0x000fe4000bf66270 */
[----:B------:R-:W-:Y:S02]  /*10750*/  ISETP.GE.AND P4, PT, R218, UR4, PT ;  /* 0x00000004da007c0c */ /* 0x000fe4000bf86270 */
[----:B------:R-:W-:-:S09]  /*10760*/  ISETP.GE.AND P5, PT, R217, UR4, PT ;  /* 0x00000004d9007c0c */ /* 0x000fd2000bfa6270 */
[-C--:B0-----:R-:W-:Y:S02]  /*10770*/  @!P3 LEA R2, P0, R22, R6.reuse, 0x1 ;  /* 0x000000061602b211 */ /* 0x081fe400078008ff */
[-C--:B------:R-:W-:Y:S02]  /*10780*/  @!P4 LEA R4, P1, R218, R6.reuse, 0x1 ;  /* 0x00000006da04c211 */ /* 0x080fe400078208ff */
[C---:B------:R-:W-:Y:S02]  /*10790*/  @!P5 LEA R8, P2, R217.reuse, R6, 0x1 ;  /* 0x00000006d908d211 */ /* 0x040fe400078408ff */
        /* <DEDUP_REMOVED lines=12> */
.L_x_2457:
        /* <DEDUP_REMOVED lines=28> */
[----:B0-----:R-:W-:-:S05]  /*10a20*/  VIADD R8, R8, 0xffffff80 ;  /* 0xffffff8008087836 */ /* 0x001fca0000000000 */
        /* <DEDUP_REMOVED lines=8> */
.L_x_2466:
        /* <DEDUP_REMOVED lines=49> */
.L_x_2468:
[----:B------:R-:W-:Y:S05]  /*10dc0*/  BSYNC B1 ;  /* 0x0000000000017941 */ /* 0x000fea0003800000 */
.L_x_2467:
[----:B0-----:R-:W0:Y:S01]  /*10dd0*/  @P0 LDC R3, c[0x0][0xbf0] ;  /* 0x0002fc00ff030b82 */ /* 0x001e220000000800 */
[----:B------:R-:W-:Y:S01]  /*10de0*/  R2UR UR16, R214 ;  /* 0x00000000d61072ca */ /* 0x000fe200000e0000 */
[----:B------:R-:W-:Y:S01]  /*10df0*/  ULDC.64 UR14, c[0x0][0xaa0] ;  /* 0x0002a800000e7ab9 */ /* 0x000fe20000000a00 */
[----:B------:R-:W-:Y:S01]  /*10e00*/  R2UR UR17, R222 ;  /* 0x00000000de1172ca */ /* 0x000fe200000e0000 */
[----:B------:R-:W-:Y:S01]  /*10e10*/  UIMAD UR7, UR10, UR14, URZ ;  /* 0x0000000e0a0772a4 */ /* 0x000fe2000f8e023f */
[----:B------:R-:W-:Y:S01]  /*10e20*/  IMAD R2, R220, 0x20, R224 ;  /* 0x00000020dc027824 */ /* 0x000fe200078e02e0 */
[----:B------:R-:W-:Y:S01]  /*10e30*/  UIMAD.WIDE.U32 UR8, UR4, UR14, URZ ;  /* 0x0000000e040872a5 */ /* 0x000fe2000f8e003f */
[----:B------:R-:W-:Y:S01]  /*10e40*/  BSSY B1, `(.L_x_2469) ;  /* 0x0000044000017945 */ /* 0x000fe20003800000 */
[----:B------:R-:W-:Y:S01]  /*10e50*/  UIMAD UR7, UR4, UR15, UR7 ;  /* 0x0000000f040772a4 */ /* 0x000fe2000f8e0207 */
[----:B------:R-:W-:Y:S02]  /*10e60*/  SHF.R.S32.HI R16, RZ, 0x1f, R219 ;  /* 0x0000001fff107819 */ /* 0x000fe400000114db */
[----:B------:R-:W-:Y:S01]  /*10e70*/  ULDC.64 UR14, c[0x0][0xae8] ;  /* 0x0002ba00000e7ab9 */ /* 0x000fe20000000a00 */
[----:B------:R-:W-:Y:S01]  /*10e80*/  UIADD3 UR9, UR9, UR7, URZ ;  /* 0x0000000709097290 */ /* 0x000fe2000fffe03f */
[----:B------:R-:W-:Y:S01]  /*10e90*/  SHF.R.S32.HI R18, RZ, 0x1f, R217 ;  /* 0x0000001fff127819 */ /* 0x000fe200000114d9 */
[----:B------:R-:W-:Y:S01]  /*10ea0*/  UIMAD UR4, UR11, UR14, URZ ;  /* 0x0000000e0b0472a4 */ /* 0x000fe2000f8e023f */
[----:B------:R-:W-:Y:S01]  /*10eb0*/  VIADD R6, R2, UR16 ;  /* 0x0000001002067c36 */ /* 0x000fe20008000000 */
[----:B------:R-:W-:Y:S01]  /*10ec0*/  UIMAD.WIDE.U32 UR8, UR17, UR14, UR8 ;  /* 0x0000000e110872a5 */ /* 0x000fe2000f8e0008 */
[----:B------:R-:W-:Y:S01]  /*10ed0*/  SHF.R.S32.HI R19, RZ, 0x1f, R218 ;  /* 0x0000001fff137819 */ /* 0x000fe200000114da */
[----:B------:R-:W-:Y:S01]  /*10ee0*/  UIMAD UR4, UR17, UR15, UR4 ;  /* 0x0000000f110472a4 */ /* 0x000fe2000f8e0204 */
[----:B------:R-:W-:Y:S01]  /*10ef0*/  @P0 IMAD.HI.U32 R2, R6, R11, RZ ;  /* 0x0000000b06020227 */ /* 0x000fe200078e00ff */
[----:B------:R-:W-:Y:S01]  /*10f00*/  ULDC.64 UR10, c[0x0][0xaf0] ;  /* 0x0002bc00000a7ab9 */ /* 0x000fe20000000a00 */
[----:B------:R-:W-:Y:S01]  /*10f10*/  SHF.R.S32.HI R20, RZ, 0x1f, R22 ;  /* 0x0000001fff147819 */ /* 0x000fe20000011416 */
[----:B------:R-:W-:Y:S01]  /*10f20*/  UIADD3 UR9, UR9, UR4, URZ ;  /* 0x0000000409097290 */ /* 0x000fe2000fffe03f */
[----:B------:R-:W-:Y:S01]  /*10f30*/  IMAD.MOV.U32 R5, RZ, RZ, R6 ;  /* 0x000000ffff057224 */ /* 0x000fe200078e0006 */
        /* <DEDUP_REMOVED lines=52> */
.L_x_2470:
[----:B------:R-:W-:Y:S05]  /*11280*/  BSYNC B1 ;  /* 0x0000000000017941 */ /* 0x000fea0003800000 */
.L_x_2469:
        /* <DEDUP_REMOVED lines=21> */
.L_x_2472:
[----:B------:R-:W-:Y:S05]  /*113e0*/  BSYNC B1 ;  /* 0x0000000000017941 */ /* 0x000fea0003800000 */
.L_x_2471:
        /* <DEDUP_REMOVED lines=21> */
.L_x_2474:
[----:B------:R-:W-:Y:S05]  /*11540*/  BSYNC B1 ;  /* 0x0000000000017941 */ /* 0x000fea0003800000 */
.L_x_2473:
[----:B0-----:R-:W-:Y:S01]  /*11550*/  IADD3 R0, R6, 0x60, RZ ;  /* 0x0000006006007810 */ /* 0x001fe20007ffe0ff */
[----:B--2-4-:R-:W0:Y:S03]  /*11560*/  SHFL.IDX PT, R5, R5, 0x3, 0x181f ;  /* 0x00781f0005057f89 */ /* 0x014e2600000e0000 */
        /* <DEDUP_REMOVED lines=20> */
.L_x_2465:
[----:B------:R-:W-:Y:S05]  /*116b0*/  BSYNC B0 ;  /* 0x0000000000007941 */ /* 0x000fea0003800000 */
.L_x_2456:
[----:B------:R-:W-:Y:S02]  /*116c0*/  ULDC UR4, c[0x0][0xc3c] ;  /* 0x00030f0000047ab9 */ /* 0x000fe40000000800 */
[----:B------:R-:W-:-:S13]  /*116d0*/  ISETP.GE.AND P0, PT, R7, UR4, PT ;  /* 0x0000000407007c0c */ /* 0x000fda000bf06270 */
[----:B------:R-:W-:Y:S05]  /*116e0*/  @!P0 BRA `(.L_x_2475) ;  /* 0xfffffef400bc8947 */ /* 0x000fea000383ffff */
[----:B------:R-:W-:Y:S05]  /*116f0*/  EXIT ;  /* 0x000000000000794d */ /* 0x000fea0003800000 */
.L_x_2414:
        /* <DEDUP_REMOVED lines=16> */
.L_x_2476:
        /* <DEDUP_REMOVED lines=34> */
[----:B------:R-:W-:Y:S01]  /*11a20*/  IMAD.MOV.U32 R3, RZ, RZ, R4 ;  /* 0x000000ffff037224 */ /* 0x000fe200078e0004 */
[----:B-1----:R-:W-:-:S13]  /*11a30*/  ISETP.GT.AND P6, PT, R4, UR6, PT ;  /* 0x0000000604007c0c */ /* 0x002fda000bfc4270 */
[----:B------:R-:W-:Y:S05]  /*11a40*/  @P6 BRA `(.L_x_2478) ;  /* 0x0000000000906947 */ /* 0x000fea0003800000 */
[----:B------:R-:W-:Y:S01]  /*11a50*/  IMAD.MOV.U32 R4, RZ, RZ, R3 ;  /* 0x000000ffff047224 */ /* 0x000fe200078e0003 */
[----:B------:R-:W-:Y:S01]  /*11a60*/  UMOV UR4, URZ ;  /* 0x0000003f00047c82 */ /* 0x000fe20008000000 */
[----:B------:R-:W-:-:S05]  /*11a70*/  ULDC UR5, c[0x0][0xc38] ;  /* 0x00030e0000057ab9 */ /* 0x000fca0000000800 */
.L_x_2482:
        /* <DEDUP_REMOVED lines=12> */
.L_x_2481:
[----:B------:R-:W-:Y:S05]  /*11b40*/  BSYNC B0 ;  /* 0x0000000000007941 */ /* 0x000fea0003800000 */
.L_x_2480:
        /* <DEDUP_REMOVED lines=20> */
.L_x_2478:
        /* <DEDUP_REMOVED lines=20> */
.L_x_2483:
[----:B-1----:R-:W-:Y:S02]  /*11dd0*/  IMAD.MOV R2, RZ, RZ, -R3 ;  /* 0x000000ffff027224 */ /* 0x002fe400078e0a03 */
[----:B---3--:R-:W-:Y:S02]  /*11de0*/  IMAD R16, R16, UR5, R11 ;  /* 0x0000000510107c24 */ /* 0x008fe4000f8e020b */
[----:B------:R-:W-:Y:S01]  /*11df0*/  IMAD.MOV.U32 R11, RZ, RZ, R2 ;  /* 0x000000ffff0b7224 */ /* 0x000fe200078e0002 */
[----:B------:R-:W-:Y:S02]  /*11e00*/  IABS R2, R4 ;  /* 0x0000000400027213 */ /* 0x000fe40000000000 */
[----:B--2---:R-:W-:Y:S01]  /*11e10*/  IADD3 R9, -R16, UR6, RZ ;  /* 0x0000000610097c10 */ /* 0x004fe2000fffe1ff */
[----:B------:R-:W-:Y:S02]  /*11e20*/  IMAD R11, R11, R12, RZ ;  /* 0x0000000c0b0b7224 */ /* 0x000fe400078e02ff */
[----:B------:R-:W-:Y:S01]  /*11e30*/  IMAD.MOV R8, RZ, RZ, -R2 ;  /* 0x000000ffff087224 */ /* 0x000fe200078e0a02 */
[----:B------:R-:W-:Y:S01]  /*11e40*/  IABS R6, R9 ;  /* 0x0000000900067213 */ /* 0x000fe20000000000 */
[----:B------:R-:W-:-:S04]  /*11e50*/  IMAD.MOV.U32 R2, RZ, RZ, RZ ;  /* 0x000000ffff027224 */ /* 0x000fc800078e00ff */
[----:B------:R-:W-:-:S04]  /*11e60*/  IMAD.HI.U32 R2, R3, R11, R2 ;  /* 0x0000000b03027227 */ /* 0x000fc800078e0002 */
[----:B------:R-:W-:Y:S02]  /*11e70*/  IMAD.MOV.U32 R3, RZ, RZ, R6 ;  /* 0x000000ffff037224 */ /* 0x000fe400078e0006 */
[----:B------:R-:W-:Y:S02]  /*11e80*/  IMAD.MOV.U32 R6, RZ, RZ, R8 ;  /* 0x000000ffff067224 */ /* 0x000fe400078e0008 */
[----:B------:R-:W-:-:S04]  /*11e90*/  IMAD.HI.U32 R2, R2, R3, RZ ;  /* 0x0000000302027227 */ /* 0x000fc800078e00ff */
[----:B------:R-:W-:-:S05]  /*11ea0*/  IMAD R3, R2, R6, R3 ;  /* 0x0000000602037224 */ /* 0x000fca00078e0203 */
[----:B------:R-:W-:-:S13]  /*11eb0*/  ISETP.GT.U32.AND P1, PT, R12, R3, PT ;  /* 0x000000030c00720c */ /* 0x000fda0003f24070 */
[-C--:B------:R-:W-:Y:S01]  /*11ec0*/  @!P1 IADD3 R3, R3, -R12.reuse, RZ ;  /* 0x8000000c03039210 */ /* 0x080fe20007ffe0ff */
        /* <DEDUP_REMOVED lines=15> */
[-C--:B------:R-:W-:Y:S01]  /*11fc0*/  IABS R8, R13.reuse ;  /* 0x0000000d00087213 */ /* 0x080fe20000000000 */
[----:B------:R-:W-:Y:S01]  /*11fd0*/  IMAD.MOV R18, RZ, RZ, -R13 ;  /* 0x000000ffff127224 */ /* 0x000fe200078e0a0d */
[----:B0-----:R-:W-:Y:S02]  /*11fe0*/  IABS R10, R13 ;  /* 0x0000000d000a7213 */ /* 0x001fe40000000000 */
[----:B------:R-:W0:Y:S08]  /*11ff0*/  I2F.RP R6, R8 ;  /* 0x0000000800067306 */ /* 0x000e300000209400 */
[----:B0-----:R-:W0:Y:S02]  /*12000*/  MUFU.RCP R6, R6 ;  /* 0x0000000600067308 */ /* 0x001e240000001000 */
[----:B0-----:R-:W-:-:S06]  /*12010*/  VIADD R3, R6, 0xffffffe ;  /* 0x0ffffffe06037836 */ /* 0x001fcc0000000000 */
[----:B------:R-:W0:Y:S02]  /*12020*/  F2I.FTZ.U32.TRUNC.NTZ R3, R3 ;  /* 0x0000000300037305 */ /* 0x000e24000021f000 */
[----:B0-----:R-:W-:-:S04]  /*12030*/  IMAD.MOV R7, RZ, RZ, -R3 ;  /* 0x000000ffff077224 */ /* 0x001fc800078e0a03 */
        /* <DEDUP_REMOVED lines=11> */
[----:B------:R-:W-:Y:S02]  /*120f0*/  ISETP.GE.AND P2, PT, R3, RZ, PT ;  /* 0x000000ff0300720c */ /* 0x000fe40003f46270 */
[----:B------:R-:W-:-:S05]  /*12100*/  IADD3 R3, R4, R11, RZ ;  /* 0x0000000b04037210 */ /* 0x000fca0007ffe0ff */
[----:B------:R-:W-:-:S06]  /*12110*/  @P0 VIADD R2, R2, 0x1 ;  /* 0x0000000102020836 */ /* 0x000fcc0000000000 */
[----:B------:R-:W-:Y:S01]  /*12120*/  @!P2 IMAD.MOV R2, RZ, RZ, -R2 ;  /* 0x000000ffff02a224 */ /* 0x000fe200078e0a02 */
[----:B------:R-:W-:-:S04]  /*12130*/  @!P1 LOP3.LUT R2, RZ, R13, RZ, 0x33, !PT ;  /* 0x0000000dff029212 */ /* 0x000fc800078e33ff */
[----:B------:R-:W-:Y:S01]  /*12140*/  LOP3.LUT R17, RZ, R2, RZ, 0x33, !PT ;  /* 0x00000002ff117212 */ /* 0x000fe200078e33ff */
[----:B------:R-:W-:-:S04]  /*12150*/  IMAD R18, R2, R18, R3 ;  /* 0x0000001202127224 */ /* 0x000fc800078e0203 */
[----:B------:R-:W-:Y:S01]  /*12160*/  IMAD.IADD R17, R0, 0x1, R17 ;  /* 0x0000000100117824 */ /* 0x000fe200078e0211 */
[----:B------:R-:W-:Y:S06]  /*12170*/  BRA `(.L_x_2484) ;  /* 0x0000000000147947 */ /* 0x000fec0003800000 */
.L_x_2479:
[----:B------:R-:W-:Y:S01]  /*12180*/  ULDC UR4, c[0x0][0xc3c] ;  /* 0x00030f0000047ab9 */ /* 0x000fe20000000800 */
[----:B------:R-:W-:Y:S02]  /*12190*/  IMAD.MOV.U32 R17, RZ, RZ, RZ ;  /* 0x000000ffff117224 */ /* 0x000fe400078e00ff */
[----:B------:R-:W-:Y:S02]  /*121a0*/  IMAD.U32 R16, RZ, RZ, UR6 ;  /* 0x00000006ff107e24 */ /* 0x000fe4000f8e00ff */
[----:B------:R-:W-:Y:S02]  /*121b0*/  IMAD.MOV.U32 R18, RZ, RZ, RZ ;  /* 0x000000ffff127224 */ /* 0x000fe400078e00ff */
[----:B------:R-:W-:-:S07]  /*121c0*/  IMAD.U32 R19, RZ, RZ, UR4 ;  /* 0x00000004ff137e24 */ /* 0x000fce000f8e00ff */
.L_x_2484:
[----:B------:R-:W-:-:S13]  /*121d0*/  ISETP.NE.AND P0, PT, R5, RZ, PT ;  /* 0x000000ff0500720c */ /* 0x000fda0003f05270 */
[----:B------:R-:W0:Y:S01]  /*121e0*/  @!P0 S2R R3, SR_CgaCtaId ;  /* 0x0000000000038919 */ /* 0x000e220000008800 */
[----:B------:R-:W-:-:S04]  /*121f0*/  @!P0 MOV R0, 0x400 ;  /* 0x0000040000008802 */ /* 0x000fc80000000f00 */
[----:B0-----:R-:W-:-:S05]  /*12200*/  @!P0 LEA R0, R3, R0, 0x18 ;  /* 0x0000000003008211 */ /* 0x001fca00078ec0ff */
[----:B------:R1:W-:Y:S01]  /*12210*/  @!P0 STS.128 [R0+0x388d0], R16 ;  /* 0x0388d01000008388 */ /* 0x0003e20000000c00 */
[----:B------:R-:W-:Y:S06]  /*12220*/  BAR.ARV 0x5, 0x180 ;  /* 0x0146000000007b1d */ /* 0x000fec0000002000 */
.L_x_2477:
        /* <DEDUP_REMOVED lines=8> */
[----:B------:R-:W-:Y:S01]  /*122b0*/  BSSY B8, `(.L_x_2485) ;  /* 0x00004b8000087945 */ /* 0x000fe20003800000 */
[----:B------:R-:W-:Y:S01]  /*122c0*/  IMAD.MOV.U32 R28, RZ, RZ, 0x1 ;  /* 0x00000001ff1c7424 */ /* 0x000fe200078e00ff */
[----:B------:R-:W1:Y:S01]  /*122d0*/  S2R R2, SR_TID.X ;  /* 0x0000000000027919 */ /* 0x000e620000002100 */
[----:B------:R-:W-:Y:S01]  /*122e0*/  IMAD.MOV.U32 R27, RZ, RZ, RZ ;  /* 0x000000ffff1b7224 */ /* 0x000fe200078e00ff */
[----:B------:R-:W-:Y:S01]  /*122f0*/  ULDC UR37, c[0x0][0xc] ;  /* 0x0000030000257ab9 */ /* 0x000fe20000000800 */
[----:B------:R3:W-:Y:S01]  /*12300*/  STL [R1+0x28], RZ ;  /* 0x000028ff01007387 */ /* 0x0007e20000100800 */
[C---:B-1----:R-:W-:Y:S01]  /*12310*/  IMAD.SHL.U32 R33, R2.reuse, 0x8, RZ ;  /* 0x0000000802217824 */ /* 0x042fe200078e00ff */
        /* <DEDUP_REMOVED lines=15> */
[----:B------:R-:W-:-:S05]  /*12410*/  IMAD.U32 R22, RZ, RZ, UR4 ;  /* 0x00000004ff167e24 */ /* 0x000fca000f8e00ff */
[----:B---3--:R-:W-:-:S07]  /*12420*/  LEA R34, R32, R22, 0x1 ;  /* 0x0000001620227211 */ /* 0x008fce00078e08ff */
.L_x_2550:
        /* <DEDUP_REMOVED lines=8> */
[----:B------:R-:W-:Y:S01]  /*124b0*/  ISETP.NE.AND.EX P0, PT, RZ, UR5, PT, P0 ;  /* 0x00000005ff007c0c */ /* 0x000fe2000bf05300 */
[----:B------:R-:W-:Y:S01]  /*124c0*/  IMAD.MOV.U32 R35, RZ, RZ, RZ ;  /* 0x000000ffff237224 */ /* 0x000fe200078e00ff */
[----:B--2---:R-:W-:-:S11]  /*124d0*/  SHF.R.S32.HI R0, RZ, 0x1f, R29 ;  /* 0x0000001fff007819 */ /* 0x004fd6000001141d */
        /* <DEDUP_REMOVED lines=38> */
.L_x_2486:
        /* <DEDUP_REMOVED lines=9> */
.L_x_2487:
        /* <DEDUP_REMOVED lines=9> */
.L_x_2488:
[----:B------:R-:W3:Y:S01]  /*12860*/  LDL R5, [R1+0x10] ;  /* 0x0000100001057983 */ /* 0x000ee20000100800 */
[----:B-12---:R-:W1:Y:S01]  /*12870*/  LDC R2, c[0x0][0x448] ;  /* 0x00011200ff027b82 */ /* 0x006e620000000800 */
[----:B-----5:R-:W-:Y:S01]  /*12880*/  IMAD.IADD R0, R0, 0x1, -R30 ;  /* 0x0000000100007824 */ /* 0x020fe200078e0a1e */
[----:B------:R-:W-:Y:S01]  /*12890*/  LOP3.LUT R23, R23, 0xfffffeff, RZ, 0xc0, !PT ;  /* 0xfffffeff17177812 */ /* 0x000fe200078ec0ff */
[----:B------:R-:W-:Y:S03]  /*128a0*/  BSSY B7, `(.L_x_2489) ;  /* 0x0000397000077945 */ /* 0x000fe60003800000 */
[----:B------:R2:W-:Y:S01]  /*128b0*/  STL [R1+0x4], R0 ;  /* 0x0000040001007387 */ /* 0x0005e20000100800 */
[----:B-1----:R-:W-:Y:S01]  /*128c0*/  ISETP.NE.AND P0, PT, R2, 0x1, PT ;  /* 0x000000010200780c */ /* 0x002fe20003f05270 */
[----:B------:R-:W-:-:S04]  /*128d0*/  IMAD.SHL.U32 R2, R17, 0x80, RZ ;  /* 0x0000008011027824 */ /* 0x000fc800078e00ff */
[----:B------:R-:W-:-:S08]  /*128e0*/  VIADD R2, R2, 0x7f ;  /* 0x0000007f02027836 */ /* 0x000fd00000000000 */
[----:B------:R-:W1:Y:S01]  /*128f0*/  @P0 LDC R3, c[0x0][0x44c] ;  /* 0x00011300ff030b82 */ /* 0x000e620000000800 */
[----:B------:R-:W-:-:S07]  /*12900*/  @P0 LOP3.LUT R23, R23, 0x100, RZ, 0xfc, !PT ;  /* 0x0000010017170812 */ /* 0x000fce00078efcff */
[----:B0-----:R-:W0:Y:S01]  /*12910*/  @P0 LDC R4, c[0x0][0x450] ;  /* 0x00011400ff040b82 */ /* 0x001e220000000800 */
[----:B-1----:R-:W-:-:S05]  /*12920*/  @P0 IMAD.HI.U32 R3, R2, R3, RZ ;  /* 0x0000000302030227 */ /* 0x002fca00078e00ff */
[----:B0-----:R-:W-:Y:S02]  /*12930*/  @P0 SHF.R.U32.HI R2, RZ, R4, R3 ;  /* 0x00000004ff020219 */ /* 0x001fe40000011603 */
[C---:B---3--:R-:W-:Y:S01]  /*12940*/  IADD3 R3, R0.reuse, 0x50, -R5 ;  /* 0x0000005000037810 */ /* 0x048fe20007ffe805 */
[----:B--2---:R-:W-:-:S04]  /*12950*/  VIADD R0, R0, 0x4f ;  /* 0x0000004f00007836 */ /* 0x004fc80000000000 */
[----:B------:R-:W-:Y:S02]  /*12960*/  IMAD.IADD R2, R3, 0x1, R2 ;  /* 0x0000000103027824 */ /* 0x000fe400078e0202 */
[----:B------:R-:W-:-:S04]  /*12970*/  IMAD.HI R0, R0, 0x66666667, RZ ;  /* 0x6666666700007827 */ /* 0x000fc800078e02ff */
[----:B------:R-:W-:Y:S01]  /*12980*/  IMAD.HI R2, R2, 0x66666667, RZ ;  /* 0x6666666702027827 */ /* 0x000fe200078e02ff */
[----:B------:R-:W-:-:S04]  /*12990*/  SHF.R.U32.HI R3, RZ, 0x1f, R0 ;  /* 0x0000001fff037819 */ /* 0x000fc80000011600 */
[----:B------:R-:W-:Y:S02]  /*129a0*/  SHF.R.U32.HI R5, RZ, 0x1f, R2 ;  /* 0x0000001fff057819 */ /* 0x000fe40000011602 */
[----:B------:R-:W-:Y:S02]  /*129b0*/  LEA.HI.SX32 R3, R0, R3, 0x1b ;  /* 0x0000000300037211 */ /* 0x000fe400078fdaff */
[----:B------:R-:W-:-:S04]  /*129c0*/  LEA.HI.SX32 R2, R2, R5, 0x1b ;  /* 0x0000000502027211 */ /* 0x000fc800078fdaff */
[----:B------:R-:W-:-:S04]  /*129d0*/  VIMNMX R4, R3, R2, PT ;  /* 0x0000000203047248 */ /* 0x000fc80003fe0100 */
[----:B------:R-:W-:Y:S01]  /*129e0*/  ISETP.GT.AND P0, PT, R4, RZ, PT ;  /* 0x000000ff0400720c */ /* 0x000fe20003f04270 */
[----:B------:R0:W-:-:S12]  /*129f0*/  STL [R1+0x14], R4 ;  /* 0x0000140401007387 */ /* 0x0001d80000100800 */
        /* <DEDUP_REMOVED lines=18> */
.L_x_2490:
        /* <DEDUP_REMOVED lines=20> */
.L_x_2493:
[----:B------:R-:W-:Y:S05]  /*12c60*/  BSYNC B6 ;  /* 0x0000000000067941 */ /* 0x000fea0003800000 */
.L_x_2492:
        /* <DEDUP_REMOVED lines=20> */
.L_x_2496:
[----:B------:R0:W1:Y:S01]  /*12db0*/  LDC.64 R2, c[0x4][R26] ;  /* 0x010000001a027b82 */ /* 0x0000620000000a00 */
[----:B------:R-:W-:Y:S01]  /*12dc0*/  ULDC.64 UR6, c[0x4][0xa8] ;  /* 0x01002a0000067ab9 */ /* 0x000fe20000000a00 */
[----:B------:R-:W-:Y:S01]  /*12dd0*/  ULDC.64 UR8, c[0x4][0xb0] ;  /* 0x01002c0000087ab9 */ /* 0x000fe20000000a00 */
[----:B------:R-:W-:Y:S01]  /*12de0*/  ULDC.64 UR4, c[0x4][0x18] ;  /* 0x0100060000047ab9 */ /* 0x000fe20000000a00 */
[----:B------:R-:W-:Y:S01]  /*12df0*/  IMAD.U32 R4, RZ, RZ, UR6 ;  /* 0x00000006ff047e24 */ /* 0x000fe2000f8e00ff */
[----:B------:R-:W-:Y:S01]  /*12e00*/  MOV R13, RZ ;  /* 0x000000ff000d7202 */ /* 0x000fe20000000f00 */
[----:B------:R-:W-:Y:S02]  /*12e10*/  IMAD.U32 R5, RZ, RZ, UR7 ;  /* 0x00000007ff057e24 */ /* 0x000fe4000f8e00ff */
[----:B------:R-:W-:Y:S02]  /*12e20*/  IMAD.U32 R6, RZ, RZ, UR8 ;  /* 0x00000008ff067e24 */ /* 0x000fe4000f8e00ff */
[----:B------:R-:W-:-:S02]  /*12e30*/  IMAD.U32 R7, RZ, RZ, UR9 ;  /* 0x00000009ff077e24 */ /* 0x000fc4000f8e00ff */
[----:B------:R-:W-:Y:S02]  /*12e40*/  IMAD.U32 R10, RZ, RZ, UR4 ;  /* 0x00000004ff0a7e24 */ /* 0x000fe4000f8e00ff */
[----:B------:R-:W-:Y:S02]  /*12e50*/  IMAD.U32 R11, RZ, RZ, UR5 ;  /* 0x00000005ff0b7e24 */ /* 0x000fe4000f8e00ff */
[----:B------:R-:W-:Y:S02]  /*12e60*/  IMAD.MOV.U32 R8, RZ, RZ, 0x70 ;  /* 0x00000070ff087424 */ /* 0x000fe400078e00ff */
[----:B0-----:R-:W-:-:S07]  /*12e70*/  IMAD.MOV.U32 R12, RZ, RZ, 0x1 ;  /* 0x00000001ff0c7424 */ /* 0x001fce00078e00ff */
[----:B------:R-:W-:-:S07]  /*12e80*/  LEPC R20, `(.L_x_2495) ;  /* 0x000000001014794e */ /* 0x000fce0000000000 */
[----:B-1----:R-:W-:Y:S05]  /*12e90*/  CALL.ABS.NOINC R2 ;  /* 0x0000000002007343 */ /* 0x002fea0003c00000 */
.L_x_2495:
[----:B------:R-:W-:Y:S05]  /*12ea0*/  BSYNC B6 ;  /* 0x0000000000067941 */ /* 0x000fea0003800000 */
.L_x_2494:
[----:B------:R-:W2:Y:S01]  /*12eb0*/  LDL R2, [R1+0x14] ;  /* 0x0000140001027983 */ /* 0x000ea20000100800 */
[----:B------:R-:W-:Y:S01]  /*12ec0*/  ULDC.64 UR4, c[0x0][0x9f8] ;  /* 0x00027e0000047ab9 */ /* 0x000fe20000000a00 */
[----:B------:R-:W0:Y:S01]  /*12ed0*/  LDC R9, c[0x0][0x430] ;  /* 0x00010c00ff097b82 */ /* 0x000e220000000800 */
[----:B------:R-:W-:-:S04]  /*12ee0*/  ISETP.NE.U32.AND P0, PT, RZ, UR4, PT ;  /* 0x00000004ff007c0c */ /* 0x000fc8000bf05070 */
[----:B------:R-:W-:-:S13]  /*12ef0*/  ISETP.NE.AND.EX P0, PT, RZ, UR5, PT, P0 ;  /* 0x00000005ff007c0c */ /* 0x000fda000bf05300 */
[----:B------:R-:W-:Y:S01]  /*12f00*/  @P0 IADD3 R24, P1, R24, UR4, RZ ;  /* 0x0000000418180c10 */ /* 0x000fe2000ff3e0ff */
[----:B------:R-:W-:-:S03]  /*12f10*/  ULDC UR4, c[0x0][0x2f4] ;  /* 0x0000bd0000047ab9 */ /* 0x000fc60000000800 */
[----:B------:R-:W-:-:S05]  /*12f20*/  @P0 IADD3.X R25, R25, UR5, RZ, P1, !PT ;  /* 0x0000000519190c10 */ /* 0x000fca0008ffe4ff */
[----:B------:R1:W5:Y:S01]  /*12f30*/  @P0 LDG.E R31, desc[UR38][R24.64] ;  /* 0x00000026181f0981 */ /* 0x000362000c1e1900 */
[C---:B------:R-:W-:Y:S01]  /*12f40*/  ISETP.GE.AND P0, PT, R33.reuse, UR4, PT ;  /* 0x0000000421007c0c */ /* 0x040fe2000bf06270 */
[----:B------:R-:W-:Y:S01]  /*12f50*/  UMOV UR5, 0xffffffff ;  /* 0xffffffff00057882 */ /* 0x000fe20000000000 */
[----:B------:R-:W-:Y:S02]  /*12f60*/  LOP3.LUT R20, R33, 0x40, RZ, 0xfc, !PT ;  /* 0x0000004021147812 */ /* 0x000fe400078efcff */
[----:B------:R-:W-:Y:S02]  /*12f70*/  LOP3.LUT R23, R23, 0xffffffef, RZ, 0xc0, !PT ;  /* 0xffffffef17177812 */ /* 0x000fe400078ec0ff */
[----:B------:R-:W-:Y:S02]  /*12f80*/  ISETP.GE.AND P2, PT, R20, UR4, PT ;  /* 0x0000000414007c0c */ /* 0x000fe4000bf46270 */
[----:B------:R-:W-:-:S05]  /*12f90*/  ISETP.GE.AND P1, PT, R37, UR4, PT ;  /* 0x0000000425007c0c */ /* 0x000fca000bf26270 */
        /* <DEDUP_REMOVED lines=8> */
[----:B--2---:R-:W-:Y:S01]  /*13020*/  VIADD R26, R2, 0xffffffff ;  /* 0xffffffff021a7836 */ /* 0x004fe20000000000 */
[----:B01----:R-:W-:Y:S06]  /*13030*/  BRA.DIV UR5, `(.L_x_2497) ;  /* 0x0000004605187947 */ /* 0x003fec000b800000 */
.L_x_2567:
[----:B------:R-:W0:Y:S01]  /*13040*/  S2R R0, SR_TID.X ;  /* 0x0000000000007919 */ /* 0x000e220000002100 */
[----:B------:R-:W1:Y:S01]  /*13050*/  S2R R3, SR_TID.X ;  /* 0x0000000000037919 */ /* 0x000e620000002100 */
[----:B0-----:R-:W-:-:S04]  /*13060*/  LOP3.LUT R0, R0, 0x7f, RZ, 0xc0, !PT ;  /* 0x0000007f00007812 */ /* 0x001fc800078ec0ff */
[----:B------:R-:W-:Y:S02]  /*13070*/  SHF.R.U32.HI R2, RZ, 0x3, R0 ;  /* 0x00000003ff027819 */ /* 0x000fe40000011600 */
[----:B------:R-:W2:Y:S01]  /*13080*/  LDL R0, [R1+0x4] ;  /* 0x0000040001007983 */ /* 0x000ea20000100800 */
[----:B-1----:R-:W-:Y:S01]  /*13090*/  IMAD.SHL.U32 R8, R3, 0x10, RZ ;  /* 0x0000001003087824 */ /* 0x002fe200078e00ff */
[----:B------:R-:W-:Y:S02]  /*130a0*/  ISETP.NE.AND P1, PT, R9, 0x1, PT ;  /* 0x000000010900780c */ /* 0x000fe40003f25270 */
[----:B-----5:R-:W-:Y:S02]  /*130b0*/  SHF.R.S32.HI R10, RZ, 0x1f, R31 ;  /* 0x0000001fff0a7819 */ /* 0x020fe4000001141f */
[----:B------:R-:W-:Y:S02]  /*130c0*/  LOP3.LUT R8, R2, 0x70, R8, 0xf8, !PT ;  /* 0x0000007002087812 */ /* 0x000fe400078ef808 */
[----:B------:R-:W-:Y:S01]  /*130d0*/  LOP3.LUT R23, R23, 0xffffffbf, RZ, 0xc0, !PT ;  /* 0xffffffbf17177812 */ /* 0x000fe200078ec0ff */
[----:B------:R0:W-:Y:S02]  /*130e0*/  STL [R1+0xc], R10 ;  /* 0x00000c0a01007387 */ /* 0x0001e40000100800 */
[----:B------:R-:W-:-:S04]  /*130f0*/  IMAD R6, R26, 0x50, R8 ;  /* 0x000000501a067824 */ /* 0x000fc800078e0208 */
[----:B------:R-:W1:Y:S01]  /*13100*/  @P1 LDC R5, c[0x0][0x434] ;  /* 0x00010d00ff051b82 */ /* 0x000e620000000800 */
[----:B------:R-:W-:-:S04]  /*13110*/  @P1 LOP3.LUT R23, R23, 0x40, RZ, 0xfc, !PT ;  /* 0x0000004017171812 */ /* 0x000fc800078efcff */
[----:B------:R-:W-:Y:S02]  /*13120*/  LOP3.LUT R23, R23, 0xffffffdf, RZ, 0xc0, !PT ;  /* 0xffffffdf17177812 */ /* 0x000fe400078ec0ff */
[C---:B--2---:R-:W-:Y:S01]  /*13130*/  ISETP.GE.AND P0, PT, R6.reuse, R0, PT ;  /* 0x000000000600720c */ /* 0x044fe20003f06270 */
[----:B------:R-:W-:Y:S01]  /*13140*/  IMAD.IADD R6, R6, 0x1, R30 ;  /* 0x0000000106067824 */ /* 0x000fe200078e021e */
[----:B------:R-:W2:Y:S02]  /*13150*/  @P1 LDC R0, c[0x0][0x438] ;  /* 0x00010e00ff001b82 */ /* 0x000ea40000000800 */
[----:B------:R-:W-:Y:S01]  /*13160*/  ISETP.GT.U32.OR P0, PT, R8, 0x4f, P0 ;  /* 0x0000004f0800780c */ /* 0x000fe20000704470 */
[----:B-1----:R-:W-:-:S04]  /*13170*/  @P1 IMAD.HI.U32 R4, R6, R5, RZ ;  /* 0x0000000506041227 */ /* 0x002fc800078e00ff */
[----:B------:R-:W-:-:S08]  /*13180*/  IMAD.MOV.U32 R7, RZ, RZ, R6 ;  /* 0x000000ffff077224 */ /* 0x000fd000078e0006 */
[----:B------:R-:W1:Y:S01]  /*13190*/  @!P0 LDC.64 R2, c[0x0][0x428] ;  /* 0x00010a00ff028b82 */ /* 0x000e620000000a00 */
[----:B--2---:R-:W-:-:S04]  /*131a0*/  @P1 SHF.R.U32.HI R7, RZ, R0, R4 ;  /* 0x00000000ff071219 */ /* 0x004fc80000011604 */
        /* <DEDUP_REMOVED lines=15> */
[----:B------:R-:W-:Y:S02]  /*132a0*/  ISETP.GT.U32.AND P0, PT, R8, 0x4f, PT ;  /* 0x0000004f0800780c */ /* 0x000fe40003f04070 */
[----:B------:R-:W-:-:S07]  /*132b0*/  SHF.R.S32.HI R30, RZ, 0x1f, R18 ;  /* 0x0000001fff1e7819 */ /* 0x000fce0000011412 */
[----:B------:R-:W-:-:S04]  /*132c0*/  @P2 LOP3.LUT R23, R23, 0x20, RZ, 0xfc, !PT ;  /* 0x0000002017172812 */ /* 0x000fc800078efcff */
[----:B------:R-:W-:-:S04]  /*132d0*/  LOP3.LUT R23, R23, 0xfffffffe, RZ, 0xc0, !PT ;  /* 0xfffffffe17177812 */ /* 0x000fc800078ec0ff */
[----:B------:R-:W-:Y:S01]  /*132e0*/  @P0 LOP3.LUT R23, R23, 0x1, RZ, 0xfc, !PT ;  /* 0x0000000117170812 */ /* 0x000fe200078efcff */
[----:B0-----:R-:W-:Y:S06]  /*132f0*/  @!P2 BRA `(.L_x_2498) ;  /* 0x000000000004a947 */ /* 0x001fec0003800000 */
[----:B------:R-:W-:Y:S01]  /*13300*/  BPT.TRAP 0x1 ;  /* 0x000000040000795c */ /* 0x000fe20000300000 */
.L_x_2498:
        /* <DEDUP_REMOVED lines=25> */
.L_x_2568:
[----:B------:R-:W-:Y:S05]  /*134a0*/  BSYNC B0 ;  /* 0x0000000000007941 */ /* 0x000fea0003800000 */
.L_x_2499:
        /* <DEDUP_REMOVED lines=8> */
[----:B------:R-:W-:Y:S02]  /*13530*/  IADD3 R3, R3, R6, RZ ;  /* 0x0000000603037210 */ /* 0x000fe40007ffe0ff */
        /* <DEDUP_REMOVED lines=10> */
[----:B-1----:R-:W-:Y:S02]  /*135e0*/  LOP3.LUT R8, R8, 0x7f, RZ, 0xc0, !PT ;  /* 0x0000007f08087812 */ /* 0x002fe400078ec0ff */
[C---:B------:R-:W-:Y:S01]  /*135f0*/  LEA R0, P0, R2.reuse, UR4, 0x1 ;  /* 0x0000000402007c11 */ /* 0x040fe2000f8008ff */
[----:B------:R-:W-:Y:S01]  /*13600*/  UMOV UR4, 0xffffffff ;  /* 0xffffffff00047882 */ /* 0x000fe20000000000 */
[----:B------:R-:W-:Y:S02]  /*13610*/  SHF.R.U32.HI R8, RZ, 0x3, R8 ;  /* 0x00000003ff087819 */ /* 0x000fe40000011608 */
[----:B------:R-:W-:Y:S01]  /*13620*/  LEA.HI.X R6, R2, UR5, R6, 0x1, P0 ;  /* 0x0000000502067c11 */ /* 0x000fe200080f0c06 */
        /* <DEDUP_REMOVED lines=52> */
.L_x_2580:
        /* <DEDUP_REMOVED lines=17> */
.L_x_2503:
[----:B------:R-:W-:Y:S05]  /*13a80*/  BSYNC B0 ;  /* 0x0000000000007941 */ /* 0x000fea0003800000 */
.L_x_2502:
[----:B------:R-:W-:Y:S01]  /*13a90*/  NOP ;  /* 0x0000000000007918 */ /* 0x000fe20000000000 */
[----:B------:R-:W-:-:S13]  /*13aa0*/  PLOP3.LUT P0, PT, PT, PT, PT, 0x80, 0x0 ;  /* 0x000000000000781c */ /* 0x000fda0003f0f070 */
.L_x_2504:
        /* <DEDUP_REMOVED lines=10> */
.L_x_2505:
[----:B------:R3:W5:Y:S01]  /*13b50*/  LDL.LU R0, [R1+0x18] ;  /* 0x0000180001007983 */ /* 0x0007620000300800 */
[----:B------:R-:W-:Y:S01]  /*13b60*/  LOP3.LUT P0, RZ, R23, 0x80, RZ, 0xc0, !PT ;  /* 0x0000008017ff7812 */ /* 0x000fe2000780c0ff */
[----:B------:R3:W-:-:S12]  /*13b70*/  SYNCS.ARRIVE.TRANS64.A1T0 RZ, [R5+URZ+0x38830], RZ ;  /* 0x038830ff05ff79a7 */ /* 0x0007d8000810003f */
[----:B------:R-:W-:Y:S05]  /*13b80*/  WARPSYNC.ALL ;  /* 0x0000000000007948 */ /* 0x000fea0003800000 */
[----:B------:R-:W-:Y:S01]  /*13b90*/  ULDC.64 UR4, c[0x0][0x298] ;  /* 0x0000a60000047ab9 */ /* 0x000fe20000000a00 */
[----:B01----:R-:W-:Y:S01]  /*13ba0*/  IADD3 R2, R22, 0x14400, RZ ;  /* 0x0001440016027810 */ /* 0x003fe20007ffe0ff */
[----:B------:R-:W-:Y:S01]  /*13bb0*/  IMAD.WIDE.U32 R6, R35, UR4, RZ ;  /* 0x0000000423067c25 */ /* 0x000fe2000f8e00ff */
[----:B------:R-:W-:Y:S01]  /*13bc0*/  SEL R29, R29, RZ, !P0 ;  /* 0x000000ff1d1d7207 */ /* 0x000fe20004000000 */
        /* <DEDUP_REMOVED lines=8> */
[----:B------:R-:W-:-:S04]  /*13c50*/  IMAD R0, R35, UR5, R0 ;  /* 0x0000000523007c24 */ /* 0x000fc8000f8e0200 */
[----:B------:R-:W-:Y:S01]  /*13c60*/  IMAD.IADD R35, R7, 0x1, R0 ;  /* 0x0000000107237824 */ /* 0x000fe200078e0200 */
[----:B-1----:R-:W-:Y:S06]  /*13c70*/  @!P0 BRA `(.L_x_2507) ;  /* 0x0000000000408947 */ /* 0x002fec0003800000 */
[----:B------:R-:W-:Y:S01]  /*13c80*/  MOV R2, 0x0 ;  /* 0x0000000000027802 */ /* 0x000fe20000000f00 */
[----:B------:R-:W-:Y:S01]  /*13c90*/  ULDC.64 UR6, c[0x4][0xa8] ;  /* 0x01002a0000067ab9 */ /* 0x000fe20000000a00 */
[----:B------:R-:W-:Y:S01]  /*13ca0*/  ULDC.64 UR8, c[0x4][0xb0] ;  /* 0x01002c0000087ab9 */ /* 0x000fe20000000a00 */
[----:B------:R-:W-:Y:S01]  /*13cb0*/  ULDC.64 UR4, c[0x4][0x20] ;  /* 0x0100080000047ab9 */ /* 0x000fe20000000a00 */
[----:B------:R-:W-:Y:S02]  /*13cc0*/  IMAD.U32 R4, RZ, RZ, UR6 ;  /* 0x00000006ff047e24 */ /* 0x000fe4000f8e00ff */
[----:B------:R-:W0:Y:S01]  /*13cd0*/  LDC.64 R2, c[0x4][R2] ;  /* 0x0100000002027b82 */ /* 0x000e220000000a00 */
[----:B---3--:R-:W-:Y:S02]  /*13ce0*/  IMAD.U32 R5, RZ, RZ, UR7 ;  /* 0x00000007ff057e24 */ /* 0x008fe4000f8e00ff */
[----:B------:R-:W-:Y:S02]  /*13cf0*/  IMAD.U32 R6, RZ, RZ, UR8 ;  /* 0x00000008ff067e24 */ /* 0x000fe4000f8e00ff */
[----:B------:R-:W-:-:S02]  /*13d00*/  IMAD.U32 R7, RZ, RZ, UR9 ;  /* 0x00000009ff077e24 */ /* 0x000fc4000f8e00ff */
[----:B------:R-:W-:Y:S02]  /*13d10*/  IMAD.U32 R10, RZ, RZ, UR4 ;  /* 0x00000004ff0a7e24 */ /* 0x000fe4000f8e00ff */
[----:B------:R-:W-:Y:S02]  /*13d20*/  IMAD.U32 R11, RZ, RZ, UR5 ;  /* 0x00000005ff0b7e24 */ /* 0x000fe4000f8e00ff */
[----:B--2---:R-:W-:Y:S02]  /*13d30*/  IMAD.MOV.U32 R8, RZ, RZ, 0x70 ;  /* 0x00000070ff087424 */ /* 0x004fe400078e00ff */
[----:B------:R-:W-:Y:S02]  /*13d40*/  IMAD.MOV.U32 R12, RZ, RZ, 0x1 ;  /* 0x00000001ff0c7424 */ /* 0x000fe400078e00ff */
[----:B------:R-:W-:-:S07]  /*13d50*/  IMAD.MOV.U32 R13, RZ, RZ, RZ ;  /* 0x000000ffff0d7224 */ /* 0x000fce00078e00ff */
[----:B------:R-:W-:-:S07]  /*13d60*/  LEPC R20, `(.L_x_2507) ;  /* 0x000000001014794e */ /* 0x000fce0000000000 */
[----:B0-----:R-:W-:Y:S05]  /*13d70*/  CALL.ABS.NOINC R2 ;  /* 0x0000000002007343 */ /* 0x001fea0003c00000 */
.L_x_2507:
[----:B------:R-:W-:Y:S05]  /*13d80*/  BSYNC B6 ;  /* 0x0000000000067941 */ /* 0x000fea0003800000 */
.L_x_2506:
[----:B------:R-:W4:Y:S01]  /*13d90*/  LDL.LU R2, [R1+0x18] ;  /* 0x0000180001027983 */ /* 0x000f220000300800 */
[----:B------:R-:W-:-:S03]  /*13da0*/  ULDC.64 UR4, c[0x0][0x2d8] ;  /* 0x0000b60000047ab9 */ /* 0x000fc60000000a00 */
[----:B------:R-:W3:Y:S01]  /*13db0*/  LDL.LU.64 R20, [R1+0x20] ;  /* 0x0000200001147983 */ /* 0x000ee20000300a00 */
[----:B------:R-:W-:Y:S02]  /*13dc0*/  IMAD.MOV.U32 R3, RZ, RZ, R35 ;  /* 0x000000ffff037224 */ /* 0x000fe400078e0023 */
[----:B------:R-:W-:Y:S01]  /*13dd0*/  IMAD R0, R30, UR4, RZ ;  /* 0x000000041e007c24 */ /* 0x000fe2000f8e02ff */
[----:B------:R0:W5:Y:S03]  /*13de0*/  LDL R9, [R1+0x10] ;  /* 0x0000100001097983 */ /* 0x0001660000100800 */
[C---:B------:R-:W-:Y:S01]  /*13df0*/  IMAD R0, R18.reuse, UR5, R0 ;  /* 0x0000000512007c24 */ /* 0x040fe2000f8e0200 */
[----:B--2---:R-:W-:Y:S01]  /*13e00*/  LOP3.LUT R8, R33, 0x40, RZ, 0xfc, !PT ;  /* 0x0000004021087812 */ /* 0x004fe200078efcff */
[----:B----4-:R-:W-:Y:S02]  /*13e10*/  IMAD.MOV.U32 R4, RZ, RZ, R2 ;  /* 0x000000ffff047224 */ /* 0x010fe400078e0002 */
[----:B---3--:R-:W-:Y:S01]  /*13e20*/  IMAD.MOV.U32 R2, RZ, RZ, R20 ;  /* 0x000000ffff027224 */ /* 0x008fe200078e0014 */
[----:B------:R-:W1:Y:S01]  /*13e30*/  S2R R21, SR_TID.X ;  /* 0x0000000000157919 */ /* 0x000e620000002100 */
[----:B------:R-:W2:Y:S02]  /*13e40*/  LDC R20, c[0x0][0x448] ;  /* 0x00011200ff147b82 */ /* 0x000ea40000000800 */
[----:B------:R-:W-:Y:S01]  /*13e50*/  IMAD.WIDE.U32 R2, R18, UR4, R2 ;  /* 0x0000000412027c25 */ /* 0x000fe2000f8e0002 */
[----:B------:R-:W-:-:S03]  /*13e60*/  ULDC.64 UR4, c[0x0][0x2e0] ;  /* 0x0000b80000047ab9 */ /* 0x000fc60000000a00 */
[----:B------:R-:W-:Y:S01]  /*13e70*/  IMAD R4, R4, UR4, RZ ;  /* 0x0000000404047c24 */ /* 0x000fe2000f8e02ff */
[----:B------:R-:W-:-:S03]  /*13e80*/  IADD3 R3, R3, R0, RZ ;  /* 0x0000000003037210 */ /* 0x000fc60007ffe0ff */
[C---:B------:R-:W-:Y:S02]  /*13e90*/  IMAD R4, R29.reuse, UR5, R4 ;  /* 0x000000051d047c24 */ /* 0x040fe4000f8e0204 */
[----:B------:R-:W-:Y:S01]  /*13ea0*/  IMAD.WIDE.U32 R2, R29, UR4, R2 ;  /* 0x000000041d027c25 */ /* 0x000fe2000f8e0002 */
[----:B------:R-:W-:Y:S01]  /*13eb0*/  ULDC.64 UR4, c[0x0][0x2d0] ;  /* 0x0000b40000047ab9 */ /* 0x000fe20000000a00 */
[----:B--2---:R-:W-:Y:S02]  /*13ec0*/  ISETP.NE.AND P6, PT, R20, 0x1, PT ;  /* 0x000000011400780c */ /* 0x004fe40003fc5270 */
[----:B------:R-:W2:Y:S01]  /*13ed0*/  S2R R20, SR_TID.X ;  /* 0x0000000000147919 */ /* 0x000ea20000002100 */
[----:B-1----:R-:W-:-:S04]  /*13ee0*/  LOP3.LUT R21, R21, 0x7f, RZ, 0xc0, !PT ;  /* 0x0000007f15157812 */ /* 0x002fc800078ec0ff */
[----:B------:R-:W-:-:S06]  /*13ef0*/  SHF.R.U32.HI R21, RZ, 0x3, R21 ;  /* 0x00000003ff157819 */ /* 0x000fcc0000011615 */
[----:B------:R-:W1:Y:S08]  /*13f00*/  @P6 LDC R7, c[0x0][0x44c] ;  /* 0x00011300ff076b82 */ /* 0x000e700000000800 */
[----:B------:R-:W3:Y:S01]  /*13f10*/  @P6 LDC R5, c[0x0][0x450] ;  /* 0x00011400ff056b82 */ /* 0x000ee20000000800 */
[----:B--2---:R-:W-:-:S05]  /*13f20*/  IMAD.SHL.U32 R20, R20, 0x10, RZ ;  /* 0x0000001014147824 */ /* 0x004fca00078e00ff */
[----:B------:R-:W-:-:S05]  /*13f30*/  LOP3.LUT R20, R21, 0x70, R20, 0xf8, !PT ;  /* 0x0000007015147812 */ /* 0x000fca00078ef814 */
[----:B------:R-:W-:-:S04]  /*13f40*/  IMAD R6, R17, 0x80, R20 ;  /* 0x0000008011067824 */ /* 0x000fc800078e0214 */
[----:B-1----:R-:W-:-:S04]  /*13f50*/  @P6 IMAD.HI.U32 R7, R6, R7, RZ ;  /* 0x0000000706076227 */ /* 0x002fc800078e00ff */
[----:B------:R-:W-:Y:S01]  /*13f60*/  IMAD.MOV.U32 R0, RZ, RZ, R6 ;  /* 0x000000ffff007224 */ /* 0x000fe200078e0006 */
[----:B---3--:R-:W-:Y:S02]  /*13f70*/  @P6 SHF.R.U32.HI R0, RZ, R5, R7 ;  /* 0x00000005ff006219 */ /* 0x008fe40000011607 */
[----:B------:R-:W1:Y:S01]  /*13f80*/  LDC R5, c[0x0][0x448] ;  /* 0x00011200ff057b82 */ /* 0x000e620000000800 */
[----:B------:R-:W-:Y:S02]  /*13f90*/  IMAD.IADD R3, R3, 0x1, R4 ;  /* 0x0000000103037824 */ /* 0x000fe400078e0204 */
[----:B------:R-:W-:Y:S01]  /*13fa0*/  IMAD.MOV R4, RZ, RZ, -R0 ;  /* 0x000000ffff047224 */ /* 0x000fe200078e0a00 */
[----:B------:R-:W2:Y:S01]  /*13fb0*/  S2R R20, SR_TID.X ;  /* 0x0000000000147919 */ /* 0x000ea20000002100 */
[----:B------:R-:W-:-:S04]  /*13fc0*/  IMAD.WIDE.U32 R2, R0, UR4, R2 ;  /* 0x0000000400027c25 */ /* 0x000fc8000f8e0002 */
[----:B-1----:R-:W-:Y:S01]  /*13fd0*/  IMAD R4, R5, R4, R6 ;  /* 0x0000000405047224 */ /* 0x002fe200078e0206 */
[----:B------:R-:W-:-:S05]  /*13fe0*/  SHF.R.S32.HI R6, RZ, 0x1f, R0 ;  /* 0x0000001fff067819 */ /* 0x000fca0000011400 */
        /* <DEDUP_REMOVED lines=11> */
[----:B------:R-:W-:Y:S01]  /*140a0*/  ULDC UR4, c[0x0][0x2b8] ;  /* 0x0000ae0000047ab9 */ /* 0x000fe20000000800 */
[----:B--2---:R-:W-:-:S03]  /*140b0*/  LOP3.LUT R20, R20, 0x7f, RZ, 0xc0, !PT ;  /* 0x0000007f14147812 */ /* 0x004fc600078ec0ff */
[----:B------:R-:W-:Y:S01]  /*140c0*/  LEA.HI.X R0, R2, UR5, R3, 0x1, P0 ;  /* 0x0000000502007c11 */ /* 0x000fe200080f0c03 */
[----:B------:R-:W-:Y:S01]  /*140d0*/  UMOV UR5, 0xffffffff ;  /* 0xffffffff00057882 */ /* 0x000fe20000000000 */
[----:B------:R-:W-:Y:S02]  /*140e0*/  ISETP.GE.AND P4, PT, R33, UR4, PT ;  /* 0x0000000421007c0c */ /* 0x000fe4000bf86270 */
[----:B------:R-:W-:Y:S02]  /*140f0*/  ISETP.GE.AND P3, PT, R8, UR4, PT ;  /* 0x0000000408007c0c */ /* 0x000fe4000bf66270 */
[----:B------:R-:W-:Y:S02]  /*14100*/  ISETP.GE.AND P2, PT, R37, UR4, PT ;  /* 0x0000000425007c0c */ /* 0x000fe4000bf46270 */
[----:B------:R-:W-:Y:S02]  /*14110*/  ISETP.GE.AND P1, PT, R36, UR4, PT ;  /* 0x0000000424007c0c */ /* 0x000fe4000bf26270 */
[----:B------:R-:W-:Y:S01]  /*14120*/  SHF.R.U32.HI R8, RZ, 0x3, R20 ;  /* 0x00000003ff087819 */ /* 0x000fe20000011614 */
[----:B0-----:R-:W-:Y:S10]  /*14130*/  BRA.DIV UR5, `(.L_x_2508) ;  /* 0x0000003a05e47947 */ /* 0x001ff4000b800000 */
[----:B------:R-:W0:Y:S01]  /*14140*/  SHFL.IDX PT, R14, R4, RZ, 0x181f ;  /* 0x00181fff040e7589 */ /* 0x000e2200000e0000 */
[----:B-----5:R-:W-:Y:S02]  /*14150*/  IMAD R5, R9, R5, RZ ;  /* 0x0000000509057224 */ /* 0x020fe400078e02ff */
[----:B------:R-:W-:Y:S01]  /*14160*/  IMAD R17, R17, 0x80, R8 ;  /* 0x0000008011117824 */ /* 0x000fe200078e0208 */
        /* <DEDUP_REMOVED lines=11> */
[----:B------:R-:W-:Y:S01]  /*14220*/  ISETP.GE.AND P0, PT, R6, R5, PT ;  /* 0x000000050600720c */ /* 0x000fe20003f06270 */
[----:B------:R-:W-:-:S02]  /*14230*/  VIADD R6, R17, 0x20 ;  /* 0x0000002011067836 */ /* 0x000fc40000000000 */
[----:B-1----:R-:W1:Y:S10]  /*14240*/  SHFL.IDX PT, R2, R0, 0x1, 0x181f ;  /* 0x00381f0000027f89 */ /* 0x002e7400000e0000 */
[----:B0-----:R-:W-:-:S05]  /*14250*/  @!P0 LEA R14, P5, R33, R14, 0x1 ;  /* 0x0000000e210e8211 */ /* 0x001fca00078a08ff */
[----:B-1----:R-:W-:Y:S02]  /*14260*/  @!P0 IMAD.X R7, RZ, RZ, R2, P5 ;  /* 0x000000ffff078224 */ /* 0x002fe400028e0602 */
[----:B------:R-:W-:Y:S02]  /*14270*/  @!P0 IMAD.MOV.U32 R2, RZ, RZ, R14 ;  /* 0x000000ffff028224 */ /* 0x000fe400078e000e */
[----:B------:R-:W0:Y:S01]  /*14280*/  SHFL.IDX PT, R14, R4, 0x2, 0x181f ;  /* 0x00581f00040e7f89 */ /* 0x000e2200000e0000 */
[----:B------:R-:W-:-:S05]  /*14290*/  @!P0 MOV R3, R7 ;  /* 0x0000000700038202 */ /* 0x000fca0000000f00 */
        /* <DEDUP_REMOVED lines=10> */
[----:B------:R-:W-:Y:S01]  /*14340*/  @!P0 IMAD.MOV.U32 R3, RZ, RZ, R7 ;  /* 0x000000ffff038224 */ /* 0x000fe200078e0007 */
        /* <DEDUP_REMOVED lines=32> */
[----:B0-----:R-:W-:-:S04]  /*14550*/  @!P0 LEA R14, P5, R33, R14, 0x1 ;  /* 0x0000000e210e8211 */ /* 0x001fc800078a08ff */
[----:B-1----:R-:W-:Y:S01]  /*14560*/  @!P0 IADD3.X R7, RZ, R2, RZ, P5, !PT ;  /* 0x00000002ff078210 */ /* 0x002fe20002ffe4ff */
[----:B------:R-:W-:Y:S02]  /*14570*/  @!P0 IMAD.MOV.U32 R2, RZ, RZ, R14 ;  /* 0x000000ffff028224 */ /* 0x000fe400078e000e */
[----:B------:R-:W0:Y:S02]  /*14580*/  SHFL.IDX PT, R14, R4, 0x6, 0x181f ;  /* 0x00d81f00040e7f89 */ /* 0x000e2400000e0000 */
[----:B------:R-:W-:-:S05]  /*14590*/  @!P0 IMAD.MOV.U32 R3, RZ, RZ, R7 ;  /* 0x000000ffff038224 */ /* 0x000fca00078e0007 */
[----:B------:R-:W-:Y:S04]  /*145a0*/  @!P0 LDGSTS.E.BYPASS.LTC128B.128 [R34+0x16c00], desc[UR38][R2.64], !P4 ;  /* 0x16c0000002228fae */ /* 0x000fe8000e101d66 */
[----:B------:R-:W-:Y:S04]  /*145b0*/  @!P0 LDGSTS.E.BYPASS.LTC128B.128 [R34+0x1ac00], desc[UR38][R2.64+0x80], !P3 ;  /* 0x1ac0008002228fae */ /* 0x000fe8000d901d66 */
[----:B------:R-:W-:Y:S04]  /*145c0*/  @!P0 LDGSTS.E.BYPASS.LTC128B.128 [R34+0x1ec00], desc[UR38][R2.64+0x100], !P2 ;  /* 0x1ec0010002228fae */ /* 0x000fe8000d101d66 */
[----:B------:R1:W-:Y:S01]  /*145d0*/  @!P0 LDGSTS.E.BYPASS.LTC128B.128 [R34+0x22c00], desc[UR38][R2.64+0x180], !P1 ;  /* 0x22c0018002228fae */ /* 0x0003e2000c901d66 */
[----:B------:R-:W-:-:S03]  /*145e0*/  ISETP.GE.AND P0, PT, R6, R5, PT ;  /* 0x000000050600720c */ /* 0x000fc60003f06270 */
[----:B------:R-:W-:Y:S04]  /*145f0*/  SHFL.IDX PT, R6, R0, 0x7, 0x181f ;  /* 0x00f81f0000067f89 */ /* 0x000fe800000e0000 */
[----:B-1----:R-:W1:Y:S06]  /*14600*/  SHFL.IDX PT, R2, R0, 0x6, 0x181f ;  /* 0x00d81f0000027f89 */ /* 0x002e6c00000e0000 */
        /* <DEDUP_REMOVED lines=9> */
.L_x_2597:
[----:B------:R-:W-:Y:S01]  /*146a0*/  VIADD R0, R17, 0x70 ;  /* 0x0000007011007836 */ /* 0x000fe20000000000 */
[----:B------:R-:W-:Y:S04]  /*146b0*/  BSSY B0, `(.L_x_2509) ;  /* 0x000000c000007945 */ /* 0x000fe80003800000 */
[----:B------:R-:W-:-:S13]  /*146c0*/  ISETP.GE.AND P0, PT, R0, R5, PT ;  /* 0x000000050000720c */ /* 0x000fda0003f06270 */
[----:B------:R-:W-:Y:S05]  /*146d0*/  @P0 BRA `(.L_x_2510) ;  /* 0x0000000000240947 */ /* 0x000fea0003800000 */
[----:B01----:R-:W-:-:S05]  /*146e0*/  LEA R2, P0, R33, R14, 0x1 ;  /* 0x0000000e21027211 */ /* 0x003fca00078008ff */
        /* <DEDUP_REMOVED lines=8> */
.L_x_2510:
[----:B------:R-:W-:Y:S05]  /*14770*/  BSYNC B0 ;  /* 0x0000000000007941 */ /* 0x000fea0003800000 */
.L_x_2509:
[----:B------:R-:W-:Y:S01]  /*14780*/  NOP ;  /* 0x0000000000007918 */ /* 0x000fe20000000000 */
[----:B------:R-:W-:-:S13]  /*14790*/  PLOP3.LUT P0, PT, PT, PT, PT, 0x80, 0x0 ;  /* 0x000000000000781c */ /* 0x000fda0003f0f070 */
.L_x_2511:
[----:B------:R-:W-:Y:S02]  /*147a0*/  PLOP3.LUT P1, PT, P1, P0, PT, 0xa2, 0x0 ;  /* 0x000000000000781c */ /* 0x000fe40000f21472 */
[----:B------:R-:W-:-:S08]  /*147b0*/  @P0 R2UR P1, UR4, R22 ;  /* 0x00000000160402ca */ /* 0x000fd00000020000 */
[----:B------:R-:W-:-:S05]  /*147c0*/  @P0 PLOP3.LUT P0, PT, P1, PT, PT, 0x80, 0x0 ;  /* 0x000000000000081c */ /* 0x000fca0000f0f070 */
[----:B------:R-:W-:Y:S01]  /*147d0*/  @!P1 SYNCS.ARRIVE.TRANS64.RED.A0T1 RZ, [UR4+0x38800], RZ ;  /* 0x038800ffffff99a7 */ /* 0x000fe20008200404 */
[----:B------:R-:W-:Y:S07]  /*147e0*/  @!P1 ARRIVES.LDGSTSBAR.64.TRANSCNT [UR4+0x38800] ;  /* 0x03880000ff0099b0 */ /* 0x000fee0008000a84 */
[----:B------:R-:W-:Y:S05]  /*147f0*/  @P0 BRA.U.ANY `(.L_x_2511) ;  /* 0xfffffffd00e80947 */ /* 0x000fea000393ffff */
[----:B0-2---:R-:W2:Y:S02]  /*14800*/  LDL.LU R2, [R1+0x28] ;  /* 0x0000280001027983 */ /* 0x005ea40000300800 */
[----:B--2---:R-:W-:-:S05]  /*14810*/  VIADD R2, R2, 0x1 ;  /* 0x0000000102027836 */ /* 0x004fca0000000000 */
        /* <DEDUP_REMOVED lines=10> */
.L_x_2598:
[----:B------:R-:W-:Y:S05]  /*148c0*/  BSYNC B0 ;  /* 0x0000000000007941 */ /* 0x000fea0003800000 */
.L_x_2512:
[----:B------:R-:W2:Y:S01]  /*148d0*/  LDL R0, [R1+0x14] ;  /* 0x0000140001007983 */ /* 0x000ea20000100800 */
[----:B------:R-:W-:Y:S01]  /*148e0*/  BSSY B0, `(.L_x_2514) ;  /* 0x0000115000007945 */ /* 0x000fe20003800000 */
[----:B--2---:R-:W-:-:S13]  /*148f0*/  ISETP.GE.AND P0, PT, R0, 0x2, PT ;  /* 0x000000020000780c */ /* 0x004fda0003f06270 */
[----:B------:R-:W-:Y:S05]  /*14900*/  @!P0 BRA `(.L_x_2515) ;  /* 0x0000001000488947 */ /* 0x000fea0003800000 */
[C---:B------:R-:W-:Y:S01]  /*14910*/  LOP3.LUT R2, R33.reuse, 0x40, RZ, 0xfc, !PT ;  /* 0x0000004021027812 */ /* 0x040fe200078efcff */
[----:B------:R-:W-:Y:S01]  /*14920*/  ULDC UR4, c[0x0][0x2f4] ;  /* 0x0000bd0000047ab9 */ /* 0x000fe20000000800 */
[----:B------:R-:W-:Y:S01]  /*14930*/  VIADD R0, R0, 0xfffffffe ;  /* 0xfffffffe00007836 */ /* 0x000fe20000000000 */
[----:B------:R-:W-:Y:S01]  /*14940*/  MOV R29, R26 ;  /* 0x0000001a001d7202 */ /* 0x000fe20000000f00 */
[----:B------:R-:W-:Y:S01]  /*14950*/  IMAD.MOV.U32 R17, RZ, RZ, R28 ;  /* 0x000000ffff117224 */ /* 0x000fe200078e001c */
[----:B------:R-:W-:Y:S01]  /*14960*/  ISETP.GE.AND P4, PT, R33, UR4, PT ;  /* 0x0000000421007c0c */ /* 0x000fe2000bf86270 */
[----:B------:R-:W-:Y:S01]  /*14970*/  IMAD.MOV.U32 R7, RZ, RZ, R27 ;  /* 0x000000ffff077224 */ /* 0x000fe200078e001b */
[----:B------:R-:W-:Y:S02]  /*14980*/  ISETP.GE.AND P3, PT, R2, UR4, PT ;  /* 0x0000000402007c0c */ /* 0x000fe4000bf66270 */
[----:B------:R-:W-:Y:S02]  /*14990*/  ISETP.GE.AND P2, PT, R37, UR4, PT ;  /* 0x0000000425007c0c */ /* 0x000fe4000bf46270 */
[----:B------:R-:W-:-:S13]  /*149a0*/  ISETP.GE.AND P1, PT, R36, UR4, PT ;  /* 0x0000000424007c0c */ /* 0x000fda000bf26270 */
.L_x_2528:
        /* <DEDUP_REMOVED lines=14> */
[----:B--2---:R-:W-:-:S04]  /*14a90*/  IMAD R6, R0, 0x50, R6 ;  /* 0x0000005000067824 */ /* 0x004fc800078e0206 */
[----:B------:R-:W-:-:S04]  /*14aa0*/  IMAD.IADD R6, R9, 0x1, R6 ;  /* 0x0000000109067824 */ /* 0x000fc800078e0206 */
        /* <DEDUP_REMOVED lines=27> */
.L_x_2516:
[----:B------:R-:W-:Y:S01]  /*14c60*/  IMAD R6, R27, 0x8, R22 ;  /* 0x000000081b067824 */ /* 0x000fe200078e0216 */
[----:B------:R-:W-:Y:S01]  /*14c70*/  SHF.L.U32 R3, R28, 0x1f, RZ ;  /* 0x0000001f1c037819 */ /* 0x000fe200000006ff */
[----:B------:R-:W-:Y:S03]  /*14c80*/  BSSY B1, `(.L_x_2517) ;  /* 0x0000003000017945 */ /* 0x000fe60003800000 */
[----:B------:R-:W0:Y:S02]  /*14c90*/  SYNCS.PHASECHK.TRANS64.TRYWAIT P0, [R6+URZ+0x38840], R3 ;  /* 0x03884003060075a7 */ /* 0x000e24000800017f */
[----:B0-----:R-:W-:Y:S05]  /*14ca0*/  @!P0 BRA `(.L_x_2518) ;  /* 0x0000003800d48947 */ /* 0x001fea0003800000 */
.L_x_2599:
[----:B------:R-:W-:Y:S05]  /*14cb0*/  BSYNC B1 ;  /* 0x0000000000017941 */ /* 0x000fea0003800000 */
.L_x_2517:
        /* <DEDUP_REMOVED lines=69> */
.L_x_2611:
        /* <DEDUP_REMOVED lines=17> */
.L_x_2520:
        /* <DEDUP_REMOVED lines=10> */
.L_x_2521:
[----:B------:R2:W-:Y:S01]  /*152c0*/  SYNCS.ARRIVE.TRANS64.A1T0 RZ, [R6+URZ+0x38830], RZ ;  /* 0x038830ff06ff79a7 */ /* 0x0005e2000810003f */
[----:B------:R-:W-:Y:S05]  /*152d0*/  @!P6 BRA `(.L_x_2522) ;  /* 0x000000000004e947 */ /* 0x000fea0003800000 */
[----:B------:R-:W-:Y:S01]  /*152e0*/  BPT.TRAP 0x1 ;  /* 0x000000040000795c */ /* 0x000fe20000300000 */
.L_x_2522:
[----:B-1----:R-:W-:Y:S01]  /*152f0*/  SHF.L.U32 R2, R17, 0x1f, RZ ;  /* 0x0000001f11027819 */ /* 0x002fe200000006ff */
[----:B--2---:R-:W-:Y:S01]  /*15300*/  IMAD R6, R7, 0x8, R22 ;  /* 0x0000000807067824 */ /* 0x004fe200078e0216 */
[----:B------:R-:W-:Y:S03]  /*15310*/  BSSY B1, `(.L_x_2523) ;  /* 0x0000003000017945 */ /* 0x000fe60003800000 */
[----:B------:R-:W1:Y:S02]  /*15320*/  SYNCS.PHASECHK.TRANS64.TRYWAIT P0, [R6+URZ+0x38860], R2 ;  /* 0x03886002060075a7 */ /* 0x000e64000800017f */
[----:B-1----:R-:W-:Y:S05]  /*15330*/  @!P0 BRA `(.L_x_2524) ;  /* 0x0000003c00088947 */ /* 0x002fea0003800000 */
.L_x_2612:
[----:B------:R-:W-:Y:S05]  /*15340*/  BSYNC B1 ;  /* 0x0000000000017941 */ /* 0x000fea0003800000 */
.L_x_2523:
        /* <DEDUP_REMOVED lines=60> */
.L_x_2624:
[----:B01----:R-:W-:Y:S01]  /*15710*/  IADD3 R2, P0, R14, R0, RZ ;  /* 0x000000000e027210 */ /* 0x003fe20007f1e0ff */
[----:B------:R-:W-:Y:S02]  /*15720*/  ULDC.64 UR4, c[0x0][0x328] ;  /* 0x0000ca0000047ab9 */ /* 0x000fe40000000a00 */
[----:B------:R-:W-:Y:S01]  /*15730*/  IMAD R20, R20, UR4, RZ ;  /* 0x0000000414147c24 */ /* 0x000fe2000f8e02ff */
[----:B------:R-:W-:Y:S02]  /*15740*/  IADD3.X R3, RZ, R25, RZ, P0, !PT ;  /* 0x00000019ff037210 */ /* 0x000fe400007fe4ff */
        /* <DEDUP_REMOVED lines=29> */
.L_x_2526:
        /* <DEDUP_REMOVED lines=10> */
.L_x_2527:
[C---:B------:R-:W-:Y:S01]  /*159c0*/  ISETP.GT.AND P0, PT, R26.reuse, RZ, PT ;  /* 0x000000ff1a00720c */ /* 0x040fe20003f04270 */
[----:B------:R2:W-:Y:S01]  /*159d0*/  SYNCS.ARRIVE.TRANS64.A1T0 RZ, [R6+URZ+0x38850], RZ ;  /* 0x038850ff06ff79a7 */ /* 0x0005e2000810003f */
[----:B------:R-:W-:Y:S02]  /*159e0*/  VIADD R0, R26, 0xffffffff ;  /* 0xffffffff1a007836 */ /* 0x000fe40000000000 */
[----:B------:R-:W-:Y:S02]  /*159f0*/  IMAD.MOV.U32 R17, RZ, RZ, R28 ;  /* 0x000000ffff117224 */ /* 0x000fe400078e001c */
[----:B------:R-:W-:Y:S02]  /*15a00*/  IMAD.MOV.U32 R7, RZ, RZ, R27 ;  /* 0x000000ffff077224 */ /* 0x000fe400078e001b */
[----:B------:R-:W-:-:S05]  /*15a10*/  IMAD.MOV.U32 R29, RZ, RZ, R26 ;  /* 0x000000ffff1d7224 */ /* 0x000fca00078e001a */
[----:B--2---:R-:W-:Y:S05]  /*15a20*/  @P0 BRA `(.L_x_2528) ;  /* 0xffffffec00e00947 */ /* 0x004fea000383ffff */
.L_x_2515:
[----:B------:R-:W-:Y:S05]  /*15a30*/  BSYNC B0 ;  /* 0x0000000000007941 */ /* 0x000fea0003800000 */
.L_x_2514:
        /* <DEDUP_REMOVED lines=17> */
.L_x_2530:
[----:B------:R-:W-:Y:S05]  /*15b50*/  BSYNC B0 ;  /* 0x0000000000007941 */ /* 0x000fea0003800000 */
.L_x_2529:
[----:B------:R-:W-:-:S13]  /*15b60*/  LOP3.LUT P0, RZ, R23, 0x20, RZ, 0xc0, !PT ;  /* 0x0000002017ff7812 */ /* 0x000fda000780c0ff */
[----:B------:R-:W-:Y:S05]  /*15b70*/  @!P0 BRA `(.L_x_2531) ;  /* 0x0000000000048947 */ /* 0x000fea0003800000 */
[----:B------:R-:W-:Y:S01]  /*15b80*/  BPT.TRAP 0x1 ;  /* 0x000000040000795c */ /* 0x000fe20000300000 */
.L_x_2531:
[----:B------:R-:W2:Y:S01]  /*15b90*/  LDL.LU R0, [R1+0x4] ;  /* 0x0000040001007983 */ /* 0x000ea20000300800 */
[----:B------:R-:W-:Y:S01]  /*15ba0*/  IMAD R4, R27, 0x8, R22 ;  /* 0x000000081b047824 */ /* 0x000fe200078e0216 */
[----:B0-----:R-:W-:Y:S01]  /*15bb0*/  SHF.L.U32 R3, R28, 0x1f, RZ ;  /* 0x0000001f1c037819 */ /* 0x001fe200000006ff */
[----:B------:R-:W-:Y:S03]  /*15bc0*/  BSSY B0, `(.L_x_2532) ;  /* 0x0000004000007945 */ /* 0x000fe60003800000 */
[----:B------:R-:W0:Y:S01]  /*15bd0*/  SYNCS.PHASECHK.TRANS64.TRYWAIT P0, [R4+URZ+0x38860], R3 ;  /* 0x03886003040075a7 */ /* 0x000e22000800017f */
[----:B--2---:R-:W-:Y:S01]  /*15be0*/  IMAD R5, R26, -0x50, R0 ;  /* 0xffffffb01a057824 */ /* 0x004fe200078e0200 */
[----:B0-----:R-:W-:Y:S06]  /*15bf0*/  @!P0 BRA `(.L_x_2533) ;  /* 0x0000003800c48947 */ /* 0x001fec0003800000 */
.L_x_2625:
[----:B------:R-:W-:Y:S05]  /*15c00*/  BSYNC B0 ;  /* 0x0000000000007941 */ /* 0x000fea0003800000 */
.L_x_2532:
[----:B------:R-:W2:Y:S01]  /*15c10*/  S2R R0, SR_TID.X ;  /* 0x0000000000007919 */ /* 0x000ea20000002100 */
[----:B------:R-:W-:Y:S01]  /*15c20*/  UMOV UR4, 0xffffffff ;  /* 0xffffffff00047882 */ /* 0x000fe20000000000 */
[----:B------:R-:W-:Y:S01]  /*15c30*/  IMAD R7, R27, 0x5000, R32 ;  /* 0x000050001b077824 */ /* 0x000fe200078e0220 */
[----:B--2---:R-:W-:-:S04]  /*15c40*/  LOP3.LUT R0, R0, 0x7f, RZ, 0xc0, !PT ;  /* 0x0000007f00007812 */ /* 0x004fc800078ec0ff */
        /* <DEDUP_REMOVED lines=61> */
.L_x_2637:
        /* <DEDUP_REMOVED lines=15> */
.L_x_2535:
        /* <DEDUP_REMOVED lines=10> */
.L_x_2536:
[----:B------:R1:W-:Y:S01]  /*161b0*/  SYNCS.ARRIVE.TRANS64.A1T0 RZ, [R4+URZ+0x38850], RZ ;  /* 0x038850ff04ff79a7 */ /* 0x0003e2000810003f */
[----:B------:R-:W-:-:S05]  /*161c0*/  VIADD R27, R27, 0x1 ;  /* 0x000000011b1b7836 */ /* 0x000fca0000000000 */
[----:B------:R-:W-:-:S04]  /*161d0*/  ISETP.NE.AND P0, PT, R27, 0x2, PT ;  /* 0x000000021b00780c */ /* 0x000fc80003f05270 */
[----:B0-----:R-:W-:Y:S02]  /*161e0*/  SEL R3, RZ, 0x1, P0 ;  /* 0x00000001ff037807 */ /* 0x001fe40000000000 */
[----:B------:R-:W-:Y:S02]  /*161f0*/  SEL R27, R27, RZ, P0 ;  /* 0x000000ff1b1b7207 */ /* 0x000fe40000000000 */
[----:B-1----:R-:W-:-:S07]  /*16200*/  LOP3.LUT R28, R28, R3, RZ, 0x3c, !PT ;  /* 0x000000031c1c7212 */ /* 0x002fce00078e3cff */
.L_x_2491:
[----:B------:R-:W-:Y:S05]  /*16210*/  BSYNC B7 ;  /* 0x0000000000077941 */ /* 0x000fea0003800000 */
.L_x_2489:
        /* <DEDUP_REMOVED lines=8> */
[----:B------:R0:W1:Y:S01]  /*162a0*/  LDS.128 R16, [R22+0x388d0] ;  /* 0x0388d00016107984 */ /* 0x0000620000000c00 */
[----:B------:R-:W-:Y:S06]  /*162b0*/  BAR.ARV 0x4, 0x180 ;  /* 0x0106000000007b1d */ /* 0x000fec0000002000 */
[----:B------:R-:W-:Y:S05]  /*162c0*/  BRA `(.L_x_2538) ;  /* 0x0000000800cc7947 */ /* 0x000fea0003800000 */
.L_x_2537:
[----:B------:R-:W0:Y:S01]  /*162d0*/  S2R R0, SR_TID.X ;  /* 0x0000000000007919 */ /* 0x000e220000002100 */
[----:B------:R-:W-:Y:S01]  /*162e0*/  UMOV UR4, 0xffffffff ;  /* 0xffffffff00047882 */ /* 0x000fe20000000000 */
[----:B0-----:R-:W-:-:S04]  /*162f0*/  LOP3.LUT R8, R0, 0x1f, RZ, 0xc0, !PT ;  /* 0x0000001f00087812 */ /* 0x001fc800078ec0ff */
[----:B------:R-:W-:Y:S01]  /*16300*/  ISETP.NE.AND P0, PT, R8, 0x1f, PT ;  /* 0x0000001f0800780c */ /* 0x000fe20003f05270 */
[----:B------:R-:W-:-:S12]  /*16310*/  BRA.DIV UR4, `(.L_x_2539) ;  /* 0x0000003e04187947 */ /* 0x000fd8000b800000 */
[----:B------:R-:W-:Y:S01]  /*16320*/  IMAD.IADD R5, R19, 0x1, R8 ;  /* 0x0000000113057824 */ /* 0x000fe200078e0208 */
[----:B------:R-:W-:-:S04]  /*16330*/  ULDC UR4, c[0x0][0xc3c] ;  /* 0x00030f0000047ab9 */ /* 0x000fc80000000800 */
[----:B------:R-:W-:-:S13]  /*16340*/  ISETP.GE.OR P1, PT, R5, UR4, !P0 ;  /* 0x0000000405007c0c */ /* 0x000fda000c726670 */
[----:B------:R-:W0:Y:S02]  /*16350*/  @!P1 LDC.64 R2, c[0x0][0xc80] ;  /* 0x00032000ff029b82 */ /* 0x000e240000000a00 */
[----:B0-----:R-:W-:-:S06]  /*16360*/  @!P1 IMAD.WIDE R2, R5, 0x4, R2 ;  /* 0x0000000405029825 */ /* 0x001fcc00078e0202 */
        /* <DEDUP_REMOVED lines=26> */
.L_x_2647:
[----:B------:R-:W-:Y:S02]  /*16510*/  ULDC UR4, c[0x0][0xc38] ;  /* 0x00030e0000047ab9 */ /* 0x000fe40000000800 */
[----:B------:R-:W-:-:S04]  /*16520*/  IMAD.U32 R7, RZ, RZ, UR4 ;  /* 0x00000004ff077e24 */ /* 0x000fc8000f8e00ff */
[----:B-1----:R-:W-:-:S05]  /*16530*/  IMAD R14, R14, R7, RZ ;  /* 0x000000070e0e7224 */ /* 0x002fca00078e02ff */
[----:B------:R-:W-:-:S04]  /*16540*/  IADD3 R9, R4, R14, RZ ;  /* 0x0000000e04097210 */ /* 0x000fc80007ffe0ff */
[----:B------:R-:W-:-:S13]  /*16550*/  ISETP.GT.AND P6, PT, R9, R0, PT ;  /* 0x000000000900720c */ /* 0x000fda0003fc4270 */
[----:B------:R-:W-:Y:S05]  /*16560*/  @P6 BRA `(.L_x_2540) ;  /* 0x00000000009c6947 */ /* 0x000fea0003800000 */
.L_x_2545:
[----:B------:R-:W1:Y:S01]  /*16570*/  LDC R2, c[0x0][0xc3c] ;  /* 0x00030f00ff027b82 */ /* 0x000e620000000800 */
[----:B------:R-:W-:-:S05]  /*16580*/  VIADD R19, R19, 0x1f ;  /* 0x0000001f13137836 */ /* 0x000fca0000000000 */
[----:B-1----:R-:W-:-:S13]  /*16590*/  ISETP.GE.AND P6, PT, R19, R2, PT ;  /* 0x000000021300720c */ /* 0x002fda0003fc6270 */
[----:B------:R-:W-:Y:S05]  /*165a0*/  @P6 BRA `(.L_x_2541) ;  /* 0x0000000400d06947 */ /* 0x000fea0003800000 */
[----:B------:R-:W1:Y:S01]  /*165b0*/  S2R R3, SR_TID.X ;  /* 0x0000000000037919 */ /* 0x000e620000002100 */
[----:B------:R-:W-:Y:S01]  /*165c0*/  BSSY B0, `(.L_x_2542) ;  /* 0x0000009000007945 */ /* 0x000fe20003800000 */
[----:B------:R-:W-:Y:S01]  /*165d0*/  IMAD.MOV.U32 R5, RZ, RZ, RZ ;  /* 0x000000ffff057224 */ /* 0x000fe200078e00ff */
[----:B-1----:R-:W-:-:S05]  /*165e0*/  LOP3.LUT R3, R3, 0x1f, RZ, 0xc0, !PT ;  /* 0x0000001f03037812 */ /* 0x002fca00078ec0ff */
[----:B------:R-:W-:-:S05]  /*165f0*/  IMAD.IADD R7, R19, 0x1, R3 ;  /* 0x0000000113077824 */ /* 0x000fca00078e0203 */
[----:B------:R-:W-:-:S13]  /*16600*/  ISETP.GE.OR P6, PT, R7, R2, !P0 ;  /* 0x000000020700720c */ /* 0x000fda00047c6670 */
[----:B------:R-:W-:Y:S05]  /*16610*/  @P6 BRA `(.L_x_2543) ;  /* 0x00000000000c6947 */ /* 0x000fea0003800000 */
[----:B------:R-:W1:Y:S02]  /*16620*/  LDC.64 R2, c[0x0][0xc80] ;  /* 0x00032000ff027b82 */ /* 0x000e640000000a00 */
[----:B-1----:R-:W-:-:S05]  /*16630*/  IMAD.WIDE R2, R7, 0x4, R2 ;  /* 0x0000000407027825 */ /* 0x002fca00078e0202 */
[----:B------:R1:W5:Y:S02]  /*16640*/  LDG.E R5, desc[UR38][R2.64] ;  /* 0x0000002602057981 */ /* 0x000364000c1e1900 */
.L_x_2543:
[----:B------:R-:W-:Y:S05]  /*16650*/  BSYNC B0 ;  /* 0x0000000000007941 */ /* 0x000fea0003800000 */
.L_x_2542:
[----:B------:R-:W-:-:S03]  /*16660*/  UMOV UR4, 0xffffffff ;  /* 0xffffffff00047882 */ /* 0x000fc60000000000 */
[----:B------:R-:W-:Y:S05]  /*16670*/  BRA.DIV UR4, `(.L_x_2544) ;  /* 0x0000003e04647947 */ /* 0x000fea000b800000 */
[----:B-----5:R-:W2:Y:S02]  /*16680*/  SHFL.UP PT, R14, R5, 0x1, RZ ;  /* 0x04200000050e7989 */ /* 0x020ea400000e00ff */
        /* <DEDUP_REMOVED lines=13> */
[----:B0-----:R-:W-:-:S05]  /*16760*/  IMAD.IADD R6, R4, 0x1, R7 ;  /* 0x0000000104067824 */ /* 0x001fca00078e0207 */
[----:B------:R0:W1:Y:S02]  /*16770*/  SHFL.IDX PT, R14, R6, 0x1f, 0x1f ;  /* 0x03e01f00060e7f89 */ /* 0x00006400000e0000 */
.L_x_2655:
[----:B------:R-:W-:Y:S02]  /*16780*/  ULDC UR4, c[0x0][0xc38] ;  /* 0x00030e0000047ab9 */ /* 0x000fe40000000800 */
[----:B------:R-:W-:-:S04]  /*16790*/  IMAD.U32 R7, RZ, RZ, UR4 ;  /* 0x00000004ff077e24 */ /* 0x000fc8000f8e00ff */
[----:B-1----:R-:W-:-:S04]  /*167a0*/  IMAD R14, R14, R7, RZ ;  /* 0x000000070e0e7224 */ /* 0x002fc800078e02ff */
[----:B------:R-:W-:-:S05]  /*167b0*/  IMAD.IADD R9, R14, 0x1, R9 ;  /* 0x000000010e097824 */ /* 0x000fca00078e0209 */
[----:B------:R-:W-:-:S13]  /*167c0*/  ISETP.GT.AND P6, PT, R9, R0, PT ;  /* 0x000000000900720c */ /* 0x000fda0003fc4270 */
[----:B------:R-:W-:Y:S05]  /*167d0*/  @!P6 BRA `(.L_x_2545) ;  /* 0xfffffffc0064e947 */ /* 0x000fea000383ffff */
.L_x_2540:
        /* <DEDUP_REMOVED lines=8> */
.L_x_2659:
[----:B------:R-:W-:Y:S01]  /*16860*/  ISETP.NE.AND P0, PT, R2, RZ, PT ;  /* 0x000000ff0200720c */ /* 0x000fe20003f05270 */
[----:B------:R-:W-:-:S12]  /*16870*/  IMAD.MOV.U32 R14, RZ, RZ, RZ ;  /* 0x000000ffff0e7224 */ /* 0x000fd800078e00ff */
[----:B------:R-:W-:Y:S05]  /*16880*/  @!P0 BRA `(.L_x_2547) ;  /* 0x0000000000108947 */ /* 0x000fea0003800000 */
[----:B------:R-:W-:Y:S01]  /*16890*/  UMOV UR4, 0xffffffff ;  /* 0xffffffff00047882 */ /* 0x000fe20000000000 */
[----:B------:R-:W-:Y:S02]  /*168a0*/  IADD3 R12, R4, -0x1, RZ ;  /* 0xffffffff040c7810 */ /* 0x000fe40007ffe0ff */
[----:B------:R-:W-:Y:S05]  /*168b0*/  BRA.DIV UR4, `(.L_x_2548) ;  /* 0x0000003e04d87947 */ /* 0x000fea000b800000 */
[----:B------:R3:W4:Y:S02]  /*168c0*/  SHFL.IDX PT, R14, R6, R12, 0x1f ;  /* 0x00001f0c060e7589 */ /* 0x00072400000e0000 */
.L_x_2547:
[----:B------:R-:W5:Y:S01]  /*168d0*/  LDC.64 R2, c[0x0][0xc90] ;  /* 0x00032400ff027b82 */ /* 0x000f620000000a00 */
[----:B------:R-:W-:-:S04]  /*168e0*/  IMAD.IADD R19, R4, 0x1, R19 ;  /* 0x0000000104137824 */ /* 0x000fc800078e0213 */
[----:B-----5:R-:W-:-:S05]  /*168f0*/  IMAD.WIDE R2, R19, 0x4, R2 ;  /* 0x0000000413027825 */ /* 0x020fca00078e0202 */
[----:B0--3--:R0:W1:Y:S01]  /*16900*/  LDG.E R6, desc[UR38][R2.64] ;  /* 0x0000002602067981 */ /* 0x009062000c1e1900 */
[----:B----4-:R-:W-:Y:S02]  /*16910*/  IMAD R16, R14, R7, R16 ;  /* 0x000000070e107224 */ /* 0x010fe400078e0210 */
[----:B0-----:R-:W-:Y:S02]  /*16920*/  IMAD.MOV.U32 R2, RZ, RZ, RZ ;  /* 0x000000ffff027224 */ /* 0x001fe400078e00ff */
[----:B-12---:R-:W-:-:S05]  /*16930*/  IMAD R4, R5, R6, RZ ;  /* 0x0000000605047224 */ /* 0x006fca00078e02ff */
        /* <DEDUP_REMOVED lines=24> */
[----:B------:R-:W-:Y:S01]  /*16ac0*/  IMAD R0, R6, R2, RZ ;  /* 0x0000000206007224 */ /* 0x000fe200078e02ff */
[----:B------:R-:W-:-:S03]  /*16ad0*/  IADD3 R2, -R2, RZ, RZ ;  /* 0x000000ff02027210 */ /* 0x000fc60007ffe1ff */
        /* <DEDUP_REMOVED lines=33> */
.L_x_2541:
[----:B------:R-:W-:Y:S01]  /*16cf0*/  UMOV UR4, URZ ;  /* 0x0000003f00047c82 */ /* 0x000fe20008000000 */
[----:B------:R-:W-:Y:S01]  /*16d00*/  UMOV UR5, URZ ;  /* 0x0000003f00057c82 */ /* 0x000fe20008000000 */
[----:B------:R-:W-:Y:S01]  /*16d10*/  ULDC UR6, c[0x0][0xc3c] ;  /* 0x00030f0000067ab9 */ /* 0x000fe20000000800 */
[----:B------:R-:W-:Y:S01]  /*16d20*/  IMAD.MOV.U32 R16, RZ, RZ, R0 ;  /* 0x000000ffff107224 */ /* 0x000fe200078e0000 */
[----:B------:R-:W-:Y:S01]  /*16d30*/  MOV R18, UR5 ;  /* 0x0000000500127c02 */ /* 0x000fe20008000f00 */
[----:B------:R-:W-:Y:S02]  /*16d40*/  IMAD.U32 R17, RZ, RZ, UR4 ;  /* 0x00000004ff117e24 */ /* 0x000fe4000f8e00ff */
[----:B------:R-:W-:-:S07]  /*16d50*/  IMAD.U32 R19, RZ, RZ, UR6 ;  /* 0x00000006ff137e24 */ /* 0x000fce000f8e00ff */
.L_x_2549:
[----:B------:R-:W1:Y:S01]  /*16d60*/  S2R R0, SR_TID.X ;  /* 0x0000000000007919 */ /* 0x000e620000002100 */
        /* <DEDUP_REMOVED lines=9> */
.L_x_2538:
[----:B------:R-:W-:Y:S02]  /*16e00*/  ULDC UR4, c[0x0][0xc3c] ;  /* 0x00030f0000047ab9 */ /* 0x000fe40000000800 */
[----:B-1----:R-:W-:-:S13]  /*16e10*/  ISETP.GE.AND P0, PT, R19, UR4, PT ;  /* 0x0000000413007c0c */ /* 0x002fda000bf06270 */
[----:B------:R-:W-:Y:S05]  /*16e20*/  @!P0 BRA `(.L_x_2550) ;  /* 0xffffffb400808947 */ /* 0x000fea000383ffff */
[----:B------:R-:W-:Y:S05]  /*16e30*/  BSYNC B8 ;  /* 0x0000000000087941 */ /* 0x000fea0003800000 */
.L_x_2485:
[----:B-1----:R-:W3:Y:S01]  /*16e40*/  LDL.LU R0, [R1+0x28] ;  /* 0x0000280001007983 */ /* 0x002ee20000300800 */
[----:B------:R-:W-:Y:S01]  /*16e50*/  BSSY B0, `(.L_x_2551) ;  /* 0x000000b000007945 */ /* 0x000fe20003800000 */
[----:B------:R-:W1:Y:S01]  /*16e60*/  S2R R5, SR_CgaCtaId ;  /* 0x0000000000057919 */ /* 0x000e620000008800 */
[----:B---3--:R-:W-:-:S05]  /*16e70*/  VIADD R0, R0, 0x1 ;  /* 0x0000000100007836 */ /* 0x008fca0000000000 */
        /* <DEDUP_REMOVED lines=8> */
.L_x_2662:
[----:B------:R-:W-:Y:S05]  /*16f00*/  BSYNC B0 ;  /* 0x0000000000007941 */ /* 0x000fea0003800000 */
.L_x_2551:
[----:B------:R-:W-:-:S03]  /*16f10*/  UMOV UR4, 0xffffffff ;  /* 0xffffffff00047882 */ /* 0x000fc60000000000 */
[----:B------:R-:W-:Y:S05]  /*16f20*/  BRA.DIV UR4, `(.L_x_2553) ;  /* 0x0000003a04747947 */ /* 0x000fea000b800000 */
[----:B-1----:R-:W1:Y:S02]  /*16f30*/  S2R R0, SR_TID.X ;  /* 0x0000000000007919 */ /* 0x002e640000002100 */
[----:B-1----:R-:W-:-:S04]  /*16f40*/  SHF.R.U32.HI R0, RZ, 0x5, R0 ;  /* 0x00000005ff007819 */ /* 0x002fc80000011600 */
[----:B------:R-:W-:-:S05]  /*16f50*/  LOP3.LUT R0, R0, 0x3, RZ, 0xc0, !PT ;  /* 0x0000000300007812 */ /* 0x000fca00078ec0ff */
[----:B------:R1:W3:Y:S02]  /*16f60*/  SHFL.IDX PT, R14, R0, RZ, 0x1f ;  /* 0x00001fff000e7589 */ /* 0x0002e400000e0000 */
.L_x_2665:
[----:B---3--:R-:W-:Y:S01]  /*16f70*/  ISETP.NE.AND P0, PT, R14, RZ, PT ;  /* 0x000000ff0e00720c */ /* 0x008fe20003f05270 */
[----:B------:R-:W-:-:S12]  /*16f80*/  BSSY B0, `(.L_x_2554) ;  /* 0x0000026000007945 */ /* 0x000fd80003800000 */
[----:B------:R-:W-:Y:S05]  /*16f90*/  @P0 BRA `(.L_x_2555) ;  /* 0x0000000000900947 */ /* 0x000fea0003800000 */
[----:B------:R-:W-:-:S03]  /*16fa0*/  UMOV UR4, 0xffffffff ;  /* 0xffffffff00047882 */ /* 0x000fc60000000000 */
[----:B------:R-:W-:Y:S05]  /*16fb0*/  BRA.DIV UR4, `(.L_x_2556) ;  /* 0x0000003a04847947 */ /* 0x000fea000b800000 */
[----:B------:R-:W-:-:S13]  /*16fc0*/  ELECT P6, URZ, PT ;  /* 0x00000000003f782f */ /* 0x000fda00038c0000 */
.L_x_2668:
[----:B------:R-:W-:Y:S05]  /*16fd0*/  @!P6 BRA `(.L_x_2555) ;  /* 0x000000000080e947 */ /* 0x000fea0003800000 */
[----:B-1----:R-:W3:Y:S02]  /*16fe0*/  LDL R0, [R1+0x2c] ;  /* 0x00002c0001007983 */ /* 0x002ee40000100800 */
[----:B---3--:R-:W-:-:S13]  /*16ff0*/  R2UR UR4, R0 ;  /* 0x00000000000472ca */ /* 0x008fda00000e0000 */
[----:B------:R-:W-:-:S06]  /*17000*/  ULOP3.LUT UR4, UR4, 0x2, URZ, 0xfc, !UPT ;  /* 0x0000000204047892 */ /* 0x000fcc000f8efc3f */
[----:B------:R-:W-:-:S05]  /*17010*/  IMAD.U32 R0, RZ, RZ, UR4 ;  /* 0x00000004ff007e24 */ /* 0x000fca000f8e00ff */
[----:B------:R-:W-:-:S13]  /*17020*/  ISETP.NE.AND P0, PT, R0, 0x3, PT ;  /* 0x000000030000780c */ /* 0x000fda0003f05270 */
[----:B------:R-:W-:Y:S05]  /*17030*/  @!P0 BRA `(.L_x_2557) ;  /* 0x0000000000048947 */ /* 0x000fea0003800000 */
[----:B------:R-:W-:Y:S01]  /*17040*/  BPT.TRAP 0x1 ;  /* 0x000000040000795c */ /* 0x000fe20000300000 */
.L_x_2557:
[C---:B------:R-:W-:Y:S01]  /*17050*/  IMAD R5, R27.reuse, 0x8, R4 ;  /* 0x000000081b057824 */ /* 0x040fe200078e0204 */
[----:B------:R-:W-:Y:S01]  /*17060*/  SHF.L.U32 R0, R28, 0x1f, RZ ;  /* 0x0000001f1c007819 */ /* 0x000fe200000006ff */
[----:B------:R-:W-:-:S03]  /*17070*/  VIADD R27, R27, 0x1 ;  /* 0x000000011b1b7836 */ /* 0x000fc60000000000 */
[----:B------:R-:W1:Y:S02]  /*17080*/  SYNCS.PHASECHK.TRANS64.TRYWAIT P1, [R5+URZ+0x38840], R0 ;  /* 0x03884000050075a7 */ /* 0x000e64000802017f */
[----:B------:R-:W-:-:S04]  /*17090*/  ISETP.NE.AND P2, PT, R27, 0x2, PT ;  /* 0x000000021b00780c */ /* 0x000fc80003f45270 */
[----:B------:R-:W-:Y:S01]  /*170a0*/  SEL R3, RZ, 0x1, P2 ;  /* 0x00000001ff037807 */ /* 0x000fe20001000000 */
[----:B-1----:R-:W-:Y:S08]  /*170b0*/  @!P1 BRA `(.L_x_2558) ;  /* 0x0000003800649947 */ /* 0x002ff00003800000 */
.L_x_2669:
[----:B------:R-:W-:Y:S02]  /*170c0*/  SEL R27, R27, RZ, P2 ;  /* 0x000000ff1b1b7207 */ /* 0x000fe40001000000 */
[----:B------:R-:W-:Y:S01]  /*170d0*/  LOP3.LUT R2, R28, R3, RZ, 0x3c, !PT ;  /* 0x000000031c027212 */ /* 0x000fe200078e3cff */
[----:B------:R-:W-:Y:S06]  /*170e0*/  @!P0 BRA `(.L_x_2559) ;  /* 0x0000000000048947 */ /* 0x000fec0003800000 */
[----:B------:R-:W-:Y:S01]  /*170f0*/  BPT.TRAP 0x1 ;  /* 0x000000040000795c */ /* 0x000fe20000300000 */
.L_x_2559:
[----:B------:R-:W-:Y:S01]  /*17100*/  IMAD R27, R27, 0x8, R4 ;  /* 0x000000081b1b7824 */ /* 0x000fe200078e0204 */
[----:B------:R-:W-:-:S04]  /*17110*/  SHF.L.U32 R2, R2, 0x1f, RZ ;  /* 0x0000001f02027819 */ /* 0x000fc800000006ff */
[----:B------:R-:W3:Y:S02]  /*17120*/  SYNCS.PHASECHK.TRANS64.TRYWAIT P1, [R27+URZ+0x38840], R2 ;  /* 0x038840021b0075a7 */ /* 0x000ee4000802017f */
[----:B---3--:R-:W-:Y:S05]  /*17130*/  @!P1 BRA `(.L_x_2560) ;  /* 0x0000003800589947 */ /* 0x008fea0003800000 */
.L_x_2670:
[----:B------:R-:W-:Y:S05]  /*17140*/  @!P0 BRA `(.L_x_2561) ;  /* 0x0000000000048947 */ /* 0x000fea0003800000 */
[----:B------:R-:W-:Y:S01]  /*17150*/  BPT.TRAP 0x1 ;  /* 0x000000040000795c */ /* 0x000fe20000300000 */
.L_x_2561:
[----:B------:R-:W4:Y:S02]  /*17160*/  SYNCS.PHASECHK.TRANS64.TRYWAIT P1, [R5+URZ+0x38860], R0 ;  /* 0x03886000050075a7 */ /* 0x000f24000802017f */
[----:B----4-:R-:W-:Y:S05]  /*17170*/  @!P1 BRA `(.L_x_2562) ;  /* 0x00000038005c9947 */ /* 0x010fea0003800000 */
.L_x_2671:
[----:B------:R-:W-:Y:S05]  /*17180*/  @!P0 BRA `(.L_x_2563) ;  /* 0x0000000000048947 */ /* 0x000fea0003800000 */
[----:B------:R-:W-:Y:S01]  /*17190*/  BPT.TRAP 0x1 ;  /* 0x000000040000795c */ /* 0x000fe20000300000 */
.L_x_2563:
[----:B------:R0:W0:Y:S02]  /*171a0*/  SYNCS.PHASECHK.TRANS64.TRYWAIT P0, [R27+URZ+0x38860], R2 ;  /* 0x038860021b0075a7 */ /* 0x000024000800017f */
[----:B0-----:R-:W-:Y:S05]  /*171b0*/  @!P0 NANOSLEEP.SYNCS 0x989680 ;  /* 0x009896800000895d */ /* 0x001fea0003900000 */
[----:B------:R-:W0:Y:S02]  /*171c0*/  @!P0 SYNCS.PHASECHK.TRANS64 P0, [R27+URZ+0x38860], R2 ;  /* 0x038860021b0085a7 */ /* 0x000e24000800007f */
[----:B0-----:R-:W-:Y:S05]  /*171d0*/  @!P0 BRA `(.L_x_2563) ;  /* 0xfffffffc00f08947 */ /* 0x001fea000383ffff */
.L_x_2555:
[----:B------:R-:W-:Y:S05]  /*171e0*/  BSYNC B0 ;  /* 0x0000000000007941 */ /* 0x000fea0003800000 */
.L_x_2554:
[----:B------:R-:W-:Y:S05]  /*171f0*/  EXIT ;  /* 0x000000000000794d */ /* 0x000fea0003800000 */
.L_x_2421:
[----:B------:R-:W-:-:S13]  /*17200*/  R2UR UR4, R16 ;  /* 0x00000000100472ca */ /* 0x000fda00000e0000 */
[----:B0-----:R-:W-:-:S04]  /*17210*/  IMAD.U32 R3, RZ, RZ, UR4 ;  /* 0x00000004ff037e24 */ /* 0x001fc8000f8e00ff */
[----:B------:R0:W1:Y:S03]  /*17220*/  SYNCS.PHASECHK.TRANS64.TRYWAIT P1, [R3+URZ+0x38800], R0 ;  /* 0x03880000030075a7 */ /* 0x000066000802017f */
[----:B-1----:R-:W-:Y:S05]  /*17230*/  @!P1 NANOSLEEP.SYNCS 0x989680 ;  /* 0x009896800000995d */ /* 0x002fea0003900000 */
[----:B------:R-:W1:Y:S02]  /*17240*/  @!P1 SYNCS.PHASECHK.TRANS64 P1, [R3+URZ+0x38800], R0 ;  /* 0x03880000030095a7 */ /* 0x000e64000802007f */
[----:B-1----:R-:W-:Y:S05]  /*17250*/  @!P1 BRA `(.L_x_2421) ;  /* 0xfffffffc00e89947 */ /* 0x002fea000383ffff */
[----:B------:R-:W-:Y:S05]  /*17260*/  BRA `(.L_x_2564) ;  /* 0xfffffea800547947 */ /* 0x000fea000383ffff */
.L_x_2425:
[----:B-1----:R1:W2:Y:S02]  /*17270*/  SYNCS.PHASECHK.TRANS64.TRYWAIT P1, [R0+URZ+0x38830], R3 ;  /* 0x03883003000075a7 */ /* 0x0022a4000802017f */
[----:B--2---:R-:W-:Y:S05]  /*17280*/  @!P1 NANOSLEEP.SYNCS 0x989680 ;  /* 0x009896800000995d */ /* 0x004fea0003900000 */
[----:B------:R-:W2:Y:S02]  /*17290*/  @!P1 SYNCS.PHASECHK.TRANS64 P1, [R0+URZ+0x38830], R3 ;  /* 0x03883003000095a7 */ /* 0x000ea4000802007f */
[----:B--2---:R-:W-:Y:S05]  /*172a0*/  @!P1 BRA `(.L_x_2425) ;  /* 0xfffffffc00f09947 */ /* 0x004fea000383ffff */
[----:B------:R-:W-:Y:S05]  /*172b0*/  BRA `(.L_x_2424) ;  /* 0xfffffea800787947 */ /* 0x000fea000383ffff */
.L_x_2431:
[----:B-1----:R-:W-:-:S04]  /*172c0*/  IMAD.U32 R4, RZ, RZ, UR61 ;  /* 0x0000003dff047e24 */ /* 0x002fc8000f8e00ff */
[----:B------:R1:W2:Y:S03]  /*172d0*/  SYNCS.PHASECHK.TRANS64.TRYWAIT P1, [R4+URZ+0x38830], R3 ;  /* 0x03883003040075a7 */ /* 0x0002a6000802017f */
[----:B--2---:R-:W-:Y:S05]  /*172e0*/  @!P1 NANOSLEEP.SYNCS 0x989680 ;  /* 0x009896800000995d */ /* 0x004fea0003900000 */
[----:B------:R-:W2:Y:S02]  /*172f0*/  @!P1 SYNCS.PHASECHK.TRANS64 P1, [R4+URZ+0x38830], R3 ;  /* 0x03883003040095a7 */ /* 0x000ea4000802007f */
[----:B--2---:R-:W-:Y:S05]  /*17300*/  @!P1 BRA `(.L_x_2431) ;  /* 0xfffffffc00ec9947 */ /* 0x004fea000383ffff */
[----:B------:R-:W-:Y:S05]  /*17310*/  BRA `(.L_x_2430) ;  /* 0xfffffee400d87947 */ /* 0x000fea000383ffff */
.L_x_2435:
[----:B---3--:R-:W-:-:S04]  /*17320*/  IMAD.U32 R2, RZ, RZ, UR4 ;  /* 0x00000004ff027e24 */ /* 0x008fc8000f8e00ff */
[----:B------:R3:W4:Y:S03]  /*17330*/  SYNCS.PHASECHK.TRANS64.TRYWAIT P1, [R2+URZ+0x38850], R0 ;  /* 0x03885000020075a7 */ /* 0x000726000802017f */
[----:B----4-:R-:W-:Y:S05]  /*17340*/  @!P1 NANOSLEEP.SYNCS 0x989680 ;  /* 0x009896800000995d */ /* 0x010fea0003900000 */
[----:B------:R-:W4:Y:S02]  /*17350*/  @!P1 SYNCS.PHASECHK.TRANS64 P1, [R2+URZ+0x38850], R0 ;  /* 0x03885000020095a7 */ /* 0x000f24000802007f */
[----:B----4-:R-:W-:Y:S05]  /*17360*/  @!P1 BRA `(.L_x_2435) ;  /* 0xfffffffc00ec9947 */ /* 0x010fea000383ffff */
[----:B------:R-:W-:Y:S05]  /*17370*/  BRA `(.L_x_2434) ;  /* 0xffffff0c002c7947 */ /* 0x000fea000383ffff */
.L_x_2443:
[----:B-1----:R-:W-:-:S04]  /*17380*/  IMAD.U32 R4, RZ, RZ, UR4 ;  /* 0x00000004ff047e24 */ /* 0x002fc8000f8e00ff */
[----:B------:R1:W2:Y:S03]  /*17390*/  SYNCS.PHASECHK.TRANS64.TRYWAIT P1, [R4+URZ+0x38830], R3 ;  /* 0x03883003040075a7 */ /* 0x0002a6000802017f */
[----:B--2---:R-:W-:Y:S05]  /*173a0*/  @!P1 NANOSLEEP.SYNCS 0x989680 ;  /* 0x009896800000995d */ /* 0x004fea0003900000 */
[----:B------:R-:W2:Y:S02]  /*173b0*/  @!P1 SYNCS.PHASECHK.TRANS64 P1, [R4+URZ+0x38830], R3 ;  /* 0x03883003040095a7 */ /* 0x000ea4000802007f */
[----:B--2---:R-:W-:Y:S05]  /*173c0*/  @!P1 BRA `(.L_x_2443) ;  /* 0xfffffffc00ec9947 */ /* 0x004fea000383ffff */
[----:B------:R-:W-:Y:S05]  /*173d0*/  BRA `(.L_x_2442) ;  /* 0xffffff2400207947 */ /* 0x000fea000383ffff */
.L_x_2447:
[----:B---3--:R-:W-:-:S04]  /*173e0*/  IMAD.U32 R2, RZ, RZ, UR4 ;  /* 0x00000004ff027e24 */ /* 0x008fc8000f8e00ff */
[----:B------:R3:W4:Y:S03]  /*173f0*/  SYNCS.PHASECHK.TRANS64.TRYWAIT P1, [R2+URZ+0x38850], R0 ;  /* 0x03885000020075a7 */ /* 0x000726000802017f */
[----:B----4-:R-:W-:Y:S05]  /*17400*/  @!P1 NANOSLEEP.SYNCS 0x989680 ;  /* 0x009896800000995d */ /* 0x010fea0003900000 */
[----:B------:R-:W4:Y:S02]  /*17410*/  @!P1 SYNCS.PHASECHK.TRANS64 P1, [R2+URZ+0x38850], R0 ;  /* 0x03885000020095a7 */ /* 0x000f24000802007f */
[----:B----4-:R-:W-:Y:S05]  /*17420*/  @!P1 BRA `(.L_x_2447) ;  /* 0xfffffffc00ec9947 */ /* 0x010fea000383ffff */
[----:B------:R-:W-:Y:S05]  /*17430*/  BRA `(.L_x_2446) ;  /* 0xffffff4c006c7947 */ /* 0x000fea000383ffff */
.L_x_2454:
[----:B-1----:R-:W-:-:S04]  /*17440*/  MOV R7, UR8 ;  /* 0x0000000800077c02 */ /* 0x002fc80008000f00 */
[----:B------:R1:W2:Y:S03]  /*17450*/  SYNCS.PHASECHK.TRANS64.TRYWAIT P1, [R7+URZ+0x38850], R0 ;  /* 0x03885000070075a7 */ /* 0x0002a6000802017f */
[----:B--2---:R-:W-:Y:S05]  /*17460*/  @!P1 NANOSLEEP.SYNCS 0x989680 ;  /* 0x009896800000995d */ /* 0x004fea0003900000 */
[----:B------:R-:W2:Y:S02]  /*17470*/  @!P1 SYNCS.PHASECHK.TRANS64 P1, [R7+URZ+0x38850], R0 ;  /* 0x03885000070095a7 */ /* 0x000ea4000802007f */
[----:B--2---:R-:W-:Y:S05]  /*17480*/  @!P1 BRA `(.L_x_2454) ;  /* 0xfffffffc00ec9947 */ /* 0x004fea000383ffff */
[----:B------:R-:W-:Y:S05]  /*17490*/  BRA `(.L_x_2453) ;  /* 0xffffff6400807947 */ /* 0x000fea000383ffff */
.L_x_2497:
[----:B------:R-:W0:Y:S01]  /*174a0*/  S2R R2, SR_TID.X ;  /* 0x0000000000027919 */ /* 0x000e220000002100 */
[----:B------:R-:W-:Y:S01]  /*174b0*/  BSSY B0, `(.L_x_2565) ;  /* 0x000000a000007945 */ /* 0x000fe20003800000 */
        /* <DEDUP_REMOVED lines=9> */
.L_x_2566:
[----:B------:R-:W-:Y:S05]  /*17550*/  BSYNC B0 ;  /* 0x0000000000007941 */ /* 0x000fea0003800000 */
.L_x_2565:
[----:B------:R-:W-:Y:S05]  /*17560*/  BRA `(.L_x_2567) ;  /* 0xffffffb800b47947 */ /* 0x000fea000383ffff */
.L_x_2500:
[----:B0-----:R0:W1:Y:S02]  /*17570*/  SYNCS.PHASECHK.TRANS64.TRYWAIT P0, [R5+URZ+0x38840], R2 ;  /* 0x03884002050075a7 */ /* 0x001064000800017f */
[----:B-1----:R-:W-:Y:S05]  /*17580*/  @!P0 NANOSLEEP.SYNCS 0x989680 ;  /* 0x009896800000895d */ /* 0x002fea0003900000 */
[----:B------:R-:W1:Y:S02]  /*17590*/  @!P0 SYNCS.PHASECHK.TRANS64 P0, [R5+URZ+0x38840], R2 ;  /* 0x03884002050085a7 */ /* 0x000e64000800007f */
[----:B-1----:R-:W-:Y:S05]  /*175a0*/  @!P0 BRA `(.L_x_2500) ;  /* 0xfffffffc00f08947 */ /* 0x002fea000383ffff */
[----:B------:R-:W-:Y:S05]  /*175b0*/  BRA `(.L_x_2568) ;  /* 0xffffffbc00b87947 */ /* 0x000fea000383ffff */
.L_x_2501:
        /* <DEDUP_REMOVED lines=8> */
.L_x_2570:
[----:B------:R-:W-:Y:S05]  /*17640*/  BSYNC B0 ;  /* 0x0000000000007941 */ /* 0x000fea0003800000 */
.L_x_2569:
[----:B------:R-:W-:Y:S01]  /*17650*/  IMAD.MOV.U32 R13, RZ, RZ, R0 ;  /* 0x000000ffff0d7224 */ /* 0x000fe200078e0000 */
[----:B------:R-:W-:Y:S01]  /*17660*/  MOV R15, 0xffffffff ;  /* 0xffffffff000f7802 */ /* 0x000fe20000000f00 */
[----:B------:R-:W-:Y:S01]  /*17670*/  IMAD.MOV.U32 R12, RZ, RZ, RZ ;  /* 0x000000ffff0c7224 */ /* 0x000fe200078e00ff */
[C---:B------:R-:W-:Y:S01]  /*17680*/  LOP3.LUT P5, RZ, R23.reuse, 0x10, RZ, 0xc0, !PT ;  /* 0x0000001017ff7812 */ /* 0x040fe200078ac0ff */
[----:B------:R-:W-:Y:S01]  /*17690*/  IMAD.MOV.U32 R11, RZ, RZ, 0x181f ;  /* 0x0000181fff0b7424 */ /* 0x000fe200078e00ff */
[C---:B------:R-:W-:Y:S01]  /*176a0*/  LOP3.LUT P4, RZ, R23.reuse, 0x8, RZ, 0xc0, !PT ;  /* 0x0000000817ff7812 */ /* 0x040fe2000788c0ff */
[----:B------:R-:W-:Y:S01]  /*176b0*/  IMAD.MOV.U32 R2, RZ, RZ, R14 ;  /* 0x000000ffff027224 */ /* 0x000fe200078e000e */
[----:B------:R-:W-:Y:S01]  /*176c0*/  LOP3.LUT P3, RZ, R23, 0x4, RZ, 0xc0, !PT ;  /* 0x0000000417ff7812 */ /* 0x000fe2000786c0ff */
[----:B------:R-:W-:-:S12]  /*176d0*/  @P0 IMAD R9, R7, 0x2, R22 ;  /* 0x0000000207090824 */ /* 0x000fd800078e0216 */
[----:B------:R-:W-:Y:S05]  /*176e0*/  WARPSYNC.COLLECTIVE R15, `(.L_x_2571) ;  /* 0x000000000f087348 */ /* 0x000fea0003c00000 */
[----:B------:R0:W1:Y:S02]  /*176f0*/  SHFL.IDX P6, R14, R13, R12, R11 ;  /* 0x0000000c0d0e7389 */ /* 0x00006400000c000b */
[----:B01----:R-:W-:Y:S01]  /*17700*/  ENDCOLLECTIVE ;  /* 0x000000000000791b */ /* 0x003fe20003800000 */
.L_x_2571:
[----:B------:R-:W-:Y:S01]  /*17710*/  LOP3.LUT P2, RZ, R23, 0x2, RZ, 0xc0, !PT ;  /* 0x0000000217ff7812 */ /* 0x000fe2000784c0ff */
[----:B------:R-:W-:Y:S02]  /*17720*/  IMAD.MOV.U32 R13, RZ, RZ, R6 ;  /* 0x000000ffff0d7224 */ /* 0x000fe400078e0006 */
[----:B------:R-:W-:Y:S02]  /*17730*/  IMAD.MOV.U32 R12, RZ, RZ, 0x1 ;  /* 0x00000001ff0c7424 */ /* 0x000fe400078e00ff */
[----:B------:R-:W-:-:S08]  /*17740*/  IMAD.MOV.U32 R3, RZ, RZ, R14 ;  /* 0x000000ffff037224 */ /* 0x000fd000078e000e */
[----:B------:R-:W-:Y:S05]  /*17750*/  WARPSYNC.COLLECTIVE R15, `(.L_x_2572) ;  /* 0x000000000f087348 */ /* 0x000fea0003c00000 */
[----:B------:R0:W1:Y:S02]  /*17760*/  SHFL.IDX P6, R14, R13, R12, R11 ;  /* 0x0000000c0d0e7389 */ /* 0x00006400000c000b */
[----:B01----:R-:W-:Y:S01]  /*17770*/  ENDCOLLECTIVE ;  /* 0x000000000000791b */ /* 0x003fe20003800000 */
.L_x_2572:
        /* <DEDUP_REMOVED lines=10> */
.L_x_2573:
        /* <DEDUP_REMOVED lines=14> */
.L_x_2574:
        /* <DEDUP_REMOVED lines=11> */
[----:B------:R0:W-:Y:S01]  /*179b0*/  @P0 LDGSTS.E.BYPASS.LTC128B.128 [R21+0x2c400], desc[UR38][R2.64+0x180], !P2 ;  /* 0x2c40018002150fae */ /* 0x0001e2000d101d66 */
[----:B------:R-:W-:-:S13]  /*179c0*/  ISETP.GE.AND P0, PT, R4, 0x21, PT ;  /* 0x000000210400780c */ /* 0x000fda0003f06270 */
[----:B0-----:R-:W-:Y:S05]  /*179d0*/  WARPSYNC.COLLECTIVE R15, `(.L_x_2575) ;  /* 0x000000000f087348 */ /* 0x001fea0003c00000 */
[----:B------:R1:W2:Y:S02]  /*179e0*/  SHFL.IDX P6, R14, R13, R12, R11 ;  /* 0x0000000c0d0e7389 */ /* 0x0002a400000c000b */
[----:B012---:R-:W-:Y:S01]  /*179f0*/  ENDCOLLECTIVE ;  /* 0x000000000000791b */ /* 0x007fe20003800000 */
.L_x_2575:
[----:B------:R-:W-:Y:S02]  /*17a00*/  @P0 IMAD R9, R7, 0x2, R22 ;  /* 0x0000000207090824 */ /* 0x000fe400078e0216 */
[----:B------:R-:W-:Y:S02]  /*17a10*/  IMAD.MOV.U32 R13, RZ, RZ, R6 ;  /* 0x000000ffff0d7224 */ /* 0x000fe400078e0006 */
[----:B------:R-:W-:Y:S02]  /*17a20*/  IMAD.MOV.U32 R12, RZ, RZ, 0x3 ;  /* 0x00000003ff0c7424 */ /* 0x000fe400078e00ff */
[----:B------:R-:W-:-:S07]  /*17a30*/  IMAD.MOV.U32 R2, RZ, RZ, R14 ;  /* 0x000000ffff027224 */ /* 0x000fce00078e000e */
[----:B------:R-:W-:Y:S05]  /*17a40*/  WARPSYNC.COLLECTIVE R15, `(.L_x_2576) ;  /* 0x000000000f087348 */ /* 0x000fea0003c00000 */
[----:B------:R0:W1:Y:S02]  /*17a50*/  SHFL.IDX P6, R14, R13, R12, R11 ;  /* 0x0000000c0d0e7389 */ /* 0x00006400000c000b */
[----:B01----:R-:W-:Y:S01]  /*17a60*/  ENDCOLLECTIVE ;  /* 0x000000000000791b */ /* 0x003fe20003800000 */
.L_x_2576:
        /* <DEDUP_REMOVED lines=15> */
.L_x_2577:
[----:B------:R-:W-:Y:S02]  /*17b60*/  @P0 IMAD R21, R7, 0x2, R22 ;  /* 0x0000000207150824 */ /* 0x000fe400078e0216 */
[----:B------:R-:W-:Y:S01]  /*17b70*/  IMAD.MOV.U32 R13, RZ, RZ, R6 ;  /* 0x000000ffff0d7224 */ /* 0x000fe200078e0006 */
[----:B------:R-:W-:Y:S01]  /*17b80*/  MOV R12, 0x4 ;  /* 0x00000004000c7802 */ /* 0x000fe20000000f00 */
[----:B------:R-:W-:-:S07]  /*17b90*/  IMAD.MOV.U32 R2, RZ, RZ, R14 ;  /* 0x000000ffff027224 */ /* 0x000fce00078e000e */
[----:B------:R-:W-:Y:S05]  /*17ba0*/  WARPSYNC.COLLECTIVE R15, `(.L_x_2578) ;  /* 0x000000000f087348 */ /* 0x000fea0003c00000 */
[----:B------:R0:W1:Y:S02]  /*17bb0*/  SHFL.IDX P6, R14, R13, R12, R11 ;  /* 0x0000000c0d0e7389 */ /* 0x00006400000c000b */
[----:B01----:R-:W-:Y:S01]  /*17bc0*/  ENDCOLLECTIVE ;  /* 0x000000000000791b */ /* 0x003fe20003800000 */
.L_x_2578:
        /* <DEDUP_REMOVED lines=14> */
.L_x_2579:
[----:B------:R-:W-:Y:S01]  /*17cb0*/  IMAD.MOV.U32 R0, RZ, RZ, R14 ;  /* 0x000000ffff007224 */ /* 0x000fe200078e000e */
[----:B------:R-:W-:Y:S06]  /*17cc0*/  BRA `(.L_x_2580) ;  /* 0xffffffbc00287947 */ /* 0x000fec000383ffff */
.L_x_2508:
[----:B------:R-:W-:Y:S02]  /*17cd0*/  IMAD.MOV.U32 R13, RZ, RZ, R0 ;  /* 0x000000ffff0d7224 */ /* 0x000fe400078e0000 */
[----:B------:R-:W-:Y:S02]  /*17ce0*/  IMAD.MOV.U32 R12, RZ, RZ, RZ ;  /* 0x000000ffff0c7224 */ /* 0x000fe400078e00ff */
[----:B------:R-:W-:Y:S02]  /*17cf0*/  IMAD.MOV.U32 R11, RZ, RZ, 0x181f ;  /* 0x0000181fff0b7424 */ /* 0x000fe400078e00ff */
[----:B------:R-:W-:Y:S02]  /*17d00*/  IMAD.MOV.U32 R15, RZ, RZ, -0x1 ;  /* 0xffffffffff0f7424 */ /* 0x000fe400078e00ff */
[----:B-----5:R-:W-:Y:S02]  /*17d10*/  IMAD R5, R9, R5, RZ ;  /* 0x0000000509057224 */ /* 0x020fe400078e02ff */
[----:B------:R-:W-:-:S07]  /*17d20*/  IMAD R17, R17, 0x80, R8 ;  /* 0x0000008011117824 */ /* 0x000fce00078e0208 */
[----:B------:R-:W-:Y:S05]  /*17d30*/  WARPSYNC.COLLECTIVE R15, `(.L_x_2581) ;  /* 0x000000000f087348 */ /* 0x000fea0003c00000 */
[----:B------:R0:W1:Y:S02]  /*17d40*/  SHFL.IDX P6, R14, R13, R12, R11 ;  /* 0x0000000c0d0e7389 */ /* 0x00006400000c000b */
[----:B01----:R-:W-:Y:S01]  /*17d50*/  ENDCOLLECTIVE ;  /* 0x000000000000791b */ /* 0x003fe20003800000 */
.L_x_2581:
[C---:B------:R-:W-:Y:S02]  /*17d60*/  ISETP.GE.AND P0, PT, R17.reuse, R5, PT ;  /* 0x000000051100720c */ /* 0x040fe40003f06270 */
[----:B------:R-:W-:Y:S01]  /*17d70*/  IADD3 R6, R17, 0x10, RZ ;  /* 0x0000001011067810 */ /* 0x000fe20007ffe0ff */
[----:B------:R-:W-:Y:S02]  /*17d80*/  IMAD.MOV.U32 R13, RZ, RZ, R4 ;  /* 0x000000ffff0d7224 */ /* 0x000fe400078e0004 */
[----:B------:R-:W-:-:S08]  /*17d90*/  IMAD.MOV.U32 R2, RZ, RZ, R14 ;  /* 0x000000ffff027224 */ /* 0x000fd000078e000e */
[----:B------:R-:W-:Y:S05]  /*17da0*/  WARPSYNC.COLLECTIVE R15, `(.L_x_2582) ;  /* 0x000000000f087348 */ /* 0x000fea0003c00000 */
[----:B------:R0:W1:Y:S02]  /*17db0*/  SHFL.IDX P6, R14, R13, R12, R11 ;  /* 0x0000000c0d0e7389 */ /* 0x00006400000c000b */
[----:B01----:R-:W-:Y:S01]  /*17dc0*/  ENDCOLLECTIVE ;  /* 0x000000000000791b */ /* 0x003fe20003800000 */
.L_x_2582:
        /* <DEDUP_REMOVED lines=8> */
.L_x_2583:
[----:B------:R-:W-:Y:S01]  /*17e50*/  @!PT LDS RZ, [RZ] ;  /* 0x00000000fffff984 */ /* 0x000fe20000000800 */
[----:B------:R-:W-:Y:S01]  /*17e60*/  @!PT LDS RZ, [RZ] ;  /* 0x00000000fffff984 */ /* 0x000fe20000000800 */
[----:B------:R-:W-:Y:S01]  /*17e70*/  @!PT LDS RZ, [RZ] ;  /* 0x00000000fffff984 */ /* 0x000fe20000000800 */
[----:B------:R-:W-:Y:S04]  /*17e80*/  @!P0 LDGSTS.E.BYPASS.LTC128B.128 [R34+0x14400], desc[UR38][R2.64], !P4 ;  /* 0x1440000002228fae */ /* 0x000fe8000e101d66 */
[----:B------:R-:W-:Y:S04]  /*17e90*/  @!P0 LDGSTS.E.BYPASS.LTC128B.128 [R34+0x18400], desc[UR38][R2.64+0x80], !P3 ;  /* 0x1840008002228fae */ /* 0x000fe8000d901d66 */
[----:B------:R-:W-:Y:S01]  /*17ea0*/  @!P0 LDGSTS.E.BYPASS.LTC128B.128 [R34+0x1c400], desc[UR38][R2.64+0x100], !P2 ;  /* 0x1c40010002228fae */ /* 0x000fe2000d101d66 */
[----:B------:R-:W-:-:S03]  /*17eb0*/  IMAD.MOV.U32 R13, RZ, RZ, R4 ;  /* 0x000000ffff0d7224 */ /* 0x000fc600078e0004 */
[----:B------:R0:W-:Y:S01]  /*17ec0*/  @!P0 LDGSTS.E.BYPASS.LTC128B.128 [R34+0x20400], desc[UR38][R2.64+0x180], !P1 ;  /* 0x2040018002228fae */ /* 0x0001e2000c901d66 */
[----:B------:R-:W-:Y:S01]  /*17ed0*/  ISETP.GE.AND P0, PT, R6, R5, PT ;  /* 0x000000050600720c */ /* 0x000fe20003f06270 */
[----:B------:R-:W-:Y:S02]  /*17ee0*/  VIADD R6, R17, 0x20 ;  /* 0x0000002011067836 */ /* 0x000fe40000000000 */
[----:B0-----:R-:W-:-:S10]  /*17ef0*/  IMAD.MOV.U32 R2, RZ, RZ, R14 ;  /* 0x000000ffff027224 */ /* 0x001fd400078e000e */
[----:B------:R-:W-:Y:S05]  /*17f00*/  WARPSYNC.COLLECTIVE R15, `(.L_x_2584) ;  /* 0x000000000f087348 */ /* 0x000fea0003c00000 */
[----:B------:R0:W1:Y:S02]  /*17f10*/  SHFL.IDX P6, R14, R13, R12, R11 ;  /* 0x0000000c0d0e7389 */ /* 0x00006400000c000b */
[----:B01----:R-:W-:Y:S01]  /*17f20*/  ENDCOLLECTIVE ;  /* 0x000000000000791b */ /* 0x003fe20003800000 */
.L_x_2584:
        /* <DEDUP_REMOVED lines=8> */
.L_x_2585:
[----:B------:R-:W-:-:S05]  /*17fb0*/  @!P0 IMAD.MOV.U32 R3, RZ, RZ, R7 ;  /* 0x000000ffff038224 */ /* 0x000fca00078e0007 */
        /* <DEDUP_REMOVED lines=9> */
[----:B------:R-:W-:Y:S02]  /*18050*/  VIADD R6, R17, 0x30 ;  /* 0x0000003011067836 */ /* 0x000fe40000000000 */
[----:B0-----:R-:W-:-:S10]  /*18060*/  IMAD.MOV.U32 R2, RZ, RZ, R14 ;  /* 0x000000ffff027224 */ /* 0x001fd400078e000e */
[----:B------:R-:W-:Y:S05]  /*18070*/  WARPSYNC.COLLECTIVE R15, `(.L_x_2586) ;  /* 0x000000000f087348 */ /* 0x000fea0003c00000 */
[----:B------:R0:W1:Y:S02]  /*18080*/  SHFL.IDX P6, R14, R13, R12, R11 ;  /* 0x0000000c0d0e7389 */ /* 0x00006400000c000b */
[----:B01----:R-:W-:Y:S01]  /*18090*/  ENDCOLLECTIVE ;  /* 0x000000000000791b */ /* 0x003fe20003800000 */
.L_x_2586:
        /* <DEDUP_REMOVED lines=8> */
.L_x_2587:
        /* <DEDUP_REMOVED lines=15> */
.L_x_2588:
        /* <DEDUP_REMOVED lines=8> */
.L_x_2589:
        /* <DEDUP_REMOVED lines=15> */
.L_x_2590:
        /* <DEDUP_REMOVED lines=8> */
.L_x_2591:
        /* <DEDUP_REMOVED lines=15> */
.L_x_2592:
        /* <DEDUP_REMOVED lines=8> */
.L_x_2593:
[----:B------:R-:W-:-:S05]  /*18570*/  @!P0 MOV R3, R7 ;  /* 0x0000000700038202 */ /* 0x000fca0000000f00 */
        /* <DEDUP_REMOVED lines=13> */
.L_x_2594:
        /* <DEDUP_REMOVED lines=8> */
.L_x_2595:
        /* <DEDUP_REMOVED lines=13> */
.L_x_2596:
[----:B------:R-:W-:Y:S05]  /*187a0*/  BRA `(.L_x_2597) ;  /* 0xffffffbc00bc7947 */ /* 0x000fea000383ffff */
.L_x_2513:
[----:B0-----:R0:W2:Y:S02]  /*187b0*/  SYNCS.PHASECHK.TRANS64.TRYWAIT P0, [R22+URZ+0x38820], R3 ;  /* 0x03882003160075a7 */ /* 0x0010a4000800017f */
[----:B--2---:R-:W-:Y:S05]  /*187c0*/  @!P0 NANOSLEEP.SYNCS 0x989680 ;  /* 0x009896800000895d */ /* 0x004fea0003900000 */
[----:B------:R-:W2:Y:S02]  /*187d0*/  @!P0 SYNCS.PHASECHK.TRANS64 P0, [R22+URZ+0x38820], R3 ;  /* 0x03882003160085a7 */ /* 0x000ea4000800007f */
[----:B--2---:R-:W-:Y:S05]  /*187e0*/  @!P0 BRA `(.L_x_2513) ;  /* 0xfffffffc00f08947 */ /* 0x004fea000383ffff */
[----:B------:R-:W-:Y:S05]  /*187f0*/  BRA `(.L_x_2598) ;  /* 0xffffffc000307947 */ /* 0x000fea000383ffff */
.L_x_2518:
[----:B0-----:R0:W1:Y:S02]  /*18800*/  SYNCS.PHASECHK.TRANS64.TRYWAIT P0, [R6+URZ+0x38840], R3 ;  /* 0x03884003060075a7 */ /* 0x001064000800017f */
[----:B-1----:R-:W-:Y:S05]  /*18810*/  @!P0 NANOSLEEP.SYNCS 0x989680 ;  /* 0x009896800000895d */ /* 0x002fea0003900000 */
[----:B------:R-:W1:Y:S02]  /*18820*/  @!P0 SYNCS.PHASECHK.TRANS64 P0, [R6+URZ+0x38840], R3 ;  /* 0x03884003060085a7 */ /* 0x000e64000800007f */
[----:B-1----:R-:W-:Y:S05]  /*18830*/  @!P0 BRA `(.L_x_2518) ;  /* 0xfffffffc00f08947 */ /* 0x002fea000383ffff */
[----:B------:R-:W-:Y:S05]  /*18840*/  BRA `(.L_x_2599) ;  /* 0xffffffc400187947 */ /* 0x000fea000383ffff */
.L_x_2519:
        /* <DEDUP_REMOVED lines=8> */
.L_x_2601:
[----:B------:R-:W-:Y:S05]  /*188d0*/  BSYNC B1 ;  /* 0x0000000000017941 */ /* 0x000fea0003800000 */
.L_x_2600:
        /* <DEDUP_REMOVED lines=12> */
.L_x_2602:
[----:B------:R-:W-:Y:S01]  /*189a0*/  LOP3.LUT R23, R23, 0xfffff7ff, RZ, 0xc0, !PT ;  /* 0xfffff7ff17177812 */ /* 0x000fe200078ec0ff */
[----:B------:R-:W-:-:S03]  /*189b0*/  IMAD R9, R9, 0x2, R22 ;  /* 0x0000000209097824 */ /* 0x000fc600078e0216 */
[----:B------:R-:W-:-:S04]  /*189c0*/  @P2 LOP3.LUT R23, R23, 0x800, RZ, 0xfc, !PT ;  /* 0x0000080017172812 */ /* 0x000fc800078efcff */
[C---:B------:R-:W-:Y:S02]  /*189d0*/  LOP3.LUT P2, RZ, R23.reuse, 0x8, RZ, 0xc0, !PT ;  /* 0x0000000817ff7812 */ /* 0x040fe4000784c0ff */
[----:B------:R-:W-:Y:S02]  /*189e0*/  LOP3.LUT R23, R23, 0xfffffbff, RZ, 0xc0, !PT ;  /* 0xfffffbff17177812 */ /* 0x000fe400078ec0ff */
[----:B------:R-:W-:Y:S01]  /*189f0*/  MOV R13, R10 ;  /* 0x0000000a000d7202 */ /* 0x000fe20000000f00 */
[----:B------:R-:W-:Y:S01]  /*18a00*/  IMAD.MOV.U32 R12, RZ, RZ, 0x1 ;  /* 0x00000001ff0c7424 */ /* 0x000fe200078e00ff */
[----:B------:R-:W-:-:S04]  /*18a10*/  @P1 LOP3.LUT R23, R23, 0x400, RZ, 0xfc, !PT ;  /* 0x0000040017171812 */ /* 0x000fc800078efcff */
[----:B------:R-:W-:Y:S01]  /*18a20*/  LOP3.LUT P1, RZ, R23, 0x4, RZ, 0xc0, !PT ;  /* 0x0000000417ff7812 */ /* 0x000fe2000782c0ff */
[----:B------:R-:W-:-:S12]  /*18a30*/  IMAD.MOV.U32 R2, RZ, RZ, R14 ;  /* 0x000000ffff027224 */ /* 0x000fd800078e000e */
[----:B------:R-:W-:Y:S05]  /*18a40*/  WARPSYNC.COLLECTIVE R15, `(.L_x_2603) ;  /* 0x000000000f087348 */ /* 0x000fea0003c00000 */
[----:B------:R0:W1:Y:S02]  /*18a50*/  SHFL.IDX P6, R14, R13, R12, R11 ;  /* 0x0000000c0d0e7389 */ /* 0x00006400000c000b */
[----:B01----:R-:W-:Y:S01]  /*18a60*/  ENDCOLLECTIVE ;  /* 0x000000000000791b */ /* 0x003fe20003800000 */
.L_x_2603:
        /* <DEDUP_REMOVED lines=14> */
.L_x_2604:
[----:B------:R-:W-:Y:S02]  /*18b50*/  IMAD.MOV.U32 R13, RZ, RZ, R10 ;  /* 0x000000ffff0d7224 */ /* 0x000fe400078e000a */
[----:B------:R-:W-:Y:S02]  /*18b60*/  IMAD.MOV.U32 R12, RZ, RZ, 0x2 ;  /* 0x00000002ff0c7424 */ /* 0x000fe400078e00ff */
[----:B------:R-:W-:-:S07]  /*18b70*/  IMAD.MOV.U32 R2, RZ, RZ, R14 ;  /* 0x000000ffff027224 */ /* 0x000fce00078e000e */
[----:B------:R-:W-:Y:S05]  /*18b80*/  WARPSYNC.COLLECTIVE R15, `(.L_x_2605) ;  /* 0x000000000f087348 */ /* 0x000fea0003c00000 */
[----:B------:R0:W1:Y:S02]  /*18b90*/  SHFL.IDX P6, R14, R13, R12, R11 ;  /* 0x0000000c0d0e7389 */ /* 0x00006400000c000b */
[----:B01----:R-:W-:Y:S01]  /*18ba0*/  ENDCOLLECTIVE ;  /* 0x000000000000791b */ /* 0x003fe20003800000 */
.L_x_2605:
        /* <DEDUP_REMOVED lines=14> */
.L_x_2606:
[----:B------:R-:W-:Y:S01]  /*18c90*/  IMAD.MOV.U32 R13, RZ, RZ, R10 ;  /* 0x000000ffff0d7224 */ /* 0x000fe200078e000a */
[----:B------:R-:W-:Y:S01]  /*18ca0*/  MOV R12, 0x3 ;  /* 0x00000003000c7802 */ /* 0x000fe20000000f00 */
[----:B------:R-:W-:-:S07]  /*18cb0*/  IMAD.MOV.U32 R2, RZ, RZ, R14 ;  /* 0x000000ffff027224 */ /* 0x000fce00078e000e */
[----:B------:R-:W-:Y:S05]  /*18cc0*/  WARPSYNC.COLLECTIVE R15, `(.L_x_2607) ;  /* 0x000000000f087348 */ /* 0x000fea0003c00000 */
[----:B------:R0:W1:Y:S02]  /*18cd0*/  SHFL.IDX P6, R14, R13, R12, R11 ;  /* 0x0000000c0d0e7389 */ /* 0x00006400000c000b */
[----:B01----:R-:W-:Y:S01]  /*18ce0*/  ENDCOLLECTIVE ;  /* 0x000000000000791b */ /* 0x003fe20003800000 */
.L_x_2607:
        /* <DEDUP_REMOVED lines=14> */
.L_x_2608:
[----:B------:R-:W-:Y:S02]  /*18dd0*/  IMAD.MOV.U32 R13, RZ, RZ, R10 ;  /* 0x000000ffff0d7224 */ /* 0x000fe400078e000a */
[----:B------:R-:W-:Y:S02]  /*18de0*/  IMAD.MOV.U32 R12, RZ, RZ, 0x4 ;  /* 0x00000004ff0c7424 */ /* 0x000fe400078e00ff */
[----:B------:R-:W-:-:S07]  /*18df0*/  IMAD.MOV.U32 R2, RZ, RZ, R14 ;  /* 0x000000ffff027224 */ /* 0x000fce00078e000e */
[----:B------:R-:W-:Y:S05]  /*18e00*/  WARPSYNC.COLLECTIVE R15, `(.L_x_2609) ;  /* 0x000000000f087348 */ /* 0x000fea0003c00000 */
[----:B------:R0:W1:Y:S02]  /*18e10*/  SHFL.IDX P6, R14, R13, R12, R11 ;  /* 0x0000000c0d0e7389 */ /* 0x00006400000c000b */
[----:B01----:R-:W-:Y:S01]  /*18e20*/  ENDCOLLECTIVE ;  /* 0x000000000000791b */ /* 0x003fe20003800000 */
.L_x_2609:
        /* <DEDUP_REMOVED lines=17> */
.L_x_2610:
[----:B------:R-:W-:Y:S01]  /*18f40*/  IMAD.MOV.U32 R2, RZ, RZ, R14 ;  /* 0x000000ffff027224 */ /* 0x000fe200078e000e */
[----:B------:R-:W-:Y:S06]  /*18f50*/  BRA `(.L_x_2611) ;  /* 0xffffffc0006c7947 */ /* 0x000fec000383ffff */
.L_x_2524:
[----:B-1----:R1:W2:Y:S02]  /*18f60*/  SYNCS.PHASECHK.TRANS64.TRYWAIT P0, [R6+URZ+0x38860], R2 ;  /* 0x03886002060075a7 */ /* 0x0022a4000800017f */
[----:B--2---:R-:W-:Y:S05]  /*18f70*/  @!P0 NANOSLEEP.SYNCS 0x989680 ;  /* 0x009896800000895d */ /* 0x004fea0003900000 */
[----:B------:R-:W2:Y:S02]  /*18f80*/  @!P0 SYNCS.PHASECHK.TRANS64 P0, [R6+URZ+0x38860], R2 ;  /* 0x03886002060085a7 */ /* 0x000ea4000800007f */
[----:B--2---:R-:W-:Y:S05]  /*18f90*/  @!P0 BRA `(.L_x_2524) ;  /* 0xfffffffc00f08947 */ /* 0x004fea000383ffff */
[----:B------:R-:W-:Y:S05]  /*18fa0*/  BRA `(.L_x_2612) ;  /* 0xffffffc000e47947 */ /* 0x000fea000383ffff */
.L_x_2525:
        /* <DEDUP_REMOVED lines=8> */
.L_x_2614:
[----:B------:R-:W-:Y:S05]  /*19030*/  BSYNC B1 ;  /* 0x0000000000017941 */ /* 0x000fea0003800000 */
.L_x_2613:
[----:B------:R-:W-:Y:S02]  /*19040*/  IMAD.MOV.U32 R13, RZ, RZ, R24 ;  /* 0x000000ffff0d7224 */ /* 0x000fe400078e0018 */
[----:B------:R-:W-:Y:S02]  /*19050*/  IMAD.MOV.U32 R12, RZ, RZ, RZ ;  /* 0x000000ffff0c7224 */ /* 0x000fe400078e00ff */
[----:B------:R-:W-:Y:S02]  /*19060*/  IMAD.MOV.U32 R11, RZ, RZ, 0x181f ;  /* 0x0000181fff0b7424 */ /* 0x000fe400078e00ff */
[----:B------:R-:W-:Y:S02]  /*19070*/  IMAD.MOV.U32 R15, RZ, RZ, -0x1 ;  /* 0xffffffffff0f7424 */ /* 0x000fe400078e00ff */
[----:B------:R-:W-:Y:S02]  /*19080*/  IMAD.MOV.U32 R3, RZ, RZ, R14 ;  /* 0x000000ffff037224 */ /* 0x000fe400078e000e */
[----:B------:R-:W-:-:S07]  /*19090*/  IMAD R7, R7, 0x2, R22 ;  /* 0x0000000207077824 */ /* 0x000fce00078e0216 */
[----:B------:R-:W-:Y:S05]  /*190a0*/  WARPSYNC.COLLECTIVE R15, `(.L_x_2615) ;  /* 0x000000000f087348 */ /* 0x000fea0003c00000 */
[----:B------:R0:W1:Y:S02]  /*190b0*/  SHFL.IDX P6, R14, R13, R12, R11 ;  /* 0x0000000c0d0e7389 */ /* 0x00006400000c000b */
[----:B01----:R-:W-:Y:S01]  /*190c0*/  ENDCOLLECTIVE ;  /* 0x000000000000791b */ /* 0x003fe20003800000 */
.L_x_2615:
[----:B------:R-:W-:Y:S02]  /*190d0*/  IMAD.MOV.U32 R13, RZ, RZ, R25 ;  /* 0x000000ffff0d7224 */ /* 0x000fe400078e0019 */
[----:B------:R-:W-:Y:S02]  /*190e0*/  IMAD.MOV.U32 R12, RZ, RZ, 0x1 ;  /* 0x00000001ff0c7424 */ /* 0x000fe400078e00ff */
[----:B------:R-:W-:-:S07]  /*190f0*/  IMAD.MOV.U32 R2, RZ, RZ, R14 ;  /* 0x000000ffff027224 */ /* 0x000fce00078e000e */
[----:B------:R-:W-:Y:S05]  /*19100*/  WARPSYNC.COLLECTIVE R15, `(.L_x_2616) ;  /* 0x000000000f087348 */ /* 0x000fea0003c00000 */
[----:B------:R0:W1:Y:S02]  /*19110*/  SHFL.IDX P6, R14, R13, R12, R11 ;  /* 0x0000000c0d0e7389 */ /* 0x00006400000c000b */
[----:B01----:R-:W-:Y:S01]  /*19120*/  ENDCOLLECTIVE ;  /* 0x000000000000791b */ /* 0x003fe20003800000 */
.L_x_2616:
        /* <DEDUP_REMOVED lines=18> */
.L_x_2617:
[----:B------:R-:W-:Y:S02]  /*19250*/  IMAD.MOV.U32 R13, RZ, RZ, R25 ;  /* 0x000000ffff0d7224 */ /* 0x000fe400078e0019 */
[----:B------:R-:W-:Y:S01]  /*19260*/  IMAD.MOV.U32 R12, RZ, RZ, 0x2 ;  /* 0x00000002ff0c7424 */ /* 0x000fe200078e00ff */
[----:B------:R-:W-:-:S07]  /*19270*/  MOV R2, R14 ;  /* 0x0000000e00027202 */ /* 0x000fce0000000f00 */
[----:B------:R-:W-:Y:S05]  /*19280*/  WARPSYNC.COLLECTIVE R15, `(.L_x_2618) ;  /* 0x000000000f087348 */ /* 0x000fea0003c00000 */
[----:B------:R0:W1:Y:S02]  /*19290*/  SHFL.IDX P6, R14, R13, R12, R11 ;  /* 0x0000000c0d0e7389 */ /* 0x00006400000c000b */
[----:B01----:R-:W-:Y:S01]  /*192a0*/  ENDCOLLECTIVE ;  /* 0x000000000000791b */ /* 0x003fe20003800000 */
.L_x_2618:
        /* <DEDUP_REMOVED lines=18> */
.L_x_2619:
[----:B------:R-:W-:Y:S02]  /*193d0*/  IMAD.MOV.U32 R13, RZ, RZ, R25 ;  /* 0x000000ffff0d7224 */ /* 0x000fe400078e0019 */
[----:B------:R-:W-:Y:S02]  /*193e0*/  IMAD.MOV.U32 R12, RZ, RZ, 0x3 ;  /* 0x00000003ff0c7424 */ /* 0x000fe400078e00ff */
[----:B------:R-:W-:-:S07]  /*193f0*/  IMAD.MOV.U32 R2, RZ, RZ, R14 ;  /* 0x000000ffff027224 */ /* 0x000fce00078e000e */
[----:B------:R-:W-:Y:S05]  /*19400*/  WARPSYNC.COLLECTIVE R15, `(.L_x_2620) ;  /* 0x000000000f087348 */ /* 0x000fea0003c00000 */
[----:B------:R0:W1:Y:S02]  /*19410*/  SHFL.IDX P6, R14, R13, R12, R11 ;  /* 0x0000000c0d0e7389 */ /* 0x00006400000c000b */
[----:B01----:R-:W-:Y:S01]  /*19420*/  ENDCOLLECTIVE ;  /* 0x000000000000791b */ /* 0x003fe20003800000 */
.L_x_2620:
        /* <DEDUP_REMOVED lines=18> */
.L_x_2621:
[----:B------:R-:W-:Y:S02]  /*19550*/  IMAD.MOV.U32 R13, RZ, RZ, R25 ;  /* 0x000000ffff0d7224 */ /* 0x000fe400078e0019 */
[----:B------:R-:W-:Y:S02]  /*19560*/  IMAD.MOV.U32 R12, RZ, RZ, 0x4 ;  /* 0x00000004ff0c7424 */ /* 0x000fe400078e00ff */
[----:B------:R-:W-:-:S07]  /*19570*/  IMAD.MOV.U32 R2, RZ, RZ, R14 ;  /* 0x000000ffff027224 */ /* 0x000fce00078e000e */
[----:B------:R-:W-:Y:S05]  /*19580*/  WARPSYNC.COLLECTIVE R15, `(.L_x_2622) ;  /* 0x000000000f087348 */ /* 0x000fea0003c00000 */
[----:B------:R0:W1:Y:S02]  /*19590*/  SHFL.IDX P6, R14, R13, R12, R11 ;  /* 0x0000000c0d0e7389 */ /* 0x00006400000c000b */
[----:B01----:R-:W-:Y:S01]  /*195a0*/  ENDCOLLECTIVE ;  /* 0x000000000000791b */ /* 0x003fe20003800000 */
.L_x_2622:
[----:B------:R-:W-:-:S04]  /*195b0*/  IADD3 R2, P0, R2, R0, RZ ;  /* 0x0000000002027210 */ /* 0x000fc80007f1e0ff */
[----:B------:R-:W-:Y:S02]  /*195c0*/  IADD3.X R3, RZ, R3, RZ, P0, !PT ;  /* 0x00000003ff037210 */ /* 0x000fe400007fe4ff */
        /* <DEDUP_REMOVED lines=11> */
.L_x_2623:
        /* <DEDUP_REMOVED lines=9> */
.L_x_2533:
[----:B0-----:R0:W2:Y:S02]  /*19710*/  SYNCS.PHASECHK.TRANS64.TRYWAIT P0, [R4+URZ+0x38860], R3 ;  /* 0x03886003040075a7 */ /* 0x0010a4000800017f */
[----:B--2---:R-:W-:Y:S05]  /*19720*/  @!P0 NANOSLEEP.SYNCS 0x989680 ;  /* 0x009896800000895d */ /* 0x004fea0003900000 */
[----:B------:R-:W2:Y:S02]  /*19730*/  @!P0 SYNCS.PHASECHK.TRANS64 P0, [R4+URZ+0x38860], R3 ;  /* 0x03886003040085a7 */ /* 0x000ea4000800007f */
[----:B--2---:R-:W-:Y:S05]  /*19740*/  @!P0 BRA `(.L_x_2533) ;  /* 0xfffffffc00f08947 */ /* 0x004fea000383ffff */
[----:B------:R-:W-:Y:S05]  /*19750*/  BRA `(.L_x_2625) ;  /* 0xffffffc400287947 */ /* 0x000fea000383ffff */
.L_x_2534:
[----:B------:R-:W-:Y:S01]  /*19760*/  BSSY B0, `(.L_x_2626) ;  /* 0x0000008000007945 */ /* 0x000fe20003800000 */
[----:B------:R-:W-:Y:S02]  /*19770*/  IMAD.MOV.U32 R13, RZ, RZ, R25 ;  /* 0x000000ffff0d7224 */ /* 0x000fe400078e0019 */
[----:B------:R-:W-:Y:S02]  /*19780*/  IMAD.MOV.U32 R12, RZ, RZ, RZ ;  /* 0x000000ffff0c7224 */ /* 0x000fe400078e00ff */
[----:B------:R-:W-:Y:S02]  /*19790*/  IMAD.MOV.U32 R11, RZ, RZ, 0x181f ;  /* 0x0000181fff0b7424 */ /* 0x000fe400078e00ff */
[----:B------:R-:W-:-:S07]  /*197a0*/  IMAD.MOV.U32 R15, RZ, RZ, -0x1 ;  /* 0xffffffffff0f7424 */ /* 0x000fce00078e00ff */
[----:B01----:R-:W-:Y:S05]  /*197b0*/  WARPSYNC.COLLECTIVE R15, `(.L_x_2627) ;  /* 0x000000000f087348 */ /* 0x003fea0003c00000 */
[----:B-1----:R1:W2:Y:S02]  /*197c0*/  SHFL.IDX P6, R14, R13, R12, R11 ;  /* 0x0000000c0d0e7389 */ /* 0x0022a400000c000b */
[----:B012---:R-:W-:Y:S01]  /*197d0*/  ENDCOLLECTIVE ;  /* 0x000000000000791b */ /* 0x007fe20003800000 */
.L_x_2627:
[----:B------:R-:W-:Y:S05]  /*197e0*/  BSYNC B0 ;  /* 0x0000000000007941 */ /* 0x000fea0003800000 */
.L_x_2626:
        /* <DEDUP_REMOVED lines=10> */
.L_x_2628:
        /* <DEDUP_REMOVED lines=21> */
.L_x_2629:
[----:B------:R-:W-:Y:S01]  /*199e0*/  @!PT LDS RZ, [RZ] ;  /* 0x00000000fffff984 */ /* 0x000fe20000000800 */
[----:B------:R-:W-:Y:S01]  /*199f0*/  @!PT LDS RZ, [RZ] ;  /* 0x00000000fffff984 */ /* 0x000fe20000000800 */
[----:B------:R-:W-:Y:S01]  /*19a00*/  @!PT LDS RZ, [RZ] ;  /* 0x00000000fffff984 */ /* 0x000fe20000000800 */
[----:B------:R0:W-:Y:S01]  /*19a10*/  LDGSTS.E.BYPASS.LTC128B.128 [R0+0x5400], desc[UR38][R2.64+0x100], !P4 ;  /* 0x0540010002007fae */ /* 0x0001e2000e101d66 */
[----:B------:R-:W-:Y:S01]  /*19a20*/  ISETP.LT.OR P4, PT, R5, 0x1, P0 ;  /* 0x000000010500780c */ /* 0x000fe20000781670 */
[----:B------:R-:W-:-:S12]  /*19a30*/  IMAD.MOV.U32 R13, RZ, RZ, R24 ;  /* 0x000000ffff0d7224 */ /* 0x000fd800078e0018 */
[----:B------:R0:W-:Y:S01]  /*19a40*/  LDGSTS.E.BYPASS.LTC128B.128 [R0+0x7c00], desc[UR38][R2.64+0x180], !P4 ;  /* 0x07c0018002007fae */ /* 0x0001e2000e101d66 */
[----:B------:R-:W-:-:S07]  /*19a50*/  IMAD.MOV.U32 R7, RZ, RZ, R14 ;  /* 0x000000ffff077224 */ /* 0x000fce00078e000e */
[----:B0-----:R-:W-:Y:S05]  /*19a60*/  WARPSYNC.COLLECTIVE R15, `(.L_x_2630) ;  /* 0x000000000f087348 */ /* 0x001fea0003c00000 */
[----:B------:R1:W2:Y:S02]  /*19a70*/  SHFL.IDX P6, R14, R13, R12, R11 ;  /* 0x0000000c0d0e7389 */ /* 0x0002a400000c000b */
[----:B012---:R-:W-:Y:S01]  /*19a80*/  ENDCOLLECTIVE ;  /* 0x000000000000791b */ /* 0x007fe20003800000 */
.L_x_2630:
[----:B------:R-:W-:Y:S02]  /*19a90*/  IMAD.MOV.U32 R13, RZ, RZ, R25 ;  /* 0x000000ffff0d7224 */ /* 0x000fe400078e0019 */
[----:B------:R-:W-:Y:S01]  /*19aa0*/  IMAD.MOV.U32 R12, RZ, RZ, 0x2 ;  /* 0x00000002ff0c7424 */ /* 0x000fe200078e00ff */
[----:B------:R-:W-:-:S13]  /*19ab0*/  IADD3 R2, P4, R14, R8, RZ ;  /* 0x000000080e027210 */ /* 0x000fda0007f9e0ff */
[----:B------:R-:W-:Y:S05]  /*19ac0*/  WARPSYNC.COLLECTIVE R15, `(.L_x_2631) ;  /* 0x000000000f087348 */ /* 0x000fea0003c00000 */
[----:B------:R0:W1:Y:S02]  /*19ad0*/  SHFL.IDX P6, R14, R13, R12, R11 ;  /* 0x0000000c0d0e7389 */ /* 0x00006400000c000b */
[----:B01----:R-:W-:Y:S01]  /*19ae0*/  ENDCOLLECTIVE ;  /* 0x000000000000791b */ /* 0x003fe20003800000 */
.L_x_2631:
        /* <DEDUP_REMOVED lines=12> */
.L_x_2632:
        /* <DEDUP_REMOVED lines=14> */
.L_x_2633:
        /* <DEDUP_REMOVED lines=12> */
.L_x_2634:
        /* <DEDUP_REMOVED lines=14> */
.L_x_2635:
        /* <DEDUP_REMOVED lines=12> */
.L_x_2636:
        /* <DEDUP_REMOVED lines=9> */
.L_x_2539:
        /* <DEDUP_REMOVED lines=8> */
.L_x_2639:
[----:B------:R-:W-:Y:S05]  /*1a000*/  BSYNC B0 ;  /* 0x0000000000007941 */ /* 0x000fea0003800000 */
.L_x_2638:
[----:B------:R-:W-:Y:S02]  /*1a010*/  IMAD.MOV.U32 R13, RZ, RZ, R16 ;  /* 0x000000ffff0d7224 */ /* 0x000fe400078e0010 */
        /* <DEDUP_REMOVED lines=8> */
.L_x_2640:
        /* <DEDUP_REMOVED lines=18> */
.L_x_2641:
[----:B------:R-:W-:Y:S01]  /*1a1c0*/  IMAD.MOV.U32 R12, RZ, RZ, 0x2 ;  /* 0x00000002ff0c7424 */ /* 0x000fe200078e00ff */
[----:B------:R-:W-:-:S05]  /*1a1d0*/  SEL R6, R14, RZ, P1 ;  /* 0x000000ff0e067207 */ /* 0x000fca0000800000 */
[----:B------:R-:W-:-:S05]  /*1a1e0*/  IMAD.IADD R6, R5, 0x1, R6 ;  /* 0x0000000105067824 */ /* 0x000fca00078e0206 */
[----:B------:R-:W-:-:S07]  /*1a1f0*/  MOV R13, R6 ;  /* 0x00000006000d7202 */ /* 0x000fce0000000f00 */
[----:B------:R-:W-:Y:S05]  /*1a200*/  WARPSYNC.COLLECTIVE R15, `(.L_x_2642) ;  /* 0x000000000f087348 */ /* 0x000fea0003c00000 */
[----:B------:R0:W1:Y:S02]  /*1a210*/  SHFL.UP P6, R14, R13, R12, R11 ;  /* 0x0400000c0d0e7389 */ /* 0x00006400000c000b */
[----:B01----:R-:W-:Y:S01]  /*1a220*/  ENDCOLLECTIVE ;  /* 0x000000000000791b */ /* 0x003fe20003800000 */
.L_x_2642:
[----:B------:R-:W-:Y:S01]  /*1a230*/  IMAD.MOV.U32 R12, RZ, RZ, 0x4 ;  /* 0x00000004ff0c7424 */ /* 0x000fe200078e00ff */
[----:B------:R-:W-:-:S05]  /*1a240*/  SEL R7, R14, RZ, P2 ;  /* 0x000000ff0e077207 */ /* 0x000fca0001000000 */
[----:B------:R-:W-:-:S04]  /*1a250*/  IMAD.IADD R7, R6, 0x1, R7 ;  /* 0x0000000106077824 */ /* 0x000fc800078e0207 */
[----:B------:R-:W-:-:S07]  /*1a260*/  IMAD.MOV.U32 R13, RZ, RZ, R7 ;  /* 0x000000ffff0d7224 */ /* 0x000fce00078e0007 */
[----:B------:R-:W-:Y:S05]  /*1a270*/  WARPSYNC.COLLECTIVE R15, `(.L_x_2643) ;  /* 0x000000000f087348 */ /* 0x000fea0003c00000 */
[----:B------:R0:W1:Y:S02]  /*1a280*/  SHFL.UP P6, R14, R13, R12, R11 ;  /* 0x0400000c0d0e7389 */ /* 0x00006400000c000b */
[----:B01----:R-:W-:Y:S01]  /*1a290*/  ENDCOLLECTIVE ;  /* 0x000000000000791b */ /* 0x003fe20003800000 */
.L_x_2643:
[----:B------:R-:W-:Y:S01]  /*1a2a0*/  IMAD.MOV.U32 R12, RZ, RZ, 0x8 ;  /* 0x00000008ff0c7424 */ /* 0x000fe200078e00ff */
[----:B------:R-:W-:-:S05]  /*1a2b0*/  SEL R2, R14, RZ, P3 ;  /* 0x000000ff0e027207 */ /* 0x000fca0001800000 */
[----:B------:R-:W-:-:S04]  /*1a2c0*/  IMAD.IADD R2, R7, 0x1, R2 ;  /* 0x0000000107027824 */ /* 0x000fc800078e0202 */
[----:B------:R-:W-:-:S07]  /*1a2d0*/  IMAD.MOV.U32 R13, RZ, RZ, R2 ;  /* 0x000000ffff0d7224 */ /* 0x000fce00078e0002 */
[----:B------:R-:W-:Y:S05]  /*1a2e0*/  WARPSYNC.COLLECTIVE R15, `(.L_x_2644) ;  /* 0x000000000f087348 */ /* 0x000fea0003c00000 */
[----:B------:R0:W1:Y:S02]  /*1a2f0*/  SHFL.UP P6, R14, R13, R12, R11 ;  /* 0x0400000c0d0e7389 */ /* 0x00006400000c000b */
[----:B01----:R-:W-:Y:S01]  /*1a300*/  ENDCOLLECTIVE ;  /* 0x000000000000791b */ /* 0x003fe20003800000 */
.L_x_2644:
[----:B------:R-:W-:Y:S01]  /*1a310*/  IMAD.MOV.U32 R12, RZ, RZ, 0x10 ;  /* 0x00000010ff0c7424 */ /* 0x000fe200078e00ff */
[----:B------:R-:W-:-:S05]  /*1a320*/  SEL R3, R14, RZ, P4 ;  /* 0x000000ff0e037207 */ /* 0x000fca0002000000 */
[----:B------:R-:W-:-:S04]  /*1a330*/  IMAD.IADD R3, R2, 0x1, R3 ;  /* 0x0000000102037824 */ /* 0x000fc800078e0203 */
[----:B------:R-:W-:-:S07]  /*1a340*/  IMAD.MOV.U32 R13, RZ, RZ, R3 ;  /* 0x000000ffff0d7224 */ /* 0x000fce00078e0003 */
[----:B------:R-:W-:Y:S05]  /*1a350*/  WARPSYNC.COLLECTIVE R15, `(.L_x_2645) ;  /* 0x000000000f087348 */ /* 0x000fea0003c00000 */
[----:B------:R0:W1:Y:S02]  /*1a360*/  SHFL.UP P6, R14, R13, R12, R11 ;  /* 0x0400000c0d0e7389 */ /* 0x00006400000c000b */
[----:B01----:R-:W-:Y:S01]  /*1a370*/  ENDCOLLECTIVE ;  /* 0x000000000000791b */ /* 0x003fe20003800000 */
.L_x_2645:
[----:B------:R-:W-:Y:S01]  /*1a380*/  MOV R12, 0x1f ;  /* 0x0000001f000c7802 */ /* 0x000fe20000000f00 */
[----:B------:R-:W-:Y:S01]  /*1a390*/  IMAD.MOV.U32 R11, RZ, RZ, 0x1f ;  /* 0x0000001fff0b7424 */ /* 0x000fe200078e00ff */
[----:B------:R-:W-:-:S05]  /*1a3a0*/  SEL R6, R14, RZ, P5 ;  /* 0x000000ff0e067207 */ /* 0x000fca0002800000 */
[----:B------:R-:W-:-:S04]  /*1a3b0*/  IMAD.IADD R6, R3, 0x1, R6 ;  /* 0x0000000103067824 */ /* 0x000fc800078e0206 */
[----:B------:R-:W-:-:S07]  /*1a3c0*/  IMAD.MOV.U32 R13, RZ, RZ, R6 ;  /* 0x000000ffff0d7224 */ /* 0x000fce00078e0006 */
[----:B------:R-:W-:Y:S05]  /*1a3d0*/  WARPSYNC.COLLECTIVE R15, `(.L_x_2646) ;  /* 0x000000000f087348 */ /* 0x000fea0003c00000 */
[----:B------:R0:W1:Y:S02]  /*1a3e0*/  SHFL.IDX P6, R14, R13, R12, R11 ;  /* 0x0000000c0d0e7389 */ /* 0x00006400000c000b */
[----:B01----:R-:W-:Y:S01]  /*1a3f0*/  ENDCOLLECTIVE ;  /* 0x000000000000791b */ /* 0x003fe20003800000 */
.L_x_2646:
[----:B------:R-:W-:Y:S05]  /*1a400*/  BRA `(.L_x_2647) ;  /* 0xffffffc000407947 */ /* 0x000fea000383ffff */
.L_x_2544:
[----:B------:R-:W-:Y:S01]  /*1a410*/  BSSY B0, `(.L_x_2648) ;  /* 0x0000008000007945 */ /* 0x000fe20003800000 */
[----:B-----5:R-:W-:Y:S02]  /*1a420*/  IMAD.MOV.U32 R13, RZ, RZ, R5 ;  /* 0x000000ffff0d7224 */ /* 0x020fe400078e0005 */
[----:B------:R-:W-:Y:S02]  /*1a430*/  IMAD.MOV.U32 R12, RZ, RZ, 0x1 ;  /* 0x00000001ff0c7424 */ /* 0x000fe400078e00ff */
[----:B------:R-:W-:Y:S02]  /*1a440*/  IMAD.MOV.U32 R11, RZ, RZ, RZ ;  /* 0x000000ffff0b7224 */ /* 0x000fe400078e00ff */
[----:B------:R-:W-:-:S07]  /*1a450*/  IMAD.MOV.U32 R15, RZ, RZ, -0x1 ;  /* 0xffffffffff0f7424 */ /* 0x000fce00078e00ff */
[----:B01----:R-:W-:Y:S05]  /*1a460*/  WARPSYNC.COLLECTIVE R15, `(.L_x_2649) ;  /* 0x000000000f087348 */ /* 0x003fea0003c00000 */
[----:B------:R2:W3:Y:S02]  /*1a470*/  SHFL.UP P6, R14, R13, R12, R11 ;  /* 0x0400000c0d0e7389 */ /* 0x0004e400000c000b */
[----:B0123--:R-:W-:Y:S01]  /*1a480*/  ENDCOLLECTIVE ;  /* 0x000000000000791b */ /* 0x00ffe20003800000 */
.L_x_2649:
[----:B------:R-:W-:Y:S05]  /*1a490*/  BSYNC B0 ;  /* 0x0000000000007941 */ /* 0x000fea0003800000 */
.L_x_2648:
        /* <DEDUP_REMOVED lines=8> */
.L_x_2650:
[----:B------:R-:W-:Y:S01]  /*1a520*/  IMAD.MOV.U32 R12, RZ, RZ, 0x4 ;  /* 0x00000004ff0c7424 */ /* 0x000fe200078e00ff */
[----:B------:R-:W-:-:S05]  /*1a530*/  SEL R2, R14, RZ, P2 ;  /* 0x000000ff0e027207 */ /* 0x000fca0001000000 */
[----:B------:R-:W-:-:S04]  /*1a540*/  IMAD.IADD R2, R13, 0x1, R2 ;  /* 0x000000010d027824 */ /* 0x000fc800078e0202 */
[----:B------:R-:W-:-:S07]  /*1a550*/  IMAD.MOV.U32 R13, RZ, RZ, R2 ;  /* 0x000000ffff0d7224 */ /* 0x000fce00078e0002 */
[----:B------:R-:W-:Y:S05]  /*1a560*/  WARPSYNC.COLLECTIVE R15, `(.L_x_2651) ;  /* 0x000000000f087348 */ /* 0x000fea0003c00000 */
[----:B------:R0:W1:Y:S02]  /*1a570*/  SHFL.UP P6, R14, R13, R12, R11 ;  /* 0x0400000c0d0e7389 */ /* 0x00006400000c000b */
[----:B01----:R-:W-:Y:S01]  /*1a580*/  ENDCOLLECTIVE ;  /* 0x000000000000791b */ /* 0x003fe20003800000 */
.L_x_2651:
[----:B------:R-:W-:Y:S01]  /*1a590*/  IMAD.MOV.U32 R12, RZ, RZ, 0x8 ;  /* 0x00000008ff0c7424 */ /* 0x000fe200078e00ff */
[----:B------:R-:W-:-:S04]  /*1a5a0*/  SEL R3, R14, RZ, P3 ;  /* 0x000000ff0e037207 */ /* 0x000fc80001800000 */
[----:B------:R-:W-:-:S05]  /*1a5b0*/  IADD3 R3, R2, R3, RZ ;  /* 0x0000000302037210 */ /* 0x000fca0007ffe0ff */
[----:B------:R-:W-:-:S07]  /*1a5c0*/  IMAD.MOV.U32 R13, RZ, RZ, R3 ;  /* 0x000000ffff0d7224 */ /* 0x000fce00078e0003 */
[----:B------:R-:W-:Y:S05]  /*1a5d0*/  WARPSYNC.COLLECTIVE R15, `(.L_x_2652) ;  /* 0x000000000f087348 */ /* 0x000fea0003c00000 */
[----:B------:R0:W1:Y:S02]  /*1a5e0*/  SHFL.UP P6, R14, R13, R12, R11 ;  /* 0x0400000c0d0e7389 */ /* 0x00006400000c000b */
[----:B01----:R-:W-:Y:S01]  /*1a5f0*/  ENDCOLLECTIVE ;  /* 0x000000000000791b */ /* 0x003fe20003800000 */
.L_x_2652:
[----:B------:R-:W-:Y:S01]  /*1a600*/  IMAD.MOV.U32 R12, RZ, RZ, 0x10 ;  /* 0x00000010ff0c7424 */ /* 0x000fe200078e00ff */
[----:B------:R-:W-:-:S05]  /*1a610*/  SEL R4, R14, RZ, P4 ;  /* 0x000000ff0e047207 */ /* 0x000fca0002000000 */
[----:B------:R-:W-:-:S04]  /*1a620*/  IMAD.IADD R4, R3, 0x1, R4 ;  /* 0x0000000103047824 */ /* 0x000fc800078e0204 */
[----:B------:R-:W-:-:S07]  /*1a630*/  IMAD.MOV.U32 R13, RZ, RZ, R4 ;  /* 0x000000ffff0d7224 */ /* 0x000fce00078e0004 */
[----:B------:R-:W-:Y:S05]  /*1a640*/  WARPSYNC.COLLECTIVE R15, `(.L_x_2653) ;  /* 0x000000000f087348 */ /* 0x000fea0003c00000 */
[----:B------:R0:W1:Y:S02]  /*1a650*/  SHFL.UP P6, R14, R13, R12, R11 ;  /* 0x0400000c0d0e7389 */ /* 0x00006400000c000b */
[----:B01----:R-:W-:Y:S01]  /*1a660*/  ENDCOLLECTIVE ;  /* 0x000000000000791b */ /* 0x003fe20003800000 */
.L_x_2653:
        /* <DEDUP_REMOVED lines=8> */
.L_x_2654:
[----:B------:R-:W-:Y:S05]  /*1a6f0*/  BRA `(.L_x_2655) ;  /* 0xffffffc000207947 */ /* 0x000fea000383ffff */
.L_x_2546:
[----:B------:R-:W-:Y:S01]  /*1a700*/  BSSY B0, `(.L_x_2656) ;  /* 0x0000006000007945 */ /* 0x000fe20003800000 */
[----:B------:R-:W-:Y:S01]  /*1a710*/  PLOP3.LUT P6, PT, P6, PT, PT, 0x8, 0x0 ;  /* 0x000000000000781c */ /* 0x000fe200037ce170 */
[----:B------:R-:W-:-:S12]  /*1a720*/  IMAD.MOV.U32 R15, RZ, RZ, -0x1 ;  /* 0xffffffffff0f7424 */ /* 0x000fd800078e00ff */
[----:B0-----:R-:W-:Y:S05]  /*1a730*/  WARPSYNC.COLLECTIVE R15, `(.L_x_2657) ;  /* 0x000000000f087348 */ /* 0x001fea0003c00000 */
[----:B------:R-:W-:Y:S01]  /*1a740*/  VOTE.ANY R14, PT, P6 ;  /* 0x00000000000e7806 */ /* 0x000fe200030e0100 */
[----:B0-----:R-:W-:Y:S06]  /*1a750*/  ENDCOLLECTIVE ;  /* 0x000000000000791b */ /* 0x001fec0003800000 */
.L_x_2657:
[----:B------:R-:W-:Y:S05]  /*1a760*/  BSYNC B0 ;  /* 0x0000000000007941 */ /* 0x000fea0003800000 */
.L_x_2656:
[----:B------:R-:W-:Y:S02]  /*1a770*/  IMAD.MOV.U32 R2, RZ, RZ, R14 ;  /* 0x000000ffff027224 */ /* 0x000fe400078e000e */
[----:B------:R-:W-:Y:S02]  /*1a780*/  IMAD.MOV.U32 R13, RZ, RZ, R5 ;  /* 0x000000ffff0d7224 */ /* 0x000fe400078e0005 */
[----:B------:R-:W0:Y:S01]  /*1a790*/  POPC R4, R2 ;  /* 0x0000000200047309 */ /* 0x000e220000000000 */
[----:B------:R-:W-:Y:S02]  /*1a7a0*/  IMAD.MOV.U32 R11, RZ, RZ, 0x1f ;  /* 0x0000001fff0b7424 */ /* 0x000fe400078e00ff */
[----:B------:R-:W-:Y:S01]  /*1a7b0*/  IMAD.MOV.U32 R15, RZ, RZ, -0x1 ;  /* 0xffffffffff0f7424 */ /* 0x000fe200078e00ff */
[----:B0-----:R-:W-:-:S07]  /*1a7c0*/  MOV R12, R4 ;  /* 0x00000004000c7202 */ /* 0x001fce0000000f00 */
[----:B------:R-:W-:Y:S05]  /*1a7d0*/  WARPSYNC.COLLECTIVE R15, `(.L_x_2658) ;  /* 0x000000000f087348 */ /* 0x000fea0003c00000 */
[----:B------:R0:W1:Y:S02]  /*1a7e0*/  SHFL.IDX P6, R14, R13, R12, R11 ;  /* 0x0000000c0d0e7389 */ /* 0x00006400000c000b */
[----:B01----:R-:W-:Y:S01]  /*1a7f0*/  ENDCOLLECTIVE ;  /* 0x000000000000791b */ /* 0x003fe20003800000 */
.L_x_2658:
[----:B------:R-:W-:Y:S01]  /*1a800*/  IMAD.MOV.U32 R5, RZ, RZ, R14 ;  /* 0x000000ffff057224 */ /* 0x000fe200078e000e */
[----:B------:R-:W-:Y:S06]  /*1a810*/  BRA `(.L_x_2659) ;  /* 0xffffffc000107947 */ /* 0x000fec000383ffff */
.L_x_2548:
[----:B------:R-:W-:Y:S01]  /*1a820*/  BSSY B0, `(.L_x_2660) ;  /* 0x0000007000007945 */ /* 0x000fe20003800000 */
[----:B------:R-:W-:Y:S02]  /*1a830*/  IMAD.MOV.U32 R13, RZ, RZ, R6 ;  /* 0x000000ffff0d7224 */ /* 0x000fe400078e0006 */
[----:B------:R-:W-:Y:S02]  /*1a840*/  IMAD.MOV.U32 R11, RZ, RZ, 0x1f ;  /* 0x0000001fff0b7424 */ /* 0x000fe400078e00ff */
[----:B------:R-:W-:-:S07]  /*1a850*/  IMAD.MOV.U32 R15, RZ, RZ, -0x1 ;  /* 0xffffffffff0f7424 */ /* 0x000fce00078e00ff */
[----:B012---:R-:W-:Y:S05]  /*1a860*/  WARPSYNC.COLLECTIVE R15, `(.L_x_2661) ;  /* 0x000000000f087348 */ /* 0x007fea0003c00000 */
[----:B------:R3:W4:Y:S02]  /*1a870*/  SHFL.IDX P6, R14, R13, R12, R11 ;  /* 0x0000000c0d0e7389 */ /* 0x00072400000c000b */
[----:B01234-:R-:W-:Y:S01]  /*1a880*/  ENDCOLLECTIVE ;  /* 0x000000000000791b */ /* 0x01ffe20003800000 */
.L_x_2661:
[----:B------:R-:W-:Y:S05]  /*1a890*/  BSYNC B0 ;  /* 0x0000000000007941 */ /* 0x000fea0003800000 */
.L_x_2660:
[----:B------:R-:W-:Y:S05]  /*1a8a0*/  BRA `(.L_x_2547) ;  /* 0xffffffc000087947 */ /* 0x000fea000383ffff */
.L_x_2552:
[----:B-1----:R1:W3:Y:S02]  /*1a8b0*/  SYNCS.PHASECHK.TRANS64.TRYWAIT P0, [R4+URZ+0x38820], R0 ;  /* 0x03882000040075a7 */ /* 0x0022e4000800017f */
[----:B---3--:R-:W-:Y:S05]  /*1a8c0*/  @!P0 NANOSLEEP.SYNCS 0x989680 ;  /* 0x009896800000895d */ /* 0x008fea0003900000 */
[----:B------:R-:W3:Y:S02]  /*1a8d0*/  @!P0 SYNCS.PHASECHK.TRANS64 P0, [R4+URZ+0x38820], R0 ;  /* 0x03882000040085a7 */ /* 0x000ee4000800007f */
[----:B---3--:R-:W-:Y:S05]  /*1a8e0*/  @!P0 BRA `(.L_x_2552) ;  /* 0xfffffffc00f08947 */ /* 0x008fea000383ffff */
[----:B------:R-:W-:Y:S05]  /*1a8f0*/  BRA `(.L_x_2662) ;  /* 0xffffffc400807947 */ /* 0x000fea000383ffff */
.L_x_2553:
        /* <DEDUP_REMOVED lines=11> */
.L_x_2664:
[----:B------:R-:W-:Y:S05]  /*1a9b0*/  BSYNC B0 ;  /* 0x0000000000007941 */ /* 0x000fea0003800000 */
.L_x_2663:
[----:B------:R-:W-:Y:S05]  /*1a9c0*/  BRA `(.L_x_2665) ;  /* 0xffffffc400687947 */ /* 0x000fea000383ffff */
.L_x_2556:
[----:B------:R-:W-:Y:S01]  /*1a9d0*/  BSSY B1, `(.L_x_2666) ;  /* 0x0000006000017945 */ /* 0x000fe20003800000 */
[----:B------:R-:W-:-:S07]  /*1a9e0*/  IMAD.MOV.U32 R15, RZ, RZ, -0x1 ;  /* 0xffffffffff0f7424 */ /* 0x000fce00078e00ff */
[----:B012---:R-:W-:Y:S05]  /*1a9f0*/  WARPSYNC.COLLECTIVE R15, `(.L_x_2667) ;  /* 0x000000000f0c7348 */ /* 0x007fea0003c00000 */
[----:B------:R-:W-:Y:S02]  /*1aa00*/  ELECT P6, UR62, PT ;  /* 0x00000000003e782f */ /* 0x000fe400038c0000 */
[----:B------:R-:W-:Y:S01]  /*1aa10*/  MOV R14, UR62 ;  /* 0x0000003e000e7c02 */ /* 0x000fe20008000f00 */
[----:B012---:R-:W-:Y:S10]  /*1aa20*/  ENDCOLLECTIVE ;  /* 0x000000000000791b */ /* 0x007ff40003800000 */
.L_x_2667:
[----:B------:R-:W-:Y:S05]  /*1aa30*/  BSYNC B1 ;  /* 0x0000000000017941 */ /* 0x000fea0003800000 */
.L_x_2666:
[----:B------:R-:W-:Y:S05]  /*1aa40*/  BRA `(.L_x_2668) ;  /* 0xffffffc400607947 */ /* 0x000fea000383ffff */
.L_x_2558:
[----:B-1----:R1:W3:Y:S02]  /*1aa50*/  SYNCS.PHASECHK.TRANS64.TRYWAIT P1, [R5+URZ+0x38840], R0 ;  /* 0x03884000050075a7 */ /* 0x0022e4000802017f */
[----:B---3--:R-:W-:Y:S05]  /*1aa60*/  @!P1 NANOSLEEP.SYNCS 0x989680 ;  /* 0x009896800000995d */ /* 0x008fea0003900000 */
[----:B------:R-:W3:Y:S02]  /*1aa70*/  @!P1 SYNCS.PHASECHK.TRANS64 P1, [R5+URZ+0x38840], R0 ;  /* 0x03884000050095a7 */ /* 0x000ee4000802007f */
[----:B---3--:R-:W-:Y:S05]  /*1aa80*/  @!P1 BRA `(.L_x_2558) ;  /* 0xfffffffc00f09947 */ /* 0x008fea000383ffff */
[----:B------:R-:W-:Y:S05]  /*1aa90*/  BRA `(.L_x_2669) ;  /* 0xffffffc400887947 */ /* 0x000fea000383ffff */
.L_x_2560:
[----:B---3--:R3:W4:Y:S02]  /*1aaa0*/  SYNCS.PHASECHK.TRANS64.TRYWAIT P1, [R27+URZ+0x38840], R2 ;  /* 0x038840021b0075a7 */ /* 0x008724000802017f */
[----:B----4-:R-:W-:Y:S05]  /*1aab0*/  @!P1 NANOSLEEP.SYNCS 0x989680 ;  /* 0x009896800000995d */ /* 0x010fea0003900000 */
[----:B------:R-:W4:Y:S02]  /*1aac0*/  @!P1 SYNCS.PHASECHK.TRANS64 P1, [R27+URZ+0x38840], R2 ;  /* 0x038840021b0095a7 */ /* 0x000f24000802007f */
[----:B----4-:R-:W-:Y:S05]  /*1aad0*/  @!P1 BRA `(.L_x_2560) ;  /* 0xfffffffc00f09947 */ /* 0x010fea000383ffff */
[----:B------:R-:W-:Y:S05]  /*1aae0*/  BRA `(.L_x_2670) ;  /* 0xffffffc400947947 */ /* 0x000fea000383ffff */
.L_x_2562:
[----:B----4-:R4:W0:Y:S02]  /*1aaf0*/  SYNCS.PHASECHK.TRANS64.TRYWAIT P1, [R5+URZ+0x38860], R0 ;  /* 0x03886000050075a7 */ /* 0x010824000802017f */
[----:B0-----:R-:W-:Y:S05]  /*1ab00*/  @!P1 NANOSLEEP.SYNCS 0x989680 ;  /* 0x009896800000995d */ /* 0x001fea0003900000 */
[----:B------:R-:W0:Y:S02]  /*1ab10*/  @!P1 SYNCS.PHASECHK.TRANS64 P1, [R5+URZ+0x38860], R0 ;  /* 0x03886000050095a7 */ /* 0x000e24000802007f */
[----:B0-----:R-:W-:Y:S05]  /*1ab20*/  @!P1 BRA `(.L_x_2562) ;  /* 0xfffffffc00f09947 */ /* 0x001fea000383ffff */
[----:B------:R-:W-:Y:S05]  /*1ab30*/  BRA `(.L_x_2671) ;  /* 0xffffffc400907947 */ /* 0x000fea000383ffff */
.L_x_2672:
        /* <DEDUP_REMOVED lines=12> */
.L_x_3300:


//--------------------- .text._ZN7cutlass13device_kernelIN5flash11enable_sm90INS1_16FlashAttnFwdSm90INS1_25CollectiveMainloopFwdSm90ILi2EN4cute5tupleIJNS5_1CILi1EEES8_S8_EEENS6_IJNS7_ILi128EEENS7_ILi80EEENS7_ILi256EEEEEELi256ENS_6half_tEfNS_4arch4Sm90ELb1ELb0ELb0ELb1ELb1ELb1ELb0ELb1ELb1ELb1ELb0ELb0EEENS1_21CollectiveEpilogueFwdINS6_IJSA_SC_SB_EEES9_SE_SG_Li256ELb1ELb1ELb0ELb0EEENS1_36VarlenDynamicPersistentTileSchedulerILi128ELi80ELi256ELi128ELb0ELb1ELb1ELb1ELb1ELb1EEEEEEEEEvNT_6ParamsE --------------------------
	.section	.text._ZN7cutlass13device_kernelIN5flash11enable_sm90INS1_16FlashAttnFwdSm90INS1_25CollectiveMainloopFwdSm90ILi2EN4cute5tupleIJNS5_1CILi1EEES8_S8_EEENS6_IJNS7_ILi128EEENS7_ILi80EEENS7_ILi256EEEEEELi256ENS_6half_tEfNS_4arch4Sm90ELb1ELb0ELb0ELb1ELb1ELb1ELb0ELb1ELb1ELb1ELb0ELb0EEENS1_21CollectiveEpilogueFwdINS6_IJSA_SC_SB_EEES9_SE_SG_Li256ELb1ELb1ELb0ELb0EEENS1_36VarlenDynamicPersistentTileSchedulerILi128ELi80ELi256ELi128ELb0ELb1ELb1ELb1ELb1ELb1EEEEEEEEEvNT_6ParamsE,"ax",@progbits
	.align	128
.text._ZN7cutlass13device_kernelIN5flash11enable_sm90INS1_16FlashAttnFwdSm90INS1_25CollectiveMainloopFwdSm90ILi2EN4cute5tupleIJNS5_1CILi1EEES8_S8_EEENS6_IJNS7_ILi128EEENS7_ILi80EEENS7_ILi256EEEEEELi256ENS_6half_tEfNS_4arch4Sm90ELb1ELb0ELb0ELb1ELb1ELb1ELb0ELb1ELb1ELb1ELb0ELb0EEENS1_21CollectiveEpilogueFwdINS6_IJSA_SC_SB_EEES9_SE_SG_Li256ELb1ELb1ELb0ELb0EEENS1_36VarlenDynamicPersistentTileSchedulerILi128ELi80ELi256ELi128ELb0ELb1ELb1ELb1ELb1ELb1EEEEEEEEEvNT_6ParamsE:
        .type           _ZN7cutlass13device_kernelIN5flash11enable_sm90INS1_16FlashAttnFwdSm90INS1_25CollectiveMainloopFwdSm90ILi2EN4cute5tupleIJNS5_1CILi1EEES8_S8_EEENS6_IJNS7_ILi128EEENS7_ILi80EEENS7_ILi256EEEEEELi256ENS_6half_tEfNS_4arch4Sm90ELb1ELb0ELb0ELb1ELb1ELb1ELb0ELb1ELb1ELb1ELb0ELb0EEENS1_21CollectiveEpilogueFwdINS6_IJSA_SC_SB_EEES9_SE_SG_Li256ELb1ELb1ELb0ELb0EEENS1_36VarlenDynamicPersistentTileSchedulerILi128ELi80ELi256ELi128ELb0ELb1ELb1ELb1ELb1ELb1EEEEEEEEEvNT_6ParamsE,@function
        .size           _ZN7cutlass13device_kernelIN5flash11enable_sm90INS1_16FlashAttnFwdSm90INS1_25CollectiveMainloopFwdSm90ILi2EN4cute5tupleIJNS5_1CILi1EEES8_S8_EEENS6_IJNS7_ILi128EEENS7_ILi80EEENS7_ILi256EEEEEELi256ENS_6half_tEfNS_4arch4Sm90ELb1ELb0ELb0ELb1ELb1ELb1ELb0ELb1ELb1ELb1ELb0ELb0EEENS1_21CollectiveEpilogueFwdINS6_IJSA_SC_SB_EEES9_SE_SG_Li256ELb1ELb1ELb0ELb0EEENS1_36VarlenDynamicPersistentTileSchedulerILi128ELi80ELi256ELi128ELb0ELb1ELb1ELb1ELb1ELb1EEEEEEEEEvNT_6ParamsE,(.L_x_3301 - _ZN7cutlass13device_kernelIN5flash11enable_sm90INS1_16FlashAttnFwdSm90INS1_25CollectiveMainloopFwdSm90ILi2EN4cute5tupleIJNS5_1CILi1EEES8_S8_EEENS6_IJNS7_ILi128EEENS7_ILi80EEENS7_ILi256EEEEEELi256ENS_6half_tEfNS_4arch4Sm90ELb1ELb0ELb0ELb1ELb1ELb1ELb0ELb1ELb1ELb1ELb0ELb0EEENS1_21CollectiveEpilogueFwdINS6_IJSA_SC_SB_EEES9_SE_SG_Li256ELb1ELb1ELb0ELb0EEENS1_36VarlenDynamicPersistentTileSchedulerILi128ELi80ELi256ELi128ELb0ELb1ELb1ELb1ELb1ELb1EEEEEEEEEvNT_6ParamsE)
        .other          _ZN7cutlass13device_kernelIN5flash11enable_sm90INS1_16FlashAttnFwdSm90INS1_25CollectiveMainloopFwdSm90ILi2EN4cute5tupleIJNS5_1CILi1EEES8_S8_EEENS6_IJNS7_ILi128EEENS7_ILi80EEENS7_ILi256EEEEEELi256ENS_6half_tEfNS_4arch4Sm90ELb1ELb0ELb0ELb1ELb1ELb1ELb0ELb1ELb1ELb1ELb0ELb0EEENS1_21CollectiveEpilogueFwdINS6_IJSA_SC_SB_EEES9_SE_SG_Li256ELb1ELb1ELb0ELb0EEENS1_36VarlenDynamicPersistentTileSchedulerILi128ELi80ELi256ELi128ELb0ELb1ELb1ELb1ELb1ELb1EEEEEEEEEvNT_6ParamsE,@"STO_CUDA_ENTRY STV_DEFAULT"
_ZN7cutlass13device_kernelIN5flash11enable_sm90INS1_16FlashAttnFwdSm90INS1_25CollectiveMainloopFwdSm90ILi2EN4cute5tupleIJNS5_1CILi1EEES8_S8_EEENS6_IJNS7_ILi128EEENS7_ILi80EEENS7_ILi256EEEEEELi256ENS_6half_tEfNS_4arch4Sm90ELb1ELb0ELb0ELb1ELb1ELb1ELb0ELb1ELb1ELb1ELb0ELb0EEENS1_21CollectiveEpilogueFwdINS6_IJSA_SC_SB_EEES9_SE_SG_Li256ELb1ELb1ELb0ELb0EEENS1_36VarlenDynamicPersistentTileSchedulerILi128ELi80ELi256ELi128ELb0ELb1ELb1ELb1ELb1ELb1EEEEEEEEEvNT_6ParamsE:
        /* <DEDUP_REMOVED lines=18> */
.L_x_2674:
[----:B------:R-:W-:Y:S05]  /*0120*/  BSYNC B0 ;  /* 0x0000000000007941 */ /* 0x000fea0003800000 */
.L_x_2673:
        /* <DEDUP_REMOVED lines=41> */
.L_x_2675:
        /* <DEDUP_REMOVED lines=22> */
.L_x_2676:
        /* <DEDUP_REMOVED lines=18> */
.L_x_2677:
        /* <DEDUP_REMOVED lines=22> */
.L_x_2678:
        /* <DEDUP_REMOVED lines=22> */
.L_x_2679:
[----:B------:R-:W-:Y:S01]  /*0900*/  PLOP3.LUT P0, PT, PT, PT, UP0, 0x80, 0x0 ;  /* 0x000000000000781c */ /* 0x000fe20003f0f008 */
[----:B------:R-:W-:Y:S01]  /*0910*/  UMOV UR60, 0x1 ;  /* 0x00000001003c7882 */ /* 0x000fe20000000000 */
[----:B------:R-:W-:Y:S01]  /*0920*/  NOP ;  /* 0x0000000000007918 */ /* 0x000fe20000000000 */
[----:B------:R-:W-:Y:S01]  /*0930*/  USEL UR60, UR60, 0x2, !UP0 ;  /* 0x000000023c3c7887 */ /* 0x000fe2000c000000 */
[----:B------:R-:W-:Y:S01]  /*0940*/  BSSY B9, `(.L_x_2680) ;  /* 0x0002e04000097945 */ /* 0x000fe20003800000 */
[----:B012-4-:R-:W-:Y:S08]  /*0950*/  BAR.SYNC.DEFER_BLOCKING 0x0 ;  /* 0x0000000000007b1d */ /* 0x017ff00000010000 */
[----:B------:R-:W-:Y:S05]  /*0960*/  @!P0 BRA `(.L_x_2681) ;  /* 0x0000026800308947 */ /* 0x000fea0003800000 */
.L_x_2682:
        /* <DEDUP_REMOVED lines=16> */
[----:B------:R-:W-:Y:S01]  /*0a70*/  VIADD R0, R0, 0xffffff80 ;  /* 0xffffff8000007836 */ /* 0x000fe20000000000 */
[----:B------:R-:W-:Y:S01]  /*0a80*/  R2UR UR4, R22 ;  /* 0x00000000160472ca */ /* 0x000fe200000e0000 */
[----:B------:R-:W-:Y:S01]  /*0a90*/  ULOP3.LUT UR5, UR60, 0x1, URZ, 0xfc, !UPT ;  /* 0x000000013c057892 */ /* 0x000fe2000f8efc3f */
[----:B------:R-:W-:Y:S01]  /*0aa0*/  MOV R212, RZ ;  /* 0x000000ff00d47202 */ /* 0x000fe20000000f00 */
[----:B------:R-:W-:Y:S01]  /*0ab0*/  IMAD.MOV.U32 R228, RZ, RZ, RZ ;  /* 0x000000ffffe47224 */ /* 0x000fe200078e00ff */
[----:B------:R-:W-:Y:S01]  /*0ac0*/  SHF.R.S32.HI R3, RZ, 0x1f, R0 ;  /* 0x0000001fff037819 */ /* 0x000fe20000011400 */
[----:B------:R-:W-:Y:S02]  /*0ad0*/  IMAD.MOV.U32 R225, RZ, RZ, RZ ;  /* 0x000000ffffe17224 */ /* 0x000fe400078e00ff */
[----:B------:R-:W-:Y:S01]  /*0ae0*/  IMAD.MOV.U32 R219, RZ, RZ, RZ ;  /* 0x000000ffffdb7224 */ /* 0x000fe200078e00ff */
[CC--:B------:R-:W-:Y:S02]  /*0af0*/  LEA.HI R2, R3.reuse, R0.reuse, RZ, 0x7 ;  /* 0x0000000003027211 */ /* 0x0c0fe400078f38ff */
[----:B------:R-:W-:-:S02]  /*0b00*/  LEA.HI R6, R3, R0, RZ, 0x5 ;  /* 0x0000000003067211 */ /* 0x000fc400078f28ff */
[----:B------:R-:W-:Y:S01]  /*0b10*/  LOP3.LUT R5, R2, 0xffffff80, RZ, 0xc0, !PT ;  /* 0xffffff8002057812 */ /* 0x000fe200078ec0ff */
[----:B------:R-:W-:Y:S01]  /*0b20*/  UIADD3 UR4, UR4, 0x14400, URZ ;  /* 0x0001440004047890 */ /* 0x000fe2000fffe03f */
[----:B------:R-:W-:Y:S01]  /*0b30*/  LEA.HI R4, R3, R0, RZ, 0x4 ;  /* 0x0000000003047211 */ /* 0x000fe200078f20ff */
[----:B------:R-:W-:Y:S01]  /*0b40*/  IMAD.SHL.U32 R6, R6, 0x20, RZ ;  /* 0x0000002006067824 */ /* 0x000fe200078e00ff */
[----:B------:R-:W-:Y:S02]  /*0b50*/  IADD3 R8, R0, -R5, RZ ;  /* 0x8000000500087210 */ /* 0x000fe40007ffe0ff */
[----:B------:R-:W-:Y:S02]  /*0b60*/  SHF.R.S32.HI R5, RZ, 0x7, R2 ;  /* 0x00000007ff057819 */ /* 0x000fe40000011402 */
[----:B------:R-:W-:Y:S02]  /*0b70*/  SHF.R.S32.HI R9, RZ, 0x1f, R8 ;  /* 0x0000001fff097819 */ /* 0x000fe40000011408 */
[----:B------:R-:W-:-:S02]  /*0b80*/  LEA.HI R2, R2, R5, RZ, 0x1 ;  /* 0x0000000502027211 */ /* 0x000fc400078f08ff */
[----:B------:R-:W-:Y:S02]  /*0b90*/  LEA.HI R10, R9, R8, RZ, 0x2 ;  /* 0x00000008090a7211 */ /* 0x000fe400078f10ff */
[----:B------:R-:W-:Y:S02]  /*0ba0*/  LEA.HI R13, R3, R0, RZ, 0x2 ;  /* 0x00000000030d7211 */ /* 0x000fe400078f10ff */
[--C-:B------:R-:W-:Y:S02]  /*0bb0*/  SHF.R.S32.HI R11, RZ, 0x2, R10.reuse ;  /* 0x00000002ff0b7819 */ /* 0x100fe4000001140a */
[----:B------:R-:W-:Y:S02]  /*0bc0*/  SHF.R.S32.HI R12, RZ, 0x1f, R10 ;  /* 0x0000001fff0c7819 */ /* 0x000fe4000001140a */
[----:B------:R-:W-:Y:S02]  /*0bd0*/  LOP3.LUT R2, R2, 0x3fffffe, RZ, 0xc0, !PT ;  /* 0x03fffffe02027812 */ /* 0x000fe400078ec0ff */
[----:B------:R-:W-:-:S02]  /*0be0*/  LEA.HI R12, R12, R11, RZ, 0x3 ;  /* 0x0000000b0c0c7211 */ /* 0x000fc400078f18ff */
[----:B------:R-:W-:Y:S02]  /*0bf0*/  LOP3.LUT R7, R4, 0x3fffff0, RZ, 0xc0, !PT ;  /* 0x03fffff004077812 */ /* 0x000fe400078ec0ff */
[----:B------:R-:W-:Y:S02]  /*0c00*/  LOP3.LUT R13, R13, 0xfffffffc, RZ, 0xc0, !PT ;  /* 0xfffffffc0d0d7812 */ /* 0x000fe400078ec0ff */
[----:B------:R-:W-:Y:S01]  /*0c10*/  IADD3 R2, R5, -R2, RZ ;  /* 0x8000000205027210 */ /* 0x000fe20007ffe0ff */
[----:B------:R-:W-:Y:S01]  /*0c20*/  IMAD.IADD R7, R0, 0x1, -R7 ;  /* 0x0000000100077824 */ /* 0x000fe200078e0a07 */
[----:B------:R-:W-:Y:S01]  /*0c30*/  LOP3.LUT R12, R12, 0xfffffff8, RZ, 0xc0, !PT ;  /* 0xfffffff80c0c7812 */ /* 0x000fe200078ec0ff */
[----:B------:R-:W-:Y:S01]  /*0c40*/  IMAD.IADD R13, R0, 0x1, -R13 ;  /* 0x00000001000d7824 */ /* 0x000fe200078e0a0d */
[----:B------:R-:W-:Y:S02]  /*0c50*/  LEA.HI R9, R9, R8, RZ, 0x5 ;  /* 0x0000000809097211 */ /* 0x000fe400078f28ff */
[----:B------:R-:W-:Y:S01]  /*0c60*/  LOP3.LUT R6, R6, 0xfffffc00, RZ, 0xc0, !PT ;  /* 0xfffffc0006067812 */ /* 0x000fe200078ec0ff */
[----:B------:R-:W-:Y:S01]  /*0c70*/  IMAD.IADD R12, R11, 0x1, -R12 ;  /* 0x000000010b0c7824 */ /* 0x000fe200078e0a0c */
[----:B------:R-:W-:-:S02]  /*0c80*/  SHF.R.S32.HI R5, RZ, 0x4, R4 ;  /* 0x00000004ff057819 */ /* 0x000fc40000011404 */
[----:B------:R-:W-:Y:S01]  /*0c90*/  SHF.R.S32.HI R9, RZ, 0x5, R9 ;  /* 0x00000005ff097819 */ /* 0x000fe20000011409 */
[----:B------:R-:W-:Y:S01]  /*0ca0*/  IMAD R7, R7, 0x40, R6 ;  /* 0x0000004007077824 */ /* 0x000fe200078e0206 */
[----:B------:R-:W-:Y:S02]  /*0cb0*/  LEA.HI R4, R4, R5, RZ, 0x1 ;  /* 0x0000000504047211 */ /* 0x000fe400078f08ff */
[----:B------:R-:W-:Y:S01]  /*0cc0*/  LEA.HI R6, R13, R13, RZ, 0x1 ;  /* 0x0000000d0d067211 */ /* 0x000fe200078f08ff */
[----:B------:R-:W-:Y:S01]  /*0cd0*/  IMAD R9, R9, 0x10, R12 ;  /* 0x0000001009097824 */ /* 0x000fe200078e020c */
[----:B------:R-:W-:Y:S02]  /*0ce0*/  LOP3.LUT R4, R4, 0x1ffffffe, RZ, 0xc0, !PT ;  /* 0x1ffffffe04047812 */ /* 0x000fe400078ec0ff */
[----:B------:R-:W-:Y:S01]  /*0cf0*/  LEA.HI R220, R3, R0, RZ, 0x3 ;  /* 0x0000000003dc7211 */ /* 0x000fe200078f18ff */
[----:B------:R-:W-:Y:S01]  /*0d00*/  IMAD R2, R2, 0x40, R9 ;  /* 0x0000004002027824 */ /* 0x000fe200078e0209 */
[----:B------:R-:W-:-:S02]  /*0d10*/  LOP3.LUT R6, R6, 0x1ffffffe, RZ, 0xc0, !PT ;  /* 0x1ffffffe06067812 */ /* 0x000fc400078ec0ff */
[----:B------:R-:W-:Y:S02]  /*0d20*/  IADD3 R4, R5, -R4, RZ ;  /* 0x8000000405047210 */ /* 0x000fe40007ffe0ff */
[----:B------:R-:W-:Y:S01]  /*0d30*/  LOP3.LUT R5, R220, 0xfffffff8, RZ, 0xc0, !PT ;  /* 0xfffffff8dc057812 */ /* 0x000fe200078ec0ff */
[----:B------:R-:W-:Y:S01]  /*0d40*/  IMAD.IADD R13, R13, 0x1, -R6 ;  /* 0x000000010d0d7824 */ /* 0x000fe200078e0a06 */
[----:B------:R-:W-:Y:S02]  /*0d50*/  LOP3.LUT R9, R10, 0x7ffffffc, RZ, 0xc0, !PT ;  /* 0x7ffffffc0a097812 */ /* 0x000fe400078ec0ff */
[----:B------:R-:W-:Y:S01]  /*0d60*/  LEA R6, R4, R7, 0x3 ;  /* 0x0000000704067211 */ /* 0x000fe200078e18ff */
[----:B------:R-:W-:Y:S01]  /*0d70*/  IMAD.IADD R5, R0, 0x1, -R5 ;  /* 0x0000000100057824 */ /* 0x000fe200078e0a05 */
[----:B------:R-:W-:Y:S01]  /*0d80*/  LEA.HI R3, R3, R0, RZ, 0x6 ;  /* 0x0000000003037211 */ /* 0x000fe200078f30ff */
[----:B------:R-:W-:Y:S01]  /*0d90*/  IMAD.IADD R4, R8, 0x1, -R9 ;  /* 0x0000000108047824 */ /* 0x000fe200078e0a09 */
[----:B------:R-:W-:Y:S01]  /*0da0*/  SHF.R.S32.HI R220, RZ, 0x3, R220 ;  /* 0x00000003ffdc7819 */ /* 0x000fe200000114dc */
[----:B------:R-:W-:Y:S01]  /*0db0*/  IMAD R0, R13, 0x8, R2 ;  /* 0x000000080d007824 */ /* 0x000fe200078e0202 */
[----:B------:R-:W-:Y:S01]  /*0dc0*/  STL [R1+0x8c], R6 ;  /* 0x00008c0601007387 */ /* 0x000fe20000100800 */
[----:B------:R-:W-:Y:S01]  /*0dd0*/  SHF.L.U32 R3, R3, 0x3, RZ ;  /* 0x0000000303037819 */ /* 0x000fe200000006ff */
[----:B------:R-:W-:Y:S01]  /*0de0*/  IMAD.SHL.U32 R214, R5, 0x4, RZ ;  /* 0x0000000405d67824 */ /* 0x000fe200078e00ff */
[----:B------:R-:W-:Y:S01]  /*0df0*/  SHF.L.U32 R229, R220, 0x6, RZ ;  /* 0x00000006dce57819 */ /* 0x000fe200000006ff */
[----:B------:R0:W-:Y:S01]  /*0e00*/  STL [R1+0x74], R4 ;  /* 0x0000740401007387 */ /* 0x0001e20000100800 */
[----:B------:R-:W-:Y:S01]  /*0e10*/  LOP3.LUT R3, R3, 0xfffffe00, RZ, 0xc0, !PT ;  /* 0xfffffe0003037812 */ /* 0x000fe200078ec0ff */
[----:B------:R-:W-:Y:S01]  /*0e20*/  IMAD.U32 R2, RZ, RZ, UR4 ;  /* 0x00000004ff027e24 */ /* 0x000fe2000f8e00ff */
[----:B------:R-:W-:Y:S01]  /*0e30*/  IADD3 R221, R214, 0x40, RZ ;  /* 0x00000040d6dd7810 */ /* 0x000fe20007ffe0ff */
[----:B------:R1:W-:Y:S01]  /*0e40*/  STL [R1+0x78], R0 ;  /* 0x0000780001007387 */ /* 0x0003e20000100800 */
[----:B------:R-:W-:Y:S01]  /*0e50*/  LOP3.LUT R229, R229, 0x1c0, RZ, 0xc0, !PT ;  /* 0x000001c0e5e57812 */ /* 0x000fe200078ec0ff */
[----:B------:R-:W-:-:S02]  /*0e60*/  IMAD.SHL.U32 R16, R5, 0x8, RZ ;  /* 0x0000000805107824 */ /* 0x000fc400078e00ff */
[----:B------:R-:W-:Y:S01]  /*0e70*/  STL [R1+0x88], RZ ;  /* 0x000088ff01007387 */ /* 0x000fe20000100800 */
[----:B------:R-:W-:Y:S02]  /*0e80*/  IMAD.IADD R213, R214, 0x1, R221 ;  /* 0x00000001d6d57824 */ /* 0x000fe400078e02dd */
[----:B0-----:R-:W-:Y:S01]  /*0e90*/  VIADD R4, R220, 0x40 ;  /* 0x00000040dc047836 */ /* 0x001fe20000000000 */
[----:B------:R-:W-:Y:S01]  /*0ea0*/  STL [R1+0x58], R3 ;  /* 0x0000580301007387 */ /* 0x000fe20000100800 */
[C---:B------:R-:W-:Y:S01]  /*0eb0*/  VIADD R19, R16.reuse, 0xc0 ;  /* 0x000000c010137836 */ /* 0x040fe20000000000 */
[----:B------:R-:W-:Y:S01]  /*0ec0*/  IADD3 R18, R16, 0x80, RZ ;  /* 0x0000008010127810 */ /* 0x000fe20007ffe0ff */
[----:B-1----:R-:W-:Y:S01]  /*0ed0*/  IMAD.U32 R0, RZ, RZ, UR5 ;  /* 0x00000005ff007e24 */ /* 0x002fe2000f8e00ff */
[----:B------:R0:W-:Y:S01]  /*0ee0*/  STL [R1+0x84], R2 ;  /* 0x0000840201007387 */ /* 0x0001e20000100800 */
[----:B------:R-:W-:Y:S01]  /*0ef0*/  VIADD R0, R220, 0x20 ;  /* 0x00000020dc007836 */ /* 0x000fe20000000000 */
[----:B------:R-:W-:Y:S01]  /*0f00*/  SHF.R.S32.HI R17, RZ, 0x1f, R16 ;  /* 0x0000001fff117819 */ /* 0x000fe20000011410 */
[C---:B------:R-:W-:Y:S01]  /*0f10*/  VIADD R222, R214.reuse, 0x20 ;  /* 0x00000020d6de7836 */ /* 0x040fe20000000000 */
[----:B------:R-:W-:Y:S01]  /*0f20*/  SHF.R.S32.HI R218, RZ, 0x1f, R18 ;  /* 0x0000001fffda7819 */ /* 0x000fe20000011412 */
[----:B------:R-:W-:Y:S01]  /*0f30*/  VIADD R224, R214, 0x60 ;  /* 0x00000060d6e07836 */ /* 0x000fe20000000000 */
[----:B------:R-:W-:-:S02]  /*0f40*/  SHF.R.S32.HI R7, RZ, 0x1f, R0 ;  /* 0x0000001fff077819 */ /* 0x000fc40000011400 */
[----:B------:R-:W-:Y:S02]  /*0f50*/  SHF.R.S32.HI R217, RZ, 0x1f, R19 ;  /* 0x0000001fffd97819 */ /* 0x000fe40000011413 */
[----:B------:R-:W-:Y:S01]  /*0f60*/  LEA.HI R7, R7, R0, RZ, 0x3 ;  /* 0x0000000007077211 */ /* 0x000fe200078f18ff */
[----:B------:R-:W-:Y:S01]  /*0f70*/  IMAD.SHL.U32 R0, R0, 0x40, RZ ;  /* 0x0000004000007824 */ /* 0x000fe200078e00ff */
[----:B0-----:R-:W-:-:S03]  /*0f80*/  SHF.R.S32.HI R2, RZ, 0x1f, R4 ;  /* 0x0000001fff027819 */ /* 0x001fc60000011404 */
[----:B------:R-:W-:Y:S01]  /*0f90*/  IMAD.SHL.U32 R7, R7, 0x40, RZ ;  /* 0x0000004007077824 */ /* 0x000fe200078e00ff */
[----:B------:R-:W-:Y:S02]  /*0fa0*/  LOP3.LUT R3, R0, 0x1c0, RZ, 0xc0, !PT ;  /* 0x000001c000037812 */ /* 0x000fe400078ec0ff */
[----:B------:R-:W-:Y:S02]  /*0fb0*/  LEA.HI R2, R2, R4, RZ, 0x3 ;  /* 0x0000000402027211 */ /* 0x000fe400078f18ff */
[----:B------:R-:W-:Y:S02]  /*0fc0*/  SHF.R.U32.HI R0, RZ, 0x3, R229 ;  /* 0x00000003ff007819 */ /* 0x000fe400000116e5 */
[----:B------:R-:W-:Y:S01]  /*0fd0*/  SHF.R.S32.HI R0, RZ, 0x1f, R213 ;  /* 0x0000001fff007819 */ /* 0x000fe200000114d5 */
[----:B------:R-:W-:Y:S01]  /*0fe0*/  IMAD.SHL.U32 R2, R2, 0x40, RZ ;  /* 0x0000004002027824 */ /* 0x000fe200078e00ff */
[----:B------:R-:W-:Y:S02]  /*0ff0*/  SHF.R.U32.HI R4, RZ, 0x3, R3 ;  /* 0x00000003ff047819 */ /* 0x000fe40000011603 */
[----:B------:R-:W-:-:S02]  /*1000*/  LEA.HI R0, R0, R213, RZ, 0x3 ;  /* 0x000000d500007211 */ /* 0x000fc400078f18ff */
[----:B------:R-:W-:Y:S02]  /*1010*/  LOP3.LUT R3, R7, 0xfffffe00, RZ, 0xc0, !PT ;  /* 0xfffffe0007037812 */ /* 0x000fe400078ec0ff */
[----:B------:R-:W-:Y:S02]  /*1020*/  LOP3.LUT R23, R0, 0xfffffff8, RZ, 0xc0, !PT ;  /* 0xfffffff800177812 */ /* 0x000fe400078ec0ff */
[----:B------:R-:W-:Y:S01]  /*1030*/  LOP3.LUT R0, R2, 0xfffffe00, RZ, 0xc0, !PT ;  /* 0xfffffe0002007812 */ /* 0x000fe200078ec0ff */
[----:B------:R0:W-:Y:S01]  /*1040*/  STL [R1+0x64], R3 ;  /* 0x0000640301007387 */ /* 0x0001e20000100800 */
[----:B------:R-:W-:-:S03]  /*1050*/  SHF.R.S32.HI R216, RZ, 0x1f, R23 ;  /* 0x0000001fffd87819 */ /* 0x000fc60000011417 */
[----:B------:R0:W-:Y:S04]  /*1060*/  STL [R1+0x60], R0 ;  /* 0x0000600001007387 */ /* 0x0001e80000100800 */
.L_x_2954:
[----:B0--34-:R-:W0:Y:S01]  /*1070*/  LDC.64 R2, c[0x0][0xc88] ;  /* 0x00032200ff027b82 */ /* 0x019e220000000a00 */
[----:B------:R-:W-:Y:S01]  /*1080*/  ULDC.64 UR10, c[0x0][0x208] ;  /* 0x00008200000a7ab9 */ /* 0x000fe20000000a00 */
[----:B------:R-:W-:Y:S01]  /*1090*/  ULDC.64 UR4, c[0x0][0xa28] ;  /* 0x00028a0000047ab9 */ /* 0x000fe20000000a00 */
[----:B------:R-:W-:Y:S01]  /*10a0*/  ULDC.64 UR8, c[0x0][0xa18] ;  /* 0x0002860000087ab9 */ /* 0x000fe20000000a00 */
[----:B------:R-:W-:Y:S01]  /*10b0*/  ULDC.64 UR6, c[0x0][0xa08] ;  /* 0x0002820000067ab9 */ /* 0x000fe20000000a00 */
[----:B0-----:R-:W-:-:S05]  /*10c0*/  IMAD.WIDE R2, R31, 0x4, R2 ;  /* 0x000000041f027825 */ /* 0x001fca00078e0202 */
[----:B------:R-:W2:Y:S01]  /*10d0*/  LDG.E R8, desc[UR10][R2.64] ;  /* 0x0000000a02087981 */ /* 0x000ea2000c1e1900 */
[----:B------:R-:W-:Y:S01]  /*10e0*/  ISETP.NE.U32.AND P2, PT, RZ, UR4, PT ;  /* 0x00000004ff007c0c */ /* 0x000fe2000bf45070 */
[----:B------:R-:W-:Y:S01]  /*10f0*/  IMAD.MOV.U32 R118, RZ, RZ, RZ ;  /* 0x000000ffff767224 */ /* 0x000fe200078e00ff */
[----:B------:R-:W-:Y:S02]  /*1100*/  ISETP.NE.U32.AND P1, PT, RZ, UR8, PT ;  /* 0x00000008ff007c0c */ /* 0x000fe4000bf25070 */
[----:B------:R-:W-:Y:S02]  /*1110*/  ISETP.NE.AND.EX P2, PT, RZ, UR5, PT, P2 ;  /* 0x00000005ff007c0c */ /* 0x000fe4000bf45320 */
[----:B------:R-:W-:Y:S02]  /*1120*/  ISETP.NE.AND.EX P1, PT, RZ, UR9, PT, P1 ;  /* 0x00000009ff007c0c */ /* 0x000fe4000bf25310 */
[----:B------:R-:W-:-:S04]  /*1130*/  ISETP.NE.U32.AND P0, PT, RZ, UR6, PT ;  /* 0x00000006ff007c0c */ /* 0x000fc8000bf05070 */
[----:B------:R-:W-:Y:S02]  /*1140*/  ISETP.NE.AND.EX P0, PT, RZ, UR7, PT, P0 ;  /* 0x00000007ff007c0c */ /* 0x000fe4000bf05300 */
[----:B--2---:R-:W-:Y:S01]  /*1150*/  SHF.R.S32.HI R0, RZ, 0x1f, R8 ;  /* 0x0000001fff007819 */ /* 0x004fe20000011408 */
[----:B------:R0:W-:Y:S02]  /*1160*/  STL [R1+0x7c], R8 ;  /* 0x00007c0801007387 */ /* 0x0001e40000100800 */
[C---:B------:R-:W-:Y:S02]  /*1170*/  @P2 LEA R2, P3, R8.reuse, UR4, 0x2 ;  /* 0x0000000408022c11 */ /* 0x040fe4000f8610ff */
[C-C-:B------:R-:W-:Y:S02]  /*1180*/  SHF.L.U64.HI R27, R8.reuse, 0x2, R0.reuse ;  /* 0x00000002081b7819 */ /* 0x140fe40000010200 */
[C---:B------:R-:W-:Y:S01]  /*1190*/  @P2 LEA.HI.X R3, R8.reuse, UR5, R0, 0x2, P3 ;  /* 0x0000000508032c11 */ /* 0x040fe200098f1400 */
[----:B------:R-:W-:Y:S01]  /*11a0*/  IMAD.MOV.U32 R0, RZ, RZ, RZ ;  /* 0x000000ffff007224 */ /* 0x000fe200078e00ff */
[----:B------:R-:W-:Y:S01]  /*11b0*/  SHF.L.U32 R26, R8, 0x2, RZ ;  /* 0x00000002081a7819 */ /* 0x000fe200000006ff */
[----:B------:R-:W-:-:S04]  /*11c0*/  ULDC UR4, c[0x0][0x288] ;  /* 0x0000a20000047ab9 */ /* 0x000fc80000000800 */
[----:B------:R0:W5:Y:S01]  /*11d0*/  @P2 LDG.E R0, desc[UR10][R2.64] ;  /* 0x0000000a02002981 */ /* 0x000162000c1e1900 */
[C---:B------:R-:W-:Y:S01]  /*11e0*/  @P1 IADD3 R4, P2, R26.reuse, UR8, RZ ;  /* 0x000000081a041c10 */ /* 0x040fe2000ff5e0ff */
[----:B------:R-:W-:Y:S01]  /*11f0*/  IMAD.U32 R9, RZ, RZ, UR4 ;  /* 0x00000004ff097e24 */ /* 0x000fe2000f8e00ff */
[----:B------:R-:W-:Y:S01]  /*1200*/  ULDC.64 UR4, c[0x0][0x418] ;  /* 0x0001060000047ab9 */ /* 0x000fe20000000a00 */
[----:B------:R-:W-:Y:S02]  /*1210*/  IADD3 R6, P4, R26, UR6, RZ ;  /* 0x000000061a067c10 */ /* 0x000fe4000ff9e0ff */
[C---:B------:R-:W-:Y:S01]  /*1220*/  @P1 IADD3.X R5, R27.reuse, UR9, RZ, P2, !PT ;  /* 0x000000091b051c10 */ /* 0x040fe200097fe4ff */
[----:B------:R-:W-:Y:S01]  /*1230*/  UISETP.NE.U32.AND UP0, UPT, UR4, URZ, UPT ;  /* 0x0000003f0400728c */ /* 0x000fe2000bf05070 */
[----:B------:R-:W-:Y:S01]  /*1240*/  IADD3.X R7, R27, UR7, RZ, P4, !PT ;  /* 0x000000071b077c10 */ /* 0x000fe2000a7fe4ff */
[----:B------:R-:W-:Y:S01]  /*1250*/  ULDC.64 UR6, c[0x0][0xa20] ;  /* 0x0002880000067ab9 */ /* 0x000fe20000000a00 */
[----:B------:R-:W-:Y:S01]  /*1260*/  ULDC UR4, c[0x0][0x424] ;  /* 0x0001090000047ab9 */ /* 0x000fe20000000800 */
[----:B------:R-:W2:Y:S01]  /*1270*/  @P1 LDG.E R9, desc[UR10][R4.64] ;  /* 0x0000000a04091981 */ /* 0x000ea2000c1e1900 */
[----:B------:R-:W-:Y:S01]  /*1280*/  UISETP.NE.AND.EX UP0, UPT, UR5, URZ, UPT, UP0 ;  /* 0x0000003f0500728c */ /* 0x000fe2000bf05300 */
[----:B------:R-:W-:-:S02]  /*1290*/  ISETP.NE.U32.AND P2, PT, RZ, UR6, PT ;  /* 0x00000006ff007c0c */ /* 0x000fc4000bf45070 */
[----:B------:R-:W-:Y:S01]  /*12a0*/  ULDC UR5, c[0x0][0x2f0] ;  /* 0x0000bc0000057ab9 */ /* 0x000fe20000000800 */
[----:B------:R-:W-:Y:S01]  /*12b0*/  USEL UR4, UR4, 0x1, UP0 ;  /* 0x0000000104047887 */ /* 0x000fe20008000000 */
[----:B------:R0:W5:Y:S01]  /*12c0*/  @P0 LDG.E R118, desc[UR10][R6.64] ;  /* 0x0000000a06760981 */ /* 0x000162000c1e1900 */
[----:B------:R-:W-:Y:S02]  /*12d0*/  ISETP.NE.AND.EX P2, PT, RZ, UR7, PT, P2 ;  /* 0x00000007ff007c0c */ /* 0x000fe4000bf45320 */
[----:B------:R-:W-:-:S03]  /*12e0*/  UIMAD UR4, UR4, UR5, URZ ;  /* 0x00000005040472a4 */ /* 0x000fc6000f8e023f */
[----:B------:R-:W-:Y:S01]  /*12f0*/  ULDC UR5, c[0x0][0x348] ;  /* 0x0000d20000057ab9 */ /* 0x000fe20000000800 */
[----:B------:R-:W-:Y:S01]  /*1300*/  IMAD.MOV.U32 R91, RZ, RZ, R8 ;  /* 0x000000ffff5b7224 */ /* 0x000fe200078e0008 */
[----:B--2---:R0:W-:Y:S04]  /*1310*/  STL [R1+0x6c], R9 ;  /* 0x00006c0901007387 */ /* 0x0041e80000100800 */
[----:B------:R0:W-:Y:S01]  /*1320*/  STL [R1+0x80], R30 ;  /* 0x0000801e01007387 */ /* 0x0001e20000100800 */
[----:B------:R-:W-:Y:S01]  /*1330*/  MOV R10, R9 ;  /* 0x00000009000a7202 */ /* 0x000fe20000000f00 */
[----:B-1----:R-:W-:Y:S06]  /*1340*/  @P1 BRA `(.L_x_2684) ;  /* 0x00000000002c1947 */ /* 0x002fec0003800000 */
        /* <DEDUP_REMOVED lines=9> */
[----:B--2---:R-:W-:-:S05]  /*13e0*/  IMAD.IADD R10, R5, 0x1, -R4 ;  /* 0x00000001050a7824 */ /* 0x004fca00078e0a04 */
[----:B------:R1:W-:Y:S02]  /*13f0*/  STL [R1+0x6c], R10 ;  /* 0x00006c0a01007387 */ /* 0x0003e40000100800 */
.L_x_2684:
[----:B0-----:R-:W-:Y:S01]  /*1400*/  IMAD.U32 R2, RZ, RZ, UR5 ;  /* 0x00000005ff027e24 */ /* 0x001fe2000f8e00ff */
[----:B------:R-:W-:Y:S01]  /*1410*/  MOV R25, UR4 ;  /* 0x0000000400197c02 */ /* 0x000fe20008000f00 */
[----:B------:R-:W-:Y:S06]  /*1420*/  @!P2 BRA `(.L_x_2685) ;  /* 0x000000000014a947 */ /* 0x000fec0003800000 */
[----:B------:R-:W-:Y:S01]  /*1430*/  IADD3 R4, P0, R26, UR6, RZ ;  /* 0x000000061a047c10 */ /* 0x000fe2000ff1e0ff */
[----:B------:R-:W-:-:S03]  /*1440*/  ULDC.64 UR4, c[0x0][0x208] ;  /* 0x0000820000047ab9 */ /* 0x000fc60000000a00 */
[----:B------:R-:W-:-:S05]  /*1450*/  IADD3.X R5, R27, UR7, RZ, P0, !PT ;  /* 0x000000071b057c10 */ /* 0x000fca00087fe4ff */
[----:B------:R0:W5:Y:S01]  /*1460*/  LDG.E R25, desc[UR4][R4.64] ;  /* 0x0000000404197981 */ /* 0x000162000c1e1900 */
[----:B------:R-:W-:Y:S05]  /*1470*/  BRA `(.L_x_2686) ;  /* 0x0000000000147947 */ /* 0x000fea0003800000 */
.L_x_2685:
[----:B------:R-:W-:Y:S05]  /*1480*/  @!P0 BRA `(.L_x_2686) ;  /* 0x0000000000108947 */ /* 0x000fea0003800000 */
[----:B------:R-:W-:Y:S02]  /*1490*/  ULDC.64 UR4, c[0x0][0x208] ;  /* 0x0000820000047ab9 */ /* 0x000fe40000000a00 */
[----:B------:R-:W2:Y:S04]  /*14a0*/  LDG.E R4, desc[UR4][R6.64] ;  /* 0x0000000406047981 */ /* 0x000ea8000c1e1900 */
[----:B------:R-:W2:Y:S02]  /*14b0*/  LDG.E R25, desc[UR4][R6.64+0x4] ;  /* 0x0000040406197981 */ /* 0x000ea4000c1e1900 */
[----:B--2---:R-:W-:-:S07]  /*14c0*/  IMAD.IADD R25, R25, 0x1, -R4 ;  /* 0x0000000119197824 */ /* 0x004fce00078e0a04 */
.L_x_2686:
[----:B------:R-:W-:Y:S01]  /*14d0*/  ULDC.64 UR4, c[0x0][0xa10] ;  /* 0x0002840000047ab9 */ /* 0x000fe20000000a00 */
[----:B------:R-:W-:Y:S01]  /*14e0*/  ULDC.64 UR6, c[0x0][0x208] ;  /* 0x0000820000067ab9 */ /* 0x000fe20000000a00 */
[----:B------:R-:W-:Y:S01]  /*14f0*/  ISETP.NE.U32.AND P0, PT, RZ, UR4, PT ;  /* 0x00000004ff007c0c */ /* 0x000fe2000bf05070 */
[----:B------:R-:W2:Y:S03]  /*1500*/  LDC R9, c[0x0][0x448] ;  /* 0x00011200ff097b82 */ /* 0x000ea60000000800 */
[----:B------:R-:W-:Y:S01]  /*1510*/  ISETP.NE.AND.EX P0, PT, RZ, UR5, PT, P0 ;  /* 0x00000005ff007c0c */ /* 0x000fe2000bf05300 */
[----:B------:R-:W-:-:S12]  /*1520*/  ULDC.64 UR4, c[0x0][0xa30] ;  /* 0x00028c0000047ab9 */ /* 0x000fd80000000a00 */
[----:B0-----:R-:W0:Y:S02]  /*1530*/  @P0 LDC.64 R4, c[0x0][0xa10] ;  /* 0x00028400ff040b82 */ /* 0x001e240000000a00 */
[----:B0-----:R-:W-:-:S05]  /*1540*/  @P0 IMAD.WIDE R4, R91, 0x4, R4 ;  /* 0x000000045b040825 */ /* 0x001fca00078e0204 */
[----:B------:R-:W3:Y:S04]  /*1550*/  @P0 LDG.E R3, desc[UR6][R4.64] ;  /* 0x0000000604030981 */ /* 0x000ee8000c1e1900 */
[----:B------:R0:W3:Y:S01]  /*1560*/  @P0 LDG.E R8, desc[UR6][R4.64+0x4] ;  /* 0x0000040604080981 */ /* 0x0000e2000c1e1900 */
[----:B------:R-:W-:Y:S01]  /*1570*/  ISETP.NE.U32.AND P1, PT, RZ, UR4, PT ;  /* 0x00000004ff007c0c */ /* 0x000fe2000bf25070 */
[----:B-----5:R-:W-:-:S03]  /*1580*/  IMAD.MOV.U32 R135, RZ, RZ, R25 ;  /* 0x000000ffff877224 */ /* 0x020fc600078e0019 */
[----:B------:R-:W-:-:S13]  /*1590*/  ISETP.NE.AND.EX P1, PT, RZ, UR5, PT, P1 ;  /* 0x00000005ff007c0c */ /* 0x000fda000bf25310 */
[----:B------:R-:W-:-:S04]  /*15a0*/  @P1 IADD3 R6, P2, R26, UR4, RZ ;  /* 0x000000041a061c10 */ /* 0x000fc8000ff5e0ff */
[----:B------:R-:W-:-:S05]  /*15b0*/  @P1 IADD3.X R7, R27, UR5, RZ, P2, !PT ;  /* 0x000000051b071c10 */ /* 0x000fca00097fe4ff */
[----:B------:R4:W5:Y:S01]  /*15c0*/  @P1 LDG.E R135, desc[UR6][R6.64] ;  /* 0x0000000606871981 */ /* 0x000962000c1e1900 */
[----:B--2---:R-:W-:Y:S01]  /*15d0*/  ISETP.NE.AND P1, PT, R9, 0x1, PT ;  /* 0x000000010900780c */ /* 0x004fe20003f25270 */
[----:B------:R-:W-:-:S05]  /*15e0*/  IMAD.SHL.U32 R11, R29, 0x80, RZ ;  /* 0x000000801d0b7824 */ /* 0x000fca00078e00ff */
[----:B0-----:R-:W-:Y:S01]  /*15f0*/  IADD3 R4, R11, 0x7f, RZ ;  /* 0x0000007f0b047810 */ /* 0x001fe20007ffe0ff */
[----:B------:R0:W-:Y:S06]  /*1600*/  STL [R1+0x68], R11 ;  /* 0x0000680b01007387 */ /* 0x0001ec0000100800 */
[----:B------:R-:W2:Y:S08]  /*1610*/  @P1 LDC R9, c[0x0][0x44c] ;  /* 0x00011300ff091b82 */ /* 0x000eb00000000800 */
[----:B------:R-:W1:Y:S01]  /*1620*/  @P1 LDC R5, c[0x0][0x450] ;  /* 0x00011400ff051b82 */ /* 0x000e620000000800 */
[----:B---3--:R-:W-:-:S02]  /*1630*/  @P0 IMAD.IADD R2, R8, 0x1, -R3 ;  /* 0x0000000108020824 */ /* 0x008fc400078e0a03 */
[----:B------:R-:W-:Y:S02]  /*1640*/  IMAD.IADD R8, R25, 0x1, -R0 ;  /* 0x0000000119087824 */ /* 0x000fe400078e0a00 */
[----:B--2---:R-:W-:-:S04]  /*1650*/  @P1 IMAD.HI.U32 R0, R4, R9, RZ ;  /* 0x0000000904001227 */ /* 0x004fc800078e00ff */
[----:B----4-:R-:W-:Y:S01]  /*1660*/  IMAD.IADD R6, R8, 0x1, R2 ;  /* 0x0000000108067824 */ /* 0x010fe200078e0202 */
[----:B-1----:R-:W-:Y:S01]  /*1670*/  @P1 SHF.R.U32.HI R4, RZ, R5, R0 ;  /* 0x00000005ff041219 */ /* 0x002fe20000011600 */
[----:B------:R-:W-:-:S03]  /*1680*/  IMAD.MOV R116, RZ, RZ, -R8 ;  /* 0x000000ffff747224 */ /* 0x000fc600078e0a08 */
[C---:B------:R-:W-:Y:S01]  /*1690*/  IADD3 R139, R6.reuse, 0x50, -R10 ;  /* 0x00000050068b7810 */ /* 0x040fe20007ffe80a */
[----:B------:R0:W-:Y:S01]  /*16a0*/  STL [R1+0x70], R6 ;  /* 0x0000700601007387 */ /* 0x0001e20000100800 */
[----:B------:R-:W-:Y:S02]  /*16b0*/  IADD3 R0, R6, 0x4f, RZ ;  /* 0x0000004f06007810 */ /* 0x000fe40007ffe0ff */
[----:B------:R-:W-:Y:S01]  /*16c0*/  VIMNMX R116, RZ, R116, !PT ;  /* 0x00000074ff747248 */ /* 0x000fe20007fe0100 */
[----:B------:R-:W-:Y:S02]  /*16d0*/  IMAD.IADD R4, R139, 0x1, R4 ;  /* 0x000000018b047824 */ /* 0x000fe400078e0204 */
[----:B------:R-:W-:-:S04]  /*16e0*/  IMAD.HI R0, R0, 0x66666667, RZ ;  /* 0x6666666700007827 */ /* 0x000fc800078e02ff */
[----:B------:R-:W-:Y:S01]  /*16f0*/  IMAD.HI R4, R4, 0x66666667, RZ ;  /* 0x6666666704047827 */ /* 0x000fe200078e02ff */
[----:B------:R-:W-:-:S04]  /*1700*/  SHF.R.U32.HI R3, RZ, 0x1f, R0 ;  /* 0x0000001fff037819 */ /* 0x000fc80000011600 */
[----:B------:R-:W-:Y:S02]  /*1710*/  SHF.R.U32.HI R5, RZ, 0x1f, R4 ;  /* 0x0000001fff057819 */ /* 0x000fe40000011604 */
[----:B------:R-:W-:Y:S02]  /*1720*/  LEA.HI.SX32 R140, R0, R3, 0x1b ;  /* 0x00000003008c7211 */ /* 0x000fe400078fdaff */
[----:B------:R-:W-:-:S04]  /*1730*/  LEA.HI.SX32 R5, R4, R5, 0x1b ;  /* 0x0000000504057211 */ /* 0x000fc800078fdaff */
[----:B------:R-:W-:-:S05]  /*1740*/  VIMNMX R5, R140, R5, PT ;  /* 0x000000058c057248 */ /* 0x000fca0003fe0100 */
[----:B------:R-:W-:-:S05]  /*1750*/  IMAD R5, R5, 0x50, -R8 ;  /* 0x0000005005057824 */ /* 0x000fca00078e0a08 */
[----:B------:R-:W-:-:S04]  /*1760*/  VIMNMX R5, R5, R2, PT ;  /* 0x0000000205057248 */ /* 0x000fc80003fe0100 */
[----:B------:R-:W-:Y:S01]  /*1770*/  ISETP.GT.AND P0, PT, R5, R116, PT ;  /* 0x000000740500720c */ /* 0x000fe20003f04270 */
[----:B------:R-:W-:-:S05]  /*1780*/  IMAD.WIDE.U32 R116, R116, -0x33333333, RZ ;  /* 0xcccccccd74747825 */ /* 0x000fca00078e00ff */
[----:B------:R-:W-:-:S04]  /*1790*/  SHF.R.U32.HI R116, RZ, 0x6, R117 ;  /* 0x00000006ff747819 */ /* 0x000fc80000011675 */
[----:B------:R-:W-:-:S03]  /*17a0*/  MOV R24, R116 ;  /* 0x0000007400187202 */ /* 0x000fc60000000f00 */
[----:B------:R-:W-:-:S04]  /*17b0*/  @P0 VIADD R0, R5, 0x4f ;  /* 0x0000004f05000836 */ /* 0x000fc80000000000 */
[----:B------:R-:W-:-:S05]  /*17c0*/  @P0 IMAD.HI R0, R0, 0x66666667, RZ ;  /* 0x6666666700000827 */ /* 0x000fca00078e02ff */
[----:B------:R-:W-:-:S04]  /*17d0*/  @P0 SHF.R.U32.HI R3, RZ, 0x1f, R0 ;  /* 0x0000001fff030819 */ /* 0x000fc80000011600 */
[----:B------:R-:W-:Y:S02]  /*17e0*/  @P0 LEA.HI.SX32 R24, R0, R3, 0x1b ;  /* 0x0000000300180211 */ /* 0x000fe400078fdaff */
[----:B------:R-:W-:Y:S02]  /*17f0*/  PLOP3.LUT P0, PT, PT, PT, PT, 0x80, 0x0 ;  /* 0x000000000000781c */ /* 0x000fe40003f0f070 */
[----:B------:R-:W-:-:S13]  /*1800*/  ISETP.GT.AND P1, PT, R24, R116, PT ;  /* 0x000000741800720c */ /* 0x000fda0003f24270 */
[----:B0-----:R-:W-:Y:S05]  /*1810*/  @!P1 BRA `(.L_x_2687) ;  /* 0x0000009000d49947 */ /* 0x001fea0003800000 */
        /* <DEDUP_REMOVED lines=19> */
[----:B-1---5:R-:W-:Y:S05]  /*1950*/  CALL.ABS.NOINC R14 ;  /* 0x000000000e007343 */ /* 0x022fea0003c00000 */
.L_x_2689:
[----:B------:R-:W-:Y:S05]  /*1960*/  BSYNC B6 ;  /* 0x0000000000067941 */ /* 0x000fea0003800000 */
.L_x_2688:
[----:B------:R-:W-:Y:S01]  /*1970*/  VIADD R0, R22, 0x400 ;  /* 0x0000040016007836 */ /* 0x000fe20000000000 */
[----:B------:R-:W-:Y:S04]  /*1980*/  BSSY B6, `(.L_x_2690) ;  /* 0x0000013000067945 */ /* 0x000fe80003800000 */
[----:B------:R-:W-:-:S13]  /*1990*/  LOP3.LUT P0, RZ, R0, 0x3ff, RZ, 0xc0, !PT ;  /* 0x000003ff00ff7812 */ /* 0x000fda000780c0ff */
[----:B------:R-:W-:Y:S05]  /*19a0*/  @!P0 BRA `(.L_x_2691) ;  /* 0x0000000000408947 */ /* 0x000fea0003800000 */
[----:B------:R-:W-:Y:S01]  /*19b0*/  MOV R0, 0x0 ;  /* 0x0000000000007802 */ /* 0x000fe20000000f00 */
[----:B------:R-:W-:Y:S01]  /*19c0*/  ULDC.64 UR4, c[0x4][0xa8] ;  /* 0x01002a0000047ab9 */ /* 0x000fe20000000a00 */
[----:B------:R-:W-:Y:S01]  /*19d0*/  ULDC.64 UR6, c[0x4][0x18] ;  /* 0x0100060000067ab9 */ /* 0x000fe20000000a00 */
[----:B------:R-:W-:Y:S01]  /*19e0*/  MOV R4, UR4 ;  /* 0x0000000400047c02 */ /* 0x000fe20008000f00 */
[----:B------:R0:W1:Y:S01]  /*19f0*/  LDC.64 R14, c[0x4][R0] ;  /* 0x01000000000e7b82 */ /* 0x0000620000000a00 */
[----:B------:R-:W-:Y:S01]  /*1a00*/  IMAD.U32 R5, RZ, RZ, UR5 ;  /* 0x00000005ff057e24 */ /* 0x000fe2000f8e00ff */
[----:B------:R-:W-:Y:S01]  /*1a10*/  ULDC.64 UR4, c[0x4][0xb0] ;  /* 0x01002c0000047ab9 */ /* 0x000fe20000000a00 */
[----:B------:R-:W-:Y:S01]  /*1a20*/  MOV R10, UR6 ;  /* 0x00000006000a7c02 */ /* 0x000fe20008000f00 */
[----:B------:R-:W-:Y:S01]  /*1a30*/  IMAD.U32 R6, RZ, RZ, UR4 ;  /* 0x00000004ff067e24 */ /* 0x000fe2000f8e00ff */
[----:B------:R-:W-:Y:S01]  /*1a40*/  MOV R13, RZ ;  /* 0x000000ff000d7202 */ /* 0x000fe20000000f00 */
[----:B------:R-:W-:-:S02]  /*1a50*/  IMAD.U32 R7, RZ, RZ, UR5 ;  /* 0x00000005ff077e24 */ /* 0x000fc4000f8e00ff */
[----:B------:R-:W-:Y:S02]  /*1a60*/  IMAD.U32 R11, RZ, RZ, UR7 ;  /* 0x00000007ff0b7e24 */ /* 0x000fe4000f8e00ff */
[----:B------:R-:W-:Y:S02]  /*1a70*/  IMAD.MOV.U32 R8, RZ, RZ, 0x70 ;  /* 0x00000070ff087424 */ /* 0x000fe400078e00ff */
[----:B0-----:R-:W-:-:S07]  /*1a80*/  IMAD.MOV.U32 R12, RZ, RZ, 0x1 ;  /* 0x00000001ff0c7424 */ /* 0x001fce00078e00ff */
[----:B------:R-:W-:-:S07]  /*1a90*/  LEPC R20, `(.L_x_2691) ;  /* 0x000000001014794e */ /* 0x000fce0000000000 */
[----:B-1---5:R-:W-:Y:S05]  /*1aa0*/  CALL.ABS.NOINC R14 ;  /* 0x000000000e007343 */ /* 0x022fea0003c00000 */
.L_x_2691:
[----:B------:R-:W-:Y:S05]  /*1ab0*/  BSYNC B6 ;  /* 0x0000000000067941 */ /* 0x000fea0003800000 */
.L_x_2690:
[----:B------:R-:W2:Y:S01]  /*1ac0*/  LDL R29, [R1+0x64] ;  /* 0x00006400011d7983 */ /* 0x000ea20000100800 */
[----:B------:R-:W-:-:S03]  /*1ad0*/  ULDC.64 UR4, c[0x0][0x9f8] ;  /* 0x00027e0000047ab9 */ /* 0x000fc60000000a00 */
[----:B------:R-:W3:Y:S01]  /*1ae0*/  LDL R31, [R1+0x58] ;  /* 0x00005800011f7983 */ /* 0x000ee20000100800 */
[----:B------:R-:W-:-:S03]  /*1af0*/  ISETP.NE.U32.AND P0, PT, RZ, UR4, PT ;  /* 0x00000004ff007c0c */ /* 0x000fc6000bf05070 */
[----:B------:R-:W4:Y:S01]  /*1b00*/  LDL R20, [R1+0x60] ;  /* 0x0000600001147983 */ /* 0x000f220000100800 */
[----:B------:R-:W-:Y:S01]  /*1b10*/  ISETP.NE.AND.EX P0, PT, RZ, UR5, PT, P0 ;  /* 0x00000005ff007c0c */ /* 0x000fe2000bf05300 */
[----:B------:R-:W-:Y:S01]  /*1b20*/  ULDC.64 UR6, c[0x0][0x208] ;  /* 0x0000820000067ab9 */ /* 0x000fe20000000a00 */
[----:B------:R-:W0:Y:S01]  /*1b30*/  LDC R115, c[0x0][0x3f4] ;  /* 0x0000fd00ff737b82 */ /* 0x000e220000000800 */
[----:B------:R-:W1:Y:S07]  /*1b40*/  S2R R0, SR_TID.X ;  /* 0x0000000000007919 */ /* 0x000e6e0000002100 */
[----:B------:R-:W0:Y:S03]  /*1b50*/  LDC.64 R98, c[0x0][0x3f8] ;  /* 0x0000fe00ff627b82 */ /* 0x000e260000000a00 */
[----:B------:R-:W-:Y:S01]  /*1b60*/  @P0 IADD3 R4, P1, R26, UR4, RZ ;  /* 0x000000041a040c10 */ /* 0x000fe2000ff3e0ff */
[----:B------:R-:W-:-:S03]  /*1b70*/  ULDC UR4, c[0x0][0x2f4] ;  /* 0x0000bd0000047ab9 */ /* 0x000fc60000000800 */
[----:B------:R-:W-:Y:S01]  /*1b80*/  @P0 IADD3.X R5, R27, UR5, RZ, P1, !PT ;  /* 0x000000051b050c10 */ /* 0x000fe20008ffe4ff */
[----:B------:R-:W0:Y:S04]  /*1b90*/  LDC.64 R92, c[0x0][0x408] ;  /* 0x00010200ff5c7b82 */ /* 0x000e280000000a00 */
[----:B------:R0:W4:Y:S01]  /*1ba0*/  @P0 LDG.E R91, desc[UR6][R4.64] ;  /* 0x00000006045b0981 */ /* 0x000122000c1e1900 */
[----:B------:R-:W-:Y:S02]  /*1bb0*/  ISETP.GE.AND P1, PT, R213, UR4, PT ;  /* 0x00000004d5007c0c */ /* 0x000fe4000bf26270 */
[----:B------:R-:W-:Y:S02]  /*1bc0*/  ISETP.GE.AND P0, PT, R16, UR4, PT ;  /* 0x0000000410007c0c */ /* 0x000fe4000bf06270 */
[----:B------:R-:W-:-:S05]  /*1bd0*/  SEL R3, RZ, 0xffffffff, P1 ;  /* 0xffffffffff037807 */ /* 0x000fca0000800000 */
[----:B------:R-:W-:Y:S02]  /*1be0*/  IMAD.SHL.U32 R3, R3, 0x2, RZ ;  /* 0x0000000203037824 */ /* 0x000fe400078e00ff */
[----:B-1----:R-:W-:Y:S01]  /*1bf0*/  VIADD R6, R0, 0xffffff80 ;  /* 0xffffff8000067836 */ /* 0x002fe20000000000 */
[----:B------:R-:W-:Y:S02]  /*1c00*/  SEL R0, RZ, 0x1, P0 ;  /* 0x00000001ff007807 */ /* 0x000fe40000000000 */
[----:B------:R-:W-:Y:S02]  /*1c10*/  ISETP.GE.AND P0, PT, R18, UR4, PT ;  /* 0x0000000412007c0c */ /* 0x000fe4000bf06270 */
[----:B------:R-:W-:Y:S02]  /*1c20*/  SHF.R.S32.HI R7, RZ, 0x1f, R6 ;  /* 0x0000001fff077819 */ /* 0x000fe40000011406 */
[----:B------:R-:W-:Y:S02]  /*1c30*/  LOP3.LUT R0, R3, 0x2, R0, 0xe2, !PT ;  /* 0x0000000203007812 */ /* 0x000fe400078ee200 */
[----:B------:R-:W-:-:S02]  /*1c40*/  SEL R3, RZ, 0x4, P0 ;  /* 0x00000004ff037807 */ /* 0x000fc40000000000 */
[----:B0-----:R-:W-:Y:S02]  /*1c50*/  ISETP.GE.AND P2, PT, R16, R115, PT ;  /* 0x000000731000720c */ /* 0x001fe40003f46270 */
[----:B------:R-:W-:Y:S02]  /*1c60*/  SHF.R.S32.HI R9, RZ, 0x1f, R220 ;  /* 0x0000001fff097819 */ /* 0x000fe400000114dc */
[----:B------:R-:W-:Y:S02]  /*1c70*/  LEA.HI R7, R7, R6, RZ, 0x3 ;  /* 0x0000000607077211 */ /* 0x000fe400078f18ff */
[----:B------:R-:W-:Y:S02]  /*1c80*/  LOP3.LUT R5, R0, R3, RZ, 0xfc, !PT ;  /* 0x0000000300057212 */ /* 0x000fe400078efcff */
[----:B------:R-:W-:Y:S01]  /*1c90*/  SEL R3, R115, RZ, P2 ;  /* 0x000000ff73037207 */ /* 0x000fe20001000000 */
[C---:B------:R-:W-:Y:S01]  /*1ca0*/  IMAD R4, R9.reuse, R98, RZ ;  /* 0x0000006209047224 */ /* 0x040fe200078e02ff */
[----:B------:R-:W-:Y:S01]  /*1cb0*/  SHF.R.S32.HI R215, RZ, 0x1f, R214 ;  /* 0x0000001fffd77819 */ /* 0x000fe200000114d6 */
[----:B------:R-:W-:Y:S01]  /*1cc0*/  IMAD R0, R9, R92, RZ ;  /* 0x0000005c09007224 */ /* 0x000fe200078e02ff */
[----:B------:R-:W-:Y:S01]  /*1cd0*/  LOP3.LUT R7, R7, 0xfffffff8, RZ, 0xc0, !PT ;  /* 0xfffffff807077812 */ /* 0x000fe200078ec0ff */
[----:B------:R-:W-:Y:S01]  /*1ce0*/  VIADD R21, R220, 0x40 ;  /* 0x00000040dc157836 */ /* 0x000fe20000000000 */
[----:B------:R-:W-:Y:S01]  /*1cf0*/  ISETP.GE.AND P1, PT, R213, R115, PT ;  /* 0x00000073d500720c */ /* 0x000fe20003f26270 */
[----:B------:R-:W-:Y:S01]  /*1d00*/  IMAD.IADD R3, R16, 0x1, R3 ;  /* 0x0000000110037824 */ /* 0x000fe200078e0203 */
[----:B------:R-:W-:Y:S01]  /*1d10*/  IADD3 R13, R6, -R7, RZ ;  /* 0x80000007060d7210 */ /* 0x000fe20007ffe0ff */
[----:B------:R-:W-:-:S02]  /*1d20*/  VIADD R33, R220, 0x20 ;  /* 0x00000020dc217836 */ /* 0x000fc40000000000 */
[C---:B------:R-:W-:Y:S02]  /*1d30*/  VIADD R28, R220.reuse, 0x20 ;  /* 0x00000020dc1c7836 */ /* 0x040fe40000000000 */
[C---:B------:R-:W-:Y:S02]  /*1d40*/  IMAD R7, R220.reuse, R99, R4 ;  /* 0x00000063dc077224 */ /* 0x040fe400078e0204 */
[----:B------:R-:W-:Y:S01]  /*1d50*/  IMAD.WIDE.U32 R102, R220, R98, R214 ;  /* 0x00000062dc667225 */ /* 0x000fe200078e00d6 */
[----:B------:R-:W-:-:S03]  /*1d60*/  SHF.R.S32.HI R4, RZ, 0x1f, R3 ;  /* 0x0000001fff047819 */ /* 0x000fc60000011403 */
[----:B------:R-:W-:Y:S01]  /*1d70*/  IMAD.WIDE.U32 R100, R220, R98, R16 ;  /* 0x00000062dc647225 */ /* 0x000fe200078e0010 */
[----:B------:R-:W-:-:S03]  /*1d80*/  SHF.L.U32 R28, R28, 0x6, RZ ;  /* 0x000000061c1c7819 */ /* 0x000fc600000006ff */
[----:B------:R-:W-:Y:S01]  /*1d90*/  IMAD R9, R220, R93, R0 ;  /* 0x0000005ddc097224 */ /* 0x000fe200078e0200 */
[----:B------:R-:W-:Y:S01]  /*1da0*/  SEL R0, R115, RZ, P1 ;  /* 0x000000ff73007207 */ /* 0x000fe20000800000 */
[----:B------:R-:W-:Y:S02]  /*1db0*/  IMAD.SHL.U32 R6, R21, 0x40, RZ ;  /* 0x0000004015067824 */ /* 0x000fe400078e00ff */
[----:B------:R-:W-:Y:S02]  /*1dc0*/  IMAD.SHL.U32 R33, R33, 0x40, RZ ;  /* 0x0000004021217824 */ /* 0x000fe400078e00ff */
[----:B------:R-:W-:Y:S02]  /*1dd0*/  IMAD.IADD R103, R103, 0x1, R7 ;  /* 0x0000000167677824 */ /* 0x000fe400078e0207 */
[----:B------:R-:W-:Y:S01]  /*1de0*/  IMAD.IADD R101, R7, 0x1, R101 ;  /* 0x0000000107657824 */ /* 0x000fe200078e0265 */
[----:B------:R-:W-:Y:S02]  /*1df0*/  IADD3 R7, R213, R0, RZ ;  /* 0x00000000d5077210 */ /* 0x000fe40007ffe0ff */
[----:B------:R-:W-:-:S02]  /*1e00*/  LOP3.LUT R0, R6, 0x1c0, RZ, 0xc0, !PT ;  /* 0x000001c006007812 */ /* 0x000fc400078ec0ff */
[CC--:B------:R-:W-:Y:S02]  /*1e10*/  LEA.HI R6, R4.reuse, R3.reuse, RZ, 0x6 ;  /* 0x0000000304067211 */ /* 0x0c0fe400078f30ff */
[----:B------:R-:W-:Y:S02]  /*1e20*/  LEA.HI R10, R4, R3, RZ, 0x3 ;  /* 0x00000003040a7211 */ /* 0x000fe400078f18ff */
[----:B------:R-:W-:Y:S02]  /*1e30*/  LOP3.LUT R33, R33, 0x1c0, RZ, 0xc0, !PT ;  /* 0x000001c021217812 */ /* 0x000fe400078ec0ff */
[----:B------:R-:W-:Y:S01]  /*1e40*/  LOP3.LUT R28, R28, 0x1c0, RZ, 0xc0, !PT ;  /* 0x000001c01c1c7812 */ /* 0x000fe200078ec0ff */
[CC--:B------:R-:W-:Y:S01]  /*1e50*/  IMAD.WIDE.U32 R94, R220.reuse, R92.reuse, R16 ;  /* 0x0000005cdc5e7225 */ /* 0x0c0fe200078e0010 */
[----:B------:R-:W-:Y:S02]  /*1e60*/  SHF.R.S32.HI R4, RZ, 0x1f, R7 ;  /* 0x0000001fff047819 */ /* 0x000fe40000011407 */
[----:B------:R-:W-:Y:S01]  /*1e70*/  SHF.R.S32.HI R6, RZ, 0x6, R6 ;  /* 0x00000006ff067819 */ /* 0x000fe20000011406 */
[----:B------:R-:W-:Y:S01]  /*1e80*/  IMAD.WIDE.U32 R96, R220, R92, R214 ;  /* 0x0000005cdc607225 */ /* 0x000fe200078e00d6 */
[----:B------:R-:W-:-:S02]  /*1e90*/  LOP3.LUT R8, R33, 0x38, R10, 0xf8, !PT ;  /* 0x0000003821087812 */ /* 0x000fc400078ef80a */
[----:B------:R-:W-:Y:S01]  /*1ea0*/  SHF.R.U32.HI R28, RZ, 0x3, R28 ;  /* 0x00000003ff1c7819 */ /* 0x000fe2000001161c */
[----:B------:R-:W-:Y:S01]  /*1eb0*/  IMAD.IADD R97, R97, 0x1, R9 ;  /* 0x0000000161617824 */ /* 0x000fe200078e0209 */
[----:B------:R-:W-:Y:S02]  /*1ec0*/  IADD3 R95, R9, R95, RZ ;  /* 0x0000005f095f7210 */ /* 0x000fe40007ffe0ff */
[----:B------:R-:W-:Y:S02]  /*1ed0*/  LOP3.LUT R3, R229, 0x38, R10, 0xf8, !PT ;  /* 0x00000038e5037812 */ /* 0x000fe400078ef80a */
[----:B------:R-:W-:Y:S02]  /*1ee0*/  SHF.R.U32.HI R32, RZ, 0x3, R229 ;  /* 0x00000003ff207819 */ /* 0x000fe400000116e5 */
[----:B------:R-:W-:Y:S01]  /*1ef0*/  LEA.HI R21, R4, R7, RZ, 0x3 ;  /* 0x0000000704157211 */ /* 0x000fe200078f18ff */
[----:B------:R-:W0:Y:S01]  /*1f00*/  S2R R141, SR_TID.X ;  /* 0x00000000008d7919 */ /* 0x000e220000002100 */
[----:B------:R-:W-:-:S02]  /*1f10*/  LOP3.LUT R9, R8, R28, RZ, 0x3c, !PT ;  /* 0x0000001c08097212 */ /* 0x000fc400078e3cff */
[----:B------:R-:W-:Y:S02]  /*1f20*/  LEA.HI R4, R4, R7, RZ, 0x6 ;  /* 0x0000000704047211 */ /* 0x000fe400078f30ff */
[----:B------:R-:W-:Y:S02]  /*1f30*/  SHF.R.U32.HI R138, RZ, 0x3, R0 ;  /* 0x00000003ff8a7819 */ /* 0x000fe40000011600 */
[----:B------:R-:W-:Y:S02]  /*1f40*/  LOP3.LUT R11, R0, 0x38, R10, 0xf8, !PT ;  /* 0x00000038000b7812 */ /* 0x000fe400078ef80a */
[----:B------:R-:W-:Y:S02]  /*1f50*/  LOP3.LUT R3, R3, R32, RZ, 0x3c, !PT ;  /* 0x0000002003037212 */ /* 0x000fe400078e3cff */
[----:B------:R-:W-:Y:S02]  /*1f60*/  SHF.R.S32.HI R4, RZ, 0x6, R4 ;  /* 0x00000006ff047819 */ /* 0x000fe40000011404 */
[----:B------:R-:W-:-:S02]  /*1f70*/  LOP3.LUT R11, R11, R138, RZ, 0x3c, !PT ;  /* 0x0000008a0b0b7212 */ /* 0x000fc400078e3cff */
[----:B------:R-:W-:Y:S01]  /*1f80*/  ISETP.GE.AND P0, PT, R19, UR4, PT ;  /* 0x0000000413007c0c */ /* 0x000fe2000bf06270 */
[----:B-----5:R-:W-:Y:S01]  /*1f90*/  IMAD.WIDE.U32 R100, R135, R98, R100 ;  /* 0x0000006287647225 */ /* 0x020fe200078e0064 */
[----:B------:R-:W-:-:S03]  /*1fa0*/  LOP3.LUT R7, R33, 0x38, R21, 0xf8, !PT ;  /* 0x0000003821077812 */ /* 0x000fc600078ef815 */
[----:B------:R-:W-:Y:S01]  /*1fb0*/  IMAD.WIDE.U32 R102, R135, R98, R102 ;  /* 0x0000006287667225 */ /* 0x000fe200078e0066 */
[----:B------:R-:W-:Y:S02]  /*1fc0*/  LOP3.LUT R8, R7, R28, RZ, 0x3c, !PT ;  /* 0x0000001c07087212 */ /* 0x000fe400078e3cff */
[C-C-:B------:R-:W-:Y:S01]  /*1fd0*/  SHF.L.U64.HI R104, R98.reuse, 0x5, R99.reuse ;  /* 0x0000000562687819 */ /* 0x140fe20000010263 */
[----:B------:R-:W-:Y:S01]  /*1fe0*/  IMAD R121, R99, 0x50, RZ ;  /* 0x0000005063797824 */ /* 0x000fe200078e02ff */
[C---:B------:R-:W-:Y:S01]  /*1ff0*/  SHF.L.U64.HI R108, R98.reuse, 0x6, R99 ;  /* 0x00000006626c7819 */ /* 0x040fe20000010263 */
[C---:B------:R-:W-:Y:S01]  /*2000*/  IMAD.SHL.U32 R105, R98.reuse, 0x20, RZ ;  /* 0x0000002062697824 */ /* 0x040fe200078e00ff */
[----:B------:R-:W-:Y:S01]  /*2010*/  SHF.L.U32 R109, R98, 0x6, RZ ;  /* 0x00000006626d7819 */ /* 0x000fe200000006ff */
[----:B------:R-:W-:Y:S01]  /*2020*/  IMAD R7, R93, 0x50, RZ ;  /* 0x000000505d077824 */ /* 0x000fe200078e02ff */
[C-C-:B------:R-:W-:Y:S01]  /*2030*/  SHF.L.U64.HI R106, R92.reuse, 0x5, R93.reuse ;  /* 0x000000055c6a7819 */ /* 0x140fe2000001025d */
[C---:B------:R-:W-:Y:S01]  /*2040*/  IMAD.SHL.U32 R107, R92.reuse, 0x20, RZ ;  /* 0x000000205c6b7824 */ /* 0x040fe200078e00ff */
[C---:B------:R-:W-:Y:S01]  /*2050*/  SHF.L.U64.HI R110, R92.reuse, 0x6, R93 ;  /* 0x000000065c6e7819 */ /* 0x040fe2000001025d */
[----:B------:R-:W-:-:S02]  /*2060*/  IMAD.SHL.U32 R111, R92, 0x40, RZ ;  /* 0x000000405c6f7824 */ /* 0x000fc400078e00ff */
[----:B------:R-:W-:-:S04]  /*2070*/  IMAD.WIDE.U32 R96, R135, R92, R96 ;  /* 0x0000005c87607225 */ /* 0x000fc800078e0060 */
[----:B------:R-:W-:Y:S01]  /*2080*/  IMAD.WIDE.U32 R94, R135, R92, R94 ;  /* 0x0000005c875e7225 */ /* 0x000fe200078e005e */
[----:B0-----:R-:W-:-:S03]  /*2090*/  LEA.HI R141, R141, 0x8, RZ, 0x19 ;  /* 0x000000088d8d7811 */ /* 0x001fc600078fc8ff */
[----:B------:R-:W-:Y:S02]  /*20a0*/  IMAD.IADD R118, R118, 0x1, R25 ;  /* 0x0000000176767824 */ /* 0x000fe400078e0219 */
[----:B------:R-:W-:Y:S02]  /*20b0*/  IMAD.SHL.U32 R115, R115, 0x2, RZ ;  /* 0x0000000273737824 */ /* 0x000fe400078e00ff */
[----:B------:R-:W-:Y:S02]  /*20c0*/  IMAD R112, R13, 0x20, R220 ;  /* 0x000000200d707824 */ /* 0x000fe400078e02dc */
[C---:B--2---:R-:W-:Y:S02]  /*20d0*/  IMAD R132, R6.reuse, 0x1400, R29 ;  /* 0x0000140006847824 */ /* 0x044fe400078e021d */
[----:B---3--:R-:W-:Y:S02]  /*20e0*/  IMAD R134, R6, 0x1400, R31 ;  /* 0x0000140006867824 */ /* 0x008fe400078e021f */
[----:B------:R-:W-:Y:S01]  /*20f0*/  IMAD.IADD R132, R132, 0x1, R9 ;  /* 0x0000000184847824 */ /* 0x000fe200078e0209 */
[----:B------:R-:W-:Y:S01]  /*2100*/  LOP3.LUT R9, R0, 0x38, R21, 0xf8, !PT ;  /* 0x0000003800097812 */ /* 0x000fe200078ef815 */
[----:B----4-:R-:W-:-:S02]  /*2110*/  IMAD R130, R6, 0x1400, R20 ;  /* 0x0000140006827824 */ /* 0x010fc400078e0214 */
[----:B------:R-:W-:Y:S01]  /*2120*/  IMAD.IADD R134, R134, 0x1, R3 ;  /* 0x0000000186867824 */ /* 0x000fe200078e0203 */
[----:B------:R-:W-:Y:S01]  /*2130*/  LOP3.LUT R3, R229, 0x38, R21, 0xf8, !PT ;  /* 0x00000038e5037812 */ /* 0x000fe200078ef815 */
[C---:B------:R-:W-:Y:S02]  /*2140*/  IMAD R133, R4.reuse, 0x1400, R31 ;  /* 0x0000140004857824 */ /* 0x040fe400078e021f */
[C---:B------:R-:W-:Y:S02]  /*2150*/  IMAD R131, R4.reuse, 0x1400, R29 ;  /* 0x0000140004837824 */ /* 0x040fe400078e021d */
[----:B------:R-:W-:Y:S01]  /*2160*/  IMAD R123, R4, 0x1400, R20 ;  /* 0x00001400047b7824 */ /* 0x000fe200078e0214 */
[----:B------:R-:W-:Y:S01]  /*2170*/  LOP3.LUT R4, R9, R138, RZ, 0x3c, !PT ;  /* 0x0000008a09047212 */ /* 0x000fe200078e3cff */
[----:B------:R-:W-:Y:S01]  /*2180*/  IMAD.IADD R130, R130, 0x1, R11 ;  /* 0x0000000182827824 */ /* 0x000fe200078e020b */
[----:B------:R-:W-:Y:S02]  /*2190*/  SHF.R.S32.HI R11, RZ, 0x1f, R135 ;  /* 0x0000001fff0b7819 */ /* 0x000fe40000011487 */
[----:B------:R-:W-:Y:S01]  /*21a0*/  LOP3.LUT R6, R3, R32, RZ, 0x3c, !PT ;  /* 0x0000002003067212 */ /* 0x000fe200078e3cff */
[----:B------:R-:W-:-:S02]  /*21b0*/  IMAD.IADD R123, R123, 0x1, R4 ;  /* 0x000000017b7b7824 */ /* 0x000fc400078e0204 */
[----:B------:R-:W-:Y:S01]  /*21c0*/  IMAD R4, R11, R92, RZ ;  /* 0x0000005c0b047224 */ /* 0x000fe200078e02ff */
[----:B------:R-:W-:Y:S01]  /*21d0*/  IADD3 R133, R133, R6, RZ ;  /* 0x0000000685857210 */ /* 0x000fe20007ffe0ff */
[----:B------:R-:W-:Y:S02]  /*21e0*/  IMAD R6, R11, R98, RZ ;  /* 0x000000620b067224 */ /* 0x000fe400078e02ff */
[C---:B------:R-:W-:Y:S01]  /*21f0*/  IMAD R11, R135.reuse, R93, R4 ;  /* 0x0000005d870b7224 */ /* 0x040fe200078e0204 */
[----:B------:R-:W-:Y:S01]  /*2200*/  SEL R4, RZ, 0x8, P0 ;  /* 0x00000008ff047807 */ /* 0x000fe20000000000 */
[----:B------:R-:W-:-:S03]  /*2210*/  IMAD R9, R135, R99, R6 ;  /* 0x0000006387097224 */ /* 0x000fc600078e0206 */
[C---:B------:R-:W-:Y:S02]  /*2220*/  LOP3.LUT R27, R5.reuse, R4, RZ, 0xfc, !PT ;  /* 0x00000004051b7212 */ /* 0x040fe400078efcff */
[----:B------:R-:W-:Y:S01]  /*2230*/  LOP3.LUT R4, R5, 0x1, RZ, 0xc0, !PT ;  /* 0x0000000105047812 */ /* 0x000fe200078ec0ff */
[----:B------:R-:W-:Y:S01]  /*2240*/  IMAD.IADD R5, R103, 0x1, R9 ;  /* 0x0000000167057824 */ /* 0x000fe200078e0209 */
[----:B------:R-:W-:Y:S01]  /*2250*/  IADD3 R6, R9, R101, RZ ;  /* 0x0000006509067210 */ /* 0x000fe20007ffe0ff */
[----:B------:R-:W-:Y:S01]  /*2260*/  IMAD.WIDE.U32 R98, R98, 0x50, RZ ;  /* 0x0000005062627825 */ /* 0x000fe200078e00ff */
[----:B------:R-:W-:Y:S02]  /*2270*/  SHF.R.S32.HI R9, RZ, 0x3, R10 ;  /* 0x00000003ff097819 */ /* 0x000fe4000001140a */
[----:B------:R-:W-:Y:S01]  /*2280*/  SHF.R.S32.HI R20, RZ, 0x3, R21 ;  /* 0x00000003ff147819 */ /* 0x000fe20000011415 */
[----:B------:R-:W-:Y:S01]  /*2290*/  IMAD.WIDE.U32 R92, R92, 0x50, RZ ;  /* 0x000000505c5c7825 */ /* 0x000fe200078e00ff */
[----:B------:R-:W-:-:S02]  /*22a0*/  LOP3.LUT R10, R10, 0xfffffff8, RZ, 0xc0, !PT ;  /* 0xfffffff80a0a7812 */ /* 0x000fc400078ec0ff */
[----:B------:R-:W-:Y:S01]  /*22b0*/  LOP3.LUT R21, R21, 0xfffffff8, RZ, 0xc0, !PT ;  /* 0xfffffff815157812 */ /* 0x000fe200078ec0ff */
[----:B------:R-:W-:Y:S01]  /*22c0*/  IMAD.IADD R131, R131, 0x1, R8 ;  /* 0x0000000183837824 */ /* 0x000fe200078e0208 */
[----:B------:R-:W-:Y:S01]  /*22d0*/  LOP3.LUT R25, R27, 0x2, RZ, 0xc0, !PT ;  /* 0x000000021b197812 */ /* 0x000fe200078ec0ff */
[----:B------:R-:W-:Y:S01]  /*22e0*/  IMAD.IADD R122, R93, 0x1, R7 ;  /* 0x000000015d7a7824 */ /* 0x000fe200078e0207 */
[----:B------:R-:W-:Y:S01]  /*22f0*/  LOP3.LUT R26, R27, 0x4, RZ, 0xc0, !PT ;  /* 0x000000041b1a7812 */ /* 0x000fe200078ec0ff */
[----:B------:R-:W-:Y:S01]  /*2300*/  IMAD.IADD R7, R97, 0x1, R11 ;  /* 0x0000000161077824 */ /* 0x000fe200078e020b */
[----:B------:R-:W-:Y:S01]  /*2310*/  SHF.R.S32.HI R3, RZ, 0x1f, R30 ;  /* 0x0000001fff037819 */ /* 0x000fe2000001141e */
[----:B------:R-:W-:Y:S01]  /*2320*/  IMAD.IADD R8, R11, 0x1, R95 ;  /* 0x000000010b087824 */ /* 0x000fe200078e025f */
[----:B------:R-:W-:Y:S02]  /*2330*/  IADD3 R121, R99, R121, RZ ;  /* 0x0000007963797210 */ /* 0x000fe40007ffe0ff */
[----:B------:R-:W-:-:S02]  /*2340*/  LOP3.LUT R27, R27, 0x8, RZ, 0xc0, !PT ;  /* 0x000000081b1b7812 */ /* 0x000fc400078ec0ff */
[----:B------:R-:W-:Y:S02]  /*2350*/  SHF.R.S32.HI R117, RZ, 0x1f, R91 ;  /* 0x0000001fff757819 */ /* 0x000fe4000001145b */
[----:B------:R-:W-:Y:S02]  /*2360*/  SHF.R.S32.HI R28, RZ, 0x1f, R10 ;  /* 0x0000001fff1c7819 */ /* 0x000fe4000001140a */
[----:B------:R-:W-:-:S07]  /*2370*/  SHF.R.S32.HI R29, RZ, 0x1f, R21 ;  /* 0x0000001fff1d7819 */ /* 0x000fce0000011415 */
.L_x_2808:
[----:B--2---:R-:W2:Y:S01]  /*2380*/  LDL R34, [R1+0x58] ;  /* 0x0000580001227983 */ /* 0x004ea20000100800 */
[----:B------:R-:W0:Y:S01]  /*2390*/  LDC R84, c[0x0][0x430] ;  /* 0x00010c00ff547b82 */ /* 0x000e220000000800 */
[----:B------:R-:W-:Y:S01]  /*23a0*/  VIADD R24, R24, 0xffffffff ;  /* 0xffffffff18187836 */ /* 0x000fe20000000000 */
[----:B------:R-:W-:Y:S01]  /*23b0*/  ULDC.64 UR4, c[0x0][0x208] ;  /* 0x0000820000047ab9 */ /* 0x000fe20000000a00 */
[----:B------:R-:W-:Y:S02]  /*23c0*/  SHF.R.U32.HI R36, RZ, 0x3, R229 ;  /* 0x00000003ff247819 */ /* 0x000fe400000116e5 */
[----:B------:R-:W-:-:S03]  /*23d0*/  IMAD R11, R24, 0x50, R112 ;  /* 0x00000050180b7824 */ /* 0x000fc600078e0270 */
[----:B------:R-:W1:Y:S02]  /*23e0*/  LDC R114, c[0x0][0x3f4] ;  /* 0x0000fd00ff727b82 */ /* 0x000e640000000800 */
[----:B------:R-:W-:Y:S02]  /*23f0*/  ISETP.GE.AND P0, PT, R11, R2, PT ;  /* 0x000000020b00720c */ /* 0x000fe40003f06270 */
[----:B------:R-:W-:Y:S02]  /*2400*/  IADD3 R35, R118, R11, RZ ;  /* 0x0000000b76237210 */ /* 0x000fe40007ffe0ff */
[----:B------:R-:W-:-:S03]  /*2410*/  ISETP.GT.OR P0, PT, R112, 0x4f, P0 ;  /* 0x0000004f7000780c */ /* 0x000fc60000704670 */
[----:B------:R-:W-:Y:S01]  /*2420*/  IMAD.MOV.U32 R11, RZ, RZ, R35 ;  /* 0x000000ffff0b7224 */ /* 0x000fe200078e0023 */
[----:B0-----:R-:W-:-:S09]  /*2430*/  ISETP.NE.AND P3, PT, R84, 0x1, PT ;  /* 0x000000015400780c */ /* 0x001fd20003f65270 */
[----:B------:R-:W0:Y:S08]  /*2440*/  @!P0 LDC.64 R32, c[0x0][0x428] ;  /* 0x00010a00ff208b82 */ /* 0x000e300000000a00 */
[----:B---3--:R-:W3:Y:S08]  /*2450*/  @!P0 LDC.64 R12, c[0x0][0x418] ;  /* 0x00010600ff0c8b82 */ /* 0x008ef00000000a00 */
[----:B----4-:R-:W4:Y:S08]  /*2460*/  @P3 LDC R14, c[0x0][0x434] ;  /* 0x00010d00ff0e3b82 */ /* 0x010f300000000800 */
        /* <DEDUP_REMOVED lines=9> */
[C---:B---3--:R-:W-:Y:S02]  /*2500*/  @!P0 LEA R12, P3, R14.reuse, R12, 0x2 ;  /* 0x0000000c0e0c8211 */ /* 0x048fe400078610ff */
[----:B------:R-:W-:Y:S02]  /*2510*/  MOV R31, RZ ;  /* 0x000000ff001f7202 */ /* 0x000fe40000000f00 */
[----:B------:R-:W-:Y:S02]  /*2520*/  @!P0 LEA.HI.X R13, R14, R13, R15, 0x2, P3 ;  /* 0x0000000d0e0d8211 */ /* 0x000fe400018f140f */
[----:B------:R-:W-:-:S03]  /*2530*/  LOP3.LUT R14, R229, 0x38, R16, 0xf8, !PT ;  /* 0x00000038e50e7812 */ /* 0x000fc600078ef810 */
[----:B------:R0:W5:Y:S01]  /*2540*/  @!P0 LDG.E R31, desc[UR4][R12.64] ;  /* 0x000000040c1f8981 */ /* 0x000162000c1e1900 */
[----:B------:R-:W-:Y:S01]  /*2550*/  ISETP.GE.AND P0, PT, R114, 0x1, PT ;  /* 0x000000017200780c */ /* 0x000fe20003f06270 */
[----:B------:R-:W-:Y:S01]  /*2560*/  IMAD.MOV R11, RZ, RZ, -R11 ;  /* 0x000000ffff0b7224 */ /* 0x000fe200078e0a0b */
[----:B------:R-:W-:Y:S01]  /*2570*/  ISETP.GT.AND P3, PT, R24, R116, PT ;  /* 0x000000741800720c */ /* 0x000fe20003f64270 */
[----:B------:R-:W-:Y:S05]  /*2580*/  YIELD ;  /* 0x0000000000007946 */ /* 0x000fea0003800000 */
[----:B------:R-:W-:Y:S01]  /*2590*/  BSSY B0, `(.L_x_2692) ;  /* 0x00007d0000007945 */ /* 0x000fe20003800000 */
[----:B------:R-:W-:Y:S01]  /*25a0*/  IMAD R84, R84, R11, R35 ;  /* 0x0000000b54547224 */ /* 0x000fe200078e0223 */
[----:B------:R-:W-:-:S02]  /*25b0*/  P2R R113, PR, RZ, 0x8 ;  /* 0x00000008ff717803 */ /* 0x000fc40000000000 */
[----:B--2---:R-:W-:-:S05]  /*25c0*/  LOP3.LUT R85, R34, R14, R36, 0xf6, !PT ;  /* 0x0000000e22557212 */ /* 0x004fca00078ef624 */
[----:B------:R-:W-:-:S04]  /*25d0*/  IMAD R85, R212, 0x5000, R85 ;  /* 0x00005000d4557824 */ /* 0x000fc800078e0255 */
        /* <DEDUP_REMOVED lines=16> */
[C---:B------:R-:W-:Y:S01]  /*26e0*/  IMAD R15, R31.reuse, UR5, R14 ;  /* 0x000000051f0f7c24 */ /* 0x040fe2000f8e020e */
[----:B------:R-:W-:Y:S01]  /*26f0*/  VIMNMX R88, R88, 0x50, PT ;  /* 0x0000005058587848 */ /* 0x000fe20003fe0100 */
[----:B------:R-:W-:Y:S01]  /*2700*/  IMAD.WIDE.U32 R12, R31, UR4, R12 ;  /* 0x000000041f0c7c25 */ /* 0x000fe2000f8e000c */
[----:B------:R-:W-:-:S03]  /*2710*/  ULDC.64 UR4, c[0x0][0x308] ;  /* 0x0000c20000047ab9 */ /* 0x000fc60000000a00 */
[----:B------:R-:W-:Y:S01]  /*2720*/  IMAD R37, R11, R92, R32 ;  /* 0x0000005c0b257224 */ /* 0x000fe200078e0220 */
[----:B------:R-:W-:Y:S01]  /*2730*/  IADD3 R13, R13, R15, RZ ;  /* 0x0000000f0d0d7210 */ /* 0x000fe20007ffe0ff */
[----:B------:R-:W-:Y:S02]  /*2740*/  IMAD R15, R3, UR4, RZ ;  /* 0x00000004030f7c24 */ /* 0x000fe4000f8e02ff */
[----:B------:R-:W-:Y:S02]  /*2750*/  IMAD R14, R121, R24, RZ ;  /* 0x00000018790e7224 */ /* 0x000fe400078e02ff */
[C---:B------:R-:W-:Y:S02]  /*2760*/  IMAD R119, R30.reuse, UR5, R15 ;  /* 0x000000051e777c24 */ /* 0x040fe4000f8e020f */
[----:B------:R-:W-:Y:S01]  /*2770*/  IMAD.WIDE.U32 R32, R30, UR4, R12 ;  /* 0x000000041e207c25 */ /* 0x000fe2000f8e000c */
[----:B------:R-:W-:-:S03]  /*2780*/  ULDC.64 UR4, c[0x0][0x2e8] ;  /* 0x0000ba0000047ab9 */ /* 0x000fc60000000a00 */
[----:B------:R-:W-:Y:S01]  /*2790*/  IMAD.IADD R119, R33, 0x1, R119 ;  /* 0x0000000121777824 */ /* 0x000fe200078e0277 */
[----:B------:R-:W-:Y:S01]  /*27a0*/  LEA R120, P3, R32, UR4, 0x1 ;  /* 0x0000000420787c11 */ /* 0x000fe2000f8608ff */
[----:B------:R-:W-:Y:S02]  /*27b0*/  IMAD R35, R11, R98, R14 ;  /* 0x000000620b237224 */ /* 0x000fe400078e020e */
[----:B------:R-:W-:Y:S01]  /*27c0*/  IMAD.WIDE.U32 R14, R98, R24, RZ ;  /* 0x00000018620e7225 */ /* 0x000fe200078e00ff */
[----:B------:R-:W-:-:S03]  /*27d0*/  LEA.HI.X R119, R32, UR5, R119, 0x1, P3 ;  /* 0x0000000520777c11 */ /* 0x000fc600098f0c77 */
[----:B------:R-:W-:-:S04]  /*27e0*/  IMAD.WIDE.U32 R12, R92, R24, RZ ;  /* 0x000000185c0c7225 */ /* 0x000fc800078e00ff */
[----:B------:R-:W-:Y:S02]  /*27f0*/  IMAD.IADD R11, R15, 0x1, R35 ;  /* 0x000000010f0b7824 */ /* 0x000fe400078e0223 */
[----:B------:R-:W-:Y:S01]  /*2800*/  IMAD.IADD R80, R13, 0x1, R37 ;  /* 0x000000010d507824 */ /* 0x000fe200078e0225 */
[----:B------:R-:W-:Y:S06]  /*2810*/  @!P0 BRA `(.L_x_2694) ;  /* 0x0000003400b88947 */ /* 0x000fec0003800000 */
        /* <DEDUP_REMOVED lines=17> */
[-C--:B------:R-:W-:Y:S01]  /*2930*/  ISETP.GE.AND P5, PT, R214, R114.reuse, PT ;  /* 0x00000072d600720c */ /* 0x080fe20003fa6270 */
[----:B------:R-:W-:Y:S01]  /*2940*/  IMAD.X R34, R11, 0x1, R5, P0 ;  /* 0x000000010b227824 */ /* 0x000fe200000e0605 */
[C---:B------:R-:W-:Y:S01]  /*2950*/  LEA R32, P0, R33.reuse, UR4, 0x1 ;  /* 0x0000000421207c11 */ /* 0x040fe2000f8008ff */
[----:B------:R-:W-:Y:S01]  /*2960*/  IMAD.X R36, R80, 0x1, R7, P4 ;  /* 0x0000000150247824 */ /* 0x000fe200020e0607 */
[----:B------:R-:W-:Y:S01]  /*2970*/  CS2R R78, SRZ ;  /* 0x00000000004e7805 */ /* 0x000fe2000001ff00 */
[----:B------:R-:W-:Y:S01]  /*2980*/  ULDC.64 UR6, c[0x0][0x208] ;  /* 0x0000820000067ab9 */ /* 0x000fe20000000a00 */
[----:B------:R-:W-:Y:S01]  /*2990*/  LEA.HI.X R33, R33, UR5, R34, 0x1, P0 ;  /* 0x0000000521217c11 */ /* 0x000fe200080f0c22 */
[----:B------:R-:W-:Y:S01]  /*29a0*/  ULDC.64 UR4, c[0x0][0x400] ;  /* 0x0001000000047ab9 */ /* 0x000fe20000000a00 */
[----:B------:R-:W-:-:S02]  /*29b0*/  ISETP.GE.AND P4, PT, R222, R114, PT ;  /* 0x00000072de00720c */ /* 0x000fc40003f86270 */
[----:B------:R-:W-:-:S03]  /*29c0*/  LEA R34, P0, R35, UR4, 0x1 ;  /* 0x0000000423227c11 */ /* 0x000fc6000f8008ff */
[----:B------:R0:W5:Y:S01]  /*29d0*/  @!P5 LDG.E.64 R76, desc[UR6][R32.64] ;  /* 0x00000006204cd981 */ /* 0x000162000c1e1b00 */
[----:B------:R-:W-:Y:S02]  /*29e0*/  LEA.HI.X R35, R35, UR5, R36, 0x1, P0 ;  /* 0x0000000523237c11 */ /* 0x000fe400080f0c24 */
        /* <DEDUP_REMOVED lines=15> */
.L_x_2696:
[----:B------:R-:W-:Y:S05]  /*2ae0*/  BSYNC B1 ;  /* 0x0000000000017941 */ /* 0x000fea0003800000 */
.L_x_2695:
[----:B0----5:R-:W-:Y:S01]  /*2af0*/  IMAD.MOV.U32 R32, RZ, RZ, R64 ;  /* 0x000000ffff207224 */ /* 0x021fe200078e0040 */
[----:B------:R-:W-:Y:S01]  /*2b00*/  MOV R33, R65 ;  /* 0x0000004100217202 */ /* 0x000fe20000000f00 */
[----:B------:R-:W-:Y:S01]  /*2b10*/  IMAD.MOV.U32 R34, RZ, RZ, R68 ;  /* 0x000000ffff227224 */ /* 0x000fe200078e0044 */
[----:B------:R-:W-:Y:S01]  /*2b20*/  ISETP.GE.AND P4, PT, R37, R88, PT ;  /* 0x000000582500720c */ /* 0x000fe20003f86270 */
[----:B------:R-:W-:Y:S01]  /*2b30*/  IMAD.MOV.U32 R35, RZ, RZ, R69 ;  /* 0x000000ffff237224 */ /* 0x000fe200078e0045 */
[----:B------:R-:W-:Y:S01]  /*2b40*/  PRMT R146, R32, 0x5410, R33 ;  /* 0x0000541020927816 */ /* 0x000fe20000000021 */
[----:B------:R-:W-:Y:S01]  /*2b50*/  IMAD.MOV.U32 R32, RZ, RZ, R72 ;  /* 0x000000ffff207224 */ /* 0x000fe200078e0048 */
[----:B------:R-:W-:Y:S01]  /*2b60*/  MOV R33, R73 ;  /* 0x0000004900217202 */ /* 0x000fe20000000f00 */
[----:B------:R-:W-:Y:S01]  /*2b70*/  BSSY B1, `(.L_x_2697) ;  /* 0x0000039000017945 */ /* 0x000fe20003800000 */
[----:B------:R-:W-:Y:S01]  /*2b80*/  PRMT R158, R34, 0x5410, R35 ;  /* 0x00005410229e7816 */ /* 0x000fe20000000023 */
[----:B------:R-:W-:Y:S01]  /*2b90*/  IMAD.MOV.U32 R34, RZ, RZ, R76 ;  /* 0x000000ffff227224 */ /* 0x000fe200078e004c */
[----:B------:R-:W-:Y:S01]  /*2ba0*/  PRMT R159, R32, 0x5410, R33 ;  /* 0x00005410209f7816 */ /* 0x000fe20000000021 */
[----:B------:R-:W-:Y:S01]  /*2bb0*/  IMAD.MOV.U32 R35, RZ, RZ, R77 ;  /* 0x000000ffff237224 */ /* 0x000fe200078e004d */
[----:B------:R-:W-:Y:S01]  /*2bc0*/  MOV R33, R67 ;  /* 0x0000004300217202 */ /* 0x000fe20000000f00 */
[----:B------:R-:W-:Y:S01]  /*2bd0*/  IMAD.MOV.U32 R32, RZ, RZ, R66 ;  /* 0x000000ffff207224 */ /* 0x000fe200078e0042 */
[----:B------:R-:W-:-:S02]  /*2be0*/  CS2R R52, SRZ ;  /* 0x0000000000347805 */ /* 0x000fc4000001ff00 */
        /* <DEDUP_REMOVED lines=9> */
[----:B------:R-:W-:Y:S01]  /*2c80*/  PRMT R160, R34, 0x5410, R35 ;  /* 0x0000541022a07816 */ /* 0x000fe20000000023 */
[----:B------:R-:W-:Y:S01]  /*2c90*/  IMAD.MOV.U32 R34, RZ, RZ, R78 ;  /* 0x000000ffff227224 */ /* 0x000fe200078e004e */
[----:B------:R-:W-:Y:S01]  /*2ca0*/  PRMT R161, R32, 0x5410, R33 ;  /* 0x0000541020a17816 */ /* 0x000fe20000000021 */
[----:B------:R-:W-:Y:S01]  /*2cb0*/  IMAD.MOV.U32 R35, RZ, RZ, R79 ;  /* 0x000000ffff237224 */ /* 0x000fe200078e004f */
[----:B------:R-:W-:Y:S02]  /*2cc0*/  CS2R R54, SRZ ;  /* 0x0000000000367805 */ /* 0x000fe4000001ff00 */
[----:B------:R-:W-:Y:S02]  /*2cd0*/  CS2R R58, SRZ ;  /* 0x00000000003a7805 */ /* 0x000fe4000001ff00 */
        /* <DEDUP_REMOVED lines=34> */
.L_x_2698:
[----:B------:R-:W-:Y:S05]  /*2f00*/  BSYNC B1 ;  /* 0x0000000000017941 */ /* 0x000fea0003800000 */
.L_x_2697:
        /* <DEDUP_REMOVED lines=44> */
.L_x_2700:
[----:B------:R-:W-:Y:S05]  /*31d0*/  BSYNC B1 ;  /* 0x0000000000017941 */ /* 0x000fea0003800000 */
.L_x_2699:
[----:B0-----:R-:W-:Y:S01]  /*31e0*/  IMAD.MOV.U32 R12, RZ, RZ, R52 ;  /* 0x000000ffff0c7224 */ /* 0x001fe200078e0034 */
[----:B------:R-:W-:Y:S01]  /*31f0*/  PRMT R142, R142, 0x5410, R81 ;  /* 0x000054108e8e7816 */ /* 0x000fe20000000051 */
[----:B------:R-:W-:Y:S01]  /*3200*/  IMAD.MOV.U32 R13, RZ, RZ, R53 ;  /* 0x000000ffff0d7224 */ /* 0x000fe200078e0035 */
[----:B------:R-:W-:Y:S01]  /*3210*/  MOV R14, R56 ;  /* 0x00000038000e7202 */ /* 0x000fe20000000f00 */
[----:B------:R-:W-:Y:S01]  /*3220*/  IMAD.MOV.U32 R11, RZ, RZ, R49 ;  /* 0x000000ffff0b7224 */ /* 0x000fe200078e0031 */
[----:B------:R-:W-:Y:S02]  /*3230*/  ULOP3.LUT UR4, UR60, 0x1, URZ, 0xfc, !UPT ;  /* 0x000000013c047892 */ /* 0x000fe4000f8efc3f */
        /* <DEDUP_REMOVED lines=21> */
[----:B-----5:R-:W-:Y:S02]  /*3390*/  MOV R14, R32 ;  /* 0x00000020000e7202 */ /* 0x020fe40000000f00 */
        /* <DEDUP_REMOVED lines=13> */
[----:B------:R-:W-:Y:S02]  /*3470*/  PLOP3.LUT P0, PT, PT, PT, UP0, 0x80, 0x0 ;  /* 0x000000000000781c */ /* 0x000fe40003f0f008 */
[----:B------:R-:W-:Y:S02]  /*3480*/  MOV R14, R34 ;  /* 0x00000022000e7202 */ /* 0x000fe40000000f00 */
        /* <DEDUP_REMOVED lines=16> */
.L_x_2701:
[----:B------:R-:W-:Y:S01]  /*3590*/  LEA R89, R212, R22, 0x3 ;  /* 0x00000016d4597211 */ /* 0x000fe200078e18ff */
[----:B------:R-:W-:Y:S01]  /*35a0*/  BSSY B1, `(.L_x_2702) ;  /* 0x0000004000017945 */ /* 0x000fe20003800000 */
[----:B------:R-:W-:-:S04]  /*35b0*/  SHF.L.U32 R90, R228, 0x1f, RZ ;  /* 0x0000001fe45a7819 */ /* 0x000fc800000006ff */
[----:B------:R-:W0:Y:S02]  /*35c0*/  SYNCS.PHASECHK.TRANS64.TRYWAIT P6, [R89+URZ+0x38890], R90 ;  /* 0x0388905a590075a7 */ /* 0x000e2400080c017f */
[----:B0-----:R-:W-:Y:S05]  /*35d0*/  @!P6 BRA `(.L_x_2703) ;  /* 0x000002b000f0e947 */ /* 0x001fea0003800000 */
.L_x_3085:
[----:B------:R-:W-:Y:S05]  /*35e0*/  BSYNC B1 ;  /* 0x0000000000017941 */ /* 0x000fea0003800000 */
.L_x_2702:
[----:B------:R-:W-:-:S03]  /*35f0*/  UMOV UR4, 0xffffffff ;  /* 0xffffffff00047882 */ /* 0x000fc60000000000 */
[----:B------:R-:W-:Y:S05]  /*3600*/  BRA.DIV UR4, `(.L_x_2704) ;  /* 0x000002b204f87947 */ /* 0x000fea000b800000 */
[----:B------:R1:W2:Y:S04]  /*3610*/  SHFL.IDX PT, R83, R119, RZ, 0x181f ;  /* 0x00181fff77537589 */ /* 0x0002a800000e0000 */
[----:B------:R1:W3:Y:S02]  /*3620*/  SHFL.IDX PT, R82, R120, RZ, 0x181f ;  /* 0x00181fff78527589 */ /* 0x0002e400000e0000 */
.L_x_3089:
        /* <DEDUP_REMOVED lines=12> */
[----:B0-----:R-:W-:Y:S01]  /*36f0*/  HADD2.F32 R156, -RZ, R13.H0_H0 ;  /* 0x2000000dff9c7230 */ /* 0x001fe20000004100 */
[--C-:B------:R-:W-:Y:S01]  /*3700*/  SHF.R.U64 R78, R78, 0x10, R79.reuse ;  /* 0x000000104e4e7819 */ /* 0x100fe2000000124f */
[----:B------:R-:W-:Y:S01]  /*3710*/  HADD2.F32 R154, -RZ, R15.H0_H0 ;  /* 0x2000000fff9a7230 */ /* 0x000fe20000004100 */
[----:B------:R-:W-:Y:S02]  /*3720*/  SHF.R.U32.HI R152, RZ, 0x10, R79 ;  /* 0x00000010ff987819 */ /* 0x000fe4000001164f */
[----:B------:R-:W-:Y:S01]  /*3730*/  SHF.R.U32.HI R76, RZ, 0x10, R77 ;  /* 0x00000010ff4c7819 */ /* 0x000fe2000001164d */
[----:B------:R-:W-:Y:S02]  /*3740*/  HADD2.F32 R77, -RZ, R11.H0_H0 ;  /* 0x2000000bff4d7230 */ /* 0x000fe40000004100 */
[----:B------:R-:W-:Y:S02]  /*3750*/  HADD2.F32 R79, -RZ, R78.H0_H0 ;  /* 0x2000004eff4f7230 */ /* 0x000fe40000004100 */
[----:B------:R-:W-:-:S02]  /*3760*/  HADD2.F32 R11, -RZ, R152.H0_H0 ;  /* 0x20000098ff0b7230 */ /* 0x000fc40000004100 */
[----:B------:R-:W-:Y:S02]  /*3770*/  HADD2.F32 R152, -RZ, R13.H1_H1 ;  /* 0x3000000dff987230 */ /* 0x000fe40000004100 */
[-C--:B------:R-:W-:Y:S01]  /*3780*/  FMUL.FTZ R155, R156, R79.reuse ;  /* 0x0000004f9c9b7220 */ /* 0x080fe20000410000 */
[----:B------:R-:W-:Y:S02]  /*3790*/  HADD2.F32 R78, -RZ, R15.H1_H1 ;  /* 0x3000000fff4e7230 */ /* 0x000fe40000004100 */
[----:B------:R-:W-:Y:S02]  /*37a0*/  HADD2.F32 R15, -RZ, R76.H0_H0 ;  /* 0x2000004cff0f7230 */ /* 0x000fe40000004100 */
[----:B------:R-:W-:Y:S01]  /*37b0*/  FMUL.FTZ R153, R152, R79 ;  /* 0x0000004f98997220 */ /* 0x000fe20000410000 */
[-C--:B------:R-:W-:Y:S01]  /*37c0*/  FMUL.FTZ R79, R154, R11.reuse ;  /* 0x0000000b9a4f7220 */ /* 0x080fe20000410000 */
[----:B------:R-:W-:Y:S01]  /*37d0*/  FMUL.FTZ R13, R78, R11 ;  /* 0x0000000b4e0d7220 */ /* 0x000fe20000410000 */
[-C--:B------:R-:W-:Y:S01]  /*37e0*/  FFMA.FTZ R76, R152, R77.reuse, R155 ;  /* 0x0000004d984c7223 */ /* 0x080fe2000001009b */
[----:B------:R-:W-:Y:S01]  /*37f0*/  FFMA.FTZ R11, R156, R77, -R153 ;  /* 0x0000004d9c0b7223 */ /* 0x000fe20000010899 */
        /* <DEDUP_REMOVED lines=8> */
[----:B------:R-:W-:Y:S02]  /*3880*/  HADD2.F32 R12, -RZ, R14.H1_H1 ;  /* 0x3000000eff0c7230 */ /* 0x000fe40000004100 */
[----:B------:R-:W-:-:S02]  /*3890*/  HADD2.F32 R79, -RZ, R157.H0_H0 ;  /* 0x2000009dff4f7230 */ /* 0x000fc40000004100 */
[----:B------:R-:W-:Y:S02]  /*38a0*/  HADD2.F32 R14, -RZ, R14.H0_H0 ;  /* 0x2000000eff0e7230 */ /* 0x000fe40000004100 */
        /* <DEDUP_REMOVED lines=11> */
[----:B------:R-:W-:-:S03]  /*3960*/  F2FP.F16.F32.PACK_AB R14, R12, R77 ;  /* 0x0000004d0c0e723e */ /* 0x000fc600000000ff */
[----:B------:R-:W-:-:S07]  /*3970*/  IMAD.MOV.U32 R12, RZ, RZ, R152 ;  /* 0x000000ffff0c7224 */ /* 0x000fce00078e0098 */
.L_x_2710:
[----:B------:R-:W-:Y:S05]  /*3980*/  BSYNC B3 ;  /* 0x0000000000037941 */ /* 0x000fea0003800000 */
.L_x_2709:
[----:B------:R-:W-:Y:S02]  /*3990*/  ULDC.64 UR4, c[0x0][0x208] ;  /* 0x0000820000047ab9 */ /* 0x000fe40000000a00 */
[----:B0-----:R4:W-:Y:S03]  /*39a0*/  ST.E.128 desc[UR4][R80.64], R12 ;  /* 0x0000000c50007985 */ /* 0x0019e6000c101d04 */
.L_x_2708:
[----:B------:R-:W-:Y:S05]  /*39b0*/  BSYNC B2 ;  /* 0x0000000000027941 */ /* 0x000fea0003800000 */
.L_x_2707:
        /* <DEDUP_REMOVED lines=20> */
[----:B------:R-:W-:Y:S02]  /*3b00*/  HADD2.F32 R11, -RZ, R11.H0_H0 ;  /* 0x2000000bff0b7230 */ /* 0x000fe40000004100 */
[-C--:B------:R-:W-:Y:S01]  /*3b10*/  FMUL.FTZ R152, R13, R74.reuse ;  /* 0x0000004a0d987220 */ /* 0x080fe20000410000 */
[C---:B------:R-:W-:Y:S01]  /*3b20*/  FMUL.FTZ R74, R15.reuse, R74 ;  /* 0x0000004a0f4a7220 */ /* 0x040fe20000410000 */
[-C--:B------:R-:W-:Y:S01]  /*3b30*/  FMUL.FTZ R75, R78, R73.reuse ;  /* 0x000000494e4b7220 */ /* 0x080fe20000410000 */
[----:B------:R-:W-:Y:S01]  /*3b40*/  FMUL.FTZ R73, R80, R73 ;  /* 0x0000004950497220 */ /* 0x000fe20000410000 */
[-C--:B------:R-:W-:Y:S01]  /*3b50*/  FFMA.FTZ R152, R15, R72.reuse, -R152 ;  /* 0x000000480f987223 */ /* 0x080fe20000010898 */
[----:B------:R-:W-:Y:S01]  /*3b60*/  FFMA.FTZ R13, R13, R72, R74 ;  /* 0x000000480d0d7223 */ /* 0x000fe2000001004a */
[----:B------:R-:W-:-:S02]  /*3b70*/  HADD2.F32 R72, -RZ, R12.H1_H1 ;  /* 0x3000000cff487230 */ /* 0x000fc40000004100 */
[-C--:B------:R-:W-:Y:S01]  /*3b80*/  FFMA.FTZ R75, R80, R11.reuse, -R75 ;  /* 0x0000000b504b7223 */ /* 0x080fe2000001084b */
[--C-:B------:R-:W-:Y:S02]  /*3b90*/  HADD2.F32 R15, -RZ, R161.reuse.H0_H0 ;  /* 0x200000a1ff0f7230 */ /* 0x100fe40000004100 */
        /* <DEDUP_REMOVED lines=10> */
[-C--:B------:R-:W-:Y:S01]  /*3c40*/  FMUL.FTZ R15, R74, R161.reuse ;  /* 0x000000a14a0f7220 */ /* 0x080fe20000410000 */
[----:B------:R-:W-:Y:S02]  /*3c50*/  HADD2.F32 R159, -RZ, R159.H1_H1 ;  /* 0x3000009fff9f7230 */ /* 0x000fe40000004100 */
[----:B------:R-:W-:Y:S01]  /*3c60*/  FMUL.FTZ R161, R14, R161 ;  /* 0x000000a10ea17220 */ /* 0x000fe20000410000 */
[----:B------:R-:W-:Y:S02]  /*3c70*/  IMAD.MOV.U32 R13, RZ, RZ, R75 ;  /* 0x000000ffff0d7224 */ /* 0x000fe400078e004b */
[-C--:B------:R-:W-:Y:S01]  /*3c80*/  FFMA.FTZ R73, R12, R11.reuse, -R73 ;  /* 0x0000000b0c497223 */ /* 0x080fe20000010849 */
[----:B------:R-:W-:Y:S01]  /*3c90*/  FFMA.FTZ R72, R72, R11, R79 ;  /* 0x0000000b48487223 */ /* 0x000fe2000001004f */
[-C--:B------:R-:W-:Y:S01]  /*3ca0*/  FFMA.FTZ R15, R14, R159.reuse, -R15 ;  /* 0x0000009f0e0f7223 */ /* 0x080fe2000001080f */
[----:B------:R-:W-:-:S03]  /*3cb0*/  FFMA.FTZ R74, R74, R159, R161 ;  /* 0x0000009f4a4a7223 */ /* 0x000fc600000100a1 */
[----:B------:R-:W-:Y:S02]  /*3cc0*/  F2FP.F16.F32.PACK_AB R12, R72, R73 ;  /* 0x00000049480c723e */ /* 0x000fe400000000ff */
[----:B------:R-:W-:Y:S02]  /*3cd0*/  F2FP.F16.F32.PACK_AB R14, R74, R15 ;  /* 0x0000000f4a0e723e */ /* 0x000fe400000000ff */
[----:B------:R-:W-:-:S07]  /*3ce0*/  MOV R15, R152 ;  /* 0x00000098000f7202 */ /* 0x000fce0000000f00 */
.L_x_2714:
[----:B------:R-:W-:Y:S05]  /*3cf0*/  BSYNC B3 ;  /* 0x0000000000037941 */ /* 0x000fea0003800000 */
.L_x_2713:
[----:B------:R-:W-:Y:S02]  /*3d00*/  ULDC.64 UR4, c[0x0][0x208] ;  /* 0x0000820000047ab9 */ /* 0x000fe40000000a00 */
[----:B0-----:R0:W-:Y:S03]  /*3d10*/  ST.E.128 desc[UR4][R76.64], R12 ;  /* 0x0000000c4c007985 */ /* 0x0011e6000c101d04 */
.L_x_2712:
[----:B------:R-:W-:Y:S05]  /*3d20*/  BSYNC B2 ;  /* 0x0000000000027941 */ /* 0x000fea0003800000 */
.L_x_2711:
        /* <DEDUP_REMOVED lines=11> */
[----:B------:R-:W-:Y:S02]  /*3de0*/  SHF.R.U32.HI R68, RZ, 0x10, R69 ;  /* 0x00000010ff447819 */ /* 0x000fe40000011645 */
        /* <DEDUP_REMOVED lines=9> */
[----:B------:R-:W-:Y:S02]  /*3e80*/  HADD2.F32 R15, -RZ, R15.H0_H0 ;  /* 0x2000000fff0f7230 */ /* 0x000fe40000004100 */
[----:B------:R-:W-:Y:S01]  /*3e90*/  FMUL.FTZ R71, R74, R71 ;  /* 0x000000474a477220 */ /* 0x000fe20000410000 */
[----:B------:R-:W-:Y:S02]  /*3ea0*/  HADD2.F32 R69, -RZ, R68.H0_H0 ;  /* 0x20000044ff457230 */ /* 0x000fe40000004100 */
[----:B------:R-:W-:Y:S01]  /*3eb0*/  FMUL.FTZ R78, R70, R75 ;  /* 0x0000004b464e7220 */ /* 0x000fe20000410000 */
[----:B------:R-:W-:Y:S01]  /*3ec0*/  FFMA.FTZ R11, R74, R13, -R11 ;  /* 0x0000000d4a0b7223 */ /* 0x000fe2000001080b */
[C---:B------:R-:W-:Y:S01]  /*3ed0*/  FMUL.FTZ R75, R15.reuse, R75 ;  /* 0x0000004b0f4b7220 */ /* 0x040fe20000410000 */
[----:B------:R-:W-:Y:S01]  /*3ee0*/  FFMA.FTZ R68, R76, R13, R71 ;  /* 0x0000000d4c447223 */ /* 0x000fe20000010047 */
[----:B------:R-:W-:Y:S01]  /*3ef0*/  FFMA.FTZ R13, R15, R69, -R78 ;  /* 0x000000450f0d7223 */ /* 0x000fe2000001084e */
[----:B------:R-:W-:-:S02]  /*3f00*/  HADD2.F32 R74, -RZ, R160.H0_H0 ;  /* 0x200000a0ff4a7230 */ /* 0x000fc40000004100 */
[----:B------:R-:W-:Y:S01]  /*3f10*/  FFMA.FTZ R70, R70, R69, R75 ;  /* 0x0000004546467223 */ /* 0x000fe2000001004b */
[----:B------:R-:W-:Y:S01]  /*3f20*/  HADD2.F32 R160, -RZ, R160.H1_H1 ;  /* 0x300000a0ffa07230 */ /* 0x000fe20000004100 */
[----:B------:R-:W-:Y:S01]  /*3f30*/  F2FP.F16.F32.PACK_AB R11, R68, R11 ;  /* 0x0000000b440b723e */ /* 0x000fe200000000ff */
        /* <DEDUP_REMOVED lines=17> */
[----:B------:R-:W-:-:S07]  /*4050*/  F2FP.F16.F32.PACK_AB R14, R160, R77 ;  /* 0x0000004da00e723e */ /* 0x000fce00000000ff */
.L_x_2718:
[----:B------:R-:W-:Y:S05]  /*4060*/  BSYNC B3 ;  /* 0x0000000000037941 */ /* 0x000fea0003800000 */
.L_x_2717:
[----:B------:R-:W-:Y:S02]  /*4070*/  ULDC.64 UR4, c[0x0][0x208] ;  /* 0x0000820000047ab9 */ /* 0x000fe40000000a00 */
[----:B----4-:R0:W-:Y:S03]  /*4080*/  ST.E.128 desc[UR4][R72.64], R12 ;  /* 0x0000000c48007985 */ /* 0x0101e6000c101d04 */
.L_x_2716:
[----:B------:R-:W-:Y:S05]  /*4090*/  BSYNC B2 ;  /* 0x0000000000027941 */ /* 0x000fea0003800000 */
.L_x_2715:
        /* <DEDUP_REMOVED lines=49> */
.L_x_2720:
[----:B------:R-:W-:Y:S05]  /*43b0*/  BSYNC B2 ;  /* 0x0000000000027941 */ /* 0x000fea0003800000 */
.L_x_2719:
[----:B------:R-:W-:Y:S02]  /*43c0*/  ULDC.64 UR4, c[0x0][0x208] ;  /* 0x0000820000047ab9 */ /* 0x000fe40000000a00 */
[----:B----4-:R0:W-:Y:S03]  /*43d0*/  ST.E.128 desc[UR4][R68.64], R12 ;  /* 0x0000000c44007985 */ /* 0x0101e6000c101d04 */
.L_x_2706:
[----:B------:R-:W-:Y:S05]  /*43e0*/  BSYNC B1 ;  /* 0x0000000000017941 */ /* 0x000fea0003800000 */
.L_x_2705:
[----:B------:R-:W-:-:S03]  /*43f0*/  UMOV UR4, 0xffffffff ;  /* 0xffffffff00047882 */ /* 0x000fc60000000000 */
[----:B------:R-:W-:Y:S05]  /*4400*/  BRA.DIV UR4, `(.L_x_2721) ;  /* 0x000002a604c47947 */ /* 0x000fea000b800000 */
[----:B------:R0:W0:Y:S04]  /*4410*/  SHFL.IDX PT, R67, R119, 0x1, 0x181f ;  /* 0x00381f0077437f89 */ /* 0x00002800000e0000 */
[----:B------:R0:W0:Y:S02]  /*4420*/  SHFL.IDX PT, R66, R120, 0x1, 0x181f ;  /* 0x00381f0078427f89 */ /* 0x00002400000e0000 */
.L_x_3093:
        /* <DEDUP_REMOVED lines=51> */
.L_x_2727:
[----:B------:R-:W-:Y:S05]  /*4760*/  BSYNC B3 ;  /* 0x0000000000037941 */ /* 0x000fea0003800000 */
.L_x_2726:
[----:B------:R-:W-:Y:S02]  /*4770*/  ULDC.64 UR4, c[0x0][0x208] ;  /* 0x0000820000047ab9 */ /* 0x000fe40000000a00 */
[----:B----4-:R0:W-:Y:S03]  /*4780*/  ST.E.128 desc[UR4][R64.64], R12 ;  /* 0x0000000c40007985 */ /* 0x0101e6000c101d04 */
.L_x_2725:
[----:B------:R-:W-:Y:S05]  /*4790*/  BSYNC B2 ;  /* 0x0000000000027941 */ /* 0x000fea0003800000 */
.L_x_2724:
        /* <DEDUP_REMOVED lines=49> */
.L_x_2731:
[----:B------:R-:W-:Y:S05]  /*4ab0*/  BSYNC B3 ;  /* 0x0000000000037941 */ /* 0x000fea0003800000 */
.L_x_2730:
[----:B------:R-:W-:Y:S02]  /*4ac0*/  ULDC.64 UR4, c[0x0][0x208] ;  /* 0x0000820000047ab9 */ /* 0x000fe40000000a00 */
[----:B----4-:R0:W-:Y:S03]  /*4ad0*/  ST.E.128 desc[UR4][R60.64], R12 ;  /* 0x0000000c3c007985 */ /* 0x0101e6000c101d04 */
.L_x_2729:
[----:B------:R-:W-:Y:S05]  /*4ae0*/  BSYNC B2 ;  /* 0x0000000000027941 */ /* 0x000fea0003800000 */
.L_x_2728:
        /* <DEDUP_REMOVED lines=49> */
.L_x_2735:
[----:B------:R-:W-:Y:S05]  /*4e00*/  BSYNC B3 ;  /* 0x0000000000037941 */ /* 0x000fea0003800000 */
.L_x_2734:
[----:B------:R-:W-:Y:S02]  /*4e10*/  ULDC.64 UR4, c[0x0][0x208] ;  /* 0x0000820000047ab9 */ /* 0x000fe40000000a00 */
[----:B----4-:R0:W-:Y:S03]  /*4e20*/  ST.E.128 desc[UR4][R56.64], R12 ;  /* 0x0000000c38007985 */ /* 0x0101e6000c101d04 */
.L_x_2733:
[----:B------:R-:W-:Y:S05]  /*4e30*/  BSYNC B2 ;  /* 0x0000000000027941 */ /* 0x000fea0003800000 */
.L_x_2732:
        /* <DEDUP_REMOVED lines=48> */
.L_x_2737:
[----:B------:R-:W-:Y:S05]  /*5140*/  BSYNC B2 ;  /* 0x0000000000027941 */ /* 0x000fea0003800000 */
.L_x_2736:
[----:B------:R-:W-:Y:S02]  /*5150*/  ULDC.64 UR4, c[0x0][0x208] ;  /* 0x0000820000047ab9 */ /* 0x000fe40000000a00 */
[----:B----4-:R0:W-:Y:S03]  /*5160*/  ST.E.128 desc[UR4][R52.64], R12 ;  /* 0x0000000c34007985 */ /* 0x0101e6000c101d04 */
.L_x_2723:
[----:B------:R-:W-:Y:S05]  /*5170*/  BSYNC B1 ;  /* 0x0000000000017941 */ /* 0x000fea0003800000 */
.L_x_2722:
[----:B------:R-:W-:-:S03]  /*5180*/  UMOV UR4, 0xffffffff ;  /* 0xffffffff00047882 */ /* 0x000fc60000000000 */
[----:B------:R-:W-:Y:S05]  /*5190*/  BRA.DIV UR4, `(.L_x_2738) ;  /* 0x0000029a04ac7947 */ /* 0x000fea000b800000 */
[----:B01----:R-:W0:Y:S04]  /*51a0*/  SHFL.IDX PT, R119, R119, 0x2, 0x181f ;  /* 0x00581f0077777f89 */ /* 0x003e2800000e0000 */
[----:B------:R-:W1:Y:S02]  /*51b0*/  SHFL.IDX PT, R120, R120, 0x2, 0x181f ;  /* 0x00581f0078787f89 */ /* 0x000e6400000e0000 */
.L_x_3097:
        /* <DEDUP_REMOVED lines=50> */
.L_x_2743:
[----:B------:R-:W-:Y:S05]  /*54e0*/  BSYNC B2 ;  /* 0x0000000000027941 */ /* 0x000fea0003800000 */
.L_x_2742:
[----:B------:R-:W-:Y:S02]  /*54f0*/  ULDC.64 UR4, c[0x0][0x208] ;  /* 0x0000820000047ab9 */ /* 0x000fe40000000a00 */
[----:B--2---:R0:W-:Y:S03]  /*5500*/  ST.E.128 desc[UR4][R48.64], R12 ;  /* 0x0000000c30007985 */ /* 0x0041e6000c101d04 */
.L_x_2741:
[----:B------:R-:W-:Y:S05]  /*5510*/  BSYNC B1 ;  /* 0x0000000000017941 */ /* 0x000fea0003800000 */
.L_x_2740:
        /* <DEDUP_REMOVED lines=49> */
.L_x_2747:
[----:B------:R-:W-:Y:S05]  /*5830*/  BSYNC B2 ;  /* 0x0000000000027941 */ /* 0x000fea0003800000 */
.L_x_2746:
[----:B------:R-:W-:Y:S02]  /*5840*/  ULDC.64 UR4, c[0x0][0x208] ;  /* 0x0000820000047ab9 */ /* 0x000fe40000000a00 */
[----:B----4-:R0:W-:Y:S03]  /*5850*/  ST.E.128 desc[UR4][R44.64], R12 ;  /* 0x0000000c2c007985 */ /* 0x0101e6000c101d04 */
.L_x_2745:
[----:B------:R-:W-:Y:S05]  /*5860*/  BSYNC B1 ;  /* 0x0000000000017941 */ /* 0x000fea0003800000 */
.L_x_2744:
        /* <DEDUP_REMOVED lines=49> */
.L_x_2751:
[----:B------:R-:W-:Y:S05]  /*5b80*/  BSYNC B2 ;  /* 0x0000000000027941 */ /* 0x000fea0003800000 */
.L_x_2750:
[----:B------:R-:W-:Y:S02]  /*5b90*/  ULDC.64 UR4, c[0x0][0x208] ;  /* 0x0000820000047ab9 */ /* 0x000fe40000000a00 */
[----:B----4-:R0:W-:Y:S03]  /*5ba0*/  ST.E.128 desc[UR4][R40.64], R12 ;  /* 0x0000000c28007985 */ /* 0x0101e6000c101d04 */
.L_x_2749:
[----:B------:R-:W-:Y:S05]  /*5bb0*/  BSYNC B1 ;  /* 0x0000000000017941 */ /* 0x000fea0003800000 */
.L_x_2748:
        /* <DEDUP_REMOVED lines=48> */
.L_x_2753:
[----:B------:R-:W-:Y:S05]  /*5ec0*/  BSYNC B1 ;  /* 0x0000000000017941 */ /* 0x000fea0003800000 */
.L_x_2752:
[----:B------:R-:W-:Y:S02]  /*5ed0*/  ULDC.64 UR4, c[0x0][0x208] ;  /* 0x0000820000047ab9 */ /* 0x000fe40000000a00 */
[----:B----4-:R0:W-:Y:S01]  /*5ee0*/  ST.E.128 desc[UR4][R36.64], R12 ;  /* 0x0000000c24007985 */ /* 0x0101e2000c101d04 */
[----:B------:R-:W-:Y:S05]  /*5ef0*/  BRA `(.L_x_2739) ;  /* 0x0000004000e47947 */ /* 0x000fea0003800000 */
.L_x_2694:
        /* <DEDUP_REMOVED lines=38> */
.L_x_2755:
[----:B------:R-:W-:Y:S05]  /*6160*/  BSYNC B1 ;  /* 0x0000000000017941 */ /* 0x000fea0003800000 */
.L_x_2754:
        /* <DEDUP_REMOVED lines=12> */
[----:B------:R-:W-:Y:S01]  /*6230*/  BSSY B1, `(.L_x_2756) ;  /* 0x0000036000017945 */ /* 0x000fe20003800000 */
[----:B------:R-:W-:-:S02]  /*6240*/  MOV R49, R39 ;  /* 0x0000002700317202 */ /* 0x000fc40000000f00 */
[----:B------:R-:W-:Y:S02]  /*6250*/  CS2R R54, SRZ ;  /* 0x0000000000367805 */ /* 0x000fe4000001ff00 */
[----:B------:R-:W-:Y:S01]  /*6260*/  PRMT R159, R52, 0x7610, R159 ;  /* 0x00007610349f7816 */ /* 0x000fe2000000009f */
[----:B------:R-:W-:Y:S01]  /*6270*/  IMAD.MOV.U32 R52, RZ, RZ, R40 ;  /* 0x000000ffff347224 */ /* 0x000fe200078e0028 */
[----:B------:R-:W-:Y:S01]  /*6280*/  PRMT R157, R48, 0x5410, R49 ;  /* 0x00005410309d7816 */ /* 0x000fe20000000031 */
[----:B------:R-:W-:Y:S01]  /*6290*/  IMAD.MOV.U32 R48, RZ, RZ, R42 ;  /* 0x000000ffff307224 */ /* 0x000fe200078e002a */
[----:B------:R-:W-:Y:S01]  /*62a0*/  PRMT R155, R53, 0x7610, R155 ;  /* 0x00007610359b7816 */ /* 0x000fe2000000009b */
[----:B------:R-:W-:Y:S01]  /*62b0*/  IMAD.MOV.U32 R53, RZ, RZ, R41 ;  /* 0x000000ffff357224 */ /* 0x000fe200078e0029 */
[----:B------:R-:W-:Y:S02]  /*62c0*/  MOV R49, R43 ;  /* 0x0000002b00317202 */ /* 0x000fe40000000f00 */
[----:B------:R-:W-:-:S02]  /*62d0*/  CS2R R58, SRZ ;  /* 0x00000000003a7805 */ /* 0x000fc4000001ff00 */
[----:B------:R-:W-:Y:S01]  /*62e0*/  PRMT R166, R48, 0x7610, R166 ;  /* 0x0000761030a67816 */ /* 0x000fe200000000a6 */
[----:B------:R-:W-:Y:S01]  /*62f0*/  IMAD.MOV.U32 R48, RZ, RZ, R46 ;  /* 0x000000ffff307224 */ /* 0x000fe200078e002e */
[----:B------:R-:W-:Y:S01]  /*6300*/  PRMT R167, R167, 0x5410, R52 ;  /* 0x00005410a7a77816 */ /* 0x000fe20000000034 */
[----:B------:R-:W-:Y:S01]  /*6310*/  IMAD.MOV.U32 R52, RZ, RZ, R44 ;  /* 0x000000ffff347224 */ /* 0x000fe200078e002c */
[----:B------:R-:W-:Y:S01]  /*6320*/  PRMT R169, R169, 0x5410, R53 ;  /* 0x00005410a9a97816 */ /* 0x000fe20000000035 */
[----:B------:R-:W-:Y:S01]  /*6330*/  IMAD.MOV.U32 R53, RZ, RZ, R45 ;  /* 0x000000ffff357224 */ /* 0x000fe200078e002d */
[----:B------:R-:W-:Y:S02]  /*6340*/  PRMT R168, R168, 0x5410, R49 ;  /* 0x00005410a8a87816 */ /* 0x000fe40000000031 */
[----:B------:R-:W-:Y:S02]  /*6350*/  CS2R R56, SRZ ;  /* 0x0000000000387805 */ /* 0x000fe4000001ff00 */
[----:B------:R-:W-:-:S02]  /*6360*/  MOV R49, R47 ;  /* 0x0000002f00317202 */ /* 0x000fc40000000f00 */
[----:B------:R-:W-:Y:S02]  /*6370*/  CS2R R62, SRZ ;  /* 0x00000000003e7805 */ /* 0x000fe4000001ff00 */
[----:B------:R-:W-:Y:S02]  /*6380*/  PRMT R159, R159, 0x5410, R48 ;  /* 0x000054109f9f7816 */ /* 0x000fe40000000030 */
[----:B------:R-:W-:Y:S02]  /*6390*/  CS2R R60, SRZ ;  /* 0x00000000003c7805 */ /* 0x000fe4000001ff00 */
        /* <DEDUP_REMOVED lines=31> */
.L_x_2757:
[----:B------:R-:W-:Y:S05]  /*6590*/  BSYNC B1 ;  /* 0x0000000000017941 */ /* 0x000fea0003800000 */
.L_x_2756:
        /* <DEDUP_REMOVED lines=34> */
.L_x_2759:
[----:B------:R-:W-:Y:S05]  /*67c0*/  BSYNC B1 ;  /* 0x0000000000017941 */ /* 0x000fea0003800000 */
.L_x_2758:
[----:B------:R-:W-:Y:S01]  /*67d0*/  IMAD.MOV.U32 R11, RZ, RZ, R51 ;  /* 0x000000ffff0b7224 */ /* 0x000fe200078e0033 */
[----:B------:R-:W-:Y:S01]  /*67e0*/  PRMT R153, R153, 0x5410, R81 ;  /* 0x0000541099997816 */ /* 0x000fe20000000051 */
[----:B0-----:R-:W-:Y:S01]  /*67f0*/  IMAD.MOV.U32 R12, RZ, RZ, R48 ;  /* 0x000000ffff0c7224 */ /* 0x001fe200078e0030 */
[----:B------:R-:W-:Y:S01]  /*6800*/  MOV R14, R54 ;  /* 0x00000036000e7202 */ /* 0x000fe20000000f00 */
[----:B------:R-:W-:Y:S01]  /*6810*/  IMAD.MOV.U32 R13, RZ, RZ, R49 ;  /* 0x000000ffff0d7224 */ /* 0x000fe200078e0031 */
[----:B------:R-:W-:Y:S01]  /*6820*/  PRMT R153, R11, 0x7610, R153 ;  /* 0x000076100b997816 */ /* 0x000fe20000000099 */
[----:B------:R-:W-:Y:S01]  /*6830*/  IMAD.MOV.U32 R11, RZ, RZ, R55 ;  /* 0x000000ffff0b7224 */ /* 0x000fe200078e0037 */
[----:B------:R-:W-:Y:S01]  /*6840*/  PRMT R154, R14, 0x7610, R154 ;  /* 0x000076100e9a7816 */ /* 0x000fe2000000009a */
[----:B------:R-:W-:Y:S01]  /*6850*/  ULOP3.LUT UR4, UR60, 0x1, URZ, 0xfc, !UPT ;  /* 0x000000013c047892 */ /* 0x000fe2000f8efc3f */
[----:B------:R-:W-:Y:S01]  /*6860*/  PRMT R152, R13, 0x5410, R12 ;  /* 0x000054100d987816 */ /* 0x000fe2000000000c */
[----:B------:R-:W-:Y:S01]  /*6870*/  IMAD.MOV.U32 R12, RZ, RZ, R52 ;  /* 0x000000ffff0c7224 */ /* 0x000fe200078e0034 */
        /* <DEDUP_REMOVED lines=9> */
[----:B------:R-:W-:Y:S01]  /*6910*/  UISETP.NE.AND UP0, UPT, UR4, 0x3, UPT ;  /* 0x000000030400788c */ /* 0x000fe2000bf05270 */
        /* <DEDUP_REMOVED lines=14> */
[----:B------:R-:W-:-:S02]  /*6a00*/  PRMT R142, R14, 0x7610, R142 ;  /* 0x000076100e8e7816 */ /* 0x000fc4000000008e */
[----:B------:R-:W-:Y:S02]  /*6a10*/  MOV R14, R70 ;  /* 0x00000046000e7202 */ /* 0x000fe40000000f00 */
[----:B------:R-:W-:Y:S01]  /*6a20*/  PRMT R142, R142, 0x5410, R11 ;  /* 0x000054108e8e7816 */ /* 0x000fe2000000000b */
[----:B------:R-:W-:Y:S01]  /*6a30*/  IMAD.MOV.U32 R11, RZ, RZ, R71 ;  /* 0x000000ffff0b7224 */ /* 0x000fe200078e0047 */
[----:B------:R-:W-:Y:S01]  /*6a40*/  PRMT R143, R12, 0x5410, R13 ;  /* 0x000054100c8f7816 */ /* 0x000fe2000000000d */
[----:B------:R-:W-:Y:S01]  /*6a50*/  IMAD.MOV.U32 R12, RZ, RZ, R68 ;  /* 0x000000ffff0c7224 */ /* 0x000fe200078e0044 */
[----:B------:R-:W-:Y:S01]  /*6a60*/  PRMT R147, R14, 0x7610, R147 ;  /* 0x000076100e937816 */ /* 0x000fe20000000093 */
[----:B------:R-:W-:Y:S01]  /*6a70*/  IMAD.MOV.U32 R13, RZ, RZ, R69 ;  /* 0x000000ffff0d7224 */ /* 0x000fe200078e0045 */
[----:B------:R-:W-:Y:S02]  /*6a80*/  PLOP3.LUT P0, PT, PT, PT, UP0, 0x80, 0x0 ;  /* 0x000000000000781c */ /* 0x000fe40003f0f008 */
[----:B------:R-:W-:-:S02]  /*6a90*/  MOV R14, R74 ;  /* 0x0000004a000e7202 */ /* 0x000fc40000000f00 */
[----:B------:R-:W-:Y:S01]  /*6aa0*/  PRMT R146, R12, 0x5410, R11 ;  /* 0x000054100c927816 */ /* 0x000fe2000000000b */
[----:B------:R-:W-:Y:S01]  /*6ab0*/  IMAD.MOV.U32 R12, RZ, RZ, R72 ;  /* 0x000000ffff0c7224 */ /* 0x000fe200078e0048 */
[----:B------:R-:W-:Y:S01]  /*6ac0*/  PRMT R147, R147, 0x5410, R13 ;  /* 0x0000541093937816 */ /* 0x000fe2000000000d */
[----:B------:R-:W-:Y:S01]  /*6ad0*/  IMAD.MOV.U32 R13, RZ, RZ, R73 ;  /* 0x000000ffff0d7224 */ /* 0x000fe200078e0049 */
[----:B------:R-:W-:Y:S01]  /*6ae0*/  PRMT R144, R14, 0x7610, R144 ;  /* 0x000076100e907816 */ /* 0x000fe20000000090 */
[----:B------:R-:W-:Y:S02]  /*6af0*/  IMAD.MOV.U32 R11, RZ, RZ, R75 ;  /* 0x000000ffff0b7224 */ /* 0x000fe400078e004b */
        /* <DEDUP_REMOVED lines=10> */
.L_x_2760:
[----:B------:R-:W-:Y:S01]  /*6ba0*/  LEA R89, R212, R22, 0x3 ;  /* 0x00000016d4597211 */ /* 0x000fe200078e18ff */
[----:B------:R-:W0:Y:S01]  /*6bb0*/  LDC R136, c[0x0][0x2f4] ;  /* 0x0000bd00ff887b82 */ /* 0x000e220000000800 */
[----:B------:R-:W-:Y:S01]  /*6bc0*/  SHF.L.U32 R90, R228, 0x1f, RZ ;  /* 0x0000001fe45a7819 */ /* 0x000fe200000006ff */
[----:B------:R-:W-:Y:S03]  /*6bd0*/  BSSY B1, `(.L_x_2761) ;  /* 0x0000003000017945 */ /* 0x000fe60003800000 */
[----:B------:R-:W1:Y:S02]  /*6be0*/  SYNCS.PHASECHK.TRANS64.TRYWAIT P6, [R89+URZ+0x38890], R90 ;  /* 0x0388905a590075a7 */ /* 0x000e6400080c017f */
[----:B-1----:R-:W-:Y:S05]  /*6bf0*/  @!P6 BRA `(.L_x_2762) ;  /* 0x000002800060e947 */ /* 0x002fea0003800000 */
.L_x_3098:
[----:B------:R-:W-:Y:S05]  /*6c00*/  BSYNC B1 ;  /* 0x0000000000017941 */ /* 0x000fea0003800000 */
.L_x_2761:
[----:B------:R-:W-:Y:S01]  /*6c10*/  UMOV UR4, 0xffffffff ;  /* 0xffffffff00047882 */ /* 0x000fe20000000000 */
[----:B0-----:R-:W-:Y:S02]  /*6c20*/  IMAD.IADD R137, R136, 0x1, -R115 ;  /* 0x0000000188897824 */ /* 0x001fe400078e0a73 */
[----:B------:R-:W-:Y:S05]  /*6c30*/  BRA.DIV UR4, `(.L_x_2763) ;  /* 0x0000028204647947 */ /* 0x000fea000b800000 */
[----:B------:R0:W2:Y:S04]  /*6c40*/  SHFL.IDX PT, R125, R119, RZ, 0x181f ;  /* 0x00181fff777d7589 */ /* 0x0000a800000e0000 */
[----:B------:R0:W3:Y:S02]  /*6c50*/  SHFL.IDX PT, R124, R120, RZ, 0x181f ;  /* 0x00181fff787c7589 */ /* 0x0000e400000e0000 */
.L_x_3102:
[----:B------:R-:W-:Y:S04]  /*6c60*/  BSSY B1, `(.L_x_2764) ;  /* 0x00000ef000017945 */ /* 0x000fe80003800000 */
[----:B------:R-:W-:Y:S05]  /*6c70*/  @P3 BRA `(.L_x_2765) ;  /* 0x0000000c00b43947 */ /* 0x000fea0003800000 */
[----:B------:R-:W-:Y:S01]  /*6c80*/  ISETP.NE.AND P3, PT, R4, RZ, PT ;  /* 0x000000ff0400720c */ /* 0x000fe20003f65270 */
[----:B------:R-:W-:-:S12]  /*6c90*/  BSSY B2, `(.L_x_2766) ;  /* 0x0000075000027945 */ /* 0x000fd80003800000 */
[----:B------:R-:W-:Y:S05]  /*6ca0*/  @!P3 BRA `(.L_x_2767) ;  /* 0x0000000400ccb947 */ /* 0x000fea0003800000 */
[----:B------:R-:W4:Y:S01]  /*6cb0*/  LDL R14, [R1+0x58] ;  /* 0x00005800010e7983 */ /* 0x000f220000100800 */
        /* <DEDUP_REMOVED lines=10> */
[----:B------:R-:W-:Y:S01]  /*6d60*/  LEA.HI R12, R12, R129, RZ, 0x3 ;  /* 0x000000810c0c7211 */ /* 0x000fe200078f18ff */
[----:B------:R-:W-:-:S03]  /*6d70*/  IMAD.SHL.U32 R129, R129, 0x8, RZ ;  /* 0x0000000881817824 */ /* 0x000fc600078e00ff */
[----:B------:R-:W-:Y:S02]  /*6d80*/  SHF.R.S32.HI R12, RZ, 0x3, R12 ;  /* 0x00000003ff0c7819 */ /* 0x000fe4000001140c */
[----:B------:R-:W-:Y:S02]  /*6d90*/  LOP3.LUT R11, R229, 0x38, R129, 0xf8, !PT ;  /* 0x00000038e50b7812 */ /* 0x000fe400078ef881 */
[----:B------:R-:W-:Y:S02]  /*6da0*/  ISETP.GE.AND P3, PT, R129, R136, PT ;  /* 0x000000888100720c */ /* 0x000fe40003f66270 */
[----:B------:R-:W-:Y:S01]  /*6db0*/  LOP3.LUT R11, R11, R13, RZ, 0x3c, !PT ;  /* 0x0000000d0b0b7212 */ /* 0x000fe200078e3cff */
[----:B------:R-:W-:-:S10]  /*6dc0*/  IMAD R13, R212, 0x5000, R134 ;  /* 0x00005000d40d7824 */ /* 0x000fd400078e0286 */
[----:B------:R-:W-:-:S04]  /*6dd0*/  @!P3 IMAD.WIDE R128, R129, 0x2, R124 ;  /* 0x000000028180b825 */ /* 0x000fc800078e027c */
[----:B----4-:R-:W-:-:S04]  /*6de0*/  IMAD R12, R12, 0x1400, R14 ;  /* 0x000014000c0c7824 */ /* 0x010fc800078e020e */
[----:B------:R-:W-:Y:S01]  /*6df0*/  IMAD.IADD R11, R12, 0x1, R11 ;  /* 0x000000010c0b7824 */ /* 0x000fe200078e020b */
[----:B------:R-:W-:-:S03]  /*6e00*/  LEA R12, R13, R22, 0x1 ;  /* 0x000000160d0c7211 */ /* 0x000fc600078e08ff */
[----:B------:R-:W-:-:S03]  /*6e10*/  IMAD R11, R212, 0x5000, R11 ;  /* 0x00005000d40b7824 */ /* 0x000fc600078e020b */
[----:B------:R-:W2:Y:S01]  /*6e20*/  LDS.128 R12, [R12+0x24400] ;  /* 0x024400000c0c7984 */ /* 0x000ea20000000c00 */
[----:B------:R-:W-:-:S06]  /*6e30*/  IMAD R80, R11, 0x2, R22 ;  /* 0x000000020b507824 */ /* 0x000fcc00078e0216 */
[----:B------:R-:W3:Y:S01]  /*6e40*/  LDS.128 R80, [R80+0x24400] ;  /* 0x0244000050507984 */ /* 0x000ee20000000c00 */
[----:B------:R-:W-:Y:S05]  /*6e50*/  @P6 BRA `(.L_x_2769) ;  /* 0x0000000400506947 */ /* 0x000fea0003800000 */
[----:B------:R-:W-:Y:S01]  /*6e60*/  SHF.R.U64 R11, R36, 0x10, R37 ;  /* 0x00000010240b7819 */ /* 0x000fe20000001225 */
[----:B--2---:R-:W-:Y:S01]  /*6e70*/  HADD2.F32 R158, -RZ, R13.H0_H0 ;  /* 0x2000000dff9e7230 */ /* 0x004fe20000004100 */
[--C-:B------:R-:W-:Y:S01]  /*6e80*/  SHF.R.U64 R36, R44, 0x10, R45.reuse ;  /* 0x000000102c247819 */ /* 0x100fe2000000122d */
[----:B------:R-:W-:Y:S01]  /*6e90*/  HADD2.F32 R155, -RZ, R155.H0_H0 ;  /* 0x2000009bff9b7230 */ /* 0x000fe20000004100 */
[----:B------:R-:W-:Y:S01]  /*6ea0*/  SHF.R.U32.HI R44, RZ, 0x10, R45 ;  /* 0x00000010ff2c7819 */ /* 0x000fe2000001162d */
[----:B------:R-:W-:Y:S01]  /*6eb0*/  HADD2.F32 R13, -RZ, R13.H1_H1 ;  /* 0x3000000dff0d7230 */ /* 0x000fe20000004100 */
[--C-:B------:R-:W-:Y:S01]  /*6ec0*/  SHF.R.U64 R45, R46, 0x10, R47.reuse ;  /* 0x000000102e2d7819 */ /* 0x100fe2000000122f */
[----:B------:R-:W-:Y:S01]  /*6ed0*/  HADD2.F32 R36, -RZ, R36.H0_H0 ;  /* 0x20000024ff247230 */ /* 0x000fe20000004100 */
[----:B------:R-:W-:Y:S01]  /*6ee0*/  SHF.R.U32.HI R46, RZ, 0x10, R47 ;  /* 0x00000010ff2e7819 */ /* 0x000fe2000001162f */
[----:B------:R-:W-:Y:S01]  /*6ef0*/  HADD2.F32 R47, -RZ, R156.H0_H0 ;  /* 0x2000009cff2f7230 */ /* 0x000fe20000004100 */
[----:B------:R-:W-:Y:S01]  /*6f00*/  SHF.R.U32.HI R37, RZ, 0x10, R37 ;  /* 0x00000010ff257819 */ /* 0x000fe20000011625 */
[--C-:B---3--:R-:W-:Y:S01]  /*6f10*/  HADD2.F32 R156, -RZ, R81.reuse.H0_H0 ;  /* 0x20000051ff9c7230 */ /* 0x108fe20000004100 */
[--C-:B------:R-:W-:Y:S01]  /*6f20*/  SHF.R.U64 R38, R38, 0x10, R39.reuse ;  /* 0x0000001026267819 */ /* 0x100fe20000001227 */
[----:B------:R-:W-:Y:S01]  /*6f30*/  HADD2.F32 R81, -RZ, R81.H1_H1 ;  /* 0x30000051ff517230 */ /* 0x000fe20000004100 */
[----:B------:R-:W-:Y:S01]  /*6f40*/  SHF.R.U32.HI R39, RZ, 0x10, R39 ;  /* 0x00000010ff277819 */ /* 0x000fe20000011627 */
[----:B------:R-:W-:-:S02]  /*6f50*/  HADD2.F32 R160, -RZ, R37.H0_H0 ;  /* 0x20000025ffa07230 */ /* 0x000fc40000004100 */
[-C--:B------:R-:W-:Y:S01]  /*6f60*/  FMUL.FTZ R37, R156, R47.reuse ;  /* 0x0000002f9c257220 */ /* 0x080fe20000410000 */
[----:B------:R-:W-:Y:S02]  /*6f70*/  HADD2.F32 R44, -RZ, R44.H0_H0 ;  /* 0x2000002cff2c7230 */ /* 0x000fe40000004100 */
[C---:B------:R-:W-:Y:S01]  /*6f80*/  FMUL.FTZ R47, R158.reuse, R47 ;  /* 0x0000002f9e2f7220 */ /* 0x040fe20000410000 */
[----:B------:R-:W-:Y:S02]  /*6f90*/  HADD2.F32 R46, -RZ, R46.H0_H0 ;  /* 0x2000002eff2e7230 */ /* 0x000fe40000004100 */
[-C--:B------:R-:W-:Y:S01]  /*6fa0*/  FFMA.FTZ R37, R158, R155.reuse, -R37 ;  /* 0x0000009b9e257223 */ /* 0x080fe20000010825 */
[----:B------:R-:W-:Y:S02]  /*6fb0*/  HADD2.F32 R158, -RZ, R15.H0_H0 ;  /* 0x2000000fff9e7230 */ /* 0x000fe40000004100 */
[----:B------:R-:W-:Y:S01]  /*6fc0*/  FMUL.FTZ R162, R81, R44 ;  /* 0x0000002c51a27220 */ /* 0x000fe20000410000 */
[----:B------:R-:W-:Y:S01]  /*6fd0*/  FFMA.FTZ R47, R156, R155, R47 ;  /* 0x0000009b9c2f7223 */ /* 0x000fe2000001002f */
[----:B------:R-:W-:-:S02]  /*6fe0*/  HADD2.F32 R156, -RZ, R83.H0_H0 ;  /* 0x20000053ff9c7230 */ /* 0x000fc40000004100 */
[C---:B------:R-:W-:Y:S01]  /*6ff0*/  FMUL.FTZ R44, R13.reuse, R44 ;  /* 0x0000002c0d2c7220 */ /* 0x040fe20000410000 */
[----:B------:R-:W-:Y:S02]  /*7000*/  HADD2.F32 R83, -RZ, R83.H1_H1 ;  /* 0x30000053ff537230 */ /* 0x000fe40000004100 */
[-C--:B------:R-:W-:Y:S01]  /*7010*/  FFMA.FTZ R162, R13, R160.reuse, -R162 ;  /* 0x000000a00da27223 */ /* 0x080fe200000108a2 */
[----:B------:R-:W-:Y:S02]  /*7020*/  HADD2.F32 R15, -RZ, R15.H1_H1 ;  /* 0x3000000fff0f7230 */ /* 0x000fe40000004100 */
[----:B------:R-:W-:Y:S01]  /*7030*/  FFMA.FTZ R44, R81, R160, R44 ;  /* 0x000000a0512c7223 */ /* 0x000fe2000001002c */
[----:B------:R-:W-:Y:S02]  /*7040*/  HADD2.F32 R13, -RZ, R164.H0_H0 ;  /* 0x200000a4ff0d7230 */ /* 0x000fe40000004100 */
[----:B------:R-:W-:Y:S01]  /*7050*/  FMUL.FTZ R164, R83, R46 ;  /* 0x0000002e53a47220 */ /* 0x000fe20000410000 */
[----:B------:R-:W-:-:S02]  /*7060*/  HADD2.F32 R160, -RZ, R39.H0_H0 ;  /* 0x20000027ffa07230 */ /* 0x000fc40000004100 */
[----:B------:R-:W-:Y:S01]  /*7070*/  FMUL.FTZ R46, R15, R46 ;  /* 0x0000002e0f2e7220 */ /* 0x000fe20000410000 */
[----:B------:R-:W-:Y:S02]  /*7080*/  HADD2.F32 R81, -RZ, R157.H1_H1 ;  /* 0x3000009dff517230 */ /* 0x000fe40000004100 */
[-C--:B------:R-:W-:Y:S01]  /*7090*/  FMUL.FTZ R39, R156, R13.reuse ;  /* 0x0000000d9c277220 */ /* 0x080fe20000410000 */
[C---:B------:R-:W-:Y:S01]  /*70a0*/  FMUL.FTZ R13, R158.reuse, R13 ;  /* 0x0000000d9e0d7220 */ /* 0x040fe20000410000 */
[-C--:B------:R-:W-:Y:S01]  /*70b0*/  FFMA.FTZ R46, R83, R160.reuse, R46 ;  /* 0x000000a0532e7223 */ /* 0x080fe2000001002e */
[----:B------:R-:W-:Y:S02]  /*70c0*/  HADD2.F32 R83, -RZ, R80.H1_H1 ;  /* 0x30000050ff537230 */ /* 0x000fe40000004100 */
[-C--:B------:R-:W-:Y:S01]  /*70d0*/  FFMA.FTZ R39, R158, R81.reuse, -R39 ;  /* 0x000000519e277223 */ /* 0x080fe20000010827 */
[----:B------:R-:W-:Y:S02]  /*70e0*/  HADD2.F32 R155, -RZ, R12.H1_H1 ;  /* 0x3000000cff9b7230 */ /* 0x000fe40000004100 */
[----:B------:R-:W-:Y:S01]  /*70f0*/  FFMA.FTZ R13, R156, R81, R13 ;  /* 0x000000519c0d7223 */ /* 0x000fe2000001000d */
[----:B------:R-:W-:Y:S01]  /*7100*/  FFMA.FTZ R164, R15, R160, -R164 ;  /* 0x000000a00fa47223 */ /* 0x000fe200000108a4 */
[----:B------:R-:W-:Y:S01]  /*7110*/  HADD2.F32 R15, -RZ, R170.H0_H0 ;  /* 0x200000aaff0f7230 */ /* 0x000fe20000004100 */
[----:B------:R-:W-:Y:S01]  /*7120*/  F2FP.F16.F32.PACK_AB R37, R162, R37 ;  /* 0x00000025a225723e */ /* 0x000fe200000000ff */
[----:B------:R-:W-:-:S02]  /*7130*/  HADD2.F32 R158, -RZ, R80.H0_H0 ;  /* 0x20000050ff9e7230 */ /* 0x000fc40000004100 */
[-C--:B------:R-:W-:Y:S01]  /*7140*/  FMUL.FTZ R80, R83, R36.reuse ;  /* 0x0000002453507220 */ /* 0x080fe20000410000 */
[----:B------:R-:W-:Y:S02]  /*7150*/  HADD2.F32 R156, -RZ, R12.H0_H0 ;  /* 0x2000000cff9c7230 */ /* 0x000fe40000004100 */
[----:B------:R-:W-:Y:S01]  /*7160*/  FMUL.FTZ R36, R155, R36 ;  /* 0x000000249b247220 */ /* 0x000fe20000410000 */
[----:B------:R-:W-:Y:S02]  /*7170*/  HADD2.F32 R12, -RZ, R11.H0_H0 ;  /* 0x2000000bff0c7230 */ /* 0x000fe40000004100 */
[-C--:B------:R-:W-:Y:S01]  /*7180*/  FMUL.FTZ R11, R158, R15.reuse ;  /* 0x0000000f9e0b7220 */ /* 0x080fe20000410000 */
[----:B------:R-:W-:Y:S02]  /*7190*/  HADD2.F32 R81, -RZ, R159.H0_H0 ;  /* 0x2000009fff517230 */ /* 0x000fe40000004100 */
[----:B------:R-:W-:Y:S01]  /*71a0*/  FMUL.FTZ R15, R156, R15 ;  /* 0x0000000f9c0f7220 */ /* 0x000fe20000410000 */
[----:B------:R-:W-:-:S02]  /*71b0*/  HADD2.F32 R45, -RZ, R45.H0_H0 ;  /* 0x2000002dff2d7230 */ /* 0x000fc40000004100 */
[-C--:B------:R-:W-:Y:S01]  /*71c0*/  FFMA.FTZ R80, R155, R12.reuse, -R80 ;  /* 0x0000000c9b507223 */ /* 0x080fe20000010850 */
[----:B------:R-:W-:Y:S01]  /*71d0*/  FFMA.FTZ R36, R83, R12, R36 ;  /* 0x0000000c53247223 */ /* 0x000fe20000010024 */
[----:B------:R-:W-:Y:S02]  /*71e0*/  HADD2.F32 R155, -RZ, R82.H0_H0 ;  /* 0x20000052ff9b7230 */ /* 0x000fe40000004100 */
[-C--:B------:R-:W-:Y:S01]  /*71f0*/  FFMA.FTZ R11, R156, R81.reuse, -R11 ;  /* 0x000000519c0b7223 */ /* 0x080fe2000001080b */
[----:B------:R-:W-:Y:S02]  /*7200*/  HADD2.F32 R12, -RZ, R159.H1_H1 ;  /* 0x3000009fff0c7230 */ /* 0x000fe40000004100 */
[----:B------:R-:W-:Y:S01]  /*7210*/  FFMA.FTZ R15, R158, R81, R15 ;  /* 0x000000519e0f7223 */ /* 0x000fe2000001000f */
[----:B------:R-:W-:Y:S01]  /*7220*/  HADD2.F32 R83, -RZ, R14.H0_H0 ;  /* 0x2000000eff537230 */ /* 0x000fe20000004100 */
[----:B------:R-:W-:Y:S01]  /*7230*/  F2FP.F16.F32.PACK_AB R39, R164, R39 ;  /* 0x00000027a427723e */ /* 0x000fe200000000ff */
[----:B------:R-:W-:Y:S01]  /*7240*/  HADD2.F32 R82, -RZ, R82.H1_H1 ;  /* 0x30000052ff527230 */ /* 0x000fe20000004100 */
[----:B------:R-:W-:Y:S01]  /*7250*/  F2FP.F16.F32.PACK_AB R80, R80, R11 ;  /* 0x0000000b5050723e */ /* 0x000fe200000000ff */
[----:B------:R-:W-:Y:S01]  /*7260*/  HADD2.F32 R14, -RZ, R14.H1_H1 ;  /* 0x3000000eff0e7230 */ /* 0x000fe20000004100 */
[----:B------:R-:W-:Y:S01]  /*7270*/  F2FP.F16.F32.PACK_AB R36, R36, R15 ;  /* 0x0000000f2424723e */ /* 0x000fe200000000ff */
[----:B------:R-:W-:-:S02]  /*7280*/  HADD2.F32 R81, -RZ, R157.H0_H0 ;  /* 0x2000009dff517230 */ /* 0x000fc40000004100 */
[-C--:B------:R-:W-:Y:S01]  /*7290*/  FMUL.FTZ R159, R82, R45.reuse ;  /* 0x0000002d529f7220 */ /* 0x080fe20000410000 */
[----:B------:R-:W-:Y:S02]  /*72a0*/  HADD2.F32 R157, -RZ, R38.H0_H0 ;  /* 0x20000026ff9d7230 */ /* 0x000fe40000004100 */
[-C--:B------:R-:W-:Y:S01]  /*72b0*/  FMUL.FTZ R38, R155, R12.reuse ;  /* 0x0000000c9b267220 */ /* 0x080fe20000410000 */
[C---:B------:R-:W-:Y:S01]  /*72c0*/  FMUL.FTZ R12, R83.reuse, R12 ;  /* 0x0000000c530c7220 */ /* 0x040fe20000410000 */
[----:B------:R-:W-:Y:S01]  /*72d0*/  FMUL.FTZ R45, R14, R45 ;  /* 0x0000002d0e2d7220 */ /* 0x000fe20000410000 */
[----:B------:R-:W-:Y:S02]  /*72e0*/  IMAD.MOV.U32 R15, RZ, RZ, R39 ;  /* 0x000000ffff0f7224 */ /* 0x000fe400078e0027 */
[-C--:B------:R-:W-:Y:S01]  /*72f0*/  FFMA.FTZ R38, R83, R81.reuse, -R38 ;  /* 0x0000005153267223 */ /* 0x080fe20000010826 */
[----:B------:R-:W-:Y:S01]  /*7300*/  FFMA.FTZ R12, R155, R81, R12 ;  /* 0x000000519b0c7223 */ /* 0x000fe2000001000c */
[-C--:B------:R-:W-:Y:S01]  /*7310*/  FFMA.FTZ R45, R82, R157.reuse, R45 ;  /* 0x0000009d522d7223 */ /* 0x080fe2000001002d */
[----:B------:R-:W-:Y:S01]  /*7320*/  FFMA.FTZ R159, R14, R157, -R159 ;  /* 0x0000009d0e9f7223 */ /* 0x000fe2000001089f */
[----:B------:R-:W-:Y:S01]  /*7330*/  F2FP.F16.F32.PACK_AB R83, R46, R13 ;  /* 0x0000000d2e53723e */ /* 0x000fe200000000ff */
[----:B------:R-:W-:Y:S01]  /*7340*/  IMAD.MOV.U32 R13, RZ, RZ, R37 ;  /* 0x000000ffff0d7224 */ /* 0x000fe200078e0025 */
[----:B------:R-:W-:-:S02]  /*7350*/  F2FP.F16.F32.PACK_AB R81, R44, R47 ;  /* 0x0000002f2c51723e */ /* 0x000fc400000000ff */
[----:B------:R-:W-:Y:S01]  /*7360*/  F2FP.F16.F32.PACK_AB R82, R45, R12 ;  /* 0x0000000c2d52723e */ /* 0x000fe200000000ff */
[----:B------:R-:W-:Y:S01]  /*7370*/  IMAD.MOV.U32 R12, RZ, RZ, R80 ;  /* 0x000000ffff0c7224 */ /* 0x000fe200078e0050 */
[----:B------:R-:W-:Y:S02]  /*7380*/  F2FP.F16.F32.PACK_AB R14, R159, R38 ;  /* 0x000000269f0e723e */ /* 0x000fe400000000ff */
[----:B------:R-:W-:-:S07]  /*7390*/  MOV R80, R36 ;  /* 0x0000002400507202 */ /* 0x000fce0000000f00 */
.L_x_2769:
[----:B------:R-:W-:Y:S05]  /*73a0*/  BSYNC B3 ;  /* 0x0000000000037941 */ /* 0x000fea0003800000 */
.L_x_2768:
[----:B------:R-:W-:Y:S02]  /*73b0*/  ULDC.64 UR4, c[0x0][0x208] ;  /* 0x0000820000047ab9 */ /* 0x000fe40000000a00 */
[----:B--2---:R4:W-:Y:S04]  /*73c0*/  ST.E.128 desc[UR4][R126.64], R12 ;  /* 0x0000000c7e007985 */ /* 0x0049e8000c101d04 */
[----:B---3--:R4:W-:Y:S02]  /*73d0*/  @!P3 ST.E.128 desc[UR4][R128.64], R80 ;  /* 0x000000508000b985 */ /* 0x0089e4000c101d04 */
.L_x_2767:
[----:B------:R-:W-:Y:S05]  /*73e0*/  BSYNC B2 ;  /* 0x0000000000027941 */ /* 0x000fea0003800000 */
.L_x_2766:
[----:B------:R-:W-:-:S13]  /*73f0*/  ISETP.NE.AND P3, PT, R25, RZ, PT ;  /* 0x000000ff1900720c */ /* 0x000fda0003f65270 */
[----:B------:R-:W-:Y:S05]  /*7400*/  @!P3 BRA `(.L_x_2765) ;  /* 0x0000000400d0b947 */ /* 0x000fea0003800000 */
[----:B----4-:R-:W4:Y:S01]  /*7410*/  LDL R15, [R1+0x58] ;  /* 0x00005800010f7983 */ /* 0x010f220000100800 */
        /* <DEDUP_REMOVED lines=15> */
[----:B------:R-:W-:-:S11]  /*7510*/  LOP3.LUT R12, R12, R14, RZ, 0x3c, !PT ;  /* 0x0000000e0c0c7212 */ /* 0x000fd600078e3cff */
[----:B------:R-:W-:-:S04]  /*7520*/  @!P3 IMAD.WIDE R124, R11, 0x2, R124 ;  /* 0x000000020b7cb825 */ /* 0x000fc800078e027c */
[----:B----4-:R-:W-:-:S04]  /*7530*/  IMAD R13, R13, 0x1400, R15 ;  /* 0x000014000d0d7824 */ /* 0x010fc800078e020f */
[----:B------:R-:W-:Y:S02]  /*7540*/  IMAD.IADD R15, R13, 0x1, R12 ;  /* 0x000000010d0f7824 */ /* 0x000fe400078e020c */
[C---:B------:R-:W-:Y:S02]  /*7550*/  IMAD R13, R212.reuse, 0x5000, R133 ;  /* 0x00005000d40d7824 */ /* 0x040fe400078e0285 */
[----:B------:R-:W-:-:S03]  /*7560*/  IMAD R15, R212, 0x5000, R15 ;  /* 0x00005000d40f7824 */ /* 0x000fc600078e020f */
[----:B------:R-:W-:Y:S01]  /*7570*/  LEA R13, R13, R22, 0x1 ;  /* 0x000000160d0d7211 */ /* 0x000fe200078e08ff */
[----:B------:R-:W-:-:S05]  /*7580*/  IMAD R36, R15, 0x2, R22 ;  /* 0x000000020f247824 */ /* 0x000fca00078e0216 */
[----:B------:R-:W2:Y:S04]  /*7590*/  LDS.128 R12, [R13+0x24400] ;  /* 0x024400000d0c7984 */ /* 0x000ea80000000c00 */
[----:B------:R-:W3:Y:S01]  /*75a0*/  LDS.128 R36, [R36+0x24400] ;  /* 0x0244000024247984 */ /* 0x000ee20000000c00 */
[----:B------:R-:W-:Y:S05]  /*75b0*/  @P6 BRA `(.L_x_2771) ;  /* 0x0000000400546947 */ /* 0x000fea0003800000 */
[----:B------:R-:W-:Y:S01]  /*75c0*/  SHF.R.U64 R11, R32, 0x10, R33 ;  /* 0x00000010200b7819 */ /* 0x000fe20000001221 */
[--C-:B---3--:R-:W-:Y:S01]  /*75d0*/  HADD2.F32 R46, -RZ, R37.reuse.H0_H0 ;  /* 0x20000025ff2e7230 */ /* 0x108fe20000004100 */
[--C-:B------:R-:W-:Y:S01]  /*75e0*/  SHF.R.U64 R32, R40, 0x10, R41.reuse ;  /* 0x0000001028207819 */ /* 0x100fe20000001229 */
[----:B------:R-:W-:Y:S01]  /*75f0*/  HADD2.F32 R37, -RZ, R37.H1_H1 ;  /* 0x30000025ff257230 */ /* 0x000fe20000004100 */
[----:B------:R-:W-:Y:S01]  /*7600*/  SHF.R.U32.HI R40, RZ, 0x10, R41 ;  /* 0x00000010ff287819 */ /* 0x000fe20000011629 */
[--C-:B--2---:R-:W-:Y:S01]  /*7610*/  HADD2.F32 R80, -RZ, R13.reuse.H0_H0 ;  /* 0x2000000dff507230 */ /* 0x104fe20000004100 */
[--C-:B------:R-:W-:Y:S01]  /*7620*/  SHF.R.U64 R41, R42, 0x10, R43.reuse ;  /* 0x000000102a297819 */ /* 0x100fe2000000122b */
[----:B------:R-:W-:Y:S01]  /*7630*/  HADD2.F32 R13, -RZ, R13.H1_H1 ;  /* 0x3000000dff0d7230 */ /* 0x000fe20000004100 */
[----:B------:R-:W-:Y:S01]  /*7640*/  SHF.R.U32.HI R42, RZ, 0x10, R43 ;  /* 0x00000010ff2a7819 */ /* 0x000fe2000001162b */
[--C-:B------:R-:W-:Y:S01]  /*7650*/  HADD2.F32 R43, -RZ, R169.reuse.H0_H0 ;  /* 0x200000a9ff2b7230 */ /* 0x100fe20000004100 */
[----:B------:R-:W-:Y:S01]  /*7660*/  SHF.R.U32.HI R33, RZ, 0x10, R33 ;  /* 0x00000010ff217819 */ /* 0x000fe20000011621 */
[----:B------:R-:W-:Y:S01]  /*7670*/  HADD2.F32 R169, -RZ, R169.H1_H1 ;  /* 0x300000a9ffa97230 */ /* 0x000fe20000004100 */
[--C-:B------:R-:W-:Y:S01]  /*7680*/  SHF.R.U64 R34, R34, 0x10, R35.reuse ;  /* 0x0000001022227819 */ /* 0x100fe20000001223 */
[----:B------:R-:W-:Y:S01]  /*7690*/  HADD2.F32 R40, -RZ, R40.H0_H0 ;  /* 0x20000028ff287230 */ /* 0x000fe20000004100 */
[----:B------:R-:W-:Y:S01]  /*76a0*/  SHF.R.U32.HI R35, RZ, 0x10, R35 ;  /* 0x00000010ff237819 */ /* 0x000fe20000011623 */
[----:B------:R-:W-:-:S02]  /*76b0*/  HADD2.F32 R82, -RZ, R33.H0_H0 ;  /* 0x20000021ff527230 */ /* 0x000fc40000004100 */
[-C--:B------:R-:W-:Y:S01]  /*76c0*/  FMUL.FTZ R33, R46, R169.reuse ;  /* 0x000000a92e217220 */ /* 0x080fe20000410000 */
[C---:B------:R-:W-:Y:S01]  /*76d0*/  FMUL.FTZ R169, R80.reuse, R169 ;  /* 0x000000a950a97220 */ /* 0x040fe20000410000 */
[-C--:B------:R-:W-:Y:S01]  /*76e0*/  FMUL.FTZ R126, R37, R40.reuse ;  /* 0x00000028257e7220 */ /* 0x080fe20000410000 */
[C---:B------:R-:W-:Y:S01]  /*76f0*/  FMUL.FTZ R40, R13.reuse, R40 ;  /* 0x000000280d287220 */ /* 0x040fe20000410000 */
[-C--:B------:R-:W-:Y:S01]  /*7700*/  FFMA.FTZ R33, R80, R43.reuse, -R33 ;  /* 0x0000002b50217223 */ /* 0x080fe20000010821 */
[----:B------:R-:W-:Y:S01]  /*7710*/  FFMA.FTZ R169, R46, R43, R169 ;  /* 0x0000002b2ea97223 */ /* 0x000fe200000100a9 */
[-C--:B------:R-:W-:Y:S01]  /*7720*/  FFMA.FTZ R126, R13, R82.reuse, -R126 ;  /* 0x000000520d7e7223 */ /* 0x080fe2000001087e */
[----:B------:R-:W-:Y:S01]  /*7730*/  FFMA.FTZ R40, R37, R82, R40 ;  /* 0x0000005225287223 */ /* 0x000fe20000010028 */
[----:B------:R-:W-:Y:S02]  /*7740*/  HADD2.F32 R13, -RZ, R168.H1_H1 ;  /* 0x300000a8ff0d7230 */ /* 0x000fe40000004100 */
[----:B------:R-:W-:Y:S01]  /*7750*/  HADD2.F32 R46, -RZ, R39.H0_H0 ;  /* 0x20000027ff2e7230 */ /* 0x000fe20000004100 */
[----:B------:R-:W-:Y:S01]  /*7760*/  F2FP.F16.F32.PACK_AB R33, R126, R33 ;  /* 0x000000217e21723e */ /* 0x000fe200000000ff */
[----:B------:R-:W-:Y:S01]  /*7770*/  HADD2.F32 R82, -RZ, R15.H0_H0 ;  /* 0x2000000fff527230 */ /* 0x000fe20000004100 */
[----:B------:R-:W-:Y:S01]  /*7780*/  F2FP.F16.F32.PACK_AB R40, R40, R169 ;  /* 0x000000a92828723e */ /* 0x000fe200000000ff */
[----:B------:R-:W-:-:S02]  /*7790*/  HADD2.F32 R42, -RZ, R42.H0_H0 ;  /* 0x2000002aff2a7230 */ /* 0x000fc40000004100 */
[----:B------:R-:W-:Y:S02]  /*77a0*/  HADD2.F32 R43, -RZ, R15.H1_H1 ;  /* 0x3000000fff2b7230 */ /* 0x000fe40000004100 */
[-C--:B------:R-:W-:Y:S01]  /*77b0*/  FMUL.FTZ R15, R46, R13.reuse ;  /* 0x0000000d2e0f7220 */ /* 0x080fe20000410000 */
[----:B------:R-:W-:Y:S02]  /*77c0*/  HADD2.F32 R37, -RZ, R168.H0_H0 ;  /* 0x200000a8ff257230 */ /* 0x000fe40000004100 */
[----:B------:R-:W-:Y:S02]  /*77d0*/  HADD2.F32 R80, -RZ, R35.H0_H0 ;  /* 0x20000023ff507230 */ /* 0x000fe40000004100 */
[C---:B------:R-:W-:Y:S01]  /*77e0*/  FMUL.FTZ R35, R82.reuse, R13 ;  /* 0x0000000d52237220 */ /* 0x040fe20000410000 */
[----:B------:R-:W-:Y:S02]  /*77f0*/  HADD2.F32 R39, -RZ, R39.H1_H1 ;  /* 0x30000027ff277230 */ /* 0x000fe40000004100 */
[----:B------:R-:W-:Y:S01]  /*7800*/  FMUL.FTZ R156, R43, R42 ;  /* 0x0000002a2b9c7220 */ /* 0x000fe20000410000 */
[-C--:B------:R-:W-:Y:S01]  /*7810*/  FFMA.FTZ R13, R82, R37.reuse, -R15 ;  /* 0x00000025520d7223 */ /* 0x080fe2000001080f */
[----:B------:R-:W-:Y:S01]  /*7820*/  FFMA.FTZ R15, R46, R37, R35 ;  /* 0x000000252e0f7223 */ /* 0x000fe20000010023 */
[----:B------:R-:W-:-:S02]  /*7830*/  HADD2.F32 R35, -RZ, R167.H0_H0 ;  /* 0x200000a7ff237230 */ /* 0x000fc40000004100 */
[C---:B------:R-:W-:Y:S01]  /*7840*/  FMUL.FTZ R128, R39.reuse, R42 ;  /* 0x0000002a27807220 */ /* 0x040fe20000410000 */
[-C--:B------:R-:W-:Y:S01]  /*7850*/  FFMA.FTZ R46, R39, R80.reuse, R156 ;  /* 0x00000050272e7223 */ /* 0x080fe2000001009c */
[----:B------:R-:W-:Y:S02]  /*7860*/  HADD2.F32 R39, -RZ, R32.H0_H0 ;  /* 0x20000020ff277230 */ /* 0x000fe40000004100 */
[----:B------:R-:W-:Y:S02]  /*7870*/  HADD2.F32 R167, -RZ, R167.H1_H1 ;  /* 0x300000a7ffa77230 */ /* 0x000fe40000004100 */
[----:B------:R-:W-:Y:S01]  /*7880*/  FFMA.FTZ R42, R43, R80, -R128 ;  /* 0x000000502b2a7223 */ /* 0x000fe20000010880 */
[----:B------:R-:W-:Y:S01]  /*7890*/  HADD2.F32 R32, -RZ, R36.H0_H0 ;  /* 0x20000024ff207230 */ /* 0x000fe20000004100 */
[----:B------:R-:W-:Y:S01]  /*78a0*/  F2FP.F16.F32.PACK_AB R46, R46, R15 ;  /* 0x0000000f2e2e723e */ /* 0x000fe200000000ff */
[----:B------:R-:W-:Y:S02]  /*78b0*/  HADD2.F32 R82, -RZ, R12.H0_H0 ;  /* 0x2000000cff527230 */ /* 0x000fe40000004100 */
[----:B------:R-:W-:Y:S01]  /*78c0*/  HADD2.F32 R36, -RZ, R36.H1_H1 ;  /* 0x30000024ff247230 */ /* 0x000fe20000004100 */
[----:B------:R-:W-:Y:S01]  /*78d0*/  F2FP.F16.F32.PACK_AB R42, R42, R13 ;  /* 0x0000000d2a2a723e */ /* 0x000fe200000000ff */
[----:B------:R-:W-:-:S02]  /*78e0*/  HADD2.F32 R80, -RZ, R12.H1_H1 ;  /* 0x3000000cff507230 */ /* 0x000fc40000004100 */
[----:B------:R-:W-:Y:S02]  /*78f0*/  HADD2.F32 R37, -RZ, R11.H0_H0 ;  /* 0x2000000bff257230 */ /* 0x000fe40000004100 */
[-C--:B------:R-:W-:Y:S01]  /*7900*/  FMUL.FTZ R11, R32, R167.reuse ;  /* 0x000000a7200b7220 */ /* 0x080fe20000410000 */
[----:B------:R-:W-:Y:S01]  /*7910*/  FMUL.FTZ R167, R82, R167 ;  /* 0x000000a752a77220 */ /* 0x000fe20000410000 */
[-C--:B------:R-:W-:Y:S01]  /*7920*/  FMUL.FTZ R43, R36, R39.reuse ;  /* 0x00000027242b7220 */ /* 0x080fe20000410000 */
[----:B------:R-:W-:Y:S01]  /*7930*/  FMUL.FTZ R39, R80, R39 ;  /* 0x0000002750277220 */ /* 0x000fe20000410000 */
[----:B------:R-:W-:Y:S02]  /*7940*/  HADD2.F32 R41, -RZ, R41.H0_H0 ;  /* 0x20000029ff297230 */ /* 0x000fe40000004100 */
[----:B------:R-:W-:Y:S01]  /*7950*/  FFMA.FTZ R12, R32, R35, R167 ;  /* 0x00000023200c7223 */ /* 0x000fe200000100a7 */
[----:B------:R-:W-:Y:S01]  /*7960*/  FFMA.FTZ R32, R80, R37, -R43 ;  /* 0x0000002550207223 */ /* 0x000fe2000001082b */
[----:B------:R-:W-:-:S02]  /*7970*/  HADD2.F32 R80, -RZ, R38.H0_H0 ;  /* 0x20000026ff507230 */ /* 0x000fc40000004100 */
[----:B------:R-:W-:Y:S01]  /*7980*/  FFMA.FTZ R37, R36, R37, R39 ;  /* 0x0000002524257223 */ /* 0x000fe20000010027 */
[----:B------:R-:W-:Y:S02]  /*7990*/  HADD2.F32 R43, -RZ, R166.H0_H0 ;  /* 0x200000a6ff2b7230 */ /* 0x000fe40000004100 */
[----:B------:R-:W-:Y:S01]  /*79a0*/  FFMA.FTZ R11, R82, R35, -R11 ;  /* 0x00000023520b7223 */ /* 0x000fe2000001080b */
[----:B------:R-:W-:Y:S02]  /*79b0*/  HADD2.F32 R38, -RZ, R38.H1_H1 ;  /* 0x30000026ff267230 */ /* 0x000fe40000004100 */
[--C-:B------:R-:W-:Y:S02]  /*79c0*/  HADD2.F32 R36, -RZ, R14.reuse.H0_H0 ;  /* 0x2000000eff247230 */ /* 0x100fe40000004100 */
[----:B------:R-:W-:Y:S01]  /*79d0*/  FMUL.FTZ R47, R80, R43 ;  /* 0x0000002b502f7220 */ /* 0x000fe20000410000 */
[----:B------:R-:W-:Y:S02]  /*79e0*/  HADD2.F32 R39, -RZ, R14.H1_H1 ;  /* 0x3000000eff277230 */ /* 0x000fe40000004100 */
[----:B------:R-:W-:Y:S01]  /*79f0*/  FMUL.FTZ R82, R38, R41 ;  /* 0x0000002926527220 */ /* 0x000fe20000410000 */
[----:B------:R-:W-:-:S02]  /*7a00*/  HADD2.F32 R35, -RZ, R166.H1_H1 ;  /* 0x300000a6ff237230 */ /* 0x000fc40000004100 */
[----:B------:R-:W-:Y:S01]  /*7a10*/  FMUL.FTZ R43, R36, R43 ;  /* 0x0000002b242b7220 */ /* 0x000fe20000410000 */
        /* <DEDUP_REMOVED lines=9> */
[----:B------:R-:W-:Y:S01]  /*7ab0*/  MOV R37, R40 ;  /* 0x0000002800257202 */ /* 0x000fe20000000f00 */
[----:B------:R-:W-:Y:S01]  /*7ac0*/  IMAD.MOV.U32 R13, RZ, RZ, R33 ;  /* 0x000000ffff0d7224 */ /* 0x000fe200078e0021 */
[----:B------:R-:W-:Y:S01]  /*7ad0*/  F2FP.F16.F32.PACK_AB R14, R39, R14 ;  /* 0x0000000e270e723e */ /* 0x000fe200000000ff */
[----:B------:R-:W-:Y:S01]  /*7ae0*/  IMAD.MOV.U32 R15, RZ, RZ, R42 ;  /* 0x000000ffff0f7224 */ /* 0x000fe200078e002a */
[----:B------:R-:W-:Y:S01]  /*7af0*/  F2FP.F16.F32.PACK_AB R38, R34, R43 ;  /* 0x0000002b2226723e */ /* 0x000fe200000000ff */
[----:B------:R-:W-:-:S07]  /*7b00*/  IMAD.MOV.U32 R39, RZ, RZ, R46 ;  /* 0x000000ffff277224 */ /* 0x000fce00078e002e */
.L_x_2771:
[----:B------:R-:W-:Y:S05]  /*7b10*/  BSYNC B2 ;  /* 0x0000000000027941 */ /* 0x000fea0003800000 */
.L_x_2770:
[----:B------:R-:W-:Y:S02]  /*7b20*/  ULDC.64 UR4, c[0x0][0x208] ;  /* 0x0000820000047ab9 */ /* 0x000fe40000000a00 */
[----:B--2---:R2:W-:Y:S04]  /*7b30*/  ST.E.128 desc[UR4][R44.64], R12 ;  /* 0x0000000c2c007985 */ /* 0x0045e8000c101d04 */
[----:B---3--:R2:W-:Y:S02]  /*7b40*/  @!P3 ST.E.128 desc[UR4][R124.64], R36 ;  /* 0x000000247c00b985 */ /* 0x0085e4000c101d04 */
.L_x_2765:
[----:B------:R-:W-:Y:S05]  /*7b50*/  BSYNC B1 ;  /* 0x0000000000017941 */ /* 0x000fea0003800000 */
.L_x_2764:
[----:B------:R-:W-:-:S03]  /*7b60*/  UMOV UR4, 0xffffffff ;  /* 0xffffffff00047882 */ /* 0x000fc60000000000 */
[----:B------:R-:W-:Y:S05]  /*7b70*/  BRA.DIV UR4, `(.L_x_2772) ;  /* 0x0000027204e07947 */ /* 0x000fea000b800000 */
[----:B--2---:R2:W0:Y:S04]  /*7b80*/  SHFL.IDX PT, R37, R119, 0x1, 0x181f ;  /* 0x00381f0077257f89 */ /* 0x00442800000e0000 */
[----:B------:R2:W0:Y:S02]  /*7b90*/  SHFL.IDX PT, R36, R120, 0x1, 0x181f ;  /* 0x00381f0078247f89 */ /* 0x00042400000e0000 */
.L_x_3106:
[----:B------:R-:W-:Y:S04]  /*7ba0*/  BSSY B1, `(.L_x_2773) ;  /* 0x00000fe000017945 */ /* 0x000fe80003800000 */
        /* <DEDUP_REMOVED lines=17> */
[----:B------:R-:W-:Y:S01]  /*7cc0*/  SHF.R.S32.HI R11, RZ, 0x1f, R12 ;  /* 0x0000001fff0b7819 */ /* 0x000fe2000001140c */
[----:B------:R-:W-:Y:S01]  /*7cd0*/  IMAD.SHL.U32 R41, R12, 0x8, RZ ;  /* 0x000000080c297824 */ /* 0x000fe200078e00ff */
[----:B------:R-:W-:Y:S02]  /*7ce0*/  SHF.R.U32.HI R13, RZ, 0x3, R13 ;  /* 0x00000003ff0d7819 */ /* 0x000fe4000001160d */
[----:B------:R-:W-:Y:S02]  /*7cf0*/  LEA.HI R11, R11, R12, RZ, 0x3 ;  /* 0x0000000c0b0b7211 */ /* 0x000fe400078f18ff */
[----:B------:R-:W-:-:S02]  /*7d00*/  LEA.HI.X R39, R10, R37, R28, 0x1, P4 ;  /* 0x000000250a277211 */ /* 0x000fc400020f0c1c */
[----:B------:R-:W-:Y:S02]  /*7d10*/  SHF.R.S32.HI R12, RZ, 0x3, R11 ;  /* 0x00000003ff0c7819 */ /* 0x000fe4000001140b */
[----:B------:R-:W-:Y:S02]  /*7d20*/  LOP3.LUT R11, R15, 0x38, R41, 0xf8, !PT ;  /* 0x000000380f0b7812 */ /* 0x000fe400078ef829 */
[----:B------:R-:W-:Y:S02]  /*7d30*/  ISETP.GE.AND P4, PT, R16, R114, PT ;  /* 0x000000721000720c */ /* 0x000fe40003f86270 */
[----:B------:R-:W-:Y:S02]  /*7d40*/  LOP3.LUT R11, R11, R13, RZ, 0x3c, !PT ;  /* 0x0000000d0b0b7212 */ /* 0x000fe400078e3cff */
[----:B------:R-:W-:-:S13]  /*7d50*/  ISETP.GE.AND P3, PT, R41, R136, PT ;  /* 0x000000882900720c */ /* 0x000fda0003f66270 */
[----:B------:R-:W-:-:S04]  /*7d60*/  @!P3 IMAD.WIDE R40, R41, 0x2, R36 ;  /* 0x000000022928b825 */ /* 0x000fc800078e0224 */
[----:B----4-:R-:W-:-:S05]  /*7d70*/  IMAD R12, R12, 0x1400, R14 ;  /* 0x000014000c0c7824 */ /* 0x010fca00078e020e */
[----:B------:R-:W-:Y:S01]  /*7d80*/  IADD3 R13, R12, R11, RZ ;  /* 0x0000000b0c0d7210 */ /* 0x000fe20007ffe0ff */
[----:B------:R-:W-:-:S04]  /*7d90*/  IMAD R11, R212, 0x5000, R132 ;  /* 0x00005000d40b7824 */ /* 0x000fc800078e0284 */
[----:B------:R-:W-:Y:S02]  /*7da0*/  IMAD R13, R212, 0x5000, R13 ;  /* 0x00005000d40d7824 */ /* 0x000fe400078e020d */
[--C-:B------:R-:W-:Y:S02]  /*7db0*/  IMAD R11, R11, 0x2, R22.reuse ;  /* 0x000000020b0b7824 */ /* 0x100fe400078e0216 */
[----:B------:R-:W-:-:S03]  /*7dc0*/  IMAD R32, R13, 0x2, R22 ;  /* 0x000000020d207824 */ /* 0x000fc600078e0216 */
[----:B------:R0:W4:Y:S04]  /*7dd0*/  LDS.128 R12, [R11+0x24400] ;  /* 0x024400000b0c7984 */ /* 0x0001280000000c00 */
[----:B------:R-:W0:Y:S01]  /*7de0*/  LDS.128 R32, [R32+0x24400] ;  /* 0x0244000020207984 */ /* 0x000e220000000c00 */
[----:B------:R-:W-:Y:S05]  /*7df0*/  @P4 BRA `(.L_x_2778) ;  /* 0x0000000400544947 */ /* 0x000fea0003800000 */
[----:B------:R-:W-:Y:S01]  /*7e00*/  SHF.R.U64 R42, R60, 0x10, R61 ;  /* 0x000000103c2a7819 */ /* 0x000fe2000000123d */
[----:B0-----:R-:W-:Y:S01]  /*7e10*/  IMAD.MOV.U32 R45, RZ, RZ, R33 ;  /* 0x000000ffff2d7224 */ /* 0x001fe200078e0021 */
[----:B------:R-:W-:Y:S01]  /*7e20*/  SHF.R.U32.HI R60, RZ, 0x10, R61 ;  /* 0x00000010ff3c7819 */ /* 0x000fe2000001163d */
[----:B------:R-:W-:Y:S01]  /*7e30*/  HADD2.F32 R82, -RZ, R165.H1_H1 ;  /* 0x300000a5ff527230 */ /* 0x000fe20000004100 */
[--C-:B------:R-:W-:Y:S01]  /*7e40*/  SHF.R.U64 R11, R52, 0x10, R53.reuse ;  /* 0x00000010340b7819 */ /* 0x100fe20000001235 */
[----:B----4-:R-:W-:Y:S01]  /*7e50*/  HADD2.F32 R46, -RZ, R13.H1_H1 ;  /* 0x3000000dff2e7230 */ /* 0x010fe20000004100 */
[----:B------:R-:W-:Y:S01]  /*7e60*/  SHF.R.U32.HI R52, RZ, 0x10, R53 ;  /* 0x00000010ff347819 */ /* 0x000fe20000011635 */
[--C-:B------:R-:W-:Y:S01]  /*7e70*/  HADD2.F32 R47, -RZ, R45.reuse.H0_H0 ;  /* 0x2000002dff2f7230 */ /* 0x100fe20000004100 */
[----:B------:R-:W-:Y:S01]  /*7e80*/  MOV R33, R15 ;  /* 0x0000000f00217202 */ /* 0x000fe20000000f00 */
[----:B------:R-:W-:Y:S01]  /*7e90*/  HADD2.F32 R45, -RZ, R45.H1_H1 ;  /* 0x3000002dff2d7230 */ /* 0x000fe20000004100 */
[----:B------:R-:W-:Y:S01]  /*7ea0*/  SHF.R.U64 R44, R62, 0x10, R63 ;  /* 0x000000103e2c7819 */ /* 0x000fe2000000123f */
[----:B------:R-:W-:-:S02]  /*7eb0*/  HADD2.F32 R15, -RZ, R13.H0_H0 ;  /* 0x2000000dff0f7230 */ /* 0x000fc40000004100 */
[-C--:B---3--:R-:W-:Y:S01]  /*7ec0*/  FMUL.FTZ R124, R47, R82.reuse ;  /* 0x000000522f7c7220 */ /* 0x088fe20000410000 */
[----:B------:R-:W-:Y:S01]  /*7ed0*/  HADD2.F32 R60, -RZ, R60.H0_H0 ;  /* 0x2000003cff3c7230 */ /* 0x000fe20000004100 */
[----:B------:R-:W-:Y:S01]  /*7ee0*/  SHF.R.U32.HI R62, RZ, 0x10, R63 ;  /* 0x00000010ff3e7819 */ /* 0x000fe2000001163f */
[----:B------:R-:W-:Y:S02]  /*7ef0*/  HADD2.F32 R80, -RZ, R165.H0_H0 ;  /* 0x200000a5ff507230 */ /* 0x000fe40000004100 */
[----:B------:R-:W-:Y:S01]  /*7f00*/  FMUL.FTZ R82, R15, R82 ;  /* 0x000000520f527220 */ /* 0x000fe20000410000 */
[----:B------:R-:W-:Y:S02]  /*7f10*/  HADD2.F32 R52, -RZ, R52.H0_H0 ;  /* 0x20000034ff347230 */ /* 0x000fe40000004100 */
[-C--:B------:R-:W-:Y:S01]  /*7f20*/  FMUL.FTZ R53, R45, R60.reuse ;  /* 0x0000003c2d357220 */ /* 0x080fe20000410000 */
[----:B------:R-:W-:Y:S01]  /*7f30*/  FMUL.FTZ R60, R46, R60 ;  /* 0x0000003c2e3c7220 */ /* 0x000fe20000410000 */
[--C-:B------:R-:W-:Y:S01]  /*7f40*/  SHF.R.U64 R43, R54, 0x10, R55.reuse ;  /* 0x00000010362b7819 */ /* 0x100fe20000001237 */
[-C--:B------:R-:W-:Y:S01]  /*7f50*/  FFMA.FTZ R13, R15, R80.reuse, -R124 ;  /* 0x000000500f0d7223 */ /* 0x080fe2000001087c */
[----:B------:R-:W-:Y:S01]  /*7f60*/  SHF.R.U32.HI R54, RZ, 0x10, R55 ;  /* 0x00000010ff367819 */ /* 0x000fe20000011637 */
[----:B------:R-:W-:Y:S01]  /*7f70*/  FFMA.FTZ R15, R47, R80, R82 ;  /* 0x000000502f0f7223 */ /* 0x000fe20000010052 */
[-C--:B------:R-:W-:Y:S01]  /*7f80*/  FFMA.FTZ R46, R46, R52.reuse, -R53 ;  /* 0x000000342e2e7223 */ /* 0x080fe20000010835 */
[----:B------:R-:W-:Y:S01]  /*7f90*/  FFMA.FTZ R52, R45, R52, R60 ;  /* 0x000000342d347223 */ /* 0x000fe2000001003c */
[----:B------:R-:W-:-:S02]  /*7fa0*/  HADD2.F32 R82, -RZ, R163.H1_H1 ;  /* 0x300000a3ff527230 */ /* 0x000fc40000004100 */
[--C-:B------:R-:W-:Y:S01]  /*7fb0*/  HADD2.F32 R47, -RZ, R35.reuse.H0_H0 ;  /* 0x20000023ff2f7230 */ /* 0x100fe20000004100 */
[----:B------:R-:W-:Y:S01]  /*7fc0*/  F2FP.F16.F32.PACK_AB R13, R46, R13 ;  /* 0x0000000d2e0d723e */ /* 0x000fe200000000ff */
[----:B------:R-:W-:Y:S02]  /*7fd0*/  HADD2.F32 R60, -RZ, R35.H1_H1 ;  /* 0x30000023ff3c7230 */ /* 0x000fe40000004100 */
[----:B------:R-:W-:Y:S02]  /*7fe0*/  HADD2.F32 R62, -RZ, R62.H0_H0 ;  /* 0x2000003eff3e7230 */ /* 0x000fe40000004100 */
[----:B------:R-:W-:Y:S02]  /*7ff0*/  HADD2.F32 R35, -RZ, R33.H0_H0 ;  /* 0x20000021ff237230 */ /* 0x000fe40000004100 */
[----:B------:R-:W-:Y:S02]  /*8000*/  HADD2.F32 R80, -RZ, R163.H0_H0 ;  /* 0x200000a3ff507230 */ /* 0x000fe40000004100 */
[----:B------:R-:W-:Y:S01]  /*8010*/  FMUL.FTZ R124, R60, R62 ;  /* 0x0000003e3c7c7220 */ /* 0x000fe20000410000 */
[----:B------:R-:W-:-:S02]  /*8020*/  HADD2.F32 R45, -RZ, R33.H1_H1 ;  /* 0x30000021ff2d7230 */ /* 0x000fc40000004100 */
        /* <DEDUP_REMOVED lines=20> */
[CC--:B------:R-:W-:Y:S01]  /*8170*/  FMUL.FTZ R61, R47.reuse, R62.reuse ;  /* 0x0000003e2f3d7220 */ /* 0x0c0fe20000410000 */
[C---:B------:R-:W-:Y:S01]  /*8180*/  FMUL.FTZ R62, R32.reuse, R62 ;  /* 0x0000003e203e7220 */ /* 0x040fe20000410000 */
[----:B------:R-:W-:Y:S02]  /*8190*/  HADD2.F32 R53, -RZ, R154.H1_H1 ;  /* 0x3000009aff357230 */ /* 0x000fe40000004100 */
[-C--:B------:R-:W-:Y:S01]  /*81a0*/  FFMA.FTZ R32, R32, R55.reuse, -R61 ;  /* 0x0000003720207223 */ /* 0x080fe2000001083d */
[----:B------:R-:W-:Y:S01]  /*81b0*/  FFMA.FTZ R55, R47, R55, R62 ;  /* 0x000000372f377223 */ /* 0x000fe2000001003e */
[----:B------:R-:W-:Y:S02]  /*81c0*/  HADD2.F32 R47, -RZ, R44.H0_H0 ;  /* 0x2000002cff2f7230 */ /* 0x000fe40000004100 */
[----:B------:R-:W-:Y:S01]  /*81d0*/  FFMA.FTZ R11, R42, R53, -R11 ;  /* 0x000000352a0b7223 */ /* 0x000fe2000001080b */
[----:B------:R-:W-:-:S02]  /*81e0*/  HADD2.F32 R44, -RZ, R34.H0_H0 ;  /* 0x20000022ff2c7230 */ /* 0x000fc40000004100 */
[----:B------:R-:W-:Y:S01]  /*81f0*/  FFMA.FTZ R12, R45, R53, R12 ;  /* 0x000000352d0c7223 */ /* 0x000fe2000001000c */
[----:B------:R-:W-:Y:S02]  /*8200*/  HADD2.F32 R161, -RZ, R161.H0_H0 ;  /* 0x200000a1ffa17230 */ /* 0x000fe40000004100 */
[----:B------:R-:W-:Y:S01]  /*8210*/  HADD2.F32 R42, -RZ, R14.H0_H0 ;  /* 0x2000000eff2a7230 */ /* 0x000fe20000004100 */
[----:B------:R-:W-:Y:S01]  /*8220*/  F2FP.F16.F32.PACK_AB R32, R32, R11 ;  /* 0x0000000b2020723e */ /* 0x000fe200000000ff */
[----:B------:R-:W-:Y:S02]  /*8230*/  HADD2.F32 R34, -RZ, R34.H1_H1 ;  /* 0x30000022ff227230 */ /* 0x000fe40000004100 */
[-C--:B------:R-:W-:Y:S01]  /*8240*/  FMUL.FTZ R53, R44, R161.reuse ;  /* 0x000000a12c357220 */ /* 0x080fe20000410000 */
        /* <DEDUP_REMOVED lines=14> */
[----:B------:R-:W-:Y:S01]  /*8330*/  F2FP.F16.F32.PACK_AB R34, R34, R161 ;  /* 0x000000a12222723e */ /* 0x000fe200000000ff */
[----:B------:R-:W-:-:S07]  /*8340*/  IMAD.MOV.U32 R32, RZ, RZ, R42 ;  /* 0x000000ffff207224 */ /* 0x000fce00078e002a */
.L_x_2778:
[----:B------:R-:W-:Y:S05]  /*8350*/  BSYNC B3 ;  /* 0x0000000000037941 */ /* 0x000fea0003800000 */
.L_x_2777:
[----:B------:R-:W-:Y:S02]  /*8360*/  ULDC.64 UR4, c[0x0][0x208] ;  /* 0x0000820000047ab9 */ /* 0x000fe40000000a00 */
[----:B----4-:R4:W-:Y:S04]  /*8370*/  ST.E.128 desc[UR4][R38.64], R12 ;  /* 0x0000000c26007985 */ /* 0x0109e8000c101d04 */
[----:B0-----:R4:W-:Y:S02]  /*8380*/  @!P3 ST.E.128 desc[UR4][R40.64], R32 ;  /* 0x000000202800b985 */ /* 0x0019e4000c101d04 */
.L_x_2776:
[----:B------:R-:W-:Y:S05]  /*8390*/  BSYNC B2 ;  /* 0x0000000000027941 */ /* 0x000fea0003800000 */
.L_x_2775:
[----:B------:R-:W-:-:S13]  /*83a0*/  ISETP.NE.AND P3, PT, R25, RZ, PT ;  /* 0x000000ff1900720c */ /* 0x000fda0003f65270 */
[----:B------:R-:W-:Y:S05]  /*83b0*/  @!P3 BRA `(.L_x_2774) ;  /* 0x0000000400f0b947 */ /* 0x000fea0003800000 */
[----:B----4-:R-:W4:Y:S01]  /*83c0*/  LDL R14, [R1+0x64] ;  /* 0x00006400010e7983 */ /* 0x010f220000100800 */
[----:B------:R-:W-:Y:S01]  /*83d0*/  SEL R11, R115, R137, !P1 ;  /* 0x00000089730b7207 */ /* 0x000fe20004800000 */
[C---:B------:R-:W-:Y:S01]  /*83e0*/  VIADD R13, R220.reuse, 0x20 ;  /* 0x00000020dc0d7836 */ /* 0x040fe20000000000 */
[----:B0-----:R-:W-:Y:S01]  /*83f0*/  LEA R38, P4, R21, R36, 0x1 ;  /* 0x0000002415267211 */ /* 0x001fe200078808ff */
[----:B------:R-:W-:Y:S01]  /*8400*/  VIADD R15, R220, 0x20 ;  /* 0x00000020dc0f7836 */ /* 0x000fe20000000000 */
[----:B------:R-:W-:Y:S01]  /*8410*/  SHF.R.S32.HI R12, RZ, 0x1f, R11 ;  /* 0x0000001fff0c7819 */ /* 0x000fe2000001140b */
[----:B------:R-:W-:Y:S01]  /*8420*/  IMAD.SHL.U32 R13, R13, 0x40, RZ ;  /* 0x000000400d0d7824 */ /* 0x000fe200078e00ff */
[----:B------:R-:W-:Y:S01]  /*8430*/  LEA.HI.X R39, R21, R37, R29, 0x1, P4 ;  /* 0x0000002515277211 */ /* 0x000fe200020f0c1d */
[----:B------:R-:W-:Y:S01]  /*8440*/  BSSY B2, `(.L_x_2779) ;  /* 0x0000070000027945 */ /* 0x000fe20003800000 */
[----:B------:R-:W-:Y:S02]  /*8450*/  LEA.HI R11, R12, R11, RZ, 0x4 ;  /* 0x0000000b0c0b7211 */ /* 0x000fe400078f20ff */
[----:B------:R-:W-:-:S02]  /*8460*/  SHF.L.U32 R15, R15, 0x6, RZ ;  /* 0x000000060f0f7819 */ /* 0x000fc400000006ff */
[----:B------:R-:W-:Y:S02]  /*8470*/  LEA.HI.SX32 R11, R11, R20, 0x1c ;  /* 0x000000140b0b7211 */ /* 0x000fe400078fe2ff */
[----:B------:R-:W-:Y:S02]  /*8480*/  LOP3.LUT R15, R15, 0x1c0, RZ, 0xc0, !PT ;  /* 0x000001c00f0f7812 */ /* 0x000fe400078ec0ff */
[----:B------:R-:W-:Y:S02]  /*8490*/  SHF.R.S32.HI R12, RZ, 0x1f, R11 ;  /* 0x0000001fff0c7819 */ /* 0x000fe4000001140b */
[----:B------:R-:W-:Y:S02]  /*84a0*/  SHF.L.U32 R41, R11, 0x3, RZ ;  /* 0x000000030b297819 */ /* 0x000fe400000006ff */
[----:B------:R-:W-:Y:S02]  /*84b0*/  LEA.HI R12, R12, R11, RZ, 0x3 ;  /* 0x0000000b0c0c7211 */ /* 0x000fe400078f18ff */
[----:B------:R-:W-:-:S02]  /*84c0*/  LOP3.LUT R13, R13, 0x1c0, RZ, 0xc0, !PT ;  /* 0x000001c00d0d7812 */ /* 0x000fc400078ec0ff */
[----:B------:R-:W-:Y:S02]  /*84d0*/  SHF.R.S32.HI R12, RZ, 0x3, R12 ;  /* 0x00000003ff0c7819 */ /* 0x000fe4000001140c */
[----:B------:R-:W-:Y:S02]  /*84e0*/  SHF.R.U32.HI R13, RZ, 0x3, R13 ;  /* 0x00000003ff0d7819 */ /* 0x000fe4000001160d */
[----:B------:R-:W-:Y:S02]  /*84f0*/  LOP3.LUT R11, R15, 0x38, R41, 0xf8, !PT ;  /* 0x000000380f0b7812 */ /* 0x000fe400078ef829 */
[----:B------:R-:W-:Y:S02]  /*8500*/  ISETP.GE.AND P4, PT, R213, R114, PT ;  /* 0x00000072d500720c */ /* 0x000fe40003f86270 */
[----:B------:R-:W-:Y:S02]  /*8510*/  LOP3.LUT R11, R11, R13, RZ, 0x3c, !PT ;  /* 0x0000000d0b0b7212 */ /* 0x000fe400078e3cff */
[----:B------:R-:W-:-:S13]  /*8520*/  ISETP.GE.AND P3, PT, R41, R136, PT ;  /* 0x000000882900720c */ /* 0x000fda0003f66270 */
[----:B------:R-:W-:-:S04]  /*8530*/  @!P3 IMAD.WIDE R36, R41, 0x2, R36 ;  /* 0x000000022924b825 */ /* 0x000fc800078e0224 */
[----:B----4-:R-:W-:-:S04]  /*8540*/  IMAD R12, R12, 0x1400, R14 ;  /* 0x000014000c0c7824 */ /* 0x010fc800078e020e */
[----:B------:R-:W-:Y:S02]  /*8550*/  IMAD.IADD R13, R12, 0x1, R11 ;  /* 0x000000010c0d7824 */ /* 0x000fe400078e020b */
[C---:B------:R-:W-:Y:S02]  /*8560*/  IMAD R11, R212.reuse, 0x5000, R131 ;  /* 0x00005000d40b7824 */ /* 0x040fe400078e0283 */
[----:B------:R-:W-:Y:S02]  /*8570*/  IMAD R13, R212, 0x5000, R13 ;  /* 0x00005000d40d7824 */ /* 0x000fe400078e020d */
[--C-:B------:R-:W-:Y:S02]  /*8580*/  IMAD R11, R11, 0x2, R22.reuse ;  /* 0x000000020b0b7824 */ /* 0x100fe400078e0216 */
[----:B------:R-:W-:-:S03]  /*8590*/  IMAD R32, R13, 0x2, R22 ;  /* 0x000000020d207824 */ /* 0x000fc600078e0216 */
[----:B------:R0:W4:Y:S04]  /*85a0*/  LDS.128 R12, [R11+0x24400] ;  /* 0x024400000b0c7984 */ /* 0x0001280000000c00 */
[----:B------:R-:W0:Y:S01]  /*85b0*/  LDS.128 R32, [R32+0x24400] ;  /* 0x0244000020207984 */ /* 0x000e220000000c00 */
[----:B------:R-:W-:Y:S05]  /*85c0*/  @P4 BRA `(.L_x_2780) ;  /* 0x00000004005c4947 */ /* 0x000fea0003800000 */
[----:B----4-:R-:W-:Y:S01]  /*85d0*/  MOV R43, R12 ;  /* 0x0000000c002b7202 */ /* 0x010fe20000000f00 */
[----:B0-----:R-:W-:Y:S01]  /*85e0*/  IMAD.MOV.U32 R12, RZ, RZ, R33 ;  /* 0x000000ffff0c7224 */ /* 0x001fe200078e0021 */
[----:B------:R-:W-:Y:S01]  /*85f0*/  SHF.R.U64 R40, R48, 0x10, R49 ;  /* 0x0000001030287819 */ /* 0x000fe20000001231 */
[----:B------:R-:W-:Y:S01]  /*8600*/  IMAD.MOV.U32 R44, RZ, RZ, R32 ;  /* 0x000000ffff2c7224 */ /* 0x000fe200078e0020 */
[----:B------:R-:W-:Y:S01]  /*8610*/  SHF.R.U32.HI R48, RZ, 0x10, R57 ;  /* 0x00000010ff307819 */ /* 0x000fe20000011639 */
[----:B------:R-:W-:Y:S01]  /*8620*/  IMAD.MOV.U32 R33, RZ, RZ, R15 ;  /* 0x000000ffff217224 */ /* 0x000fe200078e000f */
[----:B------:R-:W-:Y:S01]  /*8630*/  SHF.R.U32.HI R46, RZ, 0x10, R49 ;  /* 0x00000010ff2e7819 */ /* 0x000fe20000011631 */
[----:B------:R-:W-:Y:S01]  /*8640*/  HADD2.F32 R49, -RZ, R150.H0_H0 ;  /* 0x20000096ff317230 */ /* 0x000fe20000004100 */
[----:B------:R-:W-:Y:S01]  /*8650*/  MOV R45, R35 ;  /* 0x00000023002d7202 */ /* 0x000fe20000000f00 */
[--C-:B------:R-:W-:Y:S01]  /*8660*/  HADD2.F32 R32, -RZ, R12.reuse.H0_H0 ;  /* 0x2000000cff207230 */ /* 0x100fe20000004100 */
[----:B------:R-:W-:Y:S01]  /*8670*/  SHF.R.U64 R11, R50, 0x10, R51 ;  /* 0x00000010320b7819 */ /* 0x000fe20000001233 */
[----:B------:R-:W-:Y:S01]  /*8680*/  HADD2.F32 R35, -RZ, R12.H1_H1 ;  /* 0x3000000cff237230 */ /* 0x000fe20000004100 */
[----:B------:R-:W-:Y:S01]  /*8690*/  SHF.R.U32.HI R52, RZ, 0x10, R59 ;  /* 0x00000010ff347819 */ /* 0x000fe2000001163b */
[--C-:B------:R-:W-:Y:S01]  /*86a0*/  HADD2.F32 R12, -RZ, R13.reuse.H0_H0 ;  /* 0x2000000dff0c7230 */ /* 0x100fe20000004100 */
[----:B------:R-:W-:Y:S01]  /*86b0*/  SHF.R.U32.HI R51, RZ, 0x10, R51 ;  /* 0x00000010ff337819 */ /* 0x000fe20000011633 */
[----:B------:R-:W-:Y:S01]  /*86c0*/  HADD2.F32 R48, -RZ, R48.H0_H0 ;  /* 0x20000030ff307230 */ /* 0x000fe20000004100 */
[----:B------:R-:W-:Y:S01]  /*86d0*/  SHF.R.U64 R42, R56, 0x10, R57 ;  /* 0x00000010382a7819 */ /* 0x000fe20000001239 */
[----:B------:R-:W-:-:S02]  /*86e0*/  HADD2.F32 R15, -RZ, R13.H1_H1 ;  /* 0x3000000dff0f7230 */ /* 0x000fc40000004100 */
[-C--:B------:R-:W-:Y:S01]  /*86f0*/  FMUL.FTZ R13, R32, R49.reuse ;  /* 0x00000031200d7220 */ /* 0x080fe20000410000 */
[----:B------:R-:W-:Y:S02]  /*8700*/  HADD2.F32 R47, -RZ, R152.H0_H0 ;  /* 0x20000098ff2f7230 */ /* 0x000fe40000004100 */
[C---:B------:R-:W-:Y:S01]  /*8710*/  FMUL.FTZ R49, R12.reuse, R49 ;  /* 0x000000310c317220 */ /* 0x040fe20000410000 */
[----:B------:R-:W-:Y:S02]  /*8720*/  HADD2.F32 R46, -RZ, R46.H0_H0 ;  /* 0x2000002eff2e7230 */ /* 0x000fe40000004100 */
[-C--:B------:R-:W-:Y:S01]  /*8730*/  FMUL.FTZ R50, R35, R48.reuse ;  /* 0x0000003023327220 */ /* 0x080fe20000410000 */
[----:B------:R-:W-:Y:S01]  /*8740*/  FMUL.FTZ R48, R15, R48 ;  /* 0x000000300f307220 */ /* 0x000fe20000410000 */
[-C--:B------:R-:W-:Y:S01]  /*8750*/  FFMA.FTZ R12, R12, R47.reuse, -R13 ;  /* 0x0000002f0c0c7223 */ /* 0x080fe2000001080d */
[----:B------:R-:W-:Y:S01]  /*8760*/  FFMA.FTZ R13, R32, R47, R49 ;  /* 0x0000002f200d7223 */ /* 0x000fe20000010031 */
[----:B------:R-:W-:-:S02]  /*8770*/  HADD2.F32 R47, -RZ, R45.H1_H1 ;  /* 0x3000002dff2f7230 */ /* 0x000fc40000004100 */
[-C--:B------:R-:W-:Y:S01]  /*8780*/  FFMA.FTZ R15, R15, R46.reuse, -R50 ;  /* 0x0000002e0f0f7223 */ /* 0x080fe20000010832 */
[----:B------:R-:W-:Y:S02]  /*8790*/  HADD2.F32 R52, -RZ, R52.H0_H0 ;  /* 0x20000034ff347230 */ /* 0x000fe40000004100 */
[----:B------:R-:W-:Y:S01]  /*87a0*/  FFMA.FTZ R32, R35, R46, R48 ;  /* 0x0000002e23207223 */ /* 0x000fe20000010030 */
[----:B------:R-:W-:Y:S01]  /*87b0*/  HADD2.F32 R49, -RZ, R151.H0_H0 ;  /* 0x20000097ff317230 */ /* 0x000fe20000004100 */
[----:B------:R-:W-:Y:S01]  /*87c0*/  SHF.R.U64 R41, R58, 0x10, R59 ;  /* 0x000000103a297819 */ /* 0x000fe2000000123b */
[----:B------:R-:W-:Y:S02]  /*87d0*/  HADD2.F32 R46, -RZ, R45.H0_H0 ;  /* 0x2000002dff2e7230 */ /* 0x000fe40000004100 */
[----:B------:R-:W-:Y:S01]  /*87e0*/  FMUL.FTZ R56, R47, R52 ;  /* 0x000000342f387220 */ /* 0x000fe20000410000 */
[----:B------:R-:W-:Y:S01]  /*87f0*/  HADD2.F32 R45, -RZ, R33.H1_H1 ;  /* 0x30000021ff2d7230 */ /* 0x000fe20000004100 */
[----:B------:R-:W-:Y:S01]  /*8800*/  F2FP.F16.F32.PACK_AB R15, R15, R12 ;  /* 0x0000000c0f0f723e */ /* 0x000fe200000000ff */
[----:B------:R-:W-:-:S02]  /*8810*/  HADD2.F32 R50, -RZ, R51.H0_H0 ;  /* 0x20000033ff327230 */ /* 0x000fc40000004100 */
[----:B------:R-:W-:Y:S01]  /*8820*/  FMUL.FTZ R54, R46, R49 ;  /* 0x000000312e367220 */ /* 0x000fe20000410000 */
[----:B------:R-:W-:Y:S02]  /*8830*/  HADD2.F32 R48, -RZ, R153.H0_H0 ;  /* 0x20000099ff307230 */ /* 0x000fe40000004100 */
[C---:B------:R-:W-:Y:S01]  /*8840*/  FMUL.FTZ R52, R45.reuse, R52 ;  /* 0x000000342d347220 */ /* 0x040fe20000410000 */
[----:B------:R-:W-:Y:S02]  /*8850*/  HADD2.F32 R35, -RZ, R33.H0_H0 ;  /* 0x20000021ff237230 */ /* 0x000fe40000004100 */
[-C--:B------:R-:W-:Y:S01]  /*8860*/  FFMA.FTZ R56, R45, R50.reuse, -R56 ;  /* 0x000000322d387223 */ /* 0x080fe20000010838 */
[----:B------:R-:W-:Y:S02]  /*8870*/  HADD2.F32 R45, -RZ, R42.H0_H0 ;  /* 0x2000002aff2d7230 */ /* 0x000fe40000004100 */
[----:B------:R-:W-:Y:S01]  /*8880*/  FFMA.FTZ R52, R47, R50, R52 ;  /* 0x000000322f347223 */ /* 0x000fe20000010034 */
[----:B------:R-:W-:-:S02]  /*8890*/  HADD2.F32 R42, -RZ, R44.H0_H0 ;  /* 0x2000002cff2a7230 */ /* 0x000fc40000004100 */
[C---:B------:R-:W-:Y:S01]  /*88a0*/  FMUL.FTZ R49, R35.reuse, R49 ;  /* 0x0000003123317220 */ /* 0x040fe20000410000 */
[-C--:B------:R-:W-:Y:S01]  /*88b0*/  FFMA.FTZ R33, R35, R48.reuse, -R54 ;  /* 0x0000003023217223 */ /* 0x080fe20000010836 */
[--C-:B------:R-:W-:Y:S02]  /*88c0*/  HADD2.F32 R35, -RZ, R43.reuse.H0_H0 ;  /* 0x2000002bff237230 */ /* 0x100fe40000004100 */
[----:B------:R-:W-:Y:S02]  /*88d0*/  HADD2.F32 R44, -RZ, R44.H1_H1 ;  /* 0x3000002cff2c7230 */ /* 0x000fe40000004100 */
[----:B------:R-:W-:Y:S01]  /*88e0*/  FFMA.FTZ R49, R46, R48, R49 ;  /* 0x000000302e317223 */ /* 0x000fe20000010031 */
[----:B------:R-:W-:Y:S01]  /*88f0*/  HADD2.F32 R43, -RZ, R43.H1_H1 ;  /* 0x3000002bff2b7230 */ /* 0x000fe20000004100 */
[----:B------:R-:W-:Y:S01]  /*8900*/  F2FP.F16.F32.PACK_AB R56, R56, R33 ;  /* 0x000000213838723e */ /* 0x000fe200000000ff */
[----:B------:R-:W-:Y:S02]  /*8910*/  HADD2.F32 R150, -RZ, R150.H1_H1 ;  /* 0x30000096ff967230 */ /* 0x000fe40000004100 */
[----:B------:R-:W-:Y:S01]  /*8920*/  FMUL.FTZ R48, R44, R45 ;  /* 0x0000002d2c307220 */ /* 0x000fe20000410000 */
[----:B------:R-:W-:-:S02]  /*8930*/  HADD2.F32 R40, -RZ, R40.H0_H0 ;  /* 0x20000028ff287230 */ /* 0x000fc40000004100 */
[----:B------:R-:W-:Y:S01]  /*8940*/  FMUL.FTZ R45, R43, R45 ;  /* 0x0000002d2b2d7220 */ /* 0x000fe20000410000 */
[----:B------:R-:W-:Y:S02]  /*8950*/  HADD2.F32 R152, -RZ, R152.H1_H1 ;  /* 0x30000098ff987230 */ /* 0x000fe40000004100 */
[-C--:B------:R-:W-:Y:S01]  /*8960*/  FMUL.FTZ R46, R42, R150.reuse ;  /* 0x000000962a2e7220 */ /* 0x080fe20000410000 */
[----:B------:R-:W-:Y:S01]  /*8970*/  FMUL.FTZ R47, R35, R150 ;  /* 0x00000096232f7220 */ /* 0x000fe20000410000 */
[-C--:B------:R-:W-:Y:S01]  /*8980*/  FFMA.FTZ R43, R43, R40.reuse, -R48 ;  /* 0x000000282b2b7223 */ /* 0x080fe20000010830 */
[----:B------:R-:W-:Y:S01]  /*8990*/  FFMA.FTZ R44, R44, R40, R45 ;  /* 0x000000282c2c7223 */ /* 0x000fe2000001002d */
[-C--:B------:R-:W-:Y:S01]  /*89a0*/  FFMA.FTZ R46, R35, R152.reuse, -R46 ;  /* 0x00000098232e7223 */ /* 0x080fe2000001082e */
[----:B------:R-:W-:Y:S02]  /*89b0*/  HADD2.F32 R40, -RZ, R34.H0_H0 ;  /* 0x20000022ff287230 */ /* 0x000fe40000004100 */
[----:B------:R-:W-:Y:S01]  /*89c0*/  FFMA.FTZ R47, R42, R152, R47 ;  /* 0x000000982a2f7223 */ /* 0x000fe2000001002f */
[----:B------:R-:W-:Y:S01]  /*89d0*/  HADD2.F32 R151, -RZ, R151.H1_H1 ;  /* 0x30000097ff977230 */ /* 0x000fe20000004100 */
[----:B------:R-:W-:Y:S01]  /*89e0*/  F2FP.F16.F32.PACK_AB R33, R32, R13 ;  /* 0x0000000d2021723e */ /* 0x000fe200000000ff */
[----:B------:R-:W-:Y:S01]  /*89f0*/  HADD2.F32 R41, -RZ, R41.H0_H0 ;  /* 0x20000029ff297230 */ /* 0x000fe20000004100 */
[----:B------:R-:W-:Y:S01]  /*8a00*/  F2FP.F16.F32.PACK_AB R12, R43, R46 ;  /* 0x0000002e2b0c723e */ /* 0x000fe200000000ff */
[----:B------:R-:W-:-:S02]  /*8a10*/  HADD2.F32 R35, -RZ, R14.H0_H0 ;  /* 0x2000000eff237230 */ /* 0x000fc40000004100 */
[----:B------:R-:W-:Y:S01]  /*8a20*/  FMUL.FTZ R42, R40, R151 ;  /* 0x00000097282a7220 */ /* 0x000fe20000410000 */
[----:B------:R-:W-:Y:S01]  /*8a30*/  HADD2.F32 R34, -RZ, R34.H1_H1 ;  /* 0x30000022ff227230 */ /* 0x000fe20000004100 */
[----:B------:R-:W-:Y:S01]  /*8a40*/  F2FP.F16.F32.PACK_AB R32, R44, R47 ;  /* 0x0000002f2c20723e */ /* 0x000fe200000000ff */
[----:B------:R-:W-:Y:S02]  /*8a50*/  HADD2.F32 R14, -RZ, R14.H1_H1 ;  /* 0x3000000eff0e7230 */ /* 0x000fe40000004100 */
[----:B------:R-:W-:Y:S01]  /*8a60*/  FMUL.FTZ R151, R35, R151 ;  /* 0x0000009723977220 */ /* 0x000fe20000410000 */
[----:B------:R-:W-:Y:S02]  /*8a70*/  HADD2.F32 R153, -RZ, R153.H1_H1 ;  /* 0x30000099ff997230 */ /* 0x000fe40000004100 */
        /* <DEDUP_REMOVED lines=9> */
[----:B------:R-:W-:Y:S02]  /*8b10*/  IMAD.MOV.U32 R15, RZ, RZ, R56 ;  /* 0x000000ffff0f7224 */ /* 0x000fe400078e0038 */
[----:B------:R-:W-:Y:S02]  /*8b20*/  F2FP.F16.F32.PACK_AB R14, R45, R42 ;  /* 0x0000002a2d0e723e */ /* 0x000fe400000000ff */
[----:B------:R-:W-:-:S07]  /*8b30*/  F2FP.F16.F32.PACK_AB R34, R34, R151 ;  /* 0x000000972222723e */ /* 0x000fce00000000ff */
.L_x_2780:
[----:B------:R-:W-:Y:S05]  /*8b40*/  BSYNC B2 ;  /* 0x0000000000027941 */ /* 0x000fea0003800000 */
.L_x_2779:
[----:B------:R-:W-:Y:S02]  /*8b50*/  ULDC.64 UR4, c[0x0][0x208] ;  /* 0x0000820000047ab9 */ /* 0x000fe40000000a00 */
[----:B----4-:R4:W-:Y:S04]  /*8b60*/  ST.E.128 desc[UR4][R38.64], R12 ;  /* 0x0000000c26007985 */ /* 0x0109e8000c101d04 */
[----:B0-----:R4:W-:Y:S02]  /*8b70*/  @!P3 ST.E.128 desc[UR4][R36.64], R32 ;  /* 0x000000202400b985 */ /* 0x0019e4000c101d04 */
.L_x_2774:
[----:B------:R-:W-:Y:S05]  /*8b80*/  BSYNC B1 ;  /* 0x0000000000017941 */ /* 0x000fea0003800000 */
.L_x_2773:
[----:B------:R-:W-:-:S03]  /*8b90*/  UMOV UR4, 0xffffffff ;  /* 0xffffffff00047882 */ /* 0x000fc60000000000 */
[----:B------:R-:W-:Y:S05]  /*8ba0*/  BRA.DIV UR4, `(.L_x_2781) ;  /* 0x0000026604207947 */ /* 0x000fea000b800000 */
[----:B0---4-:R0:W4:Y:S04]  /*8bb0*/  SHFL.IDX PT, R37, R119, 0x2, 0x181f ;  /* 0x00581f0077257f89 */ /* 0x01112800000e0000 */
[----:B------:R0:W0:Y:S02]  /*8bc0*/  SHFL.IDX PT, R36, R120, 0x2, 0x181f ;  /* 0x00581f0078247f89 */ /* 0x00002400000e0000 */
.L_x_3110:
[----:B------:R-:W-:Y:S05]  /*8bd0*/  @P5 BRA `(.L_x_2739) ;  /* 0x0000001400ac5947 */ /* 0x000fea0003800000 */
[----:B------:R-:W-:Y:S01]  /*8be0*/  ISETP.NE.AND P3, PT, R4, RZ, PT ;  /* 0x000000ff0400720c */ /* 0x000fe20003f65270 */
[----:B------:R-:W-:-:S12]  /*8bf0*/  BSSY B1, `(.L_x_2782) ;  /* 0x0000076000017945 */ /* 0x000fd80003800000 */
[----:B------:R-:W-:Y:S05]  /*8c00*/  @!P3 BRA `(.L_x_2783) ;  /* 0x0000000400d0b947 */ /* 0x000fea0003800000 */
[----:B------:R-:W5:Y:S01]  /*8c10*/  LDL R13, [R1+0x60] ;  /* 0x00006000010d7983 */ /* 0x000f620000100800 */
[----:B------:R-:W-:Y:S01]  /*8c20*/  SEL R11, R115, R137, !P2 ;  /* 0x00000089730b7207 */ /* 0x000fe20005000000 */
[----:B------:R-:W-:Y:S01]  /*8c30*/  BSSY B2, `(.L_x_2784) ;  /* 0x000006e000027945 */ /* 0x000fe20003800000 */
[----:B------:R-:W-:Y:S02]  /*8c40*/  ISETP.GE.AND P4, PT, R16, R114, PT ;  /* 0x000000721000720c */ /* 0x000fe40003f86270 */
[----:B------:R-:W-:Y:S02]  /*8c50*/  SHF.R.S32.HI R12, RZ, 0x1f, R11 ;  /* 0x0000001fff0c7819 */ /* 0x000fe4000001140b */
[----:B0-----:R-:W-:Y:S02]  /*8c60*/  LEA R38, P3, R10, R36, 0x1 ;  /* 0x000000240a267211 */ /* 0x001fe400078608ff */
[----:B------:R-:W-:Y:S02]  /*8c70*/  LEA.HI R12, R12, R11, RZ, 0x4 ;  /* 0x0000000b0c0c7211 */ /* 0x000fe400078f20ff */
[----:B----4-:R-:W-:-:S02]  /*8c80*/  LEA.HI.X R39, R10, R37, R28, 0x1, P3 ;  /* 0x000000250a277211 */ /* 0x010fc400018f0c1c */
[----:B------:R-:W-:-:S04]  /*8c90*/  LEA.HI.SX32 R12, R12, R9, 0x1c ;  /* 0x000000090c0c7211 */ /* 0x000fc800078fe2ff */
[----:B------:R-:W-:Y:S01]  /*8ca0*/  SHF.R.S32.HI R11, RZ, 0x1f, R12 ;  /* 0x0000001fff0b7819 */ /* 0x000fe2000001140c */
[----:B------:R-:W-:-:S03]  /*8cb0*/  IMAD.SHL.U32 R41, R12, 0x8, RZ ;  /* 0x000000080c297824 */ /* 0x000fc600078e00ff */
[----:B------:R-:W-:Y:S02]  /*8cc0*/  LEA.HI R11, R11, R12, RZ, 0x3 ;  /* 0x0000000c0b0b7211 */ /* 0x000fe400078f18ff */
[----:B------:R-:W-:Y:S02]  /*8cd0*/  ISETP.GE.AND P5, PT, R41, R136, PT ;  /* 0x000000882900720c */ /* 0x000fe40003fa6270 */
[----:B------:R-:W-:Y:S02]  /*8ce0*/  SHF.R.S32.HI R12, RZ, 0x3, R11 ;  /* 0x00000003ff0c7819 */ /* 0x000fe4000001140b */
[----:B------:R-:W-:-:S04]  /*8cf0*/  LOP3.LUT R11, R0, 0x38, R41, 0xf8, !PT ;  /* 0x00000038000b7812 */ /* 0x000fc800078ef829 */
[----:B------:R-:W-:-:S05]  /*8d00*/  LOP3.LUT R11, R11, R138, RZ, 0x3c, !PT ;  /* 0x0000008a0b0b7212 */ /* 0x000fca00078e3cff */
[----:B------:R-:W-:-:S04]  /*8d10*/  @!P5 IMAD.WIDE R40, R41, 0x2, R36 ;  /* 0x000000022928d825 */ /* 0x000fc800078e0224 */
[----:B-----5:R-:W-:-:S05]  /*8d20*/  IMAD R12, R12, 0x1400, R13 ;  /* 0x000014000c0c7824 */ /* 0x020fca00078e020d */
        /* <DEDUP_REMOVED lines=8> */
[----:B------:R-:W-:Y:S01]  /*8db0*/  SHF.R.U32.HI R50, RZ, 0x10, R77 ;  /* 0x00000010ff327819 */ /* 0x000fe2000001164d */
[----:B0-----:R-:W-:Y:S01]  /*8dc0*/  IMAD.MOV.U32 R46, RZ, RZ, R35 ;  /* 0x000000ffff2e7224 */ /* 0x001fe200078e0023 */
[----:B------:R-:W-:Y:S01]  /*8dd0*/  MOV R45, R32 ;  /* 0x00000020002d7202 */ /* 0x000fe20000000f00 */
[----:B----4-:R-:W-:Y:S01]  /*8de0*/  IMAD.MOV.U32 R44, RZ, RZ, R12 ;  /* 0x000000ffff2c7224 */ /* 0x010fe200078e000c */
[----:B------:R-:W-:Y:S01]  /*8df0*/  SHF.R.U32.HI R48, RZ, 0x10, R69 ;  /* 0x00000010ff307819 */ /* 0x000fe20000011645 */
[----:B------:R-:W-:Y:S01]  /*8e00*/  HADD2.F32 R49, -RZ, R149.H1_H1 ;  /* 0x30000095ff317230 */ /* 0x000fe20000004100 */
[--C-:B------:R-:W-:Y:S01]  /*8e10*/  SHF.R.U64 R42, R78, 0x10, R79.reuse ;  /* 0x000000104e2a7819 */ /* 0x100fe2000000124f */
[--C-:B------:R-:W-:Y:S01]  /*8e20*/  HADD2.F32 R35, -RZ, R33.reuse.H0_H0 ;  /* 0x20000021ff237230 */ /* 0x100fe20000004100 */
[----:B------:R-:W-:Y:S01]  /*8e30*/  SHF.R.U32.HI R78, RZ, 0x10, R79 ;  /* 0x00000010ff4e7819 */ /* 0x000fe2000001164f */
[----:B------:R-:W-:Y:S01]  /*8e40*/  IMAD.MOV.U32 R32, RZ, RZ, R15 ;  /* 0x000000ffff207224 */ /* 0x000fe200078e000f */
[--C-:B------:R-:W-:Y:S01]  /*8e50*/  SHF.R.U64 R11, R70, 0x10, R71.reuse ;  /* 0x00000010460b7819 */ /* 0x100fe20000001247 */
        /* <DEDUP_REMOVED lines=27> */
[----:B------:R-:W-:Y:S02]  /*9010*/  HADD2.F32 R48, -RZ, R146.H1_H1 ;  /* 0x30000092ff307230 */ /* 0x000fe40000004100 */
        /* <DEDUP_REMOVED lines=30> */
[----:B------:R-:W-:-:S02]  /*9200*/  HADD2.F32 R147, -RZ, R147.H0_H0 ;  /* 0x20000093ff937230 */ /* 0x000fc40000004100 */
[-C--:B------:R-:W-:Y:S01]  /*9210*/  FMUL.FTZ R42, R32, R148.reuse ;  /* 0x00000094202a7220 */ /* 0x080fe20000410000 */
[----:B------:R-:W-:Y:S02]  /*9220*/  HADD2.F32 R11, -RZ, R11.H0_H0 ;  /* 0x2000000bff0b7230 */ /* 0x000fe40000004100 */
[C---:B------:R-:W-:Y:S01]  /*9230*/  FMUL.FTZ R43, R15.reuse, R148 ;  /* 0x000000940f2b7220 */ /* 0x040fe20000410000 */
[----:B------:R-:W-:Y:S01]  /*9240*/  FMUL.FTZ R33, R14, R33 ;  /* 0x000000210e217220 */ /* 0x000fe20000410000 */
[-C--:B------:R-:W-:Y:S01]  /*9250*/  FFMA.FTZ R42, R15, R147.reuse, -R42 ;  /* 0x000000930f2a7223 */ /* 0x080fe2000001082a */
        /* <DEDUP_REMOVED lines=11> */
.L_x_2785:
[----:B------:R-:W-:Y:S05]  /*9310*/  BSYNC B2 ;  /* 0x0000000000027941 */ /* 0x000fea0003800000 */
.L_x_2784:
[----:B------:R-:W-:Y:S02]  /*9320*/  ULDC.64 UR4, c[0x0][0x208] ;  /* 0x0000820000047ab9 */ /* 0x000fe40000000a00 */
[----:B----4-:R4:W-:Y:S04]  /*9330*/  ST.E.128 desc[UR4][R38.64], R12 ;  /* 0x0000000c26007985 */ /* 0x0109e8000c101d04 */
[----:B0-----:R4:W-:Y:S02]  /*9340*/  @!P5 ST.E.128 desc[UR4][R40.64], R32 ;  /* 0x000000202800d985 */ /* 0x0019e4000c101d04 */
.L_x_2783:
[----:B------:R-:W-:Y:S05]  /*9350*/  BSYNC B1 ;  /* 0x0000000000017941 */ /* 0x000fea0003800000 */
.L_x_2782:
[----:B------:R-:W-:-:S13]  /*9360*/  ISETP.NE.AND P3, PT, R25, RZ, PT ;  /* 0x000000ff1900720c */ /* 0x000fda0003f65270 */
[----:B------:R-:W-:Y:S05]  /*9370*/  @!P3 BRA `(.L_x_2739) ;  /* 0x0000000c00c4b947 */ /* 0x000fea0003800000 */
[----:B----4-:R-:W4:Y:S01]  /*9380*/  LDL R14, [R1+0x60] ;  /* 0x00006000010e7983 */ /* 0x010f220000100800 */
[----:B------:R-:W-:Y:S01]  /*9390*/  SEL R137, R115, R137, !P1 ;  /* 0x0000008973897207 */ /* 0x000fe20004800000 */
[----:B------:R-:W-:Y:S01]  /*93a0*/  BSSY B1, `(.L_x_2786) ;  /* 0x000006c000017945 */ /* 0x000fe20003800000 */
[----:B------:R-:W-:Y:S02]  /*93b0*/  ISETP.GE.AND P4, PT, R213, R114, PT ;  /* 0x00000072d500720c */ /* 0x000fe40003f86270 */
[----:B------:R-:W-:Y:S02]  /*93c0*/  SHF.R.S32.HI R12, RZ, 0x1f, R137 ;  /* 0x0000001fff0c7819 */ /* 0x000fe40000011489 */
[C---:B0-----:R-:W-:Y:S02]  /*93d0*/  LEA R38, P3, R21.reuse, R36, 0x1 ;  /* 0x0000002415267211 */ /* 0x041fe400078608ff */
[----:B------:R-:W-:Y:S02]  /*93e0*/  LEA.HI R137, R12, R137, RZ, 0x4 ;  /* 0x000000890c897211 */ /* 0x000fe400078f20ff */
[----:B------:R-:W-:-:S02]  /*93f0*/  LEA.HI.X R39, R21, R37, R29, 0x1, P3 ;  /* 0x0000002515277211 */ /* 0x000fc400018f0c1d */
[----:B------:R-:W-:-:S04]  /*9400*/  LEA.HI.SX32 R137, R137, R20, 0x1c ;  /* 0x0000001489897211 */ /* 0x000fc800078fe2ff */
[----:B------:R-:W-:Y:S01]  /*9410*/  SHF.R.S32.HI R12, RZ, 0x1f, R137 ;  /* 0x0000001fff0c7819 */ /* 0x000fe20000011489 */
[----:B------:R-:W-:-:S03]  /*9420*/  IMAD.SHL.U32 R11, R137, 0x8, RZ ;  /* 0x00000008890b7824 */ /* 0x000fc600078e00ff */
[----:B------:R-:W-:Y:S02]  /*9430*/  LEA.HI R12, R12, R137, RZ, 0x3 ;  /* 0x000000890c0c7211 */ /* 0x000fe400078f18ff */
[----:B------:R-:W-:Y:S02]  /*9440*/  LOP3.LUT R13, R0, 0x38, R11, 0xf8, !PT ;  /* 0x00000038000d7812 */ /* 0x000fe400078ef80b */
[----:B------:R-:W-:Y:S02]  /*9450*/  SHF.R.S32.HI R12, RZ, 0x3, R12 ;  /* 0x00000003ff0c7819 */ /* 0x000fe4000001140c */
[----:B------:R-:W-:-:S03]  /*9460*/  LOP3.LUT R13, R13, R138, RZ, 0x3c, !PT ;  /* 0x0000008a0d0d7212 */ /* 0x000fc600078e3cff */
[----:B----4-:R-:W-:-:S04]  /*9470*/  IMAD R12, R12, 0x1400, R14 ;  /* 0x000014000c0c7824 */ /* 0x010fc800078e020e */
[----:B------:R-:W-:Y:S02]  /*9480*/  IMAD.IADD R15, R12, 0x1, R13 ;  /* 0x000000010c0f7824 */ /* 0x000fe400078e020d */
[C---:B------:R-:W-:Y:S02]  /*9490*/  IMAD R13, R212.reuse, 0x5000, R123 ;  /* 0x00005000d40d7824 */ /* 0x040fe400078e027b */
[----:B------:R-:W-:Y:S02]  /*94a0*/  IMAD R15, R212, 0x5000, R15 ;  /* 0x00005000d40f7824 */ /* 0x000fe400078e020f */
[----:B------:R-:W-:-:S03]  /*94b0*/  IMAD R13, R13, 0x2, R22 ;  /* 0x000000020d0d7824 */ /* 0x000fc600078e0216 */
[----:B------:R-:W-:-:S03]  /*94c0*/  LEA R32, R15, R22, 0x1 ;  /* 0x000000160f207211 */ /* 0x000fc600078e08ff */
[----:B------:R-:W0:Y:S04]  /*94d0*/  LDS.128 R12, [R13+0x24400] ;  /* 0x024400000d0c7984 */ /* 0x000e280000000c00 */
[----:B------:R-:W4:Y:S01]  /*94e0*/  LDS.128 R32, [R32+0x24400] ;  /* 0x0244000020207984 */ /* 0x000f220000000c00 */
[----:B------:R-:W-:Y:S05]  /*94f0*/  @P4 BRA `(.L_x_2787) ;  /* 0x0000000400584947 */ /* 0x000fea0003800000 */
[----:B------:R-:W-:Y:S01]  /*9500*/  SHF.R.U32.HI R44, RZ, 0x10, R73 ;  /* 0x00000010ff2c7819 */ /* 0x000fe20000011649 */
[----:B----4-:R-:W-:Y:S01]  /*9510*/  IMAD.MOV.U32 R40, RZ, RZ, R32 ;  /* 0x000000ffff287224 */ /* 0x010fe200078e0020 */
[----:B------:R-:W-:Y:S01]  /*9520*/  SHF.R.U32.HI R42, RZ, 0x10, R65 ;  /* 0x00000010ff2a7819 */ /* 0x000fe20000011641 */
[----:B------:R-:W-:Y:S01]  /*9530*/  IMAD.MOV.U32 R41, RZ, RZ, R34 ;  /* 0x000000ffff297224 */ /* 0x000fe200078e0022 */
[--C-:B------:R-:W-:Y:S01]  /*9540*/  SHF.R.U64 R53, R74, 0x10, R75.reuse ;  /* 0x000000104a357819 */ /* 0x100fe2000000124b */
[----:B0-----:R-:W-:Y:S01]  /*9550*/  IMAD.MOV.U32 R32, RZ, RZ, R14 ;  /* 0x000000ffff207224 */ /* 0x001fe200078e000e */
[----:B------:R-:W-:Y:S01]  /*9560*/  SHF.R.U32.HI R74, RZ, 0x10, R75 ;  /* 0x00000010ff4a7819 */ /* 0x000fe2000001164b */
[--C-:B------:R-:W-:Y:S01]  /*9570*/  HADD2.F32 R34, -RZ, R33.reuse.H0_H0 ;  /* 0x20000021ff227230 */ /* 0x100fe20000004100 */
        /* <DEDUP_REMOVED lines=8> */
[----:B------:R-:W-:Y:S02]  /*9600*/  HADD2.F32 R45, -RZ, R145.H1_H1 ;  /* 0x30000091ff2d7230 */ /* 0x000fe40000004100 */
        /* <DEDUP_REMOVED lines=11> */
[----:B------:R-:W-:Y:S02]  /*96c0*/  HADD2.F32 R13, -RZ, R15.H0_H0 ;  /* 0x2000000fff0d7230 */ /* 0x000fe40000004100 */
        /* <DEDUP_REMOVED lines=54> */
[----:B------:R-:W-:Y:S02]  /*9a30*/  F2FP.F16.F32.PACK_AB R15, R49, R50 ;  /* 0x00000032310f723e */ /* 0x000fe400000000ff */
[----:B------:R-:W-:Y:S02]  /*9a40*/  F2FP.F16.F32.PACK_AB R34, R41, R144 ;  /* 0x000000902922723e */ /* 0x000fe400000000ff */
[----:B------:R-:W-:-:S07]  /*9a50*/  MOV R32, R44 ;  /* 0x0000002c00207202 */ /* 0x000fce0000000f00 */
.L_x_2787:
[----:B------:R-:W-:Y:S05]  /*9a60*/  BSYNC B1 ;  /* 0x0000000000017941 */ /* 0x000fea0003800000 */
.L_x_2786:
[----:B------:R-:W-:Y:S01]  /*9a70*/  ISETP.GE.AND P3, PT, R11, R136, PT ;  /* 0x000000880b00720c */ /* 0x000fe20003f66270 */
[----:B------:R-:W-:Y:S02]  /*9a80*/  ULDC.64 UR4, c[0x0][0x208] ;  /* 0x0000820000047ab9 */ /* 0x000fe40000000a00 */
[----:B0-----:R0:W-:Y:S10]  /*9a90*/  ST.E.128 desc[UR4][R38.64], R12 ;  /* 0x0000000c26007985 */ /* 0x0011f4000c101d04 */
[----:B------:R-:W-:Y:S05]  /*9aa0*/  @P3 BRA `(.L_x_2739) ;  /* 0x0000000400f83947 */ /* 0x000fea0003800000 */
[----:B------:R-:W-:Y:S01]  /*9ab0*/  IMAD.WIDE R36, R11, 0x2, R36 ;  /* 0x000000020b247825 */ /* 0x000fe200078e0224 */
[----:B------:R-:W-:-:S04]  /*9ac0*/  ULDC.64 UR4, c[0x0][0x208] ;  /* 0x0000820000047ab9 */ /* 0x000fc80000000a00 */
[----:B----4-:R4:W-:Y:S01]  /*9ad0*/  ST.E.128 desc[UR4][R36.64], R32 ;  /* 0x0000002024007985 */ /* 0x0109e2000c101d04 */
[----:B------:R-:W-:Y:S05]  /*9ae0*/  BRA `(.L_x_2739) ;  /* 0x0000000400e87947 */ /* 0x000fea0003800000 */
.L_x_2693:
[----:B------:R-:W-:-:S04]  /*9af0*/  ULOP3.LUT UR4, UR60, 0x1, URZ, 0xfc, !UPT ;  /* 0x000000013c047892 */ /* 0x000fc8000f8efc3f */
[----:B------:R-:W-:-:S06]  /*9b00*/  UISETP.NE.AND UP0, UPT, UR4, 0x3, UPT ;  /* 0x000000030400788c */ /* 0x000fcc000bf05270 */
[----:B------:R-:W-:-:S13]  /*9b10*/  PLOP3.LUT P0, PT, PT, PT, UP0, 0x80, 0x0 ;  /* 0x000000000000781c */ /* 0x000fda0003f0f008 */
[----:B------:R-:W-:Y:S05]  /*9b20*/  @!P0 BRA `(.L_x_2788) ;  /* 0x0000000000048947 */ /* 0x000fea0003800000 */
[----:B------:R-:W-:Y:S01]  /*9b30*/  BPT.TRAP 0x1 ;  /* 0x000000040000795c */ /* 0x000fe20000300000 */
.L_x_2788:
[----:B------:R-:W-:Y:S01]  /*9b40*/  IMAD R89, R212, 0x8, R22 ;  /* 0x00000008d4597824 */ /* 0x000fe200078e0216 */
[----:B------:R-:W-:Y:S01]  /*9b50*/  SHF.L.U32 R90, R228, 0x1f, RZ ;  /* 0x0000001fe45a7819 */ /* 0x000fe200000006ff */
[----:B------:R-:W-:Y:S01]  /*9b60*/  BSSY B1, `(.L_x_2789) ;  /* 0x0000004000017945 */ /* 0x000fe20003800000 */
[----:B------:R-:W-:Y:S02]  /*9b70*/  SHF.R.S32.HI R86, RZ, 0x1f, R84 ;  /* 0x0000001fff567819 */ /* 0x000fe40000011454 */
[----:B------:R-:W0:Y:S02]  /*9b80*/  SYNCS.PHASECHK.TRANS64.TRYWAIT P3, [R89+URZ+0x38890], R90 ;  /* 0x0388905a590075a7 */ /* 0x000e24000806017f */
[----:B0-----:R-:W-:Y:S05]  /*9b90*/  @!P3 BRA `(.L_x_2790) ;  /* 0x000002540070b947 */ /* 0x001fea0003800000 */
.L_x_3111:
[----:B------:R-:W-:Y:S05]  /*9ba0*/  BSYNC B1 ;  /* 0x0000000000017941 */ /* 0x000fea0003800000 */
.L_x_2789:
[----:B------:R-:W-:Y:S01]  /*9bb0*/  ULDC.64 UR4, c[0x0][0x300] ;  /* 0x0000c00000047ab9 */ /* 0x000fe20000000a00 */
[----:B-----5:R-:W-:Y:S01]  /*9bc0*/  SHF.R.S32.HI R87, RZ, 0x1f, R31 ;  /* 0x0000001fff577819 */ /* 0x020fe2000001141f */
[----:B------:R-:W-:Y:S02]  /*9bd0*/  IMAD R11, R86, UR4, RZ ;  /* 0x00000004560b7c24 */ /* 0x000fe4000f8e02ff */
[----:B------:R-:W-:-:S04]  /*9be0*/  IMAD.WIDE.U32 R12, R84, UR4, RZ ;  /* 0x00000004540c7c25 */ /* 0x000fc8000f8e00ff */
[----:B------:R-:W-:Y:S01]  /*9bf0*/  IMAD R11, R84, UR5, R11 ;  /* 0x00000005540b7c24 */ /* 0x000fe2000f8e020b */
[----:B------:R-:W-:Y:S01]  /*9c00*/  ULDC.64 UR4, c[0x0][0x310] ;  /* 0x0000c40000047ab9 */ /* 0x000fe20000000a00 */
[----:B------:R-:W-:Y:S02]  /*9c10*/  IMAD R88, R24, -0x50, R2 ;  /* 0xffffffb018587824 */ /* 0x000fe400078e0202 */
[----:B------:R-:W-:Y:S01]  /*9c20*/  IMAD R14, R87, UR4, RZ ;  /* 0x00000004570e7c24 */ /* 0x000fe2000f8e02ff */
[----:B------:R-:W-:Y:S02]  /*9c30*/  IADD3 R13, R13, R11, RZ ;  /* 0x0000000b0d0d7210 */ /* 0x000fe40007ffe0ff */
        /* <DEDUP_REMOVED lines=11> */
[----:B------:R-:W-:Y:S01]  /*9cf0*/  IMAD.IADD R42, R88, 0x1, -R220 ;  /* 0x00000001582a7824 */ /* 0x000fe200078e0adc */
[----:B------:R-:W-:Y:S02]  /*9d00*/  UMOV UR4, 0xffffffff ;  /* 0xffffffff00047882 */ /* 0x000fe40000000000 */
[----:B------:R-:W-:Y:S02]  /*9d10*/  LEA.HI.X R41, R12, UR5, R15, 0x1, P3 ;  /* 0x000000050c297c11 */ /* 0x000fe400098f0c0f */
[----:B------:R-:W-:Y:S01]  /*9d20*/  ISETP.GE.AND P3, PT, R42, 0x1, PT ;  /* 0x000000012a00780c */ /* 0x000fe20003f66270 */
[----:B------:R-:W-:-:S12]  /*9d30*/  BRA.DIV UR4, `(.L_x_2791) ;  /* 0x00000256041c7947 */ /* 0x000fd8000b800000 */
[----:B------:R1:W2:Y:S04]  /*9d40*/  SHFL.IDX PT, R33, R41, RZ, 0x181f ;  /* 0x00181fff29217589 */ /* 0x0002a800000e0000 */
[----:B------:R1:W3:Y:S02]  /*9d50*/  SHFL.IDX PT, R32, R40, RZ, 0x181f ;  /* 0x00181fff28207589 */ /* 0x0002e400000e0000 */
.L_x_3115:
        /* <DEDUP_REMOVED lines=24> */
.L_x_2793:
[----:B------:R-:W-:Y:S05]  /*9ee0*/  BSYNC B1 ;  /* 0x0000000000017941 */ /* 0x000fea0003800000 */
.L_x_2792:
[----:B------:R-:W-:-:S03]  /*9ef0*/  UMOV UR4, 0xffffffff ;  /* 0xffffffff00047882 */ /* 0x000fc60000000000 */
[----:B------:R-:W-:Y:S05]  /*9f00*/  BRA.DIV UR4, `(.L_x_2794) ;  /* 0x0000025204f47947 */ /* 0x000fea000b800000 */
[----:B--2-4-:R2:W4:Y:S04]  /*9f10*/  SHFL.IDX PT, R33, R41, 0x1, 0x181f ;  /* 0x00381f0029217f89 */ /* 0x01452800000e0000 */
[----:B---3--:R2:W3:Y:S02]  /*9f20*/  SHFL.IDX PT, R32, R40, 0x1, 0x181f ;  /* 0x00381f0028207f89 */ /* 0x0084e400000e0000 */
.L_x_3119:
        /* <DEDUP_REMOVED lines=25> */
.L_x_2796:
[----:B------:R-:W-:Y:S05]  /*a0c0*/  BSYNC B1 ;  /* 0x0000000000017941 */ /* 0x000fea0003800000 */
.L_x_2795:
[----:B------:R-:W-:-:S03]  /*a0d0*/  UMOV UR4, 0xffffffff ;  /* 0xffffffff00047882 */ /* 0x000fc60000000000 */
[----:B------:R-:W-:Y:S05]  /*a0e0*/  BRA.DIV UR4, `(.L_x_2797) ;  /* 0x0000025204c87947 */ /* 0x000fea000b800000 */
[----:B---34-:R3:W4:Y:S04]  /*a0f0*/  SHFL.IDX PT, R33, R41, 0x2, 0x181f ;  /* 0x00581f0029217f89 */ /* 0x01872800000e0000 */
[----:B------:R3:W0:Y:S02]  /*a100*/  SHFL.IDX PT, R32, R40, 0x2, 0x181f ;  /* 0x00581f0028207f89 */ /* 0x00062400000e0000 */
.L_x_3123:
        /* <DEDUP_REMOVED lines=24> */
.L_x_2739:
[----:B------:R-:W-:Y:S05]  /*a290*/  BSYNC B0 ;  /* 0x0000000000007941 */ /* 0x000fea0003800000 */
.L_x_2692:
[----:B------:R-:W5:Y:S01]  /*a2a0*/  S2R R11, SR_TID.X ;  /* 0x00000000000b7919 */ /* 0x000f620000002100 */
        /* <DEDUP_REMOVED lines=8> */
[----:B-----5:R-:W-:Y:S01]  /*a330*/  LOP3.LUT R11, R11, 0x7f, RZ, 0xc0, !PT ;  /* 0x0000007f0b0b7812 */ /* 0x020fe200078ec0ff */
[----:B--2---:R2:W-:Y:S03]  /*a340*/  BAR.SYNC.DEFER_BLOCKING R141, 0x80 ;  /* 0x0002008d0000751d */ /* 0x0045e60000010000 */
[----:B------:R-:W-:-:S13]  /*a350*/  ISETP.NE.AND P3, PT, R11, RZ, PT ;  /* 0x000000ff0b00720c */ /* 0x000fda0003f65270 */
[----:B------:R-:W-:-:S04]  /*a360*/  @!P3 IADD3 R11, R89, 0x388a0, RZ ;  /* 0x000388a0590bb810 */ /* 0x000fc80007ffe0ff */
[----:B------:R-:W-:-:S04]  /*a370*/  @!P3 PRMT R11, RZ, 0x654, R11 ;  /* 0x00000654ff0bb816 */ /* 0x000fc8000000000b */
[----:B------:R2:W-:Y:S01]  /*a380*/  @!P3 SYNCS.ARRIVE.TRANS64.RED.A1T0 RZ, [R11+URZ], RZ ;  /* 0x000000ff0bffb9a7 */ /* 0x0005e2000810043f */
[----:B------:R-:W-:Y:S05]  /*a390*/  @!P0 BRA `(.L_x_2799) ;  /* 0x0000000000048947 */ /* 0x000fea0003800000 */
[----:B------:R-:W-:Y:S01]  /*a3a0*/  BPT.TRAP 0x1 ;  /* 0x000000040000795c */ /* 0x000fe20000300000 */
.L_x_2799:
[----:B------:R-:W-:Y:S05]  /*a3b0*/  BSYNC B0 ;  /* 0x0000000000007941 */ /* 0x000fea0003800000 */
.L_x_2798:
[----:B------:R-:W5:Y:S01]  /*a3c0*/  SYNCS.PHASECHK.TRANS64.TRYWAIT P0, [R89+URZ+0x388b0], R90 ;  /* 0x0388b05a590075a7 */ /* 0x000f62000800017f */
[----:B------:R-:W-:Y:S01]  /*a3d0*/  ULDC UR61, c[0x0][0x2f4] ;  /* 0x0000bd00003d7ab9 */ /* 0x000fe20000000800 */
[----:B------:R-:W-:Y:S04]  /*a3e0*/  BSSY B0, `(.L_x_2800) ;  /* 0x0000002000007945 */ /* 0x000fe80003800000 */
[----:B-----5:R-:W-:Y:S05]  /*a3f0*/  @!P0 BRA `(.L_x_2801) ;  /* 0x0000025000508947 */ /* 0x020fea0003800000 */
.L_x_3124:
[----:B------:R-:W-:Y:S05]  /*a400*/  BSYNC B0 ;  /* 0x0000000000007941 */ /* 0x000fea0003800000 */
.L_x_2800:
[----:B------:R-:W-:Y:S01]  /*a410*/  ULDC.64 UR4, c[0x0][0x328] ;  /* 0x0000ca0000047ab9 */ /* 0x000fe20000000a00 */
[----:B------:R-:W-:Y:S01]  /*a420*/  IMAD.IADD R88, R88, 0x1, -R220 ;  /* 0x0000000158587824 */ /* 0x000fe200078e0adc */
[----:B------:R-:W-:Y:S01]  /*a430*/  BSSY B0, `(.L_x_2802) ;  /* 0x000002c000007945 */ /* 0x000fe20003800000 */
[----:B--2---:R-:W-:Y:S02]  /*a440*/  IMAD R11, R86, UR4, RZ ;  /* 0x00000004560b7c24 */ /* 0x004fe4000f8e02ff */
[----:B0---4-:R-:W-:Y:S01]  /*a450*/  IMAD.WIDE.U32 R12, R84, UR4, RZ ;  /* 0x00000004540c7c25 */ /* 0x011fe2000f8e00ff */
[C---:B------:R-:W-:Y:S02]  /*a460*/  ISETP.GE.AND P4, PT, R88.reuse, 0x1, PT ;  /* 0x000000015800780c */ /* 0x040fe40003f86270 */
[----:B------:R-:W-:Y:S01]  /*a470*/  ISETP.GE.AND P0, PT, R88, 0x21, PT ;  /* 0x000000215800780c */ /* 0x000fe20003f06270 */
[----:B------:R-:W-:Y:S01]  /*a480*/  IMAD R11, R84, UR5, R11 ;  /* 0x00000005540b7c24 */ /* 0x000fe2000f8e020b */
[----:B------:R-:W-:-:S02]  /*a490*/  ULDC.64 UR4, c[0x0][0x338] ;  /* 0x0000ce0000047ab9 */ /* 0x000fc40000000a00 */
[----:B------:R-:W-:Y:S02]  /*a4a0*/  IMAD R14, R87, UR4, RZ ;  /* 0x00000004570e7c24 */ /* 0x000fe4000f8e02ff */
        /* <DEDUP_REMOVED lines=8> */
[----:B------:R-:W-:-:S04]  /*a530*/  ULDC.64 UR4, c[0x0][0x318] ;  /* 0x0000c60000047ab9 */ /* 0x000fc80000000a00 */
[----:B------:R-:W-:Y:S02]  /*a540*/  IADD3 R11, R13, R11, RZ ;  /* 0x0000000b0d0b7210 */ /* 0x000fe40007ffe0ff */
        /* <DEDUP_REMOVED lines=26> */
.L_x_2803:
[----:B------:R-:W-:Y:S05]  /*a6f0*/  BSYNC B0 ;  /* 0x0000000000007941 */ /* 0x000fea0003800000 */
.L_x_2802:
        /* <DEDUP_REMOVED lines=25> */
.L_x_2805:
[----:B------:R-:W-:Y:S05]  /*a890*/  BSYNC B0 ;  /* 0x0000000000007941 */ /* 0x000fea0003800000 */
.L_x_2804:
        /* <DEDUP_REMOVED lines=26> */
.L_x_2807:
[----:B------:R-:W-:Y:S05]  /*aa40*/  BSYNC B0 ;  /* 0x0000000000007941 */ /* 0x000fea0003800000 */
.L_x_2806:
        /* <DEDUP_REMOVED lines=8> */
[----:B------:R-:W-:Y:S01]  /*aad0*/  ISETP.NE.AND P4, PT, R113, RZ, PT ;  /* 0x000000ff7100720c */ /* 0x000fe20003f85270 */
[----:B------:R-:W-:-:S02]  /*aae0*/  VIADD R212, R212, 0x1 ;  /* 0x00000001d4d47836 */ /* 0x000fc40000000000 */
[----:B------:R-:W-:Y:S02]  /*aaf0*/  @!P3 PRMT R89, RZ, 0x654, R89 ;  /* 0x00000654ff59b816 */ /* 0x000fe40000000059 */
[----:B------:R-:W-:Y:S02]  /*ab00*/  PLOP3.LUT P0, PT, PT, PT, PT, 0x8, 0x0 ;  /* 0x000000000000781c */ /* 0x000fe40003f0e170 */
[----:B------:R1:W-:Y:S01]  /*ab10*/  @!P3 SYNCS.ARRIVE.TRANS64.RED.A1T0 RZ, [R89+URZ], RZ ;  /* 0x000000ff59ffb9a7 */ /* 0x0003e2000810043f */
[----:B------:R-:W-:-:S04]  /*ab20*/  ISETP.NE.AND P3, PT, R212, 0x2, PT ;  /* 0x00000002d400780c */ /* 0x000fc80003f65270 */
[----:B0-----:R-:W-:Y:S02]  /*ab30*/  SEL R11, RZ, 0x1, P3 ;  /* 0x00000001ff0b7807 */ /* 0x001fe40001800000 */
[----:B------:R-:W-:Y:S02]  /*ab40*/  SEL R212, R212, RZ, P3 ;  /* 0x000000ffd4d47207 */ /* 0x000fe40001800000 */
[----:B------:R-:W-:Y:S01]  /*ab50*/  LOP3.LUT R228, R228, R11, RZ, 0x3c, !PT ;  /* 0x0000000be4e47212 */ /* 0x000fe200078e3cff */
[----:B-1----:R-:W-:Y:S06]  /*ab60*/  @P4 BRA `(.L_x_2808) ;  /* 0xffffff7800044947 */ /* 0x002fec000383ffff */
.L_x_2687:
[----:B------:R-:W4:Y:S01]  /*ab70*/  LDL R11, [R1+0x68] ;  /* 0x00006800010b7983 */ /* 0x000f220000100800 */
[----:B------:R-:W0:Y:S01]  /*ab80*/  LDC R0, c[0x0][0x448] ;  /* 0x00011200ff007b82 */ /* 0x000e220000000800 */
[----:B------:R-:W-:Y:S01]  /*ab90*/  BSSY B0, `(.L_x_2809) ;  /* 0x0000055000007945 */ /* 0x000fe20003800000 */
        /* <DEDUP_REMOVED lines=9> */
[----:B------:R-:W-:Y:S01]  /*ac30*/  CS2R R130, SRZ ;  /* 0x0000000000827805 */ /* 0x000fe2000001ff00 */
[----:B------:R-:W-:Y:S01]  /*ac40*/  IMAD.MOV.U32 R129, RZ, RZ, RZ ;  /* 0x000000ffff817224 */ /* 0x000fe200078e00ff */
[----:B------:R-:W-:Y:S02]  /*ac50*/  CS2R R174, SRZ ;  /* 0x0000000000ae7805 */ /* 0x000fe4000001ff00 */
[----:B------:R-:W-:-:S02]  /*ac60*/  CS2R R126, SRZ ;  /* 0x00000000007e7805 */ /* 0x000fc4000001ff00 */
[----:B---3--:R-:W-:Y:S02]  /*ac70*/  CS2R R124, SRZ ;  /* 0x00000000007c7805 */ /* 0x008fe4000001ff00 */
        /* <DEDUP_REMOVED lines=8> */
[----:B0-----:R-:W-:Y:S02]  /*ad00*/  ISETP.NE.AND P1, PT, R0, 0x1, PT ;  /* 0x000000010000780c */ /* 0x001fe40003f25270 */
        /* <DEDUP_REMOVED lines=12> */
[----:B------:R-:W0:Y:S01]  /*add0*/  @P1 LDC R3, c[0x0][0x44c] ;  /* 0x00011300ff031b82 */ /* 0x000e220000000800 */
[----:B------:R-:W-:Y:S02]  /*ade0*/  CS2R R82, SRZ ;  /* 0x0000000000527805 */ /* 0x000fe4000001ff00 */
[----:B------:R-:W-:-:S02]  /*adf0*/  CS2R R56, SRZ ;  /* 0x0000000000387805 */ /* 0x000fc4000001ff00 */
[----:B------:R-:W-:Y:S02]  /*ae00*/  CS2R R78, SRZ ;  /* 0x00000000004e7805 */ /* 0x000fe4000001ff00 */
[----:B------:R-:W-:Y:S02]  /*ae10*/  CS2R R52, SRZ ;  /* 0x0000000000347805 */ /* 0x000fe4000001ff00 */
[----:B------:R-:W-:Y:S02]  /*ae20*/  CS2R R166, SRZ ;  /* 0x0000000000a67805 */ /* 0x000fe4000001ff00 */
[----:B------:R-:W-:Y:S02]  /*ae30*/  CS2R R74, SRZ ;  /* 0x00000000004a7805 */ /* 0x000fe4000001ff00 */
[----:B------:R-:W-:Y:S01]  /*ae40*/  CS2R R48, SRZ ;  /* 0x0000000000307805 */ /* 0x000fe2000001ff00 */
[----:B------:R-:W1:Y:S01]  /*ae50*/  @P1 LDC R2, c[0x0][0x450] ;  /* 0x00011400ff021b82 */ /* 0x000e620000000800 */
        /* <DEDUP_REMOVED lines=15> */
[----:B--2---:R-:W-:Y:S02]  /*af50*/  CS2R R38, SRZ ;  /* 0x0000000000267805 */ /* 0x004fe4000001ff00 */
[----:B------:R-:W-:Y:S02]  /*af60*/  MOV R24, RZ ;  /* 0x000000ff00187202 */ /* 0x000fe40000000f00 */
[----:B------:R-:W-:Y:S02]  /*af70*/  CS2R R34, SRZ ;  /* 0x0000000000227805 */ /* 0x000fe4000001ff00 */
[----:B------:R-:W-:Y:S01]  /*af80*/  CS2R R32, SRZ ;  /* 0x0000000000207805 */ /* 0x000fe2000001ff00 */
[----:B------:R-:W-:Y:S01]  /*af90*/  IMAD.MOV.U32 R4, RZ, RZ, RZ ;  /* 0x000000ffff047224 */ /* 0x000fe200078e00ff */
[----:B------:R-:W-:Y:S01]  /*afa0*/  MOV R26, RZ ;  /* 0x000000ff001a7202 */ /* 0x000fe20000000f00 */
[----:B------:R-:W-:-:S02]  /*afb0*/  IMAD.MOV.U32 R9, RZ, RZ, RZ ;  /* 0x000000ffff097224 */ /* 0x000fc400078e00ff */
[----:B----4-:R-:W-:Y:S01]  /*afc0*/  VIADD R0, R11, 0x7f ;  /* 0x0000007f0b007836 */ /* 0x010fe20000000000 */
[----:B------:R-:W-:-:S03]  /*afd0*/  CS2R R10, SRZ ;  /* 0x00000000000a7805 */ /* 0x000fc6000001ff00 */
[----:B0-----:R-:W-:-:S05]  /*afe0*/  @P1 IMAD.HI.U32 R3, R0, R3, RZ ;  /* 0x0000000300031227 */ /* 0x001fca00078e00ff */
[----:B-1----:R-:W-:Y:S02]  /*aff0*/  @P1 SHF.R.U32.HI R0, RZ, R2, R3 ;  /* 0x00000002ff001219 */ /* 0x002fe40000011603 */
[----:B------:R-:W-:Y:S02]  /*b000*/  PLOP3.LUT P1, PT, PT, PT, PT, 0x80, 0x0 ;  /* 0x000000000000781c */ /* 0x000fe40003f2f070 */
[----:B------:R-:W-:Y:S02]  /*b010*/  IADD3 R0, R139, R0, RZ ;  /* 0x000000008b007210 */ /* 0x000fe40007ffe0ff */
[----:B------:R-:W-:-:S03]  /*b020*/  CS2R R138, SRZ ;  /* 0x00000000008a7805 */ /* 0x000fc6000001ff00 */
[----:B------:R-:W-:-:S05]  /*b030*/  IMAD.HI R0, R0, 0x66666667, RZ ;  /* 0x6666666700007827 */ /* 0x000fca00078e02ff */
[----:B------:R-:W-:-:S04]  /*b040*/  SHF.R.U32.HI R3, RZ, 0x1f, R0 ;  /* 0x0000001fff037819 */ /* 0x000fc80000011600 */
[----:B------:R-:W-:Y:S01]  /*b050*/  LEA.HI.SX32 R3, R0, R3, 0x1b ;  /* 0x0000000300037211 */ /* 0x000fe200078fdaff */
[----:B------:R-:W-:-:S03]  /*b060*/  IMAD.MOV.U32 R0, RZ, RZ, RZ ;  /* 0x000000ffff007224 */ /* 0x000fc600078e00ff */
[----:B------:R-:W-:Y:S02]  /*b070*/  VIMNMX R2, R140, R3, PT ;  /* 0x000000038c027248 */ /* 0x000fe40003fe0100 */
[----:B------:R-:W-:Y:S01]  /*b080*/  CS2R R140, SRZ ;  /* 0x00000000008c7805 */ /* 0x000fe2000001ff00 */
[----:B------:R-:W-:Y:S01]  /*b090*/  IMAD.MOV.U32 R3, RZ, RZ, RZ ;  /* 0x000000ffff037224 */ /* 0x000fe200078e00ff */
[----:B------:R-:W-:Y:S01]  /*b0a0*/  ISETP.GE.AND P2, PT, R2, 0x1, PT ;  /* 0x000000010200780c */ /* 0x000fe20003f46270 */
[----:B------:R-:W-:-:S12]  /*b0b0*/  @P0 BRA `(.L_x_2810) ;  /* 0x0000000000080947 */ /* 0x000fd80003800000 */
[----:B------:R-:W0:Y:S02]  /*b0c0*/  FENCE.VIEW.ASYNC.G ;  /* 0x00000000000073c6 */ /* 0x000e240000000100 */
[----:B0-----:R-:W-:Y:S06]  /*b0d0*/  BAR.ARV 0xc, 0x180 ;  /* 0x0306000000007b1d */ /* 0x001fec0000002000 */
.L_x_2810:
[----:B------:R-:W-:Y:S05]  /*b0e0*/  BSYNC B0 ;  /* 0x0000000000007941 */ /* 0x000fea0003800000 */
.L_x_2809:
[----:B------:R-:W-:Y:S02]  /*b0f0*/  IMAD.MOV.U32 R25, RZ, RZ, RZ ;  /* 0x000000ffff197224 */ /* 0x000fe400078e00ff */
        /* <DEDUP_REMOVED lines=35> */
.L_x_2812:
        /* <DEDUP_REMOVED lines=13> */
.L_x_2816:
[----:B-1----:R1:W2:Y:S02]  /*b400*/  SYNCS.PHASECHK.TRANS64.TRYWAIT P0, [R22+URZ+0x38800], R3 ;  /* 0x03880003160075a7 */ /* 0x0022a4000800017f */
[----:B--2---:R-:W-:Y:S05]  /*b410*/  @!P0 NANOSLEEP.SYNCS 0x989680 ;  /* 0x009896800000895d */ /* 0x004fea0003900000 */
[----:B------:R-:W2:Y:S02]  /*b420*/  @!P0 SYNCS.PHASECHK.TRANS64 P0, [R22+URZ+0x38800], R3 ;  /* 0x03880003160085a7 */ /* 0x000ea4000800007f */
[----:B--2---:R-:W-:Y:S05]  /*b430*/  @!P0 BRA `(.L_x_2816) ;  /* 0xfffffffc00f08947 */ /* 0x004fea000383ffff */
.L_x_2815:
[----:B------:R-:W-:Y:S05]  /*b440*/  BSYNC B0 ;  /* 0x0000000000007941 */ /* 0x000fea0003800000 */
.L_x_2814:
[----:B------:R-:W-:Y:S05]  /*b450*/  BRA `(.L_x_2817) ;  /* 0x0000009400807947 */ /* 0x000fea0003800000 */
.L_x_2813:
[----:B------:R-:W2:Y:S01]  /*b460*/  LDL R30, [R1+0x84] ;  /* 0x00008400011e7983 */ /* 0x000ea20000100800 */
[----:B-----5:R-:W-:Y:S01]  /*b470*/  SHF.R.S32.HI R0, RZ, 0x1f, R135 ;  /* 0x0000001fff007819 */ /* 0x020fe20000011487 */
[----:B------:R-:W-:Y:S02]  /*b480*/  ULDC.64 UR6, c[0x0][0x408] ;  /* 0x0001020000067ab9 */ /* 0x000fe40000000a00 */
[----:B------:R-:W-:Y:S01]  /*b490*/  IMAD.WIDE.U32 R26, R135, UR6, RZ ;  /* 0x00000006871a7c25 */ /* 0x000fe2000f8e00ff */
[----:B--2---:R-:W-:-:S13]  /*b4a0*/  R2UR UR4, R30 ;  /* 0x000000001e0472ca */ /* 0x004fda00000e0000 */
[----:B------:R-:W-:-:S03]  /*b4b0*/  ULOP3.LUT UP0, URZ, UR4, 0x3ff, URZ, 0xc0, !UPT ;  /* 0x000003ff043f7892 */ /* 0x000fc6000f80c03f */
[----:B------:R-:W-:Y:S02]  /*b4c0*/  ULDC.64 UR4, c[0x0][0x3f8] ;  /* 0x0000fe0000047ab9 */ /* 0x000fe40000000a00 */
[C---:B------:R-:W-:Y:S01]  /*b4d0*/  IMAD R4, R0.reuse, UR4, RZ ;  /* 0x0000000400047c24 */ /* 0x040fe2000f8e02ff */
[----:B------:R-:W-:Y:S01]  /*b4e0*/  PLOP3.LUT P0, PT, PT, PT, UP0, 0x80, 0x0 ;  /* 0x000000000000781c */ /* 0x000fe20003f0f008 */
[----:B------:R-:W-:Y:S02]  /*b4f0*/  IMAD R0, R0, UR6, RZ ;  /* 0x0000000600007c24 */ /* 0x000fe4000f8e02ff */
[----:B------:R-:W-:-:S04]  /*b500*/  IMAD.WIDE.U32 R24, R135, UR4, RZ ;  /* 0x0000000487187c25 */ /* 0x000fc8000f8e00ff */
[C---:B------:R-:W-:Y:S02]  /*b510*/  IMAD R31, R135.reuse, UR7, R0 ;  /* 0x00000007871f7c24 */ /* 0x040fe4000f8e0200 */
[----:B------:R-:W-:-:S03]  /*b520*/  IMAD R29, R135, UR5, R4 ;  /* 0x00000005871d7c24 */ /* 0x000fc6000f8e0204 */
[----:B------:R-:W-:Y:S01]  /*b530*/  IADD3 R31, R31, R27, RZ ;  /* 0x0000001b1f1f7210 */ /* 0x000fe20007ffe0ff */
[----:B------:R-:W-:Y:S01]  /*b540*/  IMAD.IADD R29, R29, 0x1, R25 ;  /* 0x000000011d1d7824 */ /* 0x000fe200078e0219 */
        /* <DEDUP_REMOVED lines=17> */
.L_x_2818:
[----:B------:R-:W2:Y:S01]  /*b660*/  LDL R20, [R1+0x58] ;  /* 0x0000580001147983 */ /* 0x000ea20000100800 */
[----:B------:R-:W-:-:S03]  /*b670*/  ULDC.U8 UR4, c[0x0][0x410] ;  /* 0x0001040000047ab9 */ /* 0x000fc60000000000 */
[----:B------:R-:W3:Y:S01]  /*b680*/  LDL R126, [R1+0x68] ;  /* 0x00006800017e7983 */ /* 0x000ee20000100800 */
[----:B------:R-:W-:Y:S01]  /*b690*/  R2UR UR5, R30 ;  /* 0x000000001e0572ca */ /* 0x000fe200000e0000 */
[----:B------:R-:W-:Y:S01]  /*b6a0*/  BSSY B0, `(.L_x_2819) ;  /* 0x0000933000007945 */ /* 0x000fe20003800000 */
[----:B------:R-:W-:Y:S01]  /*b6b0*/  ISETP.NE.AND P0, PT, RZ, UR4, PT ;  /* 0x00000004ff007c0c */ /* 0x000fe2000bf05270 */
[----:B------:R-:W-:Y:S01]  /*b6c0*/  VIADD R89, R220, 0x20 ;  /* 0x00000020dc597836 */ /* 0x000fe20000000000 */
[----:B------:R-:W-:Y:S02]  /*b6d0*/  LEA.HI R33, R33, R28, RZ, 0x3 ;  /* 0x0000001c21217211 */ /* 0x000fe400078f18ff */
[----:B------:R-:W-:Y:S02]  /*b6e0*/  SHF.R.U32.HI R21, RZ, 0x3, R229 ;  /* 0x00000003ff157819 */ /* 0x000fe400000116e5 */
[----:B------:R-:W-:Y:S02]  /*b6f0*/  LOP3.LUT R0, R229, 0x38, R16, 0xf8, !PT ;  /* 0x00000038e5007812 */ /* 0x000fe400078ef810 */
[----:B------:R-:W-:-:S02]  /*b700*/  LOP3.LUT R33, R33, 0xfffffff8, RZ, 0xc0, !PT ;  /* 0xfffffff821217812 */ /* 0x000fc400078ec0ff */
[----:B------:R-:W-:Y:S02]  /*b710*/  IADD3 R3, R220, 0x60, RZ ;  /* 0x00000060dc037810 */ /* 0x000fe40007ffe0ff */
[----:B--2---:R-:W-:Y:S01]  /*b720*/  LOP3.LUT R87, R20, R0, R21, 0xf6, !PT ;  /* 0x0000000014577212 */ /* 0x004fe200078ef615 */
[----:B------:R-:W-:Y:S02]  /*b730*/  IMAD.IADD R0, R28, 0x1, -R33 ;  /* 0x000000011c007824 */ /* 0x000fe400078e0a21 */
[----:B---3--:R-:W-:Y:S01]  /*b740*/  IMAD.IADD R73, R220, 0x1, R126 ;  /* 0x00000001dc497824 */ /* 0x008fe200078e027e */
[----:B------:R-:W-:-:S03]  /*b750*/  LEA R87, R87, UR5, 0x1 ;  /* 0x0000000557577c11 */ /* 0x000fc6000f8e08ff */
[----:B------:R-:W-:Y:S01]  /*b760*/  IMAD R7, R0, 0x20, R73 ;  /* 0x0000002000077824 */ /* 0x000fe200078e0249 */
[----:B------:R-:W-:Y:S06]  /*b770*/  @!P0 BRA `(.L_x_2820) ;  /* 0x0000004400f08947 */ /* 0x000fec0003800000 */
[----:B------:R-:W0:Y:S01]  /*b780*/  LDC R116, c[0x0][0x448] ;  /* 0x00011200ff747b82 */ /* 0x000e220000000800 */
[----:B------:R-:W-:Y:S01]  /*b790*/  ULDC.64 UR4, c[0x0][0x3f8] ;  /* 0x0000fe0000047ab9 */ /* 0x000fe20000000a00 */
[----:B------:R-:W-:Y:S01]  /*b7a0*/  ULDC.64 UR6, c[0x0][0x408] ;  /* 0x0001020000067ab9 */ /* 0x000fe20000000a00 */
[----:B------:R-:W-:Y:S01]  /*b7b0*/  IMAD.MOV.U32 R4, RZ, RZ, R24 ;  /* 0x000000ffff047224 */ /* 0x000fe200078e0018 */
[----:B------:R-:W-:Y:S01]  /*b7c0*/  SHF.R.S32.HI R85, RZ, 0x1f, R224 ;  /* 0x0000001fff557819 */ /* 0x000fe200000114e0 */
[----:B------:R-:W-:Y:S01]  /*b7d0*/  IMAD.MOV.U32 R8, RZ, RZ, R26 ;  /* 0x000000ffff087224 */ /* 0x000fe200078e001a */
[----:B------:R-:W-:Y:S01]  /*b7e0*/  SHF.R.S32.HI R86, RZ, 0x1f, R221 ;  /* 0x0000001fff567819 */ /* 0x000fe200000114dd */
[----:B------:R-:W-:Y:S01]  /*b7f0*/  IMAD.MOV.U32 R9, RZ, RZ, R31 ;  /* 0x000000ffff097224 */ /* 0x000fe200078e001f */
[----:B------:R-:W-:Y:S02]  /*b800*/  SHF.R.S32.HI R93, RZ, 0x1f, R214 ;  /* 0x0000001fff5d7819 */ /* 0x000fe400000114d6 */
[----:B------:R-:W-:-:S02]  /*b810*/  SHF.R.S32.HI R95, RZ, 0x1f, R222 ;  /* 0x0000001fff5f7819 */ /* 0x000fc400000114de */
[----:B0-----:R-:W-:-:S13]  /*b820*/  ISETP.NE.AND P0, PT, R116, 0x1, PT ;  /* 0x000000017400780c */ /* 0x001fda0003f05270 */
[----:B------:R-:W0:Y:S08]  /*b830*/  @P0 LDC R0, c[0x0][0x44c] ;  /* 0x00011300ff000b82 */ /* 0x000e300000000800 */
[----:B------:R-:W1:Y:S01]  /*b840*/  @P0 LDC R5, c[0x0][0x450] ;  /* 0x00011400ff050b82 */ /* 0x000e620000000800 */
[----:B0-----:R-:W-:-:S05]  /*b850*/  @P0 IMAD.HI.U32 R0, R7, R0, RZ ;  /* 0x0000000007000227 */ /* 0x001fca00078e00ff */
[----:B-1----:R-:W-:Y:S02]  /*b860*/  @P0 SHF.R.U32.HI R7, RZ, R5, R0 ;  /* 0x00000005ff070219 */ /* 0x002fe40000011600 */
[----:B------:R-:W-:Y:S02]  /*b870*/  MOV R5, R29 ;  /* 0x0000001d00057202 */ /* 0x000fe40000000f00 */
[----:B------:R-:W-:Y:S01]  /*b880*/  SHF.R.S32.HI R0, RZ, 0x1f, R7 ;  /* 0x0000001fff007819 */ /* 0x000fe20000011407 */
[----:B------:R-:W-:-:S04]  /*b890*/  IMAD.WIDE.U32 R8, R7, UR6, R8 ;  /* 0x0000000607087c25 */ /* 0x000fc8000f8e0008 */
[C---:B------:R-:W-:Y:S02]  /*b8a0*/  IMAD R6, R0.reuse, UR4, RZ ;  /* 0x0000000400067c24 */ /* 0x040fe4000f8e02ff */
[----:B------:R-:W-:Y:S02]  /*b8b0*/  IMAD R0, R0, UR6, RZ ;  /* 0x0000000600007c24 */ /* 0x000fe4000f8e02ff */
[----:B------:R-:W-:-:S04]  /*b8c0*/  IMAD.WIDE.U32 R4, R7, UR4, R4 ;  /* 0x0000000407047c25 */ /* 0x000fc8000f8e0004 */
[C---:B------:R-:W-:Y:S01]  /*b8d0*/  IMAD R11, R7.reuse, UR5, R6 ;  /* 0x00000005070b7c24 */ /* 0x040fe2000f8e0206 */
[----:B------:R-:W-:Y:S01]  /*b8e0*/  ULDC.64 UR4, c[0x0][0x3e8] ;  /* 0x0000fa0000047ab9 */ /* 0x000fe20000000a00 */
[----:B------:R-:W-:Y:S01]  /*b8f0*/  IMAD R13, R7, UR7, R0 ;  /* 0x00000007070d7c24 */ /* 0x000fe2000f8e0200 */
[----:B------:R-:W-:Y:S01]  /*b900*/  ULDC.64 UR6, c[0x0][0x400] ;  /* 0x0001000000067ab9 */ /* 0x000fe20000000a00 */
[----:B------:R-:W-:Y:S01]  /*b910*/  IMAD.IADD R7, R5, 0x1, R11 ;  /* 0x0000000105077824 */ /* 0x000fe200078e020b */
[----:B------:R-:W-:Y:S01]  /*b920*/  LEA R6, P0, R4, UR4, 0x1 ;  /* 0x0000000404067c11 */ /* 0x000fe2000f8008ff */
[----:B------:R-:W-:Y:S01]  /*b930*/  UMOV UR4, 0xffffffff ;  /* 0xffffffff00047882 */ /* 0x000fe20000000000 */
[----:B------:R-:W-:Y:S02]  /*b940*/  LEA R0, P1, R8, UR6, 0x1 ;  /* 0x0000000608007c11 */ /* 0x000fe4000f8208ff */
[----:B------:R-:W-:Y:S02]  /*b950*/  IADD3 R5, R9, R13, RZ ;  /* 0x0000000d09057210 */ /* 0x000fe40007ffe0ff */
[----:B------:R-:W-:-:S02]  /*b960*/  LEA.HI.X R7, R4, UR5, R7, 0x1, P0 ;  /* 0x0000000504077c11 */ /* 0x000fc400080f0c07 */
[----:B------:R-:W-:Y:S01]  /*b970*/  LEA.HI.X R8, R8, UR7, R5, 0x1, P1 ;  /* 0x0000000708087c11 */ /* 0x000fe200088f0c05 */
[----:B------:R-:W-:Y:S06]  /*b980*/  BRA.DIV UR4, `(.L_x_2821) ;  /* 0x0000023e04007947 */ /* 0x000fec000b800000 */
[----:B------:R0:W1:Y:S04]  /*b990*/  SHFL.IDX PT, R4, R7, RZ, 0x181f ;  /* 0x00181fff07047589 */ /* 0x00006800000e0000 */
[----:B------:R0:W2:Y:S04]  /*b9a0*/  SHFL.IDX PT, R5, R6, RZ, 0x181f ;  /* 0x00181fff06057589 */ /* 0x0000a800000e0000 */
[----:B------:R0:W3:Y:S04]  /*b9b0*/  SHFL.IDX PT, R9, R8, RZ, 0x181f ;  /* 0x00181fff08097589 */ /* 0x0000e800000e0000 */
[----:B------:R0:W4:Y:S02]  /*b9c0*/  SHFL.IDX PT, R14, R0, RZ, 0x181f ;  /* 0x00181fff000e7589 */ /* 0x00012400000e0000 */
.L_x_3130:
[----:B------:R-:W5:Y:S01]  /*b9d0*/  LDL R10, [R1+0x6c] ;  /* 0x00006c00010a7983 */ /* 0x000f620000100800 */
        /* <DEDUP_REMOVED lines=9> */
[----:B-----5:R-:W-:-:S05]  /*ba70*/  IMAD R116, R10, R116, RZ ;  /* 0x000000740a747224 */ /* 0x020fca00078e02ff */
[----:B------:R-:W-:-:S13]  /*ba80*/  ISETP.GE.AND P0, PT, R73, R116, PT ;  /* 0x000000744900720c */ /* 0x000fda0003f06270 */
[----:B------:R-:W-:Y:S05]  /*ba90*/  @P0 BRA `(.L_x_2823) ;  /* 0x0000000000b80947 */ /* 0x000fea0003800000 */
[----:B------:R-:W-:Y:S01]  /*baa0*/  ULDC UR4, c[0x0][0x3f4] ;  /* 0x0000fd0000047ab9 */ /* 0x000fe20000000800 */
[----:B------:R-:W-:Y:S02]  /*bab0*/  CS2R R80, SRZ ;  /* 0x0000000000507805 */ /* 0x000fe4000001ff00 */
[----:B------:R-:W-:Y:S02]  /*bac0*/  ISETP.GE.AND P3, PT, R214, UR4, PT ;  /* 0x00000004d6007c0c */ /* 0x000fe4000bf66270 */
[----:B------:R-:W-:Y:S02]  /*bad0*/  CS2R R78, SRZ ;  /* 0x00000000004e7805 */ /* 0x000fe4000001ff00 */
[----:B------:R-:W-:Y:S01]  /*bae0*/  ISETP.GE.AND P2, PT, R222, UR4, PT ;  /* 0x00000004de007c0c */ /* 0x000fe2000bf46270 */
[----:B------:R-:W-:Y:S01]  /*baf0*/  ULDC.64 UR6, c[0x0][0x208] ;  /* 0x0000820000067ab9 */ /* 0x000fe20000000a00 */
[----:B------:R-:W-:Y:S02]  /*bb00*/  ISETP.GE.AND P1, PT, R221, UR4, PT ;  /* 0x00000004dd007c0c */ /* 0x000fe4000bf26270 */
[----:B------:R-:W-:-:S05]  /*bb10*/  ISETP.GE.AND P0, PT, R224, UR4, PT ;  /* 0x00000004e0007c0c */ /* 0x000fca000bf06270 */
[C---:B------:R-:W-:Y:S01]  /*bb20*/  @!P3 IMAD.SHL.U32 R12, R214.reuse, 0x2, RZ ;  /* 0x00000002d60cb824 */ /* 0x040fe200078e00ff */
[----:B------:R-:W-:-:S03]  /*bb30*/  @!P3 SHF.L.U64.HI R13, R214, 0x1, R93 ;  /* 0x00000001d60db819 */ /* 0x000fc6000001025d */
[C---:B------:R-:W-:Y:S01]  /*bb40*/  @!P2 IMAD.SHL.U32 R24, R222.reuse, 0x2, RZ ;  /* 0x00000002de18a824 */ /* 0x040fe200078e00ff */
[----:B------:R-:W-:Y:S01]  /*bb50*/  @!P2 SHF.L.U64.HI R25, R222, 0x1, R95 ;  /* 0x00000001de19a819 */ /* 0x000fe2000001025f */
[----:B------:R-:W-:Y:S01]  /*bb60*/  @!P1 IMAD.SHL.U32 R28, R221, 0x2, RZ ;  /* 0x00000002dd1c9824 */ /* 0x000fe200078e00ff */
[CC--:B--2---:R-:W-:Y:S02]  /*bb70*/  @!P3 IADD3 R10, P5, R5.reuse, R12.reuse, RZ ;  /* 0x0000000c050ab210 */ /* 0x0c4fe40007fbe0ff */
[----:B----4-:R-:W-:Y:S02]  /*bb80*/  @!P3 IADD3 R12, P4, R14, R12, RZ ;  /* 0x0000000c0e0cb210 */ /* 0x010fe40007f9e0ff */
[-C--:B------:R-:W-:Y:S01]  /*bb90*/  @!P2 IADD3 R20, P6, R5, R24.reuse, RZ ;  /* 0x000000180514a210 */ /* 0x080fe20007fde0ff */
[--C-:B-1----:R-:W-:Y:S01]  /*bba0*/  @!P3 IMAD.X R11, R4, 0x1, R13.reuse, P5 ;  /* 0x00000001040bb824 */ /* 0x102fe200028e060d */
[----:B------:R-:W-:Y:S01]  /*bbb0*/  @!P1 SHF.L.U64.HI R29, R221, 0x1, R86 ;  /* 0x00000001dd1d9819 */ /* 0x000fe20000010256 */
[----:B---3--:R-:W-:Y:S01]  /*bbc0*/  @!P3 IMAD.X R13, R9, 0x1, R13, P4 ;  /* 0x00000001090db824 */ /* 0x008fe200020e060d */
[----:B------:R-:W-:Y:S01]  /*bbd0*/  @!P2 IADD3 R24, P5, R14, R24, RZ ;  /* 0x000000180e18a210 */ /* 0x000fe20007fbe0ff */
[----:B------:R-:W-:Y:S01]  /*bbe0*/  @!P2 IMAD.X R21, R4, 0x1, R25, P6 ;  /* 0x000000010415a824 */ /* 0x000fe200030e0619 */
[----:B------:R-:W-:-:S02]  /*bbf0*/  @!P1 IADD3 R26, P4, R5, R28, RZ ;  /* 0x0000001c051a9210 */ /* 0x000fc40007f9e0ff */
[----:B------:R-:W-:Y:S02]  /*bc00*/  CS2R R76, SRZ ;  /* 0x00000000004c7805 */ /* 0x000fe4000001ff00 */
[----:B------:R-:W-:Y:S02]  /*bc10*/  @!P0 SHF.L.U32 R15, R224, 0x1, RZ ;  /* 0x00000001e00f8819 */ /* 0x000fe400000006ff */
[----:B------:R-:W-:Y:S02]  /*bc20*/  CS2R R74, SRZ ;  /* 0x00000000004a7805 */ /* 0x000fe4000001ff00 */
[----:B------:R-:W-:Y:S01]  /*bc30*/  @!P2 IADD3.X R25, R9, R25, RZ, P5, !PT ;  /* 0x000000190919a210 */ /* 0x000fe20002ffe4ff */
[----:B------:R-:W-:Y:S01]  /*bc40*/  @!P1 IMAD.X R27, R4, 0x1, R29, P4 ;  /* 0x00000001041b9824 */ /* 0x000fe200020e061d */
[----:B------:R-:W-:Y:S02]  /*bc50*/  @!P0 SHF.L.U64.HI R32, R224, 0x1, R85 ;  /* 0x00000001e0208819 */ /* 0x000fe40000010255 */
[----:B------:R-:W-:-:S02]  /*bc60*/  CS2R R70, SRZ ;  /* 0x0000000000467805 */ /* 0x000fc4000001ff00 */
[C---:B------:R-:W-:Y:S02]  /*bc70*/  @!P1 IADD3 R28, P6, R14.reuse, R28, RZ ;  /* 0x0000001c0e1c9210 */ /* 0x040fe40007fde0ff */
[----:B------:R-:W-:Y:S02]  /*bc80*/  CS2R R68, SRZ ;  /* 0x0000000000447805 */ /* 0x000fe4000001ff00 */
[-C--:B------:R-:W-:Y:S02]  /*bc90*/  @!P0 IADD3 R30, P5, R5, R15.reuse, RZ ;  /* 0x0000000f051e8210 */ /* 0x080fe40007fbe0ff */
[----:B------:R-:W-:Y:S02]  /*bca0*/  CS2R R64, SRZ ;  /* 0x0000000000407805 */ /* 0x000fe4000001ff00 */
[----:B------:R-:W-:Y:S02]  /*bcb0*/  @!P0 IADD3 R14, P4, R14, R15, RZ ;  /* 0x0000000f0e0e8210 */ /* 0x000fe40007f9e0ff */
[----:B------:R-:W-:Y:S01]  /*bcc0*/  CS2R R62, SRZ ;  /* 0x00000000003e7805 */ /* 0x000fe2000001ff00 */
[C---:B------:R-:W-:Y:S01]  /*bcd0*/  @!P1 IMAD.X R29, R9.reuse, 0x1, R29, P6 ;  /* 0x00000001091d9824 */ /* 0x040fe200030e061d */
[----:B------:R1:W5:Y:S01]  /*bce0*/  @!P3 LD.E.64 R80, desc[UR6][R10.64] ;  /* 0x000000060a50b980 */ /* 0x000362000c101b00 */
[----:B------:R-:W-:Y:S01]  /*bcf0*/  @!P0 IMAD.X R31, R4, 0x1, R32, P5 ;  /* 0x00000001041f8824 */ /* 0x000fe200028e0620 */
[----:B------:R-:W-:-:S02]  /*bd00*/  @!P0 IADD3.X R15, R9, R32, RZ, P4, !PT ;  /* 0x00000020090f8210 */ /* 0x000fc400027fe4ff */
[----:B------:R1:W5:Y:S04]  /*bd10*/  @!P3 LD.E.64 R78, desc[UR6][R12.64] ;  /* 0x000000060c4eb980 */ /* 0x000368000c101b00 */
[----:B------:R1:W5:Y:S04]  /*bd20*/  @!P2 LD.E.64 R76, desc[UR6][R20.64] ;  /* 0x00000006144ca980 */ /* 0x000368000c101b00 */
[----:B------:R1:W5:Y:S04]  /*bd30*/  @!P2 LD.E.64 R74, desc[UR6][R24.64] ;  /* 0x00000006184aa980 */ /* 0x000368000c101b00 */
[----:B------:R1:W5:Y:S04]  /*bd40*/  @!P1 LD.E.64 R70, desc[UR6][R26.64] ;  /* 0x000000061a469980 */ /* 0x000368000c101b00 */
[----:B------:R1:W5:Y:S04]  /*bd50*/  @!P1 LD.E.64 R68, desc[UR6][R28.64] ;  /* 0x000000061c449980 */ /* 0x000368000c101b00 */
[----:B------:R1:W5:Y:S04]  /*bd60*/  @!P0 LD.E.64 R64, desc[UR6][R30.64] ;  /* 0x000000061e408980 */ /* 0x000368000c101b00 */
[----:B------:R1:W5:Y:S02]  /*bd70*/  @!P0 LD.E.64 R62, desc[UR6][R14.64] ;  /* 0x000000060e3e8980 */ /* 0x000364000c101b00 */
.L_x_2823:
[----:B------:R-:W-:Y:S05]  /*bd80*/  BSYNC B1 ;  /* 0x0000000000017941 */ /* 0x000fea0003800000 */
.L_x_2822:
[----:B-1---5:R-:W-:Y:S01]  /*bd90*/  IMAD.MOV.U32 R4, RZ, RZ, R64 ;  /* 0x000000ffff047224 */ /* 0x022fe200078e0040 */
[----:B------:R-:W-:Y:S01]  /*bda0*/  MOV R10, R71 ;  /* 0x00000047000a7202 */ /* 0x000fe20000000f00 */
[----:B--2---:R-:W-:Y:S01]  /*bdb0*/  IMAD.MOV.U32 R5, RZ, RZ, R65 ;  /* 0x000000ffff057224 */ /* 0x004fe200078e0041 */
[----:B------:R-:W-:Y:S01]  /*bdc0*/  UMOV UR4, 0xffffffff ;  /* 0xffffffff00047882 */ /* 0x000fe20000000000 */
[----:B---3--:R-:W-:Y:S01]  /*bdd0*/  IMAD.MOV.U32 R9, RZ, RZ, R70 ;  /* 0x000000ffff097224 */ /* 0x008fe200078e0046 */
[----:B------:R-:W-:Y:S02]  /*bde0*/  CS2R R46, SRZ ;  /* 0x00000000002e7805 */ /* 0x000fe4000001ff00 */
        /* <DEDUP_REMOVED lines=18> */
[----:B------:R-:W-:Y:S02]  /*bf10*/  PRMT R121, R5, 0x5410, R4 ;  /* 0x0000541005797816 */ /* 0x000fe40000000004 */
[----:B------:R-:W-:Y:S01]  /*bf20*/  PRMT R124, R9, 0x5410, R10 ;  /* 0x00005410097c7816 */ /* 0x000fe2000000000a */
[----:B------:R-:W-:Y:S06]  /*bf30*/  BRA.DIV UR4, `(.L_x_2824) ;  /* 0x0000023a04047947 */ /* 0x000fec000b800000 */
[----:B------:R1:W2:Y:S04]  /*bf40*/  SHFL.IDX PT, R4, R7, 0x1, 0x181f ;  /* 0x00381f0007047f89 */ /* 0x0002a800000e0000 */
[----:B------:R1:W3:Y:S04]  /*bf50*/  SHFL.IDX PT, R5, R6, 0x1, 0x181f ;  /* 0x00381f0006057f89 */ /* 0x0002e800000e0000 */
[----:B------:R1:W0:Y:S04]  /*bf60*/  SHFL.IDX PT, R9, R8, 0x1, 0x181f ;  /* 0x00381f0008097f89 */ /* 0x00022800000e0000 */
[----:B----4-:R1:W4:Y:S02]  /*bf70*/  SHFL.IDX PT, R14, R0, 0x1, 0x181f ;  /* 0x00381f00000e7f89 */ /* 0x01032400000e0000 */
.L_x_3136:
        /* <DEDUP_REMOVED lines=22> */
[----:B------:R-:W-:Y:S02]  /*c0e0*/  @!P2 SHF.L.U64.HI R15, R222, 0x1, R95 ;  /* 0x00000001de0fa819 */ /* 0x000fe4000001025f */
[-C--:B---3--:R-:W-:Y:S01]  /*c0f0*/  @!P3 IADD3 R10, P5, R5, R12.reuse, RZ ;  /* 0x0000000c050ab210 */ /* 0x088fe20007fbe0ff */
[----:B------:R-:W-:Y:S01]  /*c100*/  @!P0 IMAD.SHL.U32 R31, R224, 0x2, RZ ;  /* 0x00000002e01f8824 */ /* 0x000fe200078e00ff */
[----:B----4-:R-:W-:Y:S02]  /*c110*/  @!P3 IADD3 R12, P4, R14, R12, RZ ;  /* 0x0000000c0e0cb210 */ /* 0x010fe40007f9e0ff */
[C---:B------:R-:W-:Y:S01]  /*c120*/  @!P1 SHF.L.U32 R28, R221.reuse, 0x1, RZ ;  /* 0x00000001dd1c9819 */ /* 0x040fe200000006ff */
[--C-:B--2---:R-:W-:Y:S01]  /*c130*/  @!P3 IMAD.X R11, R4, 0x1, R13.reuse, P5 ;  /* 0x00000001040bb824 */ /* 0x104fe200028e060d */
[----:B------:R-:W-:Y:S01]  /*c140*/  @!P1 SHF.L.U64.HI R29, R221, 0x1, R86 ;  /* 0x00000001dd1d9819 */ /* 0x000fe20000010256 */
[----:B0-----:R-:W-:Y:S01]  /*c150*/  @!P3 IMAD.X R13, R9, 0x1, R13, P4 ;  /* 0x00000001090db824 */ /* 0x001fe200020e060d */
[----:B------:R-:W-:-:S02]  /*c160*/  @!P2 IADD3 R20, P6, R5, R24, RZ ;  /* 0x000000180514a210 */ /* 0x000fc40007fde0ff */
[----:B------:R-:W-:Y:S02]  /*c170*/  @!P1 IADD3 R26, P4, R5, R28, RZ ;  /* 0x0000001c051a9210 */ /* 0x000fe40007f9e0ff */
[----:B------:R-:W-:Y:S02]  /*c180*/  CS2R R56, SRZ ;  /* 0x0000000000387805 */ /* 0x000fe4000001ff00 */
[----:B------:R-:W-:Y:S02]  /*c190*/  @!P2 IADD3 R24, P5, R14, R24, RZ ;  /* 0x000000180e18a210 */ /* 0x000fe40007fbe0ff */
[----:B------:R-:W-:Y:S02]  /*c1a0*/  CS2R R54, SRZ ;  /* 0x0000000000367805 */ /* 0x000fe4000001ff00 */
[C---:B------:R-:W-:Y:S01]  /*c1b0*/  @!P2 IADD3.X R21, R4.reuse, R15, RZ, P6, !PT ;  /* 0x0000000f0415a210 */ /* 0x040fe200037fe4ff */
[----:B------:R-:W-:Y:S01]  /*c1c0*/  @!P1 IMAD.X R27, R4, 0x1, R29, P4 ;  /* 0x00000001041b9824 */ /* 0x000fe200020e061d */
[----:B------:R-:W-:Y:S01]  /*c1d0*/  @!P1 IADD3 R28, P6, R14, R28, RZ ;  /* 0x0000001c0e1c9210 */ /* 0x000fe20007fde0ff */
[----:B------:R-:W-:Y:S01]  /*c1e0*/  @!P2 IMAD.X R25, R9, 0x1, R15, P5 ;  /* 0x000000010919a824 */ /* 0x000fe200028e060f */
[----:B------:R-:W-:-:S02]  /*c1f0*/  @!P0 SHF.L.U64.HI R32, R224, 0x1, R85 ;  /* 0x00000001e0208819 */ /* 0x000fc40000010255 */
[----:B------:R-:W-:Y:S02]  /*c200*/  CS2R R52, SRZ ;  /* 0x0000000000347805 */ /* 0x000fe4000001ff00 */
[-C--:B------:R-:W-:Y:S02]  /*c210*/  @!P0 IADD3 R14, P4, R14, R31.reuse, RZ ;  /* 0x0000001f0e0e8210 */ /* 0x080fe40007f9e0ff */
[----:B------:R-:W-:Y:S02]  /*c220*/  CS2R R50, SRZ ;  /* 0x0000000000327805 */ /* 0x000fe4000001ff00 */
[----:B------:R-:W-:Y:S02]  /*c230*/  @!P0 IADD3 R30, P5, R5, R31, RZ ;  /* 0x0000001f051e8210 */ /* 0x000fe40007fbe0ff */
[----:B------:R-:W-:Y:S02]  /*c240*/  CS2R R46, SRZ ;  /* 0x00000000002e7805 */ /* 0x000fe4000001ff00 */
[----:B------:R-:W-:Y:S01]  /*c250*/  CS2R R48, SRZ ;  /* 0x0000000000307805 */ /* 0x000fe2000001ff00 */
[C---:B------:R-:W-:Y:S01]  /*c260*/  @!P1 IMAD.X R29, R9.reuse, 0x1, R29, P6 ;  /* 0x00000001091d9824 */ /* 0x040fe200030e061d */
        /* <DEDUP_REMOVED lines=10> */
.L_x_2826:
[----:B------:R-:W-:Y:S05]  /*c310*/  BSYNC B1 ;  /* 0x0000000000017941 */ /* 0x000fea0003800000 */
.L_x_2825:
        /* <DEDUP_REMOVED lines=29> */
[----:B----4-:R4:W0:Y:S02]  /*c4f0*/  SHFL.IDX PT, R14, R0, 0x2, 0x181f ;  /* 0x00581f00000e7f89 */ /* 0x01082400000e0000 */
.L_x_3142:
        /* <DEDUP_REMOVED lines=22> */
[----:B------:R-:W-:Y:S02]  /*c660*/  @!P2 SHF.L.U32 R24, R222, 0x1, RZ ;  /* 0x00000001de18a819 */ /* 0x000fe400000006ff */
[----:B------:R-:W-:Y:S01]  /*c670*/  @!P1 IMAD.SHL.U32 R12, R221, 0x2, RZ ;  /* 0x00000002dd0c9824 */ /* 0x000fe200078e00ff */
[CC--:B---3--:R-:W-:Y:S01]  /*c680*/  @!P3 IADD3 R66, P5, R5.reuse, R32.reuse, RZ ;  /* 0x000000200542b210 */ /* 0x0c8fe20007fbe0ff */
[----:B------:R-:W-:Y:S01]  /*c690*/  @!P0 IMAD.SHL.U32 R26, R224, 0x2, RZ ;  /* 0x00000002e01a8824 */ /* 0x000fe200078e00ff */
[----:B0-----:R-:W-:Y:S02]  /*c6a0*/  @!P3 IADD3 R32, P4, R14, R32, RZ ;  /* 0x000000200e20b210 */ /* 0x001fe40007f9e0ff */
[----:B------:R-:W-:Y:S01]  /*c6b0*/  @!P2 SHF.L.U64.HI R11, R222, 0x1, R95 ;  /* 0x00000001de0ba819 */ /* 0x000fe2000001025f */
[----:B--2---:R-:W-:Y:S01]  /*c6c0*/  @!P3 IMAD.X R67, R4, 0x1, R10, P5 ;  /* 0x000000010443b824 */ /* 0x004fe200028e060a */
[-C--:B------:R-:W-:Y:S02]  /*c6d0*/  @!P2 IADD3 R30, P6, R5, R24.reuse, RZ ;  /* 0x00000018051ea210 */ /* 0x080fe40007fde0ff */
[----:B------:R-:W-:-:S02]  /*c6e0*/  @!P2 IADD3 R24, P5, R14, R24, RZ ;  /* 0x000000180e18a210 */ /* 0x000fc40007fbe0ff */
[----:B------:R-:W-:Y:S01]  /*c6f0*/  @!P3 IADD3.X R33, R9, R10, RZ, P4, !PT ;  /* 0x0000000a0921b210 */ /* 0x000fe200027fe4ff */
[--C-:B------:R-:W-:Y:S01]  /*c700*/  @!P2 IMAD.X R31, R4, 0x1, R11.reuse, P6 ;  /* 0x00000001041fa824 */ /* 0x100fe200030e060b */
[----:B------:R-:W-:Y:S01]  /*c710*/  @!P1 SHF.L.U64.HI R13, R221, 0x1, R86 ;  /* 0x00000001dd0d9819 */ /* 0x000fe20000010256 */
[----:B------:R-:W-:Y:S01]  /*c720*/  @!P2 IMAD.X R25, R9, 0x1, R11, P5 ;  /* 0x000000010919a824 */ /* 0x000fe200028e060b */
[-C--:B------:R-:W-:Y:S02]  /*c730*/  @!P1 IADD3 R20, P4, R5, R12.reuse, RZ ;  /* 0x0000000c05149210 */ /* 0x080fe40007f9e0ff */
[----:B------:R-:W-:Y:S02]  /*c740*/  CS2R R38, SRZ ;  /* 0x0000000000267805 */ /* 0x000fe4000001ff00 */
[----:B------:R-:W-:Y:S02]  /*c750*/  @!P1 IADD3 R10, P6, R14, R12, RZ ;  /* 0x0000000c0e0a9210 */ /* 0x000fe40007fde0ff */
[----:B------:R-:W-:-:S02]  /*c760*/  CS2R R40, SRZ ;  /* 0x0000000000287805 */ /* 0x000fc4000001ff00 */
[----:B------:R-:W-:Y:S01]  /*c770*/  @!P0 SHF.L.U64.HI R15, R224, 0x1, R85 ;  /* 0x00000001e00f8819 */ /* 0x000fe20000010255 */
[----:B------:R-:W-:Y:S01]  /*c780*/  @!P1 IMAD.X R21, R4, 0x1, R13, P4 ;  /* 0x0000000104159824 */ /* 0x000fe200020e060d */
[-C--:B------:R-:W-:Y:S02]  /*c790*/  @!P0 IADD3 R12, P5, R5, R26.reuse, RZ ;  /* 0x0000001a050c8210 */ /* 0x080fe40007fbe0ff */
[----:B------:R-:W-:Y:S02]  /*c7a0*/  CS2R R34, SRZ ;  /* 0x0000000000227805 */ /* 0x000fe4000001ff00 */
[----:B------:R-:W-:Y:S02]  /*c7b0*/  @!P0 IADD3 R14, P4, R14, R26, RZ ;  /* 0x0000001a0e0e8210 */ /* 0x000fe40007f9e0ff */
[----:B------:R-:W-:Y:S02]  /*c7c0*/  CS2R R36, SRZ ;  /* 0x0000000000247805 */ /* 0x000fe4000001ff00 */
[----:B------:R-:W-:Y:S01]  /*c7d0*/  @!P1 IADD3.X R11, R9, R13, RZ, P6, !PT ;  /* 0x0000000d090b9210 */ /* 0x000fe200037fe4ff */
[----:B------:R-:W-:Y:S01]  /*c7e0*/  @!P0 IMAD.X R13, R4, 0x1, R15, P5 ;  /* 0x00000001040d8824 */ /* 0x000fe200028e060f */
[----:B------:R-:W-:-:S02]  /*c7f0*/  CS2R R28, SRZ ;  /* 0x00000000001c7805 */ /* 0x000fc4000001ff00 */
[----:B------:R-:W-:Y:S01]  /*c800*/  CS2R R26, SRZ ;  /* 0x00000000001a7805 */ /* 0x000fe2000001ff00 */
        /* <DEDUP_REMOVED lines=9> */
.L_x_2829:
[----:B------:R-:W-:Y:S05]  /*c8a0*/  BSYNC B1 ;  /* 0x0000000000017941 */ /* 0x000fea0003800000 */
.L_x_2828:
[----:B--2--5:R-:W-:Y:S01]  /*c8b0*/  IMAD.MOV.U32 R4, RZ, RZ, R28 ;  /* 0x000000ffff047224 */ /* 0x024fe200078e001c */
[----:B---3--:R-:W-:Y:S01]  /*c8c0*/  MOV R5, R29 ;  /* 0x0000001d00057202 */ /* 0x008fe20000000f00 */
[----:B0-----:R-:W-:Y:S01]  /*c8d0*/  IMAD.MOV.U32 R9, RZ, RZ, R34 ;  /* 0x000000ffff097224 */ /* 0x001fe200078e0022 */
[----:B------:R-:W-:Y:S01]  /*c8e0*/  UMOV UR4, 0xffffffff ;  /* 0xffffffff00047882 */ /* 0x000fe20000000000 */
        /* <DEDUP_REMOVED lines=20> */
[----:B------:R-:W-:-:S04]  /*ca30*/  CS2R R4, SRZ ;  /* 0x0000000000047805 */ /* 0x000fc8000001ff00 */
[----:B------:R-:W-:Y:S01]  /*ca40*/  PRMT R101, R9, 0x5410, R10 ;  /* 0x0000541009657816 */ /* 0x000fe2000000000a */
[----:B------:R-:W-:Y:S06]  /*ca50*/  BRA.DIV UR4, `(.L_x_2830) ;  /* 0x00000232041c7947 */ /* 0x000fec000b800000 */
[----:B------:R0:W2:Y:S04]  /*ca60*/  SHFL.IDX PT, R66, R7, 0x3, 0x181f ;  /* 0x00781f0007427f89 */ /* 0x0000a800000e0000 */
[----:B------:R0:W3:Y:S04]  /*ca70*/  SHFL.IDX PT, R67, R6, 0x3, 0x181f ;  /* 0x00781f0006437f89 */ /* 0x0000e800000e0000 */
[----:B------:R0:W0:Y:S04]  /*ca80*/  SHFL.IDX PT, R72, R8, 0x3, 0x181f ;  /* 0x00781f0008487f89 */ /* 0x00002800000e0000 */
[----:B------:R0:W0:Y:S02]  /*ca90*/  SHFL.IDX PT, R14, R0, 0x3, 0x181f ;  /* 0x00781f00000e7f89 */ /* 0x00002400000e0000 */
.L_x_3148:
        /* <DEDUP_REMOVED lines=11> */
[----:B------:R-:W-:-:S04]  /*cb50*/  LOP3.LUT R0, R0, 0xfffffffe, RZ, 0xc0, !PT ;  /* 0xfffffffe00007812 */ /* 0x000fc800078ec0ff */
[----:B------:R-:W-:Y:S02]  /*cb60*/  IADD3 R0, R8, -R0, RZ ;  /* 0x8000000008007210 */ /* 0x000fe40007ffe0ff */
[----:B------:R-:W-:Y:S02]  /*cb70*/  CS2R R8, SRZ ;  /* 0x0000000000087805 */ /* 0x000fe4000001ff00 */
[----:B------:R-:W-:Y:S01]  /*cb80*/  SHF.L.U32 R125, R0, 0x1f, RZ ;  /* 0x0000001f007d7819 */ /* 0x000fe200000006ff */
[----:B------:R-:W-:Y:S06]  /*cb90*/  @P0 BRA `(.L_x_2832) ;  /* 0x0000000000b80947 */ /* 0x000fec0003800000 */
        /* <DEDUP_REMOVED lines=13> */
[CC--:B---3--:R-:W-:Y:S02]  /*cc70*/  @!P3 IADD3 R106, P5, R67.reuse, R104.reuse, RZ ;  /* 0x00000068436ab210 */ /* 0x0c8fe40007fbe0ff */
[----:B------:R-:W-:Y:S02]  /*cc80*/  @!P3 IADD3 R104, P4, R14, R104, RZ ;  /* 0x000000680e68b210 */ /* 0x000fe40007f9e0ff */
[-C--:B------:R-:W-:Y:S01]  /*cc90*/  @!P2 IADD3 R102, P6, R67, R98.reuse, RZ ;  /* 0x000000624366a210 */ /* 0x080fe20007fde0ff */
[--C-:B--2---:R-:W-:Y:S01]  /*cca0*/  @!P3 IMAD.X R107, R66, 0x1, R93.reuse, P5 ;  /* 0x00000001426bb824 */ /* 0x104fe200028e065d */
[----:B------:R-:W-:Y:S01]  /*ccb0*/  @!P1 SHF.L.U64.HI R5, R221, 0x1, R86 ;  /* 0x00000001dd059819 */ /* 0x000fe20000010256 */
[----:B------:R-:W-:Y:S01]  /*ccc0*/  @!P3 IMAD.X R105, R72, 0x1, R93, P4 ;  /* 0x000000014869b824 */ /* 0x000fe200020e065d */
[----:B------:R-:W-:Y:S01]  /*ccd0*/  @!P2 IADD3 R98, P5, R14, R98, RZ ;  /* 0x000000620e62a210 */ /* 0x000fe20007fbe0ff */
[----:B------:R-:W-:Y:S01]  /*cce0*/  @!P2 IMAD.X R103, R66, 0x1, R95, P6 ;  /* 0x000000014267a824 */ /* 0x000fe200030e065f */
[----:B------:R-:W-:-:S02]  /*ccf0*/  @!P1 IADD3 R96, P4, R67, R12, RZ ;  /* 0x0000000c43609210 */ /* 0x000fc40007f9e0ff */
[----:B------:R-:W-:Y:S02]  /*cd00*/  CS2R R20, SRZ ;  /* 0x0000000000147805 */ /* 0x000fe4000001ff00 */
[----:B------:R-:W-:Y:S02]  /*cd10*/  @!P0 SHF.L.U32 R15, R224, 0x1, RZ ;  /* 0x00000001e00f8819 */ /* 0x000fe400000006ff */
[----:B------:R-:W-:Y:S02]  /*cd20*/  CS2R R24, SRZ ;  /* 0x0000000000187805 */ /* 0x000fe4000001ff00 */
[----:B------:R-:W-:Y:S01]  /*cd30*/  @!P1 IADD3 R12, P6, R14, R12, RZ ;  /* 0x0000000c0e0c9210 */ /* 0x000fe20007fde0ff */
[----:B------:R-:W-:Y:S01]  /*cd40*/  @!P1 IMAD.X R97, R66, 0x1, R5, P4 ;  /* 0x0000000142619824 */ /* 0x000fe200020e0605 */
[----:B------:R-:W-:Y:S02]  /*cd50*/  @!P2 IADD3.X R99, R72, R95, RZ, P5, !PT ;  /* 0x0000005f4863a210 */ /* 0x000fe40002ffe4ff */
[----:B------:R-:W-:-:S02]  /*cd60*/  CS2R R6, SRZ ;  /* 0x0000000000067805 */ /* 0x000fc4000001ff00 */
[----:B------:R-:W-:Y:S01]  /*cd70*/  @!P0 SHF.L.U64.HI R85, R224, 0x1, R85 ;  /* 0x00000001e0558819 */ /* 0x000fe20000010255 */
[----:B------:R-:W-:Y:S01]  /*cd80*/  @!P1 IMAD.X R13, R72, 0x1, R5, P6 ;  /* 0x00000001480d9824 */ /* 0x000fe200030e0605 */
[-C--:B------:R-:W-:Y:S02]  /*cd90*/  @!P0 IADD3 R94, P5, R67, R15.reuse, RZ ;  /* 0x0000000f435e8210 */ /* 0x080fe40007fbe0ff */
[----:B------:R-:W-:Y:S02]  /*cda0*/  CS2R R10, SRZ ;  /* 0x00000000000a7805 */ /* 0x000fe4000001ff00 */
[----:B------:R-:W-:Y:S02]  /*cdb0*/  @!P0 IADD3 R14, P4, R14, R15, RZ ;  /* 0x0000000f0e0e8210 */ /* 0x000fe40007f9e0ff */
[----:B------:R-:W-:Y:S02]  /*cdc0*/  CS2R R4, SRZ ;  /* 0x0000000000047805 */ /* 0x000fe4000001ff00 */
[----:B------:R-:W-:Y:S01]  /*cdd0*/  CS2R R8, SRZ ;  /* 0x0000000000087805 */ /* 0x000fe2000001ff00 */
[----:B------:R-:W-:Y:S01]  /*cde0*/  @!P0 IMAD.X R95, R66, 0x1, R85, P5 ;  /* 0x00000001425f8824 */ /* 0x000fe200028e0655 */
[----:B------:R-:W-:Y:S01]  /*cdf0*/  @!P0 IADD3.X R15, R72, R85, RZ, P4, !PT ;  /* 0x00000055480f8210 */ /* 0x000fe200027fe4ff */
        /* <DEDUP_REMOVED lines=8> */
.L_x_2832:
[----:B------:R-:W-:Y:S05]  /*ce80*/  BSYNC B1 ;  /* 0x0000000000017941 */ /* 0x000fea0003800000 */
.L_x_2831:
[----:B------:R-:W1:Y:S01]  /*ce90*/  SYNCS.PHASECHK.TRANS64.TRYWAIT P0, [R22+URZ+0x38800], R125 ;  /* 0x0388007d160075a7 */ /* 0x000e62000800017f */
[----:B-----5:R-:W-:Y:S01]  /*cea0*/  IMAD.MOV.U32 R0, RZ, RZ, R4 ;  /* 0x000000ffff007224 */ /* 0x020fe200078e0004 */
[----:B------:R-:W-:Y:S01]  /*ceb0*/  BSSY B1, `(.L_x_2833) ;  /* 0x000001c000017945 */ /* 0x000fe20003800000 */
[----:B0-----:R-:W-:Y:S02]  /*cec0*/  IMAD.MOV.U32 R12, RZ, RZ, R5 ;  /* 0x000000ffff0c7224 */ /* 0x001fe400078e0005 */
[----:B------:R-:W-:Y:S02]  /*ced0*/  IMAD.MOV.U32 R13, RZ, RZ, R6 ;  /* 0x000000ffff0d7224 */ /* 0x000fe400078e0006 */
[----:B------:R-:W-:Y:S01]  /*cee0*/  IMAD.MOV.U32 R14, RZ, RZ, R30 ;  /* 0x000000ffff0e7224 */ /* 0x000fe200078e001e */
[----:B--2---:R-:W-:Y:S01]  /*cef0*/  PRMT R66, R0, 0x5410, R12 ;  /* 0x0000541000427816 */ /* 0x004fe2000000000c */
[----:B------:R-:W-:Y:S01]  /*cf00*/  IMAD.MOV.U32 R12, RZ, RZ, R20 ;  /* 0x000000ffff0c7224 */ /* 0x000fe200078e0014 */
[----:B------:R-:W-:Y:S01]  /*cf10*/  PRMT R72, R13, 0x7610, R72 ;  /* 0x000076100d487816 */ /* 0x000fe20000000048 */
[----:B------:R-:W-:Y:S01]  /*cf20*/  IMAD.MOV.U32 R13, RZ, RZ, R21 ;  /* 0x000000ffff0d7224 */ /* 0x000fe200078e0015 */
[----:B------:R-:W-:Y:S01]  /*cf30*/  PRMT R93, R14, 0x7610, R93 ;  /* 0x000076100e5d7816 */ /* 0x000fe2000000005d */
[----:B------:R-:W-:Y:S01]  /*cf40*/  IMAD.MOV.U32 R14, RZ, RZ, R9 ;  /* 0x000000ffff0e7224 */ /* 0x000fe200078e0009 */
[----:B------:R-:W-:Y:S01]  /*cf50*/  MOV R0, R7 ;  /* 0x0000000700007202 */ /* 0x000fe20000000f00 */
[----:B------:R-:W-:Y:S01]  /*cf60*/  IMAD.MOV.U32 R15, RZ, RZ, R25 ;  /* 0x000000ffff0f7224 */ /* 0x000fe200078e0019 */
[----:B------:R-:W-:Y:S01]  /*cf70*/  PRMT R86, R13, 0x5410, R12 ;  /* 0x000054100d567816 */ /* 0x000fe2000000000c */
[----:B------:R-:W-:Y:S01]  /*cf80*/  IMAD.MOV.U32 R13, RZ, RZ, R8 ;  /* 0x000000ffff0d7224 */ /* 0x000fe200078e0008 */
[----:B------:R-:W-:-:S02]  /*cf90*/  MOV R12, R31 ;  /* 0x0000001f000c7202 */ /* 0x000fc40000000f00 */
[----:B------:R-:W-:Y:S02]  /*cfa0*/  PRMT R72, R72, 0x5410, R0 ;  /* 0x0000541048487816 */ /* 0x000fe40000000000 */
[----:B------:R-:W-:Y:S01]  /*cfb0*/  PRMT R93, R93, 0x5410, R12 ;  /* 0x000054105d5d7816 */ /* 0x000fe2000000000c */
[----:B------:R-:W-:Y:S01]  /*cfc0*/  IMAD.MOV.U32 R12, RZ, RZ, R10 ;  /* 0x000000ffff0c7224 */ /* 0x000fe200078e000a */
[----:B---3--:R-:W-:Y:S01]  /*cfd0*/  PRMT R67, R13, 0x5410, R14 ;  /* 0x000054100d437816 */ /* 0x008fe2000000000e */
[----:B------:R-:W-:Y:S01]  /*cfe0*/  IMAD.MOV.U32 R14, RZ, RZ, R24 ;  /* 0x000000ffff0e7224 */ /* 0x000fe200078e0018 */
[----:B------:R-:W-:Y:S02]  /*cff0*/  MOV R13, R11 ;  /* 0x0000000b000d7202 */ /* 0x000fe40000000f00 */
[----:B------:R-:W-:Y:S02]  /*d000*/  VIADDMNMX R0, R116, -R126, 0x80, PT ;  /* 0x0000008074007446 */ /* 0x000fe4000380097e */
[----:B------:R-:W-:Y:S01]  /*d010*/  PRMT R73, R12, 0x5410, R13 ;  /* 0x000054100c497816 */ /* 0x000fe2000000000d */
[----:B------:R-:W-:Y:S01]  /*d020*/  IMAD.MOV.U32 R12, RZ, RZ, R32 ;  /* 0x000000ffff0c7224 */ /* 0x000fe200078e0020 */
[----:B------:R-:W-:-:S02]  /*d030*/  ISETP.GE.AND P1, PT, R220, R0, PT ;  /* 0x00000000dc00720c */ /* 0x000fc40003f26270 */
[----:B------:R-:W-:Y:S02]  /*d040*/  PRMT R85, R15, 0x5410, R14 ;  /* 0x000054100f557816 */ /* 0x000fe4000000000e */
[----:B------:R-:W-:Y:S01]  /*d050*/  MOV R13, R33 ;  /* 0x00000021000d7202 */ /* 0x000fe20000000f00 */
[----:B-1----:R-:W-:Y:S08]  /*d060*/  @!P0 BRA `(.L_x_2834) ;  /* 0x0000022c00088947 */ /* 0x002ff00003800000 */
.L_x_3149:
[----:B------:R-:W-:Y:S05]  /*d070*/  BSYNC B1 ;  /* 0x0000000000017941 */ /* 0x000fea0003800000 */
.L_x_2833:
[----:B------:R-:W-:Y:S01]  /*d080*/  BSSY B1, `(.L_x_2835) ;  /* 0x00000ba000017945 */ /* 0x000fe20003800000 */
[----:B------:R-:W-:-:S03]  /*d090*/  PRMT R94, R12, 0x5410, R13 ;  /* 0x000054100c5e7816 */ /* 0x000fc6000000000d */
[----:B------:R-:W-:Y:S05]  /*d0a0*/  @P1 BRA `(.L_x_2836) ;  /* 0x0000000800dc1947 */ /* 0x000fea0003800000 */
[----:B------:R-:W1:Y:S01]  /*d0b0*/  LDC R13, c[0x0][0x3f4] ;  /* 0x0000fd00ff0d7b82 */ /* 0x000e620000000800 */
[----:B------:R-:W-:Y:S01]  /*d0c0*/  BSSY B2, `(.L_x_2837) ;  /* 0x0000030000027945 */ /* 0x000fe20003800000 */
[-C--:B-1----:R-:W-:Y:S02]  /*d0d0*/  ISETP.GE.AND P0, PT, R214, R13.reuse, PT ;  /* 0x0000000dd600720c */ /* 0x082fe40003f06270 */
[-C--:B------:R-:W-:Y:S02]  /*d0e0*/  ISETP.GE.AND P1, PT, R222, R13.reuse, PT ;  /* 0x0000000dde00720c */ /* 0x080fe40003f26270 */
[-C--:B------:R-:W-:Y:S02]  /*d0f0*/  ISETP.GE.AND P2, PT, R221, R13.reuse, PT ;  /* 0x0000000ddd00720c */ /* 0x080fe40003f46270 */
[----:B------:R-:W-:-:S07]  /*d100*/  ISETP.GE.AND P3, PT, R224, R13, PT ;  /* 0x0000000de000720c */ /* 0x000fce0003f66270 */
[----:B------:R-:W-:Y:S06]  /*d110*/  @P0 BRA `(.L_x_2838) ;  /* 0x0000000000a80947 */ /* 0x000fec0003800000 */
[----:B------:R-:W1:Y:S01]  /*d120*/  LDS.128 R12, [R87] ;  /* 0x00000000570c7984 */ /* 0x000e620000000c00 */
        /* <DEDUP_REMOVED lines=40> */
[----:B------:R1:W-:Y:S02]  /*d3b0*/  STS.128 [R87], R12 ;  /* 0x0000000c57007388 */ /* 0x0003e40000000c00 */
.L_x_2838:
[----:B------:R-:W-:Y:S05]  /*d3c0*/  BSYNC B2 ;  /* 0x0000000000027941 */ /* 0x000fea0003800000 */
.L_x_2837:
[----:B------:R-:W-:Y:S04]  /*d3d0*/  BSSY B2, `(.L_x_2839) ;  /* 0x000002c000027945 */ /* 0x000fe80003800000 */
[----:B------:R-:W-:Y:S05]  /*d3e0*/  @P1 BRA `(.L_x_2840) ;  /* 0x0000000000a81947 */ /* 0x000fea0003800000 */
[----:B-1----:R-:W1:Y:S01]  /*d3f0*/  LDS.128 R12, [R87+0x4000] ;  /* 0x00400000570c7984 */ /* 0x002e620000000c00 */
[----:B------:R-:W-:Y:S01]  /*d400*/  SHF.R.U32.HI R79, RZ, 0x10, R77 ;  /* 0x00000010ff4f7819 */ /* 0x000fe2000001164d */
[----:B------:R-:W-:Y:S01]  /*d410*/  HADD2.F32 R78, -RZ, R122.H1_H1 ;  /* 0x3000007aff4e7230 */ /* 0x000fe20000004100 */
[----:B------:R-:W-:Y:S01]  /*d420*/  SHF.R.U32.HI R81, RZ, 0x10, R75 ;  /* 0x00000010ff517819 */ /* 0x000fe2000001164b */
[----:B------:R-:W-:Y:S01]  /*d430*/  HADD2.F32 R80, -RZ, R121.H1_H1 ;  /* 0x30000079ff507230 */ /* 0x000fe20000004100 */
[----:B------:R-:W-:Y:S01]  /*d440*/  SHF.R.U64 R99, R76, 0x10, R77 ;  /* 0x000000104c637819 */ /* 0x000fe2000000124d */
[----:B------:R-:W-:Y:S01]  /*d450*/  HADD2.F32 R79, -RZ, R79.H0_H0 ;  /* 0x2000004fff4f7230 */ /* 0x000fe20000004100 */
[----:B------:R-:W-:Y:S01]  /*d460*/  SHF.R.U64 R97, R74, 0x10, R75 ;  /* 0x000000104a617819 */ /* 0x000fe2000000124b */
[----:B------:R-:W-:Y:S02]  /*d470*/  HADD2.F32 R81, -RZ, R81.H0_H0 ;  /* 0x20000051ff517230 */ /* 0x000fe40000004100 */
[----:B------:R-:W-:-:S02]  /*d480*/  HADD2.F32 R121, -RZ, R121.H0_H0 ;  /* 0x20000079ff797230 */ /* 0x000fc40000004100 */
        /* <DEDUP_REMOVED lines=32> */
.L_x_2840:
[----:B------:R-:W-:Y:S05]  /*d690*/  BSYNC B2 ;  /* 0x0000000000027941 */ /* 0x000fea0003800000 */
.L_x_2839:
[----:B------:R-:W-:Y:S04]  /*d6a0*/  BSSY B2, `(.L_x_2841) ;  /* 0x000002c000027945 */ /* 0x000fe80003800000 */
[----:B------:R-:W-:Y:S05]  /*d6b0*/  @P2 BRA `(.L_x_2842) ;  /* 0x0000000000a82947 */ /* 0x000fea0003800000 */
[----:B-12---:R-:W1:Y:S01]  /*d6c0*/  LDS.128 R12, [R87+0x8000] ;  /* 0x00800000570c7984 */ /* 0x006e620000000c00 */
[----:B------:R-:W-:Y:S01]  /*d6d0*/  SHF.R.U32.HI R75, RZ, 0x10, R71 ;  /* 0x00000010ff4b7819 */ /* 0x000fe20000011647 */
[----:B------:R-:W-:Y:S01]  /*d6e0*/  HADD2.F32 R74, -RZ, R119.H1_H1 ;  /* 0x30000077ff4a7230 */ /* 0x000fe20000004100 */
[----:B------:R-:W-:Y:S01]  /*d6f0*/  SHF.R.U32.HI R77, RZ, 0x10, R69 ;  /* 0x00000010ff4d7819 */ /* 0x000fe20000011645 */
[--C-:B------:R-:W-:Y:S01]  /*d700*/  HADD2.F32 R76, -RZ, R120.reuse.H0_H0 ;  /* 0x20000078ff4c7230 */ /* 0x100fe20000004100 */
        /* <DEDUP_REMOVED lines=37> */
.L_x_2842:
[----:B------:R-:W-:Y:S05]  /*d960*/  BSYNC B2 ;  /* 0x0000000000027941 */ /* 0x000fea0003800000 */
.L_x_2841:
[----:B------:R-:W-:Y:S05]  /*d970*/  @P3 BRA `(.L_x_2836) ;  /* 0x0000000000a83947 */ /* 0x000fea0003800000 */
[----:B-123--:R-:W1:Y:S01]  /*d980*/  LDS.128 R12, [R87+0xc000] ;  /* 0x00c00000570c7984 */ /* 0x00ee620000000c00 */
[----:B------:R-:W-:Y:S01]  /*d990*/  SHF.R.U32.HI R69, RZ, 0x10, R65 ;  /* 0x00000010ff457819 */ /* 0x000fe20000011641 */
[----:B------:R-:W-:Y:S01]  /*d9a0*/  HADD2.F32 R68, -RZ, R117.H0_H0 ;  /* 0x20000075ff447230 */ /* 0x000fe20000004100 */
[----:B------:R-:W-:Y:S01]  /*d9b0*/  SHF.R.U32.HI R71, RZ, 0x10, R63 ;  /* 0x00000010ff477819 */ /* 0x000fe2000001163f */
        /* <DEDUP_REMOVED lines=38> */
.L_x_2836:
[----:B------:R-:W-:Y:S05]  /*dc20*/  BSYNC B1 ;  /* 0x0000000000017941 */ /* 0x000fea0003800000 */
.L_x_2835:
[----:B------:R-:W-:Y:S01]  /*dc30*/  ISETP.GE.AND P0, PT, R89, R0, PT ;  /* 0x000000005900720c */ /* 0x000fe20003f06270 */
[----:B------:R-:W-:-:S12]  /*dc40*/  BSSY B1, `(.L_x_2843) ;  /* 0x00000b9000017945 */ /* 0x000fd80003800000 */
[----:B------:R-:W-:Y:S05]  /*dc50*/  @P0 BRA `(.L_x_2844) ;  /* 0x0000000800dc0947 */ /* 0x000fea0003800000 */
[----:B-1234-:R-:W1:Y:S01]  /*dc60*/  LDC R13, c[0x0][0x3f4] ;  /* 0x0000fd00ff0d7b82 */ /* 0x01ee620000000800 */
[----:B------:R-:W-:Y:S01]  /*dc70*/  BSSY B2, `(.L_x_2845) ;  /* 0x0000030000027945 */ /* 0x000fe20003800000 */
[-C--:B-1----:R-:W-:Y:S02]  /*dc80*/  ISETP.GE.AND P0, PT, R214, R13.reuse, PT ;  /* 0x0000000dd600720c */ /* 0x082fe40003f06270 */
[-C--:B------:R-:W-:Y:S02]  /*dc90*/  ISETP.GE.AND P1, PT, R222, R13.reuse, PT ;  /* 0x0000000dde00720c */ /* 0x080fe40003f26270 */
[-C--:B------:R-:W-:Y:S02]  /*dca0*/  ISETP.GE.AND P2, PT, R221, R13.reuse, PT ;  /* 0x0000000ddd00720c */ /* 0x080fe40003f46270 */
[----:B------:R-:W-:-:S07]  /*dcb0*/  ISETP.GE.AND P3, PT, R224, R13, PT ;  /* 0x0000000de000720c */ /* 0x000fce0003f66270 */
[----:B------:R-:W-:Y:S06]  /*dcc0*/  @P0 BRA `(.L_x_2846) ;  /* 0x0000000000a80947 */ /* 0x000fec0003800000 */
[----:B------:R-:W1:Y:S01]  /*dcd0*/  LDS.128 R12, [R87+0x1000] ;  /* 0x00100000570c7984 */ /* 0x000e620000000c00 */
        /* <DEDUP_REMOVED lines=41> */
.L_x_2846:
[----:B------:R-:W-:Y:S05]  /*df70*/  BSYNC B2 ;  /* 0x0000000000027941 */ /* 0x000fea0003800000 */
.L_x_2845:
[----:B------:R-:W-:Y:S04]  /*df80*/  BSSY B2, `(.L_x_2847) ;  /* 0x000002c000027945 */ /* 0x000fe80003800000 */
[----:B------:R-:W-:Y:S05]  /*df90*/  @P1 BRA `(.L_x_2848) ;  /* 0x0000000000a81947 */ /* 0x000fea0003800000 */
[----:B-1----:R-:W1:Y:S01]  /*dfa0*/  LDS.128 R12, [R87+0x5000] ;  /* 0x00500000570c7984 */ /* 0x002e620000000c00 */
        /* <DEDUP_REMOVED lines=41> */
.L_x_2848:
[----:B------:R-:W-:Y:S05]  /*e240*/  BSYNC B2 ;  /* 0x0000000000027941 */ /* 0x000fea0003800000 */
.L_x_2847:
[----:B------:R-:W-:Y:S04]  /*e250*/  BSSY B2, `(.L_x_2849) ;  /* 0x000002c000027945 */ /* 0x000fe80003800000 */
[----:B------:R-:W-:Y:S05]  /*e260*/  @P2 BRA `(.L_x_2850) ;  /* 0x0000000000a82947 */ /* 0x000fea0003800000 */
[----:B-12---:R-:W1:Y:S01]  /*e270*/  LDS.128 R12, [R87+0x9000] ;  /* 0x00900000570c7984 */ /* 0x006e620000000c00 */
        /* <DEDUP_REMOVED lines=41> */
.L_x_2850:
[----:B------:R-:W-:Y:S05]  /*e510*/  BSYNC B2 ;  /* 0x0000000000027941 */ /* 0x000fea0003800000 */
.L_x_2849:
[----:B------:R-:W-:Y:S05]  /*e520*/  @P3 BRA `(.L_x_2844) ;  /* 0x0000000000a83947 */ /* 0x000fea0003800000 */
[----:B-123--:R-:W1:Y:S01]  /*e530*/  LDS.128 R12, [R87+0xd000] ;  /* 0x00d00000570c7984 */ /* 0x00ee620000000c00 */
        /* <DEDUP_REMOVED lines=41> */
.L_x_2844:
[----:B------:R-:W-:Y:S05]  /*e7d0*/  BSYNC B1 ;  /* 0x0000000000017941 */ /* 0x000fea0003800000 */
.L_x_2843:
[----:B-1234-:R-:W-:Y:S01]  /*e7e0*/  VIADD R12, R220, 0x40 ;  /* 0x00000040dc0c7836 */ /* 0x01efe20000000000 */
[----:B------:R-:W-:Y:S04]  /*e7f0*/  BSSY B1, `(.L_x_2851) ;  /* 0x00000ba000017945 */ /* 0x000fe80003800000 */
[----:B------:R-:W-:-:S13]  /*e800*/  ISETP.GE.AND P0, PT, R12, R0, PT ;  /* 0x000000000c00720c */ /* 0x000fda0003f06270 */
        /* <DEDUP_REMOVED lines=50> */
.L_x_2854:
[----:B------:R-:W-:Y:S05]  /*eb30*/  BSYNC B2 ;  /* 0x0000000000027941 */ /* 0x000fea0003800000 */
.L_x_2853:
[----:B------:R-:W-:Y:S04]  /*eb40*/  BSSY B2, `(.L_x_2855) ;  /* 0x000002c000027945 */ /* 0x000fe80003800000 */
[----:B------:R-:W-:Y:S05]  /*eb50*/  @P1 BRA `(.L_x_2856) ;  /* 0x0000000000a81947 */ /* 0x000fea0003800000 */
[----:B-1----:R-:W1:Y:S01]  /*eb60*/  LDS.128 R12, [R87+0x6000] ;  /* 0x00600000570c7984 */ /* 0x002e620000000c00 */
        /* <DEDUP_REMOVED lines=41> */
.L_x_2856:
[----:B------:R-:W-:Y:S05]  /*ee00*/  BSYNC B2 ;  /* 0x0000000000027941 */ /* 0x000fea0003800000 */
.L_x_2855:
[----:B------:R-:W-:Y:S04]  /*ee10*/  BSSY B2, `(.L_x_2857) ;  /* 0x000002c000027945 */ /* 0x000fe80003800000 */
[----:B------:R-:W-:Y:S05]  /*ee20*/  @P2 BRA `(.L_x_2858) ;  /* 0x0000000000a82947 */ /* 0x000fea0003800000 */
[----:B-12---:R-:W1:Y:S01]  /*ee30*/  LDS.128 R12, [R87+0xa000] ;  /* 0x00a00000570c7984 */ /* 0x006e620000000c00 */
        /* <DEDUP_REMOVED lines=41> */
.L_x_2858:
[----:B------:R-:W-:Y:S05]  /*f0d0*/  BSYNC B2 ;  /* 0x0000000000027941 */ /* 0x000fea0003800000 */
.L_x_2857:
[----:B------:R-:W-:Y:S05]  /*f0e0*/  @P3 BRA `(.L_x_2852) ;  /* 0x0000000000a83947 */ /* 0x000fea0003800000 */
[----:B-123--:R-:W1:Y:S01]  /*f0f0*/  LDS.128 R12, [R87+0xe000] ;  /* 0x00e00000570c7984 */ /* 0x00ee620000000c00 */
[----:B------:R-:W-:Y:S01]  /*f100*/  SHF.R.U32.HI R35, RZ, 0x10, R29 ;  /* 0x00000010ff237819 */ /* 0x000fe2000001161d */
[----:B------:R-:W-:Y:S01]  /*f110*/  HADD2.F32 R34, -RZ, R83.H1_H1 ;  /* 0x30000053ff227230 */ /* 0x000fe20000004100 */
[----:B------:R-:W-:Y:S01]  /*f120*/  SHF.R.U32.HI R37, RZ, 0x10, R27 ;  /* 0x00000010ff257819 */ /* 0x000fe2000001161b */
[--C-:B------:R-:W-:Y:S01]  /*f130*/  HADD2.F32 R36, -RZ, R82.reuse.H1_H1 ;  /* 0x30000052ff247230 */ /* 0x100fe20000004100 */
        /* <DEDUP_REMOVED lines=37> */
.L_x_2852:
[----:B------:R-:W-:Y:S05]  /*f390*/  BSYNC B1 ;  /* 0x0000000000017941 */ /* 0x000fea0003800000 */
.L_x_2851:
[----:B------:R-:W-:-:S13]  /*f3a0*/  ISETP.GE.AND P0, PT, R3, R0, PT ;  /* 0x000000000300720c */ /* 0x000fda0003f06270 */
[----:B------:R-:W-:Y:S05]  /*f3b0*/  @P0 BRA `(.L_x_2859) ;  /* 0x0000005400840947 */ /* 0x000fea0003800000 */
[----:B------:R-:W5:Y:S01]  /*f3c0*/  LDC R3, c[0x0][0x3f4] ;  /* 0x0000fd00ff037b82 */ /* 0x000f620000000800 */
[----:B------:R-:W-:Y:S01]  /*f3d0*/  BSSY B1, `(.L_x_2860) ;  /* 0x0000030000017945 */ /* 0x000fe20003800000 */
[-C--:B-----5:R-:W-:Y:S02]  /*f3e0*/  ISETP.GE.AND P0, PT, R214, R3.reuse, PT ;  /* 0x00000003d600720c */ /* 0x0a0fe40003f06270 */
[-C--:B------:R-:W-:Y:S02]  /*f3f0*/  ISETP.GE.AND P1, PT, R222, R3.reuse, PT ;  /* 0x00000003de00720c */ /* 0x080fe40003f26270 */
[-C--:B------:R-:W-:Y:S02]  /*f400*/  ISETP.GE.AND P2, PT, R221, R3.reuse, PT ;  /* 0x00000003dd00720c */ /* 0x080fe40003f46270 */
[----:B------:R-:W-:-:S07]  /*f410*/  ISETP.GE.AND P3, PT, R224, R3, PT ;  /* 0x00000003e000720c */ /* 0x000fce0003f66270 */
[----:B------:R-:W-:Y:S06]  /*f420*/  @P0 BRA `(.L_x_2861) ;  /* 0x0000000000a80947 */ /* 0x000fec0003800000 */
[----:B-1234-:R-:W1:Y:S01]  /*f430*/  LDS.128 R12, [R87+0x3000] ;  /* 0x00300000570c7984 */ /* 0x01ee620000000c00 */
        /* <DEDUP_REMOVED lines=10> */
[--C-:B-1----:R-:W-:Y:S02]  /*f4e0*/  HADD2.F32 R27, -RZ, R15.reuse.H1_H1 ;  /* 0x3000000fff1b7230 */ /* 0x102fe40000004100 */
[--C-:B------:R-:W-:Y:S02]  /*f4f0*/  HADD2.F32 R0, -RZ, R12.reuse.H0_H0 ;  /* 0x2000000cff007230 */ /* 0x100fe40000004100 */
[----:B------:R-:W-:Y:S02]  /*f500*/  HADD2.F32 R26, -RZ, R15.H0_H0 ;  /* 0x2000000fff1a7230 */ /* 0x000fe40000004100 */
        /* <DEDUP_REMOVED lines=28> */
.L_x_2861:
[----:B------:R-:W-:Y:S05]  /*f6d0*/  BSYNC B1 ;  /* 0x0000000000017941 */ /* 0x000fea0003800000 */
.L_x_2860:
[----:B------:R-:W-:Y:S04]  /*f6e0*/  BSSY B1, `(.L_x_2862) ;  /* 0x000002c000017945 */ /* 0x000fe80003800000 */
[----:B------:R-:W-:Y:S05]  /*f6f0*/  @P1 BRA `(.L_x_2863) ;  /* 0x0000000000a81947 */ /* 0x000fea0003800000 */
[----:B-1234-:R-:W1:Y:S01]  /*f700*/  LDS.128 R12, [R87+0x7000] ;  /* 0x00700000570c7984 */ /* 0x01ee620000000c00 */
[----:B------:R-:W-:Y:S01]  /*f710*/  SHF.R.U32.HI R26, RZ, 0x10, R25 ;  /* 0x00000010ff1a7819 */ /* 0x000fe20000011619 */
[--C-:B------:R-:W-:Y:S01]  /*f720*/  HADD2.F32 R27, -RZ, R85.reuse.H1_H1 ;  /* 0x30000055ff1b7230 */ /* 0x100fe20000004100 */
        /* <DEDUP_REMOVED lines=39> */
.L_x_2863:
[----:B------:R-:W-:Y:S05]  /*f9a0*/  BSYNC B1 ;  /* 0x0000000000017941 */ /* 0x000fea0003800000 */
.L_x_2862:
[----:B------:R-:W-:Y:S04]  /*f9b0*/  BSSY B1, `(.L_x_2864) ;  /* 0x000002c000017945 */ /* 0x000fe80003800000 */
[----:B------:R-:W-:Y:S05]  /*f9c0*/  @P2 BRA `(.L_x_2865) ;  /* 0x0000000000a82947 */ /* 0x000fea0003800000 */
[----:B-1234-:R-:W1:Y:S01]  /*f9d0*/  LDS.128 R12, [R87+0xb000] ;  /* 0x00b00000570c7984 */ /* 0x01ee620000000c00 */
[--C-:B------:R-:W-:Y:S01]  /*f9e0*/  SHF.R.U64 R28, R6, 0x10, R7.reuse ;  /* 0x00000010061c7819 */ /* 0x100fe20000001207 */
[--C-:B------:R-:W-:Y:S01]  /*f9f0*/  HADD2.F32 R21, -RZ, R73.reuse.H0_H0 ;  /* 0x20000049ff157230 */ /* 0x100fe20000004100 */
[----:B------:R-:W-:Y:S01]  /*fa00*/  SHF.R.U32.HI R6, RZ, 0x10, R7 ;  /* 0x00000010ff067819 */ /* 0x000fe20000011607 */
[----:B------:R-:W-:Y:S01]  /*fa10*/  HADD2.F32 R73, -RZ, R73.H1_H1 ;  /* 0x30000049ff497230 */ /* 0x000fe20000004100 */
[--C-:B------:R-:W-:Y:S02]  /*fa20*/  SHF.R.U32.HI R20, RZ, 0x10, R11.reuse ;  /* 0x00000010ff147819 */ /* 0x100fe4000001160b */
[----:B------:R-:W-:Y:S01]  /*fa30*/  SHF.R.U64 R26, R10, 0x10, R11 ;  /* 0x000000100a1a7819 */ /* 0x000fe2000000120b */
[----:B------:R-:W-:Y:S02]  /*fa40*/  HADD2.F32 R10, -RZ, R6.H0_H0 ;  /* 0x20000006ff0a7230 */ /* 0x000fe40000004100 */
[----:B------:R-:W-:-:S02]  /*fa50*/  HADD2.F32 R20, -RZ, R20.H0_H0 ;  /* 0x20000014ff147230 */ /* 0x000fc40000004100 */
[----:B------:R-:W-:Y:S02]  /*fa60*/  HADD2.F32 R11, -RZ, R72.H0_H0 ;  /* 0x20000048ff0b7230 */ /* 0x000fe40000004100 */
[--C-:B-1----:R-:W-:Y:S02]  /*fa70*/  HADD2.F32 R7, -RZ, R15.reuse.H0_H0 ;  /* 0x2000000fff077230 */ /* 0x102fe40000004100 */
        /* <DEDUP_REMOVED lines=11> */
[--C-:B------:R-:W-:Y:S02]  /*fb30*/  HADD2.F32 R3, -RZ, R13.reuse.H0_H0 ;  /* 0x2000000dff037230 */ /* 0x100fe40000004100 */
[C---:B------:R-:W-:Y:S01]  /*fb40*/  FFMA.FTZ R11, R0.reuse, R11, -R15 ;  /* 0x0000000b000b7223 */ /* 0x040fe2000001080f */
[----:B------:R-:W-:Y:S02]  /*fb50*/  HADD2.F32 R7, -RZ, R72.H1_H1 ;  /* 0x30000048ff077230 */ /* 0x000fe40000004100 */
[----:B------:R-:W-:Y:S01]  /*fb60*/  FFMA.FTZ R0, R0, R21, R25 ;  /* 0x0000001500007223 */ /* 0x000fe20000010019 */
[----:B------:R-:W-:-:S02]  /*fb70*/  HADD2.F32 R13, -RZ, R13.H1_H1 ;  /* 0x3000000dff0d7230 */ /* 0x000fc40000004100 */
[C---:B------:R-:W-:Y:S01]  /*fb80*/  FMUL.FTZ R21, R14.reuse, R73 ;  /* 0x000000490e157220 */ /* 0x040fe20000410000 */
[----:B------:R-:W-:Y:S02]  /*fb90*/  HADD2.F32 R12, -RZ, R26.H0_H0 ;  /* 0x2000001aff0c7230 */ /* 0x000fe40000004100 */
[-C--:B------:R-:W-:Y:S01]  /*fba0*/  FMUL.FTZ R20, R14, R7.reuse ;  /* 0x000000070e147220 */ /* 0x080fe20000410000 */
[----:B------:R-:W-:Y:S02]  /*fbb0*/  HADD2.F32 R10, -RZ, R28.H0_H0 ;  /* 0x2000001cff0a7230 */ /* 0x000fe40000004100 */
[C---:B------:R-:W-:Y:S01]  /*fbc0*/  FFMA.FTZ R21, R6.reuse, R7, -R21 ;  /* 0x0000000706157223 */ /* 0x040fe20000010815 */
[C---:B------:R-:W-:Y:S01]  /*fbd0*/  FMUL.FTZ R14, R13.reuse, R12 ;  /* 0x0000000c0d0e7220 */ /* 0x040fe20000410000 */
[----:B------:R-:W-:Y:S01]  /*fbe0*/  FFMA.FTZ R20, R6, R73, R20 ;  /* 0x0000004906147223 */ /* 0x000fe20000010014 */
[-C--:B------:R-:W-:Y:S02]  /*fbf0*/  FMUL.FTZ R15, R13, R10.reuse ;  /* 0x0000000a0d0f7220 */ /* 0x080fe40000410000 */
[----:B------:R-:W-:-:S02]  /*fc00*/  FFMA.FTZ R13, R3, R10, -R14 ;  /* 0x0000000a030d7223 */ /* 0x000fc4000001080e */
[----:B------:R-:W-:Y:S01]  /*fc10*/  FFMA.FTZ R6, R3, R12, R15 ;  /* 0x0000000c03067223 */ /* 0x000fe2000001000f */
[----:B------:R-:W-:Y:S02]  /*fc20*/  F2FP.F16.F32.PACK_AB R15, R27, R24 ;  /* 0x000000181b0f723e */ /* 0x000fe400000000ff */
[----:B------:R-:W-:Y:S02]  /*fc30*/  F2FP.F16.F32.PACK_AB R14, R20, R21 ;  /* 0x00000015140e723e */ /* 0x000fe400000000ff */
[----:B------:R-:W-:Y:S02]  /*fc40*/  F2FP.F16.F32.PACK_AB R12, R0, R11 ;  /* 0x0000000b000c723e */ /* 0x000fe400000000ff */
[----:B------:R-:W-:-:S05]  /*fc50*/  F2FP.F16.F32.PACK_AB R13, R6, R13 ;  /* 0x0000000d060d723e */ /* 0x000fca00000000ff */
[----:B------:R1:W-:Y:S02]  /*fc60*/  STS.128 [R87+0xb000], R12 ;  /* 0x00b0000c57007388 */ /* 0x0003e40000000c00 */
.L_x_2865:
[----:B------:R-:W-:Y:S05]  /*fc70*/  BSYNC B1 ;  /* 0x0000000000017941 */ /* 0x000fea0003800000 */
.L_x_2864:
[----:B------:R-:W-:Y:S05]  /*fc80*/  @P3 BRA `(.L_x_2859) ;  /* 0x0000004c00503947 */ /* 0x000fea0003800000 */
[----:B-1234-:R-:W1:Y:S01]  /*fc90*/  LDS.128 R12, [R87+0xf000] ;  /* 0x00f00000570c7984 */ /* 0x01ee620000000c00 */
[--C-:B------:R-:W-:Y:S01]  /*fca0*/  SHF.R.U64 R24, R8, 0x10, R9.reuse ;  /* 0x0000001008187819 */ /* 0x100fe20000001209 */
[----:B------:R-:W-:Y:S01]  /*fcb0*/  HADD2.F32 R7, -RZ, R66.H0_H0 ;  /* 0x20000042ff077230 */ /* 0x000fe20000004100 */
[----:B------:R-:W-:Y:S01]  /*fcc0*/  SHF.R.U32.HI R8, RZ, 0x10, R9 ;  /* 0x00000010ff087819 */ /* 0x000fe20000011609 */
[--C-:B------:R-:W-:Y:S01]  /*fcd0*/  HADD2.F32 R9, -RZ, R67.reuse.H0_H0 ;  /* 0x20000043ff097230 */ /* 0x100fe20000004100 */
[--C-:B------:R-:W-:Y:S01]  /*fce0*/  SHF.R.U32.HI R6, RZ, 0x10, R5.reuse ;  /* 0x00000010ff067819 */ /* 0x100fe20000011605 */
[----:B------:R-:W-:Y:S01]  /*fcf0*/  HADD2.F32 R67, -RZ, R67.H1_H1 ;  /* 0x30000043ff437230 */ /* 0x000fe20000004100 */
[----:B------:R-:W-:Y:S01]  /*fd00*/  SHF.R.U64 R25, R4, 0x10, R5 ;  /* 0x0000001004197819 */ /* 0x000fe20000001205 */
[----:B------:R-:W-:Y:S02]  /*fd10*/  HADD2.F32 R8, -RZ, R8.H0_H0 ;  /* 0x20000008ff087230 */ /* 0x000fe40000004100 */
[----:B------:R-:W-:-:S02]  /*fd20*/  HADD2.F32 R6, -RZ, R6.H0_H0 ;  /* 0x20000006ff067230 */ /* 0x000fc40000004100 */
[--C-:B-1----:R-:W-:Y:S02]  /*fd30*/  HADD2.F32 R5, -RZ, R15.reuse.H0_H0 ;  /* 0x2000000fff057230 */ /* 0x102fe40000004100 */
[----:B------:R-:W-:Y:S02]  /*fd40*/  HADD2.F32 R15, -RZ, R15.H1_H1 ;  /* 0x3000000fff0f7230 */ /* 0x000fe40000004100 */
[--C-:B------:R-:W-:Y:S02]  /*fd50*/  HADD2.F32 R0, -RZ, R12.reuse.H0_H0 ;  /* 0x2000000cff007230 */ /* 0x100fe40000004100 */
[----:B------:R-:W-:Y:S02]  /*fd60*/  HADD2.F32 R12, -RZ, R12.H1_H1 ;  /* 0x3000000cff0c7230 */ /* 0x000fe40000004100 */
[C---:B------:R-:W-:Y:S01]  /*fd70*/  FMUL.FTZ R10, R15.reuse, R8 ;  /* 0x000000080f0a7220 */ /* 0x040fe20000410000 */
[----:B------:R-:W-:Y:S01]  /*fd80*/  FMUL.FTZ R15, R15, R6 ;  /* 0x000000060f0f7220 */ /* 0x000fe20000410000 */
[----:B------:R-:W-:-:S02]  /*fd90*/  HADD2.F32 R4, -RZ, R14.H0_H0 ;  /* 0x2000000eff047230 */ /* 0x000fc40000004100 */
[--C-:B------:R-:W-:Y:S02]  /*fda0*/  HADD2.F32 R3, -RZ, R13.reuse.H0_H0 ;  /* 0x2000000dff037230 */ /* 0x100fe40000004100 */
[C---:B------:R-:W-:Y:S01]  /*fdb0*/  FFMA.FTZ R21, R5.reuse, R8, R15 ;  /* 0x0000000805157223 */ /* 0x040fe2000001000f */
[----:B------:R-:W-:Y:S02]  /*fdc0*/  HADD2.F32 R14, -RZ, R14.H1_H1 ;  /* 0x3000000eff0e7230 */ /* 0x000fe40000004100 */
[C---:B------:R-:W-:Y:S01]  /*fdd0*/  FMUL.FTZ R11, R12.reuse, R9 ;  /* 0x000000090c0b7220 */ /* 0x040fe20000410000 */
[----:B------:R-:W-:Y:S02]  /*fde0*/  HADD2.F32 R13, -RZ, R13.H1_H1 ;  /* 0x3000000dff0d7230 */ /* 0x000fe40000004100 */
[----:B------:R-:W-:Y:S01]  /*fdf0*/  FFMA.FTZ R20, R5, R6, -R10 ;  /* 0x0000000605147223 */ /* 0x000fe2000001080a */
[----:B------:R-:W-:Y:S02]  /*fe00*/  HADD2.F32 R8, -RZ, R24.H0_H0 ;  /* 0x20000018ff087230 */ /* 0x000fe40000004100 */
[----:B------:R-:W-:Y:S01]  /*fe10*/  FMUL.FTZ R15, R12, R7 ;  /* 0x000000070c0f7220 */ /* 0x000fe20000410000 */
[----:B------:R-:W-:-:S02]  /*fe20*/  HADD2.F32 R5, -RZ, R66.H1_H1 ;  /* 0x30000042ff057230 */ /* 0x000fc40000004100 */
[----:B------:R-:W-:Y:S01]  /*fe30*/  FFMA.FTZ R11, R0, R7, -R11 ;  /* 0x00000007000b7223 */ /* 0x000fe2000001080b */
[----:B------:R-:W-:Y:S02]  /*fe40*/  HADD2.F32 R6, -RZ, R25.H0_H0 ;  /* 0x20000019ff067230 */ /* 0x000fe40000004100 */
[C---:B------:R-:W-:Y:S01]  /*fe50*/  FMUL.FTZ R7, R14.reuse, R67 ;  /* 0x000000430e077220 */ /* 0x040fe20000410000 */
[C---:B------:R-:W-:Y:S01]  /*fe60*/  FMUL.FTZ R10, R13.reuse, R8 ;  /* 0x000000080d0a7220 */ /* 0x040fe20000410000 */
[----:B------:R-:W-:Y:S01]  /*fe70*/  FMUL.FTZ R14, R14, R5 ;  /* 0x000000050e0e7220 */ /* 0x000fe20000410000 */
[----:B------:R-:W-:Y:S01]  /*fe80*/  FFMA.FTZ R0, R0, R9, R15 ;  /* 0x0000000900007223 */ /* 0x000fe2000001000f */
        /* <DEDUP_REMOVED lines=9> */
[----:B------:R1:W-:Y:S01]  /*ff20*/  STS.128 [R87+0xf000], R4 ;  /* 0x00f0000457007388 */ /* 0x0003e20000000c00 */
[----:B------:R-:W-:Y:S05]  /*ff30*/  BRA `(.L_x_2859) ;  /* 0x0000004800a47947 */ /* 0x000fea0003800000 */
.L_x_2820:
[----:B------:R-:W0:Y:S01]  /*ff40*/  LDC R86, c[0x0][0x448] ;  /* 0x00011200ff567b82 */ /* 0x000e220000000800 */
[----:B------:R-:W-:Y:S01]  /*ff50*/  ULDC.64 UR4, c[0x0][0x3f8] ;  /* 0x0000fe0000047ab9 */ /* 0x000fe20000000a00 */
[----:B------:R-:W-:Y:S01]  /*ff60*/  ULDC.64 UR6, c[0x0][0x408] ;  /* 0x0001020000067ab9 */ /* 0x000fe20000000a00 */
[----:B------:R-:W-:Y:S02]  /*ff70*/  IMAD.MOV.U32 R25, RZ, RZ, R29 ;  /* 0x000000ffff197224 */ /* 0x000fe400078e001d */
        /* <DEDUP_REMOVED lines=12> */
[----:B------:R-:W-:-:S03]  /*10040*/  IMAD.WIDE.U32 R26, R7, UR6, R26 ;  /* 0x00000006071a7c25 */ /* 0x000fc6000f8e001a */
[----:B------:R-:W-:Y:S01]  /*10050*/  IADD3 R5, R25, R5, RZ ;  /* 0x0000000519057210 */ /* 0x000fe20007ffe0ff */
[----:B------:R-:W-:Y:S01]  /*10060*/  IMAD R9, R7, UR7, R4 ;  /* 0x0000000707097c24 */ /* 0x000fe2000f8e0204 */
[----:B------:R-:W-:Y:S01]  /*10070*/  ULDC.64 UR6, c[0x0][0x400] ;  /* 0x0001000000067ab9 */ /* 0x000fe20000000a00 */
[----:B------:R-:W-:Y:S01]  /*10080*/  LEA R7, P0, R24, UR4, 0x1 ;  /* 0x0000000418077c11 */ /* 0x000fe2000f8008ff */
[----:B------:R-:W-:Y:S01]  /*10090*/  UMOV UR4, 0xffffffff ;  /* 0xffffffff00047882 */ /* 0x000fe20000000000 */
[----:B------:R-:W-:Y:S01]  /*100a0*/  IMAD.IADD R9, R27, 0x1, R9 ;  /* 0x000000011b097824 */ /* 0x000fe200078e0209 */
[----:B------:R-:W-:Y:S02]  /*100b0*/  LEA R6, P1, R26, UR6, 0x1 ;  /* 0x000000061a067c11 */ /* 0x000fe4000f8208ff */
[----:B------:R-:W-:Y:S02]  /*100c0*/  LEA.HI.X R8, R24, UR5, R5, 0x1, P0 ;  /* 0x0000000518087c11 */ /* 0x000fe400080f0c05 */
[----:B------:R-:W-:Y:S01]  /*100d0*/  LEA.HI.X R9, R26, UR7, R9, 0x1, P1 ;  /* 0x000000071a097c11 */ /* 0x000fe200088f0c09 */
[----:B------:R-:W-:Y:S08]  /*100e0*/  BRA.DIV UR4, `(.L_x_2866) ;  /* 0x000001fa04fc7947 */ /* 0x000ff0000b800000 */
[----:B------:R0:W1:Y:S04]  /*100f0*/  SHFL.IDX PT, R4, R8, RZ, 0x181f ;  /* 0x00181fff08047589 */ /* 0x00006800000e0000 */
[----:B------:R0:W2:Y:S04]  /*10100*/  SHFL.IDX PT, R5, R7, RZ, 0x181f ;  /* 0x00181fff07057589 */ /* 0x0000a800000e0000 */
[----:B------:R0:W3:Y:S04]  /*10110*/  SHFL.IDX PT, R10, R9, RZ, 0x181f ;  /* 0x00181fff090a7589 */ /* 0x0000e800000e0000 */
[----:B------:R0:W4:Y:S02]  /*10120*/  SHFL.IDX PT, R14, R6, RZ, 0x181f ;  /* 0x00181fff060e7589 */ /* 0x00012400000e0000 */
.L_x_3155:
        /* <DEDUP_REMOVED lines=21> */
[----:B------:R-:W-:Y:S01]  /*10280*/  @!P5 IMAD.SHL.U32 R15, R23, 0x2, RZ ;  /* 0x00000002170fd824 */ /* 0x000fe200078e00ff */
[CC--:B--2---:R-:W-:Y:S02]  /*10290*/  @!P4 IADD3 R12, P0, R5.reuse, R20.reuse, RZ ;  /* 0x00000014050cc210 */ /* 0x0c4fe40007f1e0ff */
[C---:B----4-:R-:W-:Y:S02]  /*102a0*/  @!P4 IADD3 R20, P1, R14.reuse, R20, RZ ;  /* 0x000000140e14c210 */ /* 0x050fe40007f3e0ff */
[-C--:B------:R-:W-:Y:S02]  /*102b0*/  @!P5 IADD3 R24, P2, R5, R15.reuse, RZ ;  /* 0x0000000f0518d210 */ /* 0x080fe40007f5e0ff */
[----:B------:R-:W-:Y:S02]  /*102c0*/  @!P5 IADD3 R14, P3, R14, R15, RZ ;  /* 0x0000000f0e0ed210 */ /* 0x000fe40007f7e0ff */
[----:B------:R-:W-:Y:S02]  /*102d0*/  CS2R R68, SRZ ;  /* 0x0000000000447805 */ /* 0x000fe4000001ff00 */
[----:B------:R-:W-:-:S02]  /*102e0*/  @!P5 SHF.L.U64.HI R5, R23, 0x1, R216 ;  /* 0x000000011705d819 */ /* 0x000fc400000102d8 */
[----:B------:R-:W-:Y:S02]  /*102f0*/  CS2R R70, SRZ ;  /* 0x0000000000467805 */ /* 0x000fe4000001ff00 */
[----:B------:R-:W-:Y:S02]  /*10300*/  CS2R R56, SRZ ;  /* 0x0000000000387805 */ /* 0x000fe4000001ff00 */
[----:B------:R-:W-:Y:S02]  /*10310*/  CS2R R58, SRZ ;  /* 0x00000000003a7805 */ /* 0x000fe4000001ff00 */
[----:B------:R-:W-:Y:S02]  /*10320*/  CS2R R64, SRZ ;  /* 0x0000000000407805 */ /* 0x000fe4000001ff00 */
[----:B------:R-:W-:Y:S02]  /*10330*/  CS2R R66, SRZ ;  /* 0x0000000000427805 */ /* 0x000fe4000001ff00 */
[----:B-1----:R-:W-:Y:S01]  /*10340*/  @!P4 IADD3.X R13, R4, R11, RZ, P0, !PT ;  /* 0x0000000b040dc210 */ /* 0x002fe200007fe4ff */
[----:B---3--:R-:W-:-:S02]  /*10350*/  @!P4 IMAD.X R21, R10, 0x1, R11, P1 ;  /* 0x000000010a15c824 */ /* 0x008fc400008e060b */
[--C-:B------:R-:W-:Y:S02]  /*10360*/  @!P5 IMAD.X R25, R4, 0x1, R5.reuse, P2 ;  /* 0x000000010419d824 */ /* 0x100fe400010e0605 */
[----:B------:R-:W-:Y:S01]  /*10370*/  @!P5 IMAD.X R15, R10, 0x1, R5, P3 ;  /* 0x000000010a0fd824 */ /* 0x000fe200018e0605 */
[----:B------:R1:W5:Y:S04]  /*10380*/  @!P4 LD.E.128 R60, desc[UR6][R12.64] ;  /* 0x000000060c3cc980 */ /* 0x000368000c101d00 */
[----:B------:R1:W5:Y:S04]  /*10390*/  @!P4 LD.E.128 R68, desc[UR6][R20.64] ;  /* 0x000000061444c980 */ /* 0x000368000c101d00 */
[----:B------:R1:W5:Y:S04]  /*103a0*/  @!P5 LD.E.128 R56, desc[UR6][R24.64] ;  /* 0x000000061838d980 */ /* 0x000368000c101d00 */
[----:B------:R1:W5:Y:S02]  /*103b0*/  @!P5 LD.E.128 R64, desc[UR6][R14.64] ;  /* 0x000000060e40d980 */ /* 0x000364000c101d00 */
.L_x_2868:
[----:B------:R-:W-:Y:S05]  /*103c0*/  BSYNC B1 ;  /* 0x0000000000017941 */ /* 0x000fea0003800000 */
.L_x_2867:
[----:B--2--5:R-:W-:Y:S01]  /*103d0*/  IMAD.MOV.U32 R5, RZ, RZ, R69 ;  /* 0x000000ffff057224 */ /* 0x024fe200078e0045 */
[----:B-1----:R-:W-:Y:S01]  /*103e0*/  MOV R4, R68 ;  /* 0x0000004400047202 */ /* 0x002fe20000000f00 */
[----:B---3--:R-:W-:Y:S01]  /*103f0*/  IMAD.MOV.U32 R10, RZ, RZ, R70 ;  /* 0x000000ffff0a7224 */ /* 0x008fe200078e0046 */
[----:B------:R-:W-:Y:S01]  /*10400*/  UMOV UR4, 0xffffffff ;  /* 0xffffffff00047882 */ /* 0x000fe20000000000 */
[----:B------:R-:W-:Y:S01]  /*10410*/  IMAD.MOV.U32 R11, RZ, RZ, R71 ;  /* 0x000000ffff0b7224 */ /* 0x000fe200078e0047 */
[----:B------:R-:W-:Y:S01]  /*10420*/  PRMT R123, R5, 0x7610, R123 ;  /* 0x00007610057b7816 */ /* 0x000fe2000000007b */
[----:B------:R-:W-:Y:S01]  /*10430*/  IMAD.MOV.U32 R5, RZ, RZ, R65 ;  /* 0x000000ffff057224 */ /* 0x000fe200078e0041 */
[----:B------:R-:W-:Y:S02]  /*10440*/  PRMT R121, R121, 0x5410, R4 ;  /* 0x0000541079797816 */ /* 0x000fe40000000004 */
[----:B------:R-:W-:Y:S02]  /*10450*/  CS2R R52, SRZ ;  /* 0x0000000000347805 */ /* 0x000fe4000001ff00 */
        /* <DEDUP_REMOVED lines=19> */
[----:B------:R-:W-:Y:S06]  /*10590*/  BRA.DIV UR4, `(.L_x_2869) ;  /* 0x000001fa04407947 */ /* 0x000fec000b800000 */
[----:B------:R1:W2:Y:S04]  /*105a0*/  SHFL.IDX PT, R4, R8, 0x1, 0x181f ;  /* 0x00381f0008047f89 */ /* 0x0002a800000e0000 */
[----:B------:R1:W3:Y:S04]  /*105b0*/  SHFL.IDX PT, R5, R7, 0x1, 0x181f ;  /* 0x00381f0007057f89 */ /* 0x0002e800000e0000 */
[----:B------:R1:W0:Y:S04]  /*105c0*/  SHFL.IDX PT, R10, R9, 0x1, 0x181f ;  /* 0x00381f00090a7f89 */ /* 0x00022800000e0000 */
[----:B----4-:R1:W4:Y:S02]  /*105d0*/  SHFL.IDX PT, R14, R6, 0x1, 0x181f ;  /* 0x00381f00060e7f89 */ /* 0x01032400000e0000 */
.L_x_3161:
        /* <DEDUP_REMOVED lines=20> */
[CC--:B---3--:R-:W-:Y:S02]  /*10720*/  @!P4 IADD3 R12, P0, R5.reuse, R20.reuse, RZ ;  /* 0x00000014050cc210 */ /* 0x0c8fe40007f1e0ff */
[C---:B----4-:R-:W-:Y:S02]  /*10730*/  @!P4 IADD3 R20, P1, R14.reuse, R20, RZ ;  /* 0x000000140e14c210 */ /* 0x050fe40007f3e0ff */
[-C--:B------:R-:W-:Y:S02]  /*10740*/  @!P5 IADD3 R24, P2, R5, R15.reuse, RZ ;  /* 0x0000000f0518d210 */ /* 0x080fe40007f5e0ff */
[----:B------:R-:W-:Y:S02]  /*10750*/  CS2R R52, SRZ ;  /* 0x0000000000347805 */ /* 0x000fe4000001ff00 */
[----:B------:R-:W-:Y:S02]  /*10760*/  @!P5 IADD3 R14, P3, R14, R15, RZ ;  /* 0x0000000f0e0ed210 */ /* 0x000fe40007f7e0ff */
[----:B------:R-:W-:-:S02]  /*10770*/  CS2R R54, SRZ ;  /* 0x0000000000367805 */ /* 0x000fc4000001ff00 */
[----:B------:R-:W-:Y:S02]  /*10780*/  @!P5 SHF.L.U64.HI R5, R23, 0x1, R216 ;  /* 0x000000011705d819 */ /* 0x000fe400000102d8 */
[----:B------:R-:W-:Y:S02]  /*10790*/  CS2R R40, SRZ ;  /* 0x0000000000287805 */ /* 0x000fe4000001ff00 */
[----:B------:R-:W-:Y:S02]  /*107a0*/  CS2R R42, SRZ ;  /* 0x00000000002a7805 */ /* 0x000fe4000001ff00 */
[----:B------:R-:W-:Y:S02]  /*107b0*/  CS2R R48, SRZ ;  /* 0x0000000000307805 */ /* 0x000fe4000001ff00 */
[----:B------:R-:W-:Y:S01]  /*107c0*/  CS2R R50, SRZ ;  /* 0x0000000000327805 */ /* 0x000fe2000001ff00 */
[----:B--2---:R-:W-:Y:S01]  /*107d0*/  @!P4 IMAD.X R13, R4, 0x1, R11, P0 ;  /* 0x00000001040dc824 */ /* 0x004fe200000e060b */
[----:B0-----:R-:W-:Y:S01]  /*107e0*/  @!P4 IADD3.X R21, R10, R11, RZ, P1, !PT ;  /* 0x0000000b0a15c210 */ /* 0x001fe20000ffe4ff */
[----:B------:R-:W-:-:S02]  /*107f0*/  @!P5 IMAD.X R25, R4, 0x1, R5, P2 ;  /* 0x000000010419d824 */ /* 0x000fc400010e0605 */
[----:B------:R-:W-:Y:S01]  /*10800*/  @!P5 IMAD.X R15, R10, 0x1, R5, P3 ;  /* 0x000000010a0fd824 */ /* 0x000fe200018e0605 */
[----:B------:R0:W5:Y:S04]  /*10810*/  @!P4 LD.E.128 R44, desc[UR6][R12.64] ;  /* 0x000000060c2cc980 */ /* 0x000168000c101d00 */
[----:B------:R0:W5:Y:S04]  /*10820*/  @!P4 LD.E.128 R52, desc[UR6][R20.64] ;  /* 0x000000061434c980 */ /* 0x000168000c101d00 */
[----:B------:R0:W5:Y:S04]  /*10830*/  @!P5 LD.E.128 R40, desc[UR6][R24.64] ;  /* 0x000000061828d980 */ /* 0x000168000c101d00 */
[----:B------:R0:W5:Y:S02]  /*10840*/  @!P5 LD.E.128 R48, desc[UR6][R14.64] ;  /* 0x000000060e30d980 */ /* 0x000164000c101d00 */
.L_x_2871:
[----:B------:R-:W-:Y:S05]  /*10850*/  BSYNC B1 ;  /* 0x0000000000017941 */ /* 0x000fea0003800000 */
.L_x_2870:
        /* <DEDUP_REMOVED lines=30> */
.L_x_3167:
        /* <DEDUP_REMOVED lines=17> */
[----:B------:R-:W-:Y:S01]  /*10b50*/  CS2R R36, SRZ ;  /* 0x0000000000247805 */ /* 0x000fe2000001ff00 */
[----:B------:R-:W-:-:S06]  /*10b60*/  ULDC.64 UR6, c[0x0][0x208] ;  /* 0x0000820000067ab9 */ /* 0x000fcc0000000a00 */
[----:B------:R-:W-:-:S04]  /*10b70*/  @!P4 SHF.L.U32 R12, R16, 0x1, RZ ;  /* 0x00000001100cc819 */ /* 0x000fc800000006ff */
[----:B------:R-:W-:Y:S01]  /*10b80*/  @!P5 IMAD.SHL.U32 R15, R23, 0x2, RZ ;  /* 0x00000002170fd824 */ /* 0x000fe200078e00ff */
[----:B------:R-:W-:Y:S02]  /*10b90*/  @!P4 SHF.L.U64.HI R11, R16, 0x1, R17 ;  /* 0x00000001100bc819 */ /* 0x000fe40000010211 */
[CC--:B---3--:R-:W-:Y:S02]  /*10ba0*/  @!P4 IADD3 R74, P0, R5.reuse, R12.reuse, RZ ;  /* 0x0000000c054ac210 */ /* 0x0c8fe40007f1e0ff */
[C---:B0-----:R-:W-:Y:S02]  /*10bb0*/  @!P4 IADD3 R12, P1, R14.reuse, R12, RZ ;  /* 0x0000000c0e0cc210 */ /* 0x041fe40007f3e0ff */
[-C--:B------:R-:W-:Y:S02]  /*10bc0*/  @!P5 IADD3 R20, P2, R5, R15.reuse, RZ ;  /* 0x0000000f0514d210 */ /* 0x080fe40007f5e0ff */
[----:B------:R-:W-:Y:S02]  /*10bd0*/  CS2R R38, SRZ ;  /* 0x0000000000267805 */ /* 0x000fe4000001ff00 */
[----:B------:R-:W-:-:S02]  /*10be0*/  @!P5 IADD3 R14, P3, R14, R15, RZ ;  /* 0x0000000f0e0ed210 */ /* 0x000fc40007f7e0ff */
[----:B------:R-:W-:Y:S02]  /*10bf0*/  CS2R R24, SRZ ;  /* 0x0000000000187805 */ /* 0x000fe4000001ff00 */
[----:B------:R-:W-:Y:S02]  /*10c00*/  @!P5 SHF.L.U64.HI R5, R23, 0x1, R216 ;  /* 0x000000011705d819 */ /* 0x000fe400000102d8 */
[----:B------:R-:W-:Y:S02]  /*10c10*/  CS2R R26, SRZ ;  /* 0x00000000001a7805 */ /* 0x000fe4000001ff00 */
[----:B------:R-:W-:Y:S02]  /*10c20*/  CS2R R32, SRZ ;  /* 0x0000000000207805 */ /* 0x000fe4000001ff00 */
[----:B------:R-:W-:Y:S01]  /*10c30*/  CS2R R34, SRZ ;  /* 0x0000000000227805 */ /* 0x000fe2000001ff00 */
[C-C-:B--2---:R-:W-:Y:S01]  /*10c40*/  @!P4 IMAD.X R75, R4.reuse, 0x1, R11.reuse, P0 ;  /* 0x00000001044bc824 */ /* 0x144fe200000e060b */
[----:B------:R-:W-:Y:S01]  /*10c50*/  @!P5 IADD3.X R21, R4, R5, RZ, P2, !PT ;  /* 0x000000050415d210 */ /* 0x000fe200017fe4ff */
[----:B------:R-:W-:-:S02]  /*10c60*/  @!P4 IMAD.X R13, R10, 0x1, R11, P1 ;  /* 0x000000010a0dc824 */ /* 0x000fc400008e060b */
[----:B------:R-:W-:Y:S01]  /*10c70*/  @!P5 IMAD.X R15, R10, 0x1, R5, P3 ;  /* 0x000000010a0fd824 */ /* 0x000fe200018e0605 */
[----:B------:R0:W5:Y:S04]  /*10c80*/  @!P4 LD.E.128 R28, desc[UR6][R74.64] ;  /* 0x000000064a1cc980 */ /* 0x000168000c101d00 */
[----:B------:R0:W5:Y:S04]  /*10c90*/  @!P4 LD.E.128 R36, desc[UR6][R12.64] ;  /* 0x000000060c24c980 */ /* 0x000168000c101d00 */
[----:B------:R0:W5:Y:S04]  /*10ca0*/  @!P5 LD.E.128 R24, desc[UR6][R20.64] ;  /* 0x000000061418d980 */ /* 0x000168000c101d00 */
[----:B------:R0:W5:Y:S02]  /*10cb0*/  @!P5 LD.E.128 R32, desc[UR6][R14.64] ;  /* 0x000000060e20d980 */ /* 0x000164000c101d00 */
.L_x_2874:
[----:B------:R-:W-:Y:S05]  /*10cc0*/  BSYNC B1 ;  /* 0x0000000000017941 */ /* 0x000fea0003800000 */
.L_x_2873:
        /* <DEDUP_REMOVED lines=31> */
.L_x_3173:
[----:B------:R-:W5:Y:S01]  /*10ec0*/  LDL R13, [R1+0x88] ;  /* 0x00008800010d7983 */ /* 0x000f620000100800 */
[----:B------:R-:W-:Y:S01]  /*10ed0*/  VIADD R73, R73, 0x60 ;  /* 0x0000006049497836 */ /* 0x000fe20000000000 */
[----:B------:R-:W-:Y:S01]  /*10ee0*/  BSSY B1, `(.L_x_2876) ;  /* 0x000002a000017945 */ /* 0x000fe20003800000 */
[----:B01--4-:R-:W-:Y:S02]  /*10ef0*/  CS2R R6, SRZ ;  /* 0x0000000000067805 */ /* 0x013fe4000001ff00 */
[----:B------:R-:W-:Y:S02]  /*10f00*/  CS2R R10, SRZ ;  /* 0x00000000000a7805 */ /* 0x000fe4000001ff00 */
[----:B------:R-:W-:Y:S02]  /*10f10*/  CS2R R14, SRZ ;  /* 0x00000000000e7805 */ /* 0x000fe4000001ff00 */
[----:B------:R-:W-:Y:S02]  /*10f20*/  ISETP.GE.AND P0, PT, R73, R86, PT ;  /* 0x000000564900720c */ /* 0x000fe40003f06270 */
[----:B------:R-:W-:-:S02]  /*10f30*/  CS2R R72, SRZ ;  /* 0x0000000000487805 */ /* 0x000fc4000001ff00 */
[----:B------:R-:W-:Y:S02]  /*10f40*/  CS2R R74, SRZ ;  /* 0x00000000004a7805 */ /* 0x000fe4000001ff00 */
[----:B-----5:R-:W-:-:S04]  /*10f50*/  LEA.HI R8, R13, R13, RZ, 0x1 ;  /* 0x0000000d0d087211 */ /* 0x020fc800078f08ff */
        /* <DEDUP_REMOVED lines=14> */
[C---:B------:R-:W-:Y:S02]  /*11040*/  @!P4 SHF.L.U32 R78, R16.reuse, 0x1, RZ ;  /* 0x00000001104ec819 */ /* 0x040fe400000006ff */
[C---:B---3--:R-:W-:Y:S02]  /*11050*/  @!P5 IADD3 R80, P2, R21.reuse, R82, RZ ;  /* 0x000000521550d210 */ /* 0x048fe40007f5e0ff */
[-C--:B------:R-:W-:Y:S02]  /*11060*/  @!P4 IADD3 R90, P0, R21, R78.reuse, RZ ;  /* 0x0000004e155ac210 */ /* 0x080fe40007f1e0ff */
[----:B------:R-:W-:Y:S02]  /*11070*/  @!P4 SHF.L.U64.HI R5, R16, 0x1, R17 ;  /* 0x000000011005c819 */ /* 0x000fe40000010211 */
[C---:B------:R-:W-:Y:S02]  /*11080*/  @!P4 IADD3 R78, P1, R77.reuse, R78, RZ ;  /* 0x0000004e4d4ec210 */ /* 0x040fe40007f3e0ff */
[----:B------:R-:W-:Y:S01]  /*11090*/  @!P5 IADD3 R82, P3, R77, R82, RZ ;  /* 0x000000524d52d210 */ /* 0x000fe20007f7e0ff */
[C-C-:B--2---:R-:W-:Y:S01]  /*110a0*/  @!P4 IMAD.X R91, R20.reuse, 0x1, R5.reuse, P0 ;  /* 0x00000001145bc824 */ /* 0x144fe200000e0605 */
[----:B------:R-:W-:Y:S01]  /*110b0*/  @!P5 IADD3.X R81, R20, R7, RZ, P2, !PT ;  /* 0x000000071451d210 */ /* 0x000fe200017fe4ff */
[C---:B------:R-:W-:Y:S01]  /*110c0*/  @!P4 IMAD.X R79, R76.reuse, 0x1, R5, P1 ;  /* 0x000000014c4fc824 */ /* 0x040fe200008e0605 */
[----:B------:R-:W-:Y:S01]  /*110d0*/  CS2R R4, SRZ ;  /* 0x0000000000047805 */ /* 0x000fe2000001ff00 */
[----:B------:R-:W-:Y:S01]  /*110e0*/  @!P5 IMAD.X R83, R76, 0x1, R7, P3 ;  /* 0x000000014c53d824 */ /* 0x000fe200018e0607 */
[----:B------:R-:W-:-:S02]  /*110f0*/  CS2R R6, SRZ ;  /* 0x0000000000067805 */ /* 0x000fc4000001ff00 */
[----:B------:R-:W-:Y:S02]  /*11100*/  CS2R R72, SRZ ;  /* 0x0000000000487805 */ /* 0x000fe4000001ff00 */
[----:B------:R-:W-:Y:S02]  /*11110*/  CS2R R74, SRZ ;  /* 0x00000000004a7805 */ /* 0x000fe4000001ff00 */
[----:B------:R-:W-:Y:S02]  /*11120*/  CS2R R8, SRZ ;  /* 0x0000000000087805 */ /* 0x000fe4000001ff00 */
[----:B------:R-:W-:Y:S01]  /*11130*/  CS2R R10, SRZ ;  /* 0x00000000000a7805 */ /* 0x000fe2000001ff00 */
[----:B------:R0:W5:Y:S04]  /*11140*/  @!P4 LD.E.128 R12, desc[UR6][R90.64] ;  /* 0x000000065a0cc980 */ /* 0x000168000c101d00 */
[----:B------:R0:W5:Y:S04]  /*11150*/  @!P4 LD.E.128 R4, desc[UR6][R78.64] ;  /* 0x000000064e04c980 */ /* 0x000168000c101d00 */
[----:B------:R0:W5:Y:S04]  /*11160*/  @!P5 LD.E.128 R72, desc[UR6][R80.64] ;  /* 0x000000065048d980 */ /* 0x000168000c101d00 */
[----:B------:R0:W5:Y:S02]  /*11170*/  @!P5 LD.E.128 R8, desc[UR6][R82.64] ;  /* 0x000000065208d980 */ /* 0x000164000c101d00 */
.L_x_2877:
[----:B------:R-:W-:Y:S05]  /*11180*/  BSYNC B1 ;  /* 0x0000000000017941 */ /* 0x000fea0003800000 */
.L_x_2876:
[----:B0-----:R-:W4:Y:S01]  /*11190*/  LDL R78, [R1+0x68] ;  /* 0x00006800014e7983 */ /* 0x001f220000100800 */
[----:B------:R-:W0:Y:S01]  /*111a0*/  SYNCS.PHASECHK.TRANS64.TRYWAIT P0, [R22+URZ+0x38800], R85 ;  /* 0x03880055160075a7 */ /* 0x000e22000800017f */
[----:B--2--5:R-:W-:Y:S01]  /*111b0*/  IMAD.MOV.U32 R20, RZ, RZ, R4 ;  /* 0x000000ffff147224 */ /* 0x024fe200078e0004 */
[----:B------:R-:W-:Y:S01]  /*111c0*/  BSSY B1, `(.L_x_2878) ;  /* 0x000001f000017945 */ /* 0x000fe20003800000 */
[----:B---3--:R-:W-:Y:S02]  /*111d0*/  IMAD.MOV.U32 R21, RZ, RZ, R5 ;  /* 0x000000ffff157224 */ /* 0x008fe400078e0005 */
[----:B------:R-:W-:Y:S02]  /*111e0*/  IMAD.MOV.U32 R76, RZ, RZ, R7 ;  /* 0x000000ffff4c7224 */ /* 0x000fe400078e0007 */
[----:B------:R-:W-:Y:S01]  /*111f0*/  IMAD.MOV.U32 R77, RZ, RZ, R8 ;  /* 0x000000ffff4d7224 */ /* 0x000fe200078e0008 */
[----:B------:R-:W-:Y:S02]  /*11200*/  PRMT R97, R20, 0x5410, R21 ;  /* 0x0000541014617816 */ /* 0x000fe40000000015 */
[----:B------:R-:W-:-:S02]  /*11210*/  MOV R20, R6 ;  /* 0x0000000600147202 */ /* 0x000fc40000000f00 */
[----:B------:R-:W-:Y:S02]  /*11220*/  MOV R21, R10 ;  /* 0x0000000a00157202 */ /* 0x000fe40000000f00 */
        /* <DEDUP_REMOVED lines=9> */
[----:B------:R-:W-:-:S02]  /*112c0*/  MOV R21, R14 ;  /* 0x0000000e00157202 */ /* 0x000fc40000000f00 */
[----:B------:R-:W-:Y:S02]  /*112d0*/  PRMT R99, R77, 0x7610, R99 ;  /* 0x000076104d637816 */ /* 0x000fe40000000063 */
[----:B------:R-:W-:Y:S01]  /*112e0*/  PRMT R100, R21, 0x5410, R76 ;  /* 0x0000541015647816 */ /* 0x000fe2000000004c */
[----:B------:R-:W-:Y:S01]  /*112f0*/  IMAD.MOV.U32 R21, RZ, RZ, R72 ;  /* 0x000000ffff157224 */ /* 0x000fe200078e0048 */
[----:B------:R-:W-:Y:S01]  /*11300*/  PRMT R99, R99, 0x5410, R20 ;  /* 0x0000541063637816 */ /* 0x000fe20000000014 */
[----:B------:R-:W-:Y:S01]  /*11310*/  IMAD.MOV.U32 R76, RZ, RZ, R73 ;  /* 0x000000ffff4c7224 */ /* 0x000fe200078e0049 */
[----:B------:R-:W-:Y:S02]  /*11320*/  MOV R77, R74 ;  /* 0x0000004a004d7202 */ /* 0x000fe40000000f00 */
[----:B------:R-:W-:Y:S02]  /*11330*/  SHF.R.S32.HI R20, RZ, 0x1f, R213 ;  /* 0x0000001fff147819 */ /* 0x000fe400000114d5 */
[----:B------:R-:W-:Y:S01]  /*11340*/  PRMT R91, R21, 0x5410, R76 ;  /* 0x00005410155b7816 */ /* 0x000fe2000000004c */
[----:B------:R-:W-:Y:S01]  /*11350*/  IMAD.MOV.U32 R76, RZ, RZ, R75 ;  /* 0x000000ffff4c7224 */ /* 0x000fe200078e004b */
[----:B------:R-:W-:-:S02]  /*11360*/  PRMT R92, R77, 0x7610, R92 ;  /* 0x000076104d5c7816 */ /* 0x000fc4000000005c */
[----:B------:R-:W-:Y:S02]  /*11370*/  LEA.HI R21, R20, R213, RZ, 0x3 ;  /* 0x000000d514157211 */ /* 0x000fe400078f18ff */
[----:B----4-:R-:W-:-:S04]  /*11380*/  VIADDMNMX R86, R86, -R78, 0x80, PT ;  /* 0x0000008056567446 */ /* 0x010fc8000380094e */
[----:B------:R-:W-:Y:S01]  /*11390*/  ISETP.GE.AND P1, PT, R220, R86, PT ;  /* 0x00000056dc00720c */ /* 0x000fe20003f26270 */
[----:B0-----:R-:W-:-:S12]  /*113a0*/  @!P0 BRA `(.L_x_2879) ;  /* 0x000001f000108947 */ /* 0x001fd80003800000 */
.L_x_3174:
[----:B------:R-:W-:Y:S05]  /*113b0*/  BSYNC B1 ;  /* 0x0000000000017941 */ /* 0x000fea0003800000 */
.L_x_2878:
[----:B------:R-:W-:Y:S01]  /*113c0*/  BSSY B1, `(.L_x_2880) ;  /* 0x00000d2000017945 */ /* 0x000fe20003800000 */
[----:B------:R-:W-:Y:S02]  /*113d0*/  PRMT R92, R92, 0x5410, R76 ;  /* 0x000054105c5c7816 */ /* 0x000fe4000000004c */
[----:B0-----:R-:W-:Y:S01]  /*113e0*/  SHF.R.S32.HI R85, RZ, 0x3, R21 ;  /* 0x00000003ff557819 */ /* 0x001fe20000011415 */
[----:B------:R-:W-:Y:S06]  /*113f0*/  @P1 BRA `(.L_x_2881) ;  /* 0x0000000c00381947 */ /* 0x000fec0003800000 */
[----:B------:R0:W5:Y:S01]  /*11400*/  LDL R136, [R1+0x58] ;  /* 0x0000580001887983 */ /* 0x0001620000100800 */
[----:B------:R-:W1:Y:S01]  /*11410*/  LDC R117, c[0x0][0x3f4] ;  /* 0x0000fd00ff757b82 */ /* 0x000e620000000800 */
[----:B------:R-:W-:Y:S01]  /*11420*/  BSSY B2, `(.L_x_2882) ;  /* 0x0000063000027945 */ /* 0x000fe20003800000 */
[----:B------:R-:W-:Y:S02]  /*11430*/  SHF.R.U32.HI R137, RZ, 0x3, R229 ;  /* 0x00000003ff897819 */ /* 0x000fe400000116e5 */
[-C--:B-1----:R-:W-:Y:S02]  /*11440*/  ISETP.GE.AND P0, PT, R16, R117.reuse, PT ;  /* 0x000000751000720c */ /* 0x082fe40003f06270 */
[----:B------:R-:W-:-:S11]  /*11450*/  ISETP.GE.AND P1, PT, R213, R117, PT ;  /* 0x00000075d500720c */ /* 0x000fd60003f26270 */
[----:B0-----:R-:W-:Y:S05]  /*11460*/  @P0 BRA `(.L_x_2883) ;  /* 0x0000000400780947 */ /* 0x001fea0003800000 */
[----:B------:R-:W-:Y:S01]  /*11470*/  LEA.HI R76, R117, R0, RZ, 0x1d ;  /* 0x00000000754c7211 */ /* 0x000fe200078fe8ff */
[--C-:B------:R-:W-:Y:S01]  /*11480*/  HADD2.F32 R132, -RZ, R123.reuse.H0_H0 ;  /* 0x2000007bff847230 */ /* 0x100fe20000004100 */
[----:B------:R-:W-:Y:S01]  /*11490*/  SHF.R.U32.HI R122, RZ, 0x10, R61 ;  /* 0x00000010ff7a7819 */ /* 0x000fe2000001163d */
[----:B------:R-:W-:Y:S01]  /*114a0*/  HADD2.F32 R131, -RZ, R123.H1_H1 ;  /* 0x3000007bff837230 */ /* 0x000fe20000004100 */
[----:B------:R-:W-:Y:S01]  /*114b0*/  SHF.R.S32.HI R77, RZ, 0x1f, R76 ;  /* 0x0000001fff4d7819 */ /* 0x000fe2000001144c */
        /* <DEDUP_REMOVED lines=8> */
[----:B------:R-:W-:Y:S02]  /*11540*/  SHF.R.U64 R61, R68, 0x10, R69 ;  /* 0x00000010443d7819 */ /* 0x000fe40000001245 */
[----:B------:R-:W-:Y:S02]  /*11550*/  LOP3.LUT R80, R77, 0x7fffe000, RZ, 0xc0, !PT ;  /* 0x7fffe0004d507812 */ /* 0x000fe400078ec0ff */
[----:B------:R-:W0:Y:S01]  /*11560*/  LDS.128 R76, [R87] ;  /* 0x00000000574c7984 */ /* 0x000e220000000c00 */
[--C-:B------:R-:W-:Y:S02]  /*11570*/  SHF.R.U64 R62, R62, 0x10, R63.reuse ;  /* 0x000000103e3e7819 */ /* 0x100fe4000000123f */
[----:B-----5:R-:W-:Y:S02]  /*11580*/  IADD3 R81, R81, R80, R136 ;  /* 0x0000005051517210 */ /* 0x020fe40007ffe088 */
[----:B------:R-:W-:Y:S02]  /*11590*/  SHF.R.U32.HI R68, RZ, 0x10, R63 ;  /* 0x00000010ff447819 */ /* 0x000fe4000001163f */
[----:B------:R-:W-:-:S02]  /*115a0*/  LEA R118, R81, R22, 0x1 ;  /* 0x0000001651767211 */ /* 0x000fc400078e08ff */
[--C-:B------:R-:W-:Y:S01]  /*115b0*/  SHF.R.U64 R63, R70, 0x10, R71.reuse ;  /* 0x00000010463f7819 */ /* 0x100fe20000001247 */
[----:B------:R-:W-:Y:S01]  /*115c0*/  HADD2.F32 R68, -RZ, R68.H0_H0 ;  /* 0x20000044ff447230 */ /* 0x000fe20000004100 */
[----:B------:R-:W-:Y:S01]  /*115d0*/  SHF.R.U32.HI R70, RZ, 0x10, R71 ;  /* 0x00000010ff467819 */ /* 0x000fe20000011647 */
[----:B------:R-:W1:Y:S01]  /*115e0*/  LDS.128 R80, [R118+0x14400] ;  /* 0x0144000076507984 */ /* 0x000e620000000c00 */
[--C-:B0-----:R-:W-:Y:S02]  /*115f0*/  HADD2.F32 R127, -RZ, R77.reuse.H0_H0 ;  /* 0x2000004dff7f7230 */ /* 0x101fe40000004100 */
[----:B------:R-:W-:Y:S02]  /*11600*/  HADD2.F32 R124, -RZ, R77.H1_H1 ;  /* 0x3000004dff7c7230 */ /* 0x000fe40000004100 */
[----:B------:R-:W-:Y:S02]  /*11610*/  HADD2.F32 R77, -RZ, R76.H0_H0 ;  /* 0x2000004cff4d7230 */ /* 0x000fe40000004100 */
[----:B------:R-:W-:-:S02]  /*11620*/  HADD2.F32 R69, -RZ, R78.H0_H0 ;  /* 0x2000004eff457230 */ /* 0x000fc40000004100 */
[--C-:B------:R-:W-:Y:S02]  /*11630*/  HADD2.F32 R71, -RZ, R79.reuse.H0_H0 ;  /* 0x2000004fff477230 */ /* 0x100fe40000004100 */
[----:B------:R-:W-:Y:S02]  /*11640*/  HADD2.F32 R79, -RZ, R79.H1_H1 ;  /* 0x3000004fff4f7230 */ /* 0x000fe40000004100 */
[--C-:B-1----:R-:W-:Y:S02]  /*11650*/  HADD2.F32 R128, -RZ, R81.reuse.H0_H0 ;  /* 0x20000051ff807230 */ /* 0x102fe40000004100 */
[----:B------:R-:W-:Y:S02]  /*11660*/  HADD2.F32 R130, -RZ, R81.H1_H1 ;  /* 0x30000051ff827230 */ /* 0x000fe40000004100 */
[----:B------:R-:W-:Y:S02]  /*11670*/  HADD2.F32 R129, -RZ, R80.H0_H0 ;  /* 0x20000050ff817230 */ /* 0x000fe40000004100 */
[C---:B------:R-:W-:Y:S01]  /*11680*/  FMUL.FTZ R134, R128.reuse, R132 ;  /* 0x0000008480867220 */ /* 0x040fe20000410000 */
[----:B------:R-:W-:Y:S01]  /*11690*/  FMUL.FTZ R128, R128, R131 ;  /* 0x0000008380807220 */ /* 0x000fe20000410000 */
[----:B------:R-:W-:Y:S01]  /*116a0*/  FMUL.FTZ R133, R130, R125 ;  /* 0x0000007d82857220 */ /* 0x000fe20000410000 */
[----:B------:R-:W-:-:S02]  /*116b0*/  HADD2.F32 R126, -RZ, R82.H0_H0 ;  /* 0x20000052ff7e7230 */ /* 0x000fc40000004100 */
[C---:B------:R-:W-:Y:S01]  /*116c0*/  FFMA.FTZ R81, R127.reuse, R131, -R134 ;  /* 0x000000837f517223 */ /* 0x040fe20000010886 */
[----:B------:R-:W-:Y:S02]  /*116d0*/  HADD2.F32 R131, -RZ, R122.H0_H0 ;  /* 0x2000007aff837230 */ /* 0x000fe40000004100 */
[----:B------:R-:W-:Y:S01]  /*116e0*/  FFMA.FTZ R122, R127, R132, R128 ;  /* 0x000000847f7a7223 */ /* 0x000fe20000010080 */
[----:B------:R-:W-:Y:S02]  /*116f0*/  HADD2.F32 R134, -RZ, R121.H1_H1 ;  /* 0x30000079ff867230 */ /* 0x000fe40000004100 */
[--C-:B------:R-:W-:Y:S02]  /*11700*/  HADD2.F32 R132, -RZ, R120.reuse.H1_H1 ;  /* 0x30000078ff847230 */ /* 0x100fe40000004100 */
[-C--:B------:R-:W-:Y:S01]  /*11710*/  FMUL.FTZ R135, R130, R131.reuse ;  /* 0x0000008382877220 */ /* 0x080fe20000410000 */
[----:B------:R-:W-:Y:S02]  /*11720*/  HADD2.F32 R127, -RZ, R119.H0_H0 ;  /* 0x20000077ff7f7230 */ /* 0x000fe40000004100 */
[C---:B------:R-:W-:Y:S01]  /*11730*/  FMUL.FTZ R130, R129.reuse, R134 ;  /* 0x0000008681827220 */ /* 0x040fe20000410000 */
[C---:B------:R-:W-:Y:S01]  /*11740*/  FFMA.FTZ R128, R124.reuse, R131, -R133 ;  /* 0x000000837c807223 */ /* 0x040fe20000010885 */
[-C--:B------:R-:W-:Y:S01]  /*11750*/  FMUL.FTZ R129, R129, R132.reuse ;  /* 0x0000008481817220 */ /* 0x080fe20000410000 */
[----:B------:R-:W-:Y:S01]  /*11760*/  FFMA.FTZ R125, R124, R125, R135 ;  /* 0x0000007d7c7d7223 */ /* 0x000fe20000010087 */
[----:B------:R-:W-:Y:S01]  /*11770*/  FFMA.FTZ R124, R77, R132, -R130 ;  /* 0x000000844d7c7223 */ /* 0x000fe20000010882 */
[----:B------:R-:W-:-:S02]  /*11780*/  HADD2.F32 R120, -RZ, R120.H0_H0 ;  /* 0x20000078ff787230 */ /* 0x000fc40000004100 */
[----:B------:R-:W-:Y:S01]  /*11790*/  FFMA.FTZ R77, R77, R134, R129 ;  /* 0x000000864d4d7223 */ /* 0x000fe20000010081 */
[----:B------:R-:W-:Y:S02]  /*117a0*/  HADD2.F32 R123, -RZ, R83.H0_H0 ;  /* 0x20000053ff7b7230 */ /* 0x000fe40000004100 */
[C---:B------:R-:W-:Y:S01]  /*117b0*/  FMUL.FTZ R134, R126.reuse, R127 ;  /* 0x0000007f7e867220 */ /* 0x040fe20000410000 */
[----:B------:R-:W-:Y:S02]  /*117c0*/  HADD2.F32 R132, -RZ, R119.H1_H1 ;  /* 0x30000077ff847230 */ /* 0x000fe40000004100 */
[-C--:B------:R-:W-:Y:S01]  /*117d0*/  FMUL.FTZ R126, R126, R120.reuse ;  /* 0x000000787e7e7220 */ /* 0x080fe20000410000 */
[----:B------:R-:W-:Y:S02]  /*117e0*/  HADD2.F32 R130, -RZ, R121.H0_H0 ;  /* 0x20000079ff827230 */ /* 0x000fe40000004100 */
[----:B------:R-:W-:Y:S01]  /*117f0*/  FFMA.FTZ R119, R69, R120, -R134 ;  /* 0x0000007845777223 */ /* 0x000fe20000010886 */
[----:B------:R-:W-:-:S02]  /*11800*/  HADD2.F32 R83, -RZ, R83.H1_H1 ;  /* 0x30000053ff537230 */ /* 0x000fc40000004100 */
[C---:B------:R-:W-:Y:S01]  /*11810*/  FMUL.FTZ R134, R123.reuse, R132 ;  /* 0x000000847b867220 */ /* 0x040fe20000410000 */
[----:B------:R-:W-:Y:S02]  /*11820*/  HADD2.F32 R120, -RZ, R70.H0_H0 ;  /* 0x20000046ff787230 */ /* 0x000fe40000004100 */
[-C--:B------:R-:W-:Y:S01]  /*11830*/  FMUL.FTZ R123, R123, R130.reuse ;  /* 0x000000827b7b7220 */ /* 0x080fe20000410000 */
[----:B------:R-:W-:Y:S01]  /*11840*/  FFMA.FTZ R70, R69, R127, R126 ;  /* 0x0000007f45467223 */ /* 0x000fe2000001007e */
[C---:B------:R-:W-:Y:S01]  /*11850*/  FFMA.FTZ R134, R71.reuse, R130, -R134 ;  /* 0x0000008247867223 */ /* 0x040fe20000010886 */
[----:B------:R-:W-:Y:S02]  /*11860*/  HADD2.F32 R80, -RZ, R80.H1_H1 ;  /* 0x30000050ff507230 */ /* 0x000fe40000004100 */
[----:B------:R-:W-:Y:S01]  /*11870*/  FFMA.FTZ R123, R71, R132, R123 ;  /* 0x00000084477b7223 */ /* 0x000fe2000001007b */
[----:B------:R-:W-:Y:S02]  /*11880*/  HADD2.F32 R82, -RZ, R82.H1_H1 ;  /* 0x30000052ff527230 */ /* 0x000fe40000004100 */
        /* <DEDUP_REMOVED lines=28> */
.L_x_2883:
[----:B------:R-:W-:Y:S05]  /*11a50*/  BSYNC B2 ;  /* 0x0000000000027941 */ /* 0x000fea0003800000 */
.L_x_2882:
[----:B------:R-:W-:Y:S05]  /*11a60*/  @P1 BRA `(.L_x_2881) ;  /* 0x00000004009c1947 */ /* 0x000fea0003800000 */
[----:B0-----:R-:W2:Y:S01]  /*11a70*/  LDL R60, [R1+0x84] ;  /* 0x00008400013c7983 */ /* 0x001ea20000100800 */
[----:B------:R-:W-:Y:S01]  /*11a80*/  LEA.HI R117, R117, R85, RZ, 0x1d ;  /* 0x0000005575757211 */ /* 0x000fe200078fe8ff */
[----:B------:R-:W-:Y:S01]  /*11a90*/  HADD2.F32 R119, -RZ, R113.H1_H1 ;  /* 0x30000071ff777230 */ /* 0x000fe20000004100 */
[----:B------:R-:W-:Y:S01]  /*11aa0*/  LEA.HI R61, R20, R213, RZ, 0x6 ;  /* 0x000000d5143d7211 */ /* 0x000fe200078f30ff */
[----:B------:R-:W-:Y:S01]  /*11ab0*/  HADD2.F32 R118, -RZ, R115.H1_H1 ;  /* 0x30000073ff767230 */ /* 0x000fe20000004100 */
[----:B------:R-:W-:Y:S01]  /*11ac0*/  SHF.R.S32.HI R62, RZ, 0x1f, R117 ;  /* 0x0000001fff3e7819 */ /* 0x000fe20000011475 */
[----:B------:R-:W-:Y:S01]  /*11ad0*/  HADD2.F32 R113, -RZ, R113.H0_H0 ;  /* 0x20000071ff717230 */ /* 0x000fe20000004100 */
[--C-:B------:R-:W-:Y:S01]  /*11ae0*/  SHF.R.U64 R56, R56, 0x10, R57.reuse ;  /* 0x0000001038387819 */ /* 0x100fe20000001239 */
[----:B------:R-:W-:Y:S01]  /*11af0*/  IMAD.SHL.U32 R61, R61, 0x80, RZ ;  /* 0x000000803d3d7824 */ /* 0x000fe200078e00ff */
[----:B------:R-:W-:Y:S01]  /*11b00*/  LEA.HI R62, R62, R117, RZ, 0x3 ;  /* 0x000000753e3e7211 */ /* 0x000fe200078f18ff */
[----:B------:R-:W-:Y:S01]  /*11b10*/  HADD2.F32 R115, -RZ, R115.H0_H0 ;  /* 0x20000073ff737230 */ /* 0x000fe20000004100 */
[----:B------:R-:W-:-:S02]  /*11b20*/  SHF.R.U32.HI R122, RZ, 0x10, R57 ;  /* 0x00000010ff7a7819 */ /* 0x000fc40000011639 */
[----:B------:R-:W-:Y:S01]  /*11b30*/  LOP3.LUT R61, R61, 0xffffe000, RZ, 0xc0, !PT ;  /* 0xffffe0003d3d7812 */ /* 0x000fe200078ec0ff */
[----:B------:R-:W-:Y:S01]  /*11b40*/  IMAD.SHL.U32 R62, R62, 0x400, RZ ;  /* 0x000004003e3e7824 */ /* 0x000fe200078e00ff */
[----:B------:R-:W-:Y:S02]  /*11b50*/  SHF.R.U64 R57, R58, 0x10, R59 ;  /* 0x000000103a397819 */ /* 0x000fe4000000123b */
[----:B------:R-:W-:Y:S02]  /*11b60*/  SHF.R.U64 R58, R66, 0x10, R67 ;  /* 0x00000010423a7819 */ /* 0x000fe40000001243 */
[----:B------:R-:W-:Y:S01]  /*11b70*/  SHF.R.U32.HI R120, RZ, 0x10, R65 ;  /* 0x00000010ff787819 */ /* 0x000fe20000011641 */
[----:B------:R-:W-:Y:S01]  /*11b80*/  HADD2.F32 R57, -RZ, R57.H0_H0 ;  /* 0x20000039ff397230 */ /* 0x000fe20000004100 */
[----:B------:R-:W-:Y:S02]  /*11b90*/  SHF.R.U32.HI R66, RZ, 0x10, R67 ;  /* 0x00000010ff427819 */ /* 0x000fe40000011643 */
[----:B------:R-:W-:Y:S01]  /*11ba0*/  SHF.R.U32.HI R59, RZ, 0x10, R59 ;  /* 0x00000010ff3b7819 */ /* 0x000fe2000001163b */
[----:B------:R-:W-:Y:S01]  /*11bb0*/  HADD2.F32 R120, -RZ, R120.H0_H0 ;  /* 0x20000078ff787230 */ /* 0x000fe20000004100 */
[----:B------:R-:W-:-:S02]  /*11bc0*/  SHF.R.U64 R64, R64, 0x10, R65 ;  /* 0x0000001040407819 */ /* 0x000fc40000001241 */
[----:B--2---:R-:W-:Y:S02]  /*11bd0*/  R2UR UR4, R60 ;  /* 0x000000003c0472ca */ /* 0x004fe400000e0000 */
[----:B------:R-:W-:-:S04]  /*11be0*/  LOP3.LUT R60, R229, 0x38, R21, 0xf8, !PT ;  /* 0x00000038e53c7812 */ /* 0x000fc800078ef815 */
[----:B------:R-:W-:Y:S01]  /*11bf0*/  LOP3.LUT R68, R60, R137, RZ, 0x3c, !PT ;  /* 0x000000893c447212 */ /* 0x000fe200078e3cff */
[----:B------:R-:W-:-:S03]  /*11c00*/  IMAD.SHL.U32 R60, R117, 0x8, RZ ;  /* 0x00000008753c7824 */ /* 0x000fc600078e00ff */
[----:B-----5:R-:W-:Y:S02]  /*11c10*/  IADD3 R61, R68, R61, R136 ;  /* 0x0000003d443d7210 */ /* 0x020fe40007ffe088 */
[----:B------:R-:W-:Y:S02]  /*11c20*/  LOP3.LUT R60, R229, 0x38, R60, 0xf8, !PT ;  /* 0x00000038e53c7812 */ /* 0x000fe400078ef83c */
[----:B------:R-:W-:Y:S02]  /*11c30*/  LOP3.LUT R68, R62, 0x7fffe000, RZ, 0xc0, !PT ;  /* 0x7fffe0003e447812 */ /* 0x000fe400078ec0ff */
[----:B------:R-:W-:Y:S02]  /*11c40*/  LOP3.LUT R69, R60, R137, RZ, 0x3c, !PT ;  /* 0x000000893c457212 */ /* 0x000fe400078e3cff */
[----:B------:R-:W-:Y:S02]  /*11c50*/  LEA R76, R61, UR4, 0x1 ;  /* 0x000000043d4c7c11 */ /* 0x000fe4000f8e08ff */
[----:B------:R-:W-:-:S03]  /*11c60*/  IADD3 R69, R69, R68, R136 ;  /* 0x0000004445457210 */ /* 0x000fc60007ffe088 */
[----:B------:R-:W0:Y:S01]  /*11c70*/  LDS.128 R60, [R76] ;  /* 0x000000004c3c7984 */ /* 0x000e220000000c00 */
[----:B------:R-:W-:-:S05]  /*11c80*/  LEA R77, R69, R22, 0x1 ;  /* 0x00000016454d7211 */ /* 0x000fca00078e08ff */
[----:B------:R-:W1:Y:S01]  /*11c90*/  LDS.128 R68, [R77+0x14400] ;  /* 0x014400004d447984 */ /* 0x000e620000000c00 */
[--C-:B0-----:R-:W-:Y:S02]  /*11ca0*/  HADD2.F32 R78, -RZ, R61.reuse.H0_H0 ;  /* 0x2000003dff4e7230 */ /* 0x101fe40000004100 */
[----:B------:R-:W-:Y:S02]  /*11cb0*/  HADD2.F32 R80, -RZ, R61.H1_H1 ;  /* 0x3000003dff507230 */ /* 0x000fe40000004100 */
[----:B------:R-:W-:Y:S02]  /*11cc0*/  HADD2.F32 R81, -RZ, R60.H0_H0 ;  /* 0x2000003cff517230 */ /* 0x000fe40000004100 */
[--C-:B-1----:R-:W-:Y:S02]  /*11cd0*/  HADD2.F32 R67, -RZ, R69.reuse.H0_H0 ;  /* 0x20000045ff437230 */ /* 0x102fe40000004100 */
[----:B------:R-:W-:Y:S02]  /*11ce0*/  HADD2.F32 R83, -RZ, R69.H1_H1 ;  /* 0x30000045ff537230 */ /* 0x000fe40000004100 */
[----:B------:R-:W-:-:S02]  /*11cf0*/  HADD2.F32 R117, -RZ, R71.H0_H0 ;  /* 0x20000047ff757230 */ /* 0x000fc40000004100 */
[C---:B------:R-:W-:Y:S01]  /*11d00*/  FMUL.FTZ R69, R67.reuse, R119 ;  /* 0x0000007743457220 */ /* 0x040fe20000410000 */
[----:B------:R-:W-:Y:S02]  /*11d10*/  HADD2.F32 R79, -RZ, R71.H1_H1 ;  /* 0x30000047ff4f7230 */ /* 0x000fe40000004100 */
[-C--:B------:R-:W-:Y:S01]  /*11d20*/  FMUL.FTZ R121, R67, R118.reuse ;  /* 0x0000007643797220 */ /* 0x080fe20000410000 */
[----:B------:R-:W-:Y:S02]  /*11d30*/  HADD2.F32 R71, -RZ, R122.H0_H0 ;  /* 0x2000007aff477230 */ /* 0x000fe40000004100 */
[----:B------:R-:W-:Y:S01]  /*11d40*/  FFMA.FTZ R67, R78, R118, -R69 ;  /* 0x000000764e437223 */ /* 0x000fe20000010845 */
[----:B------:R-:W-:Y:S02]  /*11d50*/  HADD2.F32 R82, -RZ, R68.H0_H0 ;  /* 0x20000044ff527230 */ /* 0x000fe40000004100 */
[----:B------:R-:W-:Y:S01]  /*11d60*/  FMUL.FTZ R123, R83, R120 ;  /* 0x00000078537b7220 */ /* 0x000fe20000410000 */
[----:B------:R-:W-:-:S02]  /*11d70*/  HADD2.F32 R87, -RZ, R70.H0_H0 ;  /* 0x20000046ff577230 */ /* 0x000fc40000004100 */
[----:B------:R-:W-:Y:S01]  /*11d80*/  FMUL.FTZ R83, R83, R71 ;  /* 0x0000004753537220 */ /* 0x000fe20000410000 */
[----:B------:R-:W-:Y:S02]  /*11d90*/  HADD2.F32 R118, -RZ, R114.H0_H0 ;  /* 0x20000072ff767230 */ /* 0x000fe40000004100 */
[----:B------:R-:W-:Y:S01]  /*11da0*/  FFMA.FTZ R69, R78, R119, R121 ;  /* 0x000000774e457223 */ /* 0x000fe20000010079 */
[----:B------:R-:W-:Y:S01]  /*11db0*/  FFMA.FTZ R78, R80, R71, -R123 ;  /* 0x00000047504e7223 */ /* 0x000fe2000001087b */
[C---:B------:R-:W-:Y:S01]  /*11dc0*/  FMUL.FTZ R122, R82.reuse, R113 ;  /* 0x00000071527a7220 */ /* 0x040fe20000410000 */
[----:B------:R-:W-:Y:S01]  /*11dd0*/  FMUL.FTZ R124, R82, R115 ;  /* 0x00000073527c7220 */ /* 0x000fe20000410000 */
[----:B------:R-:W-:Y:S02]  /*11de0*/  HADD2.F32 R61, -RZ, R62.H0_H0 ;  /* 0x2000003eff3d7230 */ /* 0x000fe40000004100 */
[----:B------:R-:W-:Y:S01]  /*11df0*/  FFMA.FTZ R80, R80, R120, R83 ;  /* 0x0000007850507223 */ /* 0x000fe20000010053 */
[----:B------:R-:W-:-:S02]  /*11e00*/  HADD2.F32 R82, -RZ, R116.H0_H0 ;  /* 0x20000074ff527230 */ /* 0x000fc40000004100 */
[----:B------:R-:W-:Y:S01]  /*11e10*/  FMUL.FTZ R120, R87, R118 ;  /* 0x0000007657787220 */ /* 0x000fe20000410000 */
[----:B------:R-:W-:Y:S02]  /*11e20*/  HADD2.F32 R114, -RZ, R114.H1_H1 ;  /* 0x30000072ff727230 */ /* 0x000fe40000004100 */
[----:B------:R-:W-:Y:S01]  /*11e30*/  FFMA.FTZ R71, R81, R115, -R122 ;  /* 0x0000007351477223 */ /* 0x000fe2000001087a */
[----:B------:R-:W-:Y:S02]  /*11e40*/  HADD2.F32 R116, -RZ, R116.H1_H1 ;  /* 0x30000074ff747230 */ /* 0x000fe40000004100 */
[-C--:B------:R-:W-:Y:S01]  /*11e50*/  FMUL.FTZ R122, R87, R82.reuse ;  /* 0x00000052577a7220 */ /* 0x080fe20000410000 */
[----:B------:R-:W-:Y:S01]  /*11e60*/  FFMA.FTZ R120, R61, R82, -R120 ;  /* 0x000000523d787223 */ /* 0x000fe20000010878 */
[----:B------:R-:W-:Y:S02]  /*11e70*/  HADD2.F32 R65, -RZ, R63.H0_H0 ;  /* 0x2000003fff417230 */ /* 0x000fe40000004100 */
[----:B------:R-:W-:Y:S01]  /*11e80*/  FMUL.FTZ R126, R117, R114 ;  /* 0x00000072757e7220 */ /* 0x000fe20000410000 */
[----:B------:R-:W-:-:S02]  /*11e90*/  HADD2.F32 R82, -RZ, R66.H0_H0 ;  /* 0x20000042ff527230 */ /* 0x000fc40000004100 */
[----:B------:R-:W-:Y:S01]  /*11ea0*/  FMUL.FTZ R117, R117, R116 ;  /* 0x0000007475757220 */ /* 0x000fe20000410000 */
[----:B------:R-:W-:Y:S02]  /*11eb0*/  HADD2.F32 R66, -RZ, R59.H0_H0 ;  /* 0x2000003bff427230 */ /* 0x000fe40000004100 */
[----:B------:R-:W-:Y:S01]  /*11ec0*/  FFMA.FTZ R122, R61, R118, R122 ;  /* 0x000000763d7a7223 */ /* 0x000fe2000001007a */
[----:B------:R-:W-:Y:S02]  /*11ed0*/  HADD2.F32 R63, -RZ, R63.H1_H1 ;  /* 0x3000003fff3f7230 */ /* 0x000fe40000004100 */
[C---:B------:R-:W-:Y:S01]  /*11ee0*/  FFMA.FTZ R126, R65.reuse, R116, -R126 ;  /* 0x00000074417e7223 */ /* 0x040fe2000001087e */
[----:B------:R-:W-:Y:S01]  /*11ef0*/  FFMA.FTZ R117, R65, R114, R117 ;  /* 0x0000007241757223 */ /* 0x000fe20000010075 */
[----:B------:R-:W-:Y:S02]  /*11f00*/  HADD2.F32 R68, -RZ, R68.H1_H1 ;  /* 0x30000044ff447230 */ /* 0x000fe40000004100 */
[----:B------:R-:W-:Y:S01]  /*11f10*/  FMUL.FTZ R118, R79, R82 ;  /* 0x000000524f767220 */ /* 0x000fe20000410000 */
[----:B------:R-:W-:-:S02]  /*11f20*/  HADD2.F32 R70, -RZ, R70.H1_H1 ;  /* 0x30000046ff467230 */ /* 0x000fc40000004100 */
[-C--:B------:R-:W-:Y:S01]  /*11f30*/  FMUL.FTZ R114, R79, R66.reuse ;  /* 0x000000424f727220 */ /* 0x080fe20000410000 */
[----:B------:R-:W-:Y:S02]  /*11f40*/  HADD2.F32 R61, -RZ, R64.H0_H0 ;  /* 0x20000040ff3d7230 */ /* 0x000fe40000004100 */
[----:B------:R-:W-:Y:S01]  /*11f50*/  FFMA.FTZ R124, R81, R113, R124 ;  /* 0x00000071517c7223 */ /* 0x000fe2000001007c */
[----:B------:R-:W-:Y:S02]  /*11f60*/  HADD2.F32 R65, -RZ, R58.H0_H0 ;  /* 0x2000003aff417230 */ /* 0x000fe40000004100 */
[C---:B------:R-:W-:Y:S01]  /*11f70*/  FFMA.FTZ R83, R63.reuse, R66, -R118 ;  /* 0x000000423f537223 */ /* 0x040fe20000010876 */
[----:B------:R-:W-:Y:S02]  /*11f80*/  HADD2.F32 R59, -RZ, R56.H0_H0 ;  /* 0x20000038ff3b7230 */ /* 0x000fe40000004100 */
[----:B------:R-:W-:Y:S01]  /*11f90*/  FFMA.FTZ R114, R63, R82, R114 ;  /* 0x000000523f727223 */ /* 0x000fe20000010072 */
[----:B------:R-:W-:-:S02]  /*11fa0*/  HADD2.F32 R60, -RZ, R60.H1_H1 ;  /* 0x3000003cff3c7230 */ /* 0x000fc40000004100 */
        /* <DEDUP_REMOVED lines=19> */
.L_x_2881:
[----:B------:R-:W-:Y:S05]  /*120e0*/  BSYNC B1 ;  /* 0x0000000000017941 */ /* 0x000fea0003800000 */
.L_x_2880:
[----:B------:R-:W-:Y:S01]  /*120f0*/  ISETP.GE.AND P0, PT, R89, R86, PT ;  /* 0x000000565900720c */ /* 0x000fe20003f06270 */
[----:B------:R-:W-:-:S12]  /*12100*/  BSSY B1, `(.L_x_2884) ;  /* 0x00000da000017945 */ /* 0x000fd80003800000 */
[----:B------:R-:W-:Y:S05]  /*12110*/  @P0 BRA `(.L_x_2885) ;  /* 0x0000000c00600947 */ /* 0x000fea0003800000 */
[----:B------:R2:W5:Y:S01]  /*12120*/  LDL R116, [R1+0x84] ;  /* 0x0000840001747983 */ /* 0x0005620000100800 */
[----:B------:R-:W3:Y:S03]  /*12130*/  LDC R64, c[0x0][0x3f4] ;  /* 0x0000fd00ff407b82 */ /* 0x000ee60000000800 */
[----:B0-----:R2:W5:Y:S01]  /*12140*/  LDL R87, [R1+0x64] ;  /* 0x0000640001577983 */ /* 0x0015620000100800 */
[C---:B------:R-:W-:Y:S01]  /*12150*/  VIADD R113, R220.reuse, 0x20 ;  /* 0x00000020dc717836 */ /* 0x040fe20000000000 */
[----:B------:R-:W-:Y:S01]  /*12160*/  BSSY B2, `(.L_x_2886) ;  /* 0x000006c000027945 */ /* 0x000fe20003800000 */
[----:B------:R-:W-:Y:S02]  /*12170*/  VIADD R115, R220, 0x20 ;  /* 0x00000020dc737836 */ /* 0x000fe40000000000 */
[----:B------:R-:W-:-:S03]  /*12180*/  IMAD.SHL.U32 R113, R113, 0x40, RZ ;  /* 0x0000004071717824 */ /* 0x000fc600078e00ff */
[----:B------:R-:W-:Y:S02]  /*12190*/  SHF.L.U32 R115, R115, 0x6, RZ ;  /* 0x0000000673737819 */ /* 0x000fe400000006ff */
[----:B------:R-:W-:Y:S02]  /*121a0*/  LOP3.LUT R113, R113, 0x1c0, RZ, 0xc0, !PT ;  /* 0x000001c071717812 */ /* 0x000fe400078ec0ff */
[----:B------:R-:W-:Y:S02]  /*121b0*/  LOP3.LUT R115, R115, 0x1c0, RZ, 0xc0, !PT ;  /* 0x000001c073737812 */ /* 0x000fe400078ec0ff */
[----:B------:R-:W-:Y:S02]  /*121c0*/  SHF.R.U32.HI R113, RZ, 0x3, R113 ;  /* 0x00000003ff717819 */ /* 0x000fe40000011671 */
[-C--:B---3--:R-:W-:Y:S02]  /*121d0*/  ISETP.GE.AND P0, PT, R16, R64.reuse, PT ;  /* 0x000000401000720c */ /* 0x088fe40003f06270 */
[----:B------:R-:W-:-:S11]  /*121e0*/  ISETP.GE.AND P1, PT, R213, R64, PT ;  /* 0x00000040d500720c */ /* 0x000fd60003f26270 */
[----:B--2---:R-:W-:Y:S05]  /*121f0*/  @P0 BRA `(.L_x_2887) ;  /* 0x0000000400880947 */ /* 0x004fea0003800000 */
[----:B-1----:R-:W-:Y:S01]  /*12200*/  LEA.HI R56, R64, R0, RZ, 0x1d ;  /* 0x0000000040387211 */ /* 0x002fe200078fe8ff */
[----:B------:R-:W-:Y:S01]  /*12210*/  HADD2.F32 R80, -RZ, R109.H1_H1 ;  /* 0x3000006dff507230 */ /* 0x000fe20000004100 */
[----:B-----5:R-:W-:Y:S01]  /*12220*/  R2UR UR4, R116 ;  /* 0x00000000740472ca */ /* 0x020fe200000e0000 */
[----:B------:R-:W-:Y:S01]  /*12230*/  HADD2.F32 R76, -RZ, R111.H1_H1 ;  /* 0x3000006fff4c7230 */ /* 0x000fe20000004100 */
[----:B------:R-:W-:Y:S01]  /*12240*/  SHF.R.S32.HI R59, RZ, 0x1f, R56 ;  /* 0x0000001fff3b7819 */ /* 0x000fe20000011438 */
[----:B------:R-:W-:Y:S01]  /*12250*/  IMAD.SHL.U32 R57, R56, 0x8, RZ ;  /* 0x0000000838397824 */ /* 0x000fe200078e00ff */
[----:B------:R-:W-:Y:S02]  /*12260*/  LOP3.LUT R58, R115, 0x38, R16, 0xf8, !PT ;  /* 0x00000038733a7812 */ /* 0x000fe400078ef810 */
[----:B------:R-:W-:Y:S02]  /*12270*/  LEA.HI R59, R59, R56, RZ, 0x3 ;  /* 0x000000383b3b7211 */ /* 0x000fe400078f18ff */
[----:B------:R-:W-:-:S02]  /*12280*/  LOP3.LUT R56, R115, 0x38, R57, 0xf8, !PT ;  /* 0x0000003873387812 */ /* 0x000fc400078ef839 */
[----:B------:R-:W-:Y:S01]  /*12290*/  LOP3.LUT R58, R87, R58, R113, 0xf6, !PT ;  /* 0x0000003a573a7212 */ /* 0x000fe200078ef671 */
[----:B------:R-:W-:Y:S01]  /*122a0*/  IMAD.SHL.U32 R59, R59, 0x400, RZ ;  /* 0x000004003b3b7824 */ /* 0x000fe200078e00ff */
[----:B------:R-:W-:Y:S02]  /*122b0*/  LOP3.LUT R60, R56, R113, RZ, 0x3c, !PT ;  /* 0x00000071383c7212 */ /* 0x000fe400078e3cff */
[----:B------:R-:W-:Y:S02]  /*122c0*/  LEA R65, R58, UR4, 0x1 ;  /* 0x000000043a417c11 */ /* 0x000fe4000f8e08ff */
[----:B------:R-:W-:Y:S02]  /*122d0*/  LOP3.LUT R61, R59, 0x7fffe000, RZ, 0xc0, !PT ;  /* 0x7fffe0003b3d7812 */ /* 0x000fe400078ec0ff */
[----:B------:R-:W-:Y:S01]  /*122e0*/  SHF.R.U32.HI R71, RZ, 0x10, R53 ;  /* 0x00000010ff477819 */ /* 0x000fe20000011635 */
[----:B------:R-:W0:Y:S01]  /*122f0*/  LDS.128 R56, [R65] ;  /* 0x0000000041387984 */ /* 0x000e220000000c00 */
[----:B------:R-:W-:-:S02]  /*12300*/  IADD3 R61, R60, R61, R87 ;  /* 0x0000003d3c3d7210 */ /* 0x000fc40007ffe057 */
[----:B------:R-:W-:Y:S01]  /*12310*/  SHF.R.U64 R52, R52, 0x10, R53 ;  /* 0x0000001034347819 */ /* 0x000fe20000001235 */
[----:B------:R-:W-:Y:S01]  /*12320*/  HADD2.F32 R71, -RZ, R71.H0_H0 ;  /* 0x20000047ff477230 */ /* 0x000fe20000004100 */
[--C-:B------:R-:W-:Y:S01]  /*12330*/  SHF.R.U32.HI R79, RZ, 0x10, R45.reuse ;  /* 0x00000010ff4f7819 */ /* 0x100fe2000001162d */
[----:B------:R-:W-:Y:S01]  /*12340*/  IMAD R66, R61, 0x2, R22 ;  /* 0x000000023d427824 */ /* 0x000fe200078e0216 */
[----:B------:R-:W-:Y:S02]  /*12350*/  SHF.R.U64 R44, R44, 0x10, R45 ;  /* 0x000000102c2c7819 */ /* 0x000fe4000000122d */
[--C-:B------:R-:W-:Y:S02]  /*12360*/  SHF.R.U64 R45, R46, 0x10, R47.reuse ;  /* 0x000000102e2d7819 */ /* 0x100fe4000000122f */
[----:B------:R-:W1:Y:S01]  /*12370*/  LDS.128 R60, [R66+0x14400] ;  /* 0x01440000423c7984 */ /* 0x000e620000000c00 */
[----:B------:R-:W-:Y:S02]  /*12380*/  SHF.R.U32.HI R83, RZ, 0x10, R47 ;  /* 0x00000010ff537819 */ /* 0x000fe4000001162f */
[--C-:B------:R-:W-:Y:S01]  /*12390*/  SHF.R.U64 R46, R54, 0x10, R55.reuse ;  /* 0x00000010362e7819 */ /* 0x100fe20000001237 */
[----:B------:R-:W-:Y:S01]  /*123a0*/  HADD2.F32 R45, -RZ, R45.H0_H0 ;  /* 0x2000002dff2d7230 */ /* 0x000fe20000004100 */
[----:B------:R-:W-:Y:S01]  /*123b0*/  SHF.R.U32.HI R81, RZ, 0x10, R55 ;  /* 0x00000010ff517819 */ /* 0x000fe20000011637 */
[----:B0-----:R-:W-:-:S02]  /*123c0*/  HADD2.F32 R53, -RZ, R57.H0_H0 ;  /* 0x20000039ff357230 */ /* 0x001fc40000004100 */
[----:B------:R-:W-:Y:S02]  /*123d0*/  HADD2.F32 R57, -RZ, R57.H1_H1 ;  /* 0x30000039ff397230 */ /* 0x000fe40000004100 */
[----:B------:R-:W-:Y:S02]  /*123e0*/  HADD2.F32 R47, -RZ, R56.H0_H0 ;  /* 0x20000038ff2f7230 */ /* 0x000fe40000004100 */
[----:B------:R-:W-:Y:S02]  /*123f0*/  HADD2.F32 R54, -RZ, R58.H0_H0 ;  /* 0x2000003aff367230 */ /* 0x000fe40000004100 */
[--C-:B------:R-:W-:Y:S02]  /*12400*/  HADD2.F32 R55, -RZ, R59.reuse.H0_H0 ;  /* 0x2000003bff377230 */ /* 0x100fe40000004100 */
[----:B------:R-:W-:Y:S02]  /*12410*/  HADD2.F32 R59, -RZ, R59.H1_H1 ;  /* 0x3000003bff3b7230 */ /* 0x000fe40000004100 */
[----:B-1----:R-:W-:-:S02]  /*12420*/  HADD2.F32 R67, -RZ, R61.H0_H0 ;  /* 0x2000003dff437230 */ /* 0x002fc40000004100 */
[----:B------:R-:W-:Y:S02]  /*12430*/  HADD2.F32 R68, -RZ, R61.H1_H1 ;  /* 0x3000003dff447230 */ /* 0x000fe40000004100 */
[----:B------:R-:W-:Y:S02]  /*12440*/  HADD2.F32 R61, -RZ, R60.H0_H0 ;  /* 0x2000003cff3d7230 */ /* 0x000fe40000004100 */
[C---:B------:R-:W-:Y:S01]  /*12450*/  FMUL.FTZ R78, R67.reuse, R80 ;  /* 0x00000050434e7220 */ /* 0x040fe20000410000 */
[-C--:B------:R-:W-:Y:S01]  /*12460*/  FMUL.FTZ R82, R67, R76.reuse ;  /* 0x0000004c43527220 */ /* 0x080fe20000410000 */
[----:B------:R-:W-:Y:S02]  /*12470*/  HADD2.F32 R67, -RZ, R79.H0_H0 ;  /* 0x2000004fff437230 */ /* 0x000fe40000004100 */
[----:B------:R-:W-:Y:S01]  /*12480*/  FMUL.FTZ R114, R68, R71 ;  /* 0x0000004744727220 */ /* 0x000fe20000410000 */
[----:B------:R-:W-:Y:S01]  /*12490*/  FFMA.FTZ R77, R53, R76, -R78 ;  /* 0x0000004c354d7223 */ /* 0x000fe2000001084e */
[----:B------:R-:W-:-:S02]  /*124a0*/  HADD2.F32 R78, -RZ, R109.H0_H0 ;  /* 0x2000006dff4e7230 */ /* 0x000fc40000004100 */
[----:B------:R-:W-:Y:S01]  /*124b0*/  FFMA.FTZ R82, R53, R80, R82 ;  /* 0x0000005035527223 */ /* 0x000fe20000010052 */
[----:B------:R-:W-:Y:S02]  /*124c0*/  HADD2.F32 R76, -RZ, R111.H0_H0 ;  /* 0x2000006fff4c7230 */ /* 0x000fe40000004100 */
[-C--:B------:R-:W-:Y:S01]  /*124d0*/  FMUL.FTZ R80, R68, R67.reuse ;  /* 0x0000004344507220 */ /* 0x080fe20000410000 */
[----:B------:R-:W-:Y:S01]  /*124e0*/  FFMA.FTZ R114, R57, R67, -R114 ;  /* 0x0000004339727223 */ /* 0x000fe20000010872 */
[C---:B------:R-:W-:Y:S01]  /*124f0*/  FMUL.FTZ R68, R61.reuse, R78 ;  /* 0x0000004e3d447220 */ /* 0x040fe20000410000 */
[----:B------:R-:W-:Y:S02]  /*12500*/  HADD2.F32 R69, -RZ, R62.H0_H0 ;  /* 0x2000003eff457230 */ /* 0x000fe40000004100 */
[----:B------:R-:W-:Y:S01]  /*12510*/  FMUL.FTZ R61, R61, R76 ;  /* 0x0000004c3d3d7220 */ /* 0x000fe20000410000 */
[----:B------:R-:W-:Y:S02]  /*12520*/  HADD2.F32 R67, -RZ, R110.H0_H0 ;  /* 0x2000006eff437230 */ /* 0x000fe40000004100 */
[----:B------:R-:W-:Y:S01]  /*12530*/  FFMA.FTZ R71, R57, R71, R80 ;  /* 0x0000004739477223 */ /* 0x000fe20000010050 */
[----:B------:R-:W-:-:S02]  /*12540*/  HADD2.F32 R53, -RZ, R112.H0_H0 ;  /* 0x20000070ff357230 */ /* 0x000fc40000004100 */
[C---:B------:R-:W-:Y:S01]  /*12550*/  FFMA.FTZ R57, R47.reuse, R76, -R68 ;  /* 0x0000004c2f397223 */ /* 0x040fe20000010844 */
[----:B------:R-:W-:Y:S01]  /*12560*/  FFMA.FTZ R61, R47, R78, R61 ;  /* 0x0000004e2f3d7223 */ /* 0x000fe2000001003d */
[--C-:B------:R-:W-:Y:S02]  /*12570*/  HADD2.F32 R70, -RZ, R63.reuse.H0_H0 ;  /* 0x2000003fff467230 */ /* 0x100fe40000004100 */
[C---:B------:R-:W-:Y:S01]  /*12580*/  FMUL.FTZ R47, R69.reuse, R67 ;  /* 0x00000043452f7220 */ /* 0x040fe20000410000 */
[----:B------:R-:W-:Y:S02]  /*12590*/  HADD2.F32 R112, -RZ, R112.H1_H1 ;  /* 0x30000070ff707230 */ /* 0x000fe40000004100 */
[-C--:B------:R-:W-:Y:S01]  /*125a0*/  FMUL.FTZ R79, R69, R53.reuse ;  /* 0x00000035454f7220 */ /* 0x080fe20000410000 */
[----:B------:R-:W-:Y:S02]  /*125b0*/  HADD2.F32 R110, -RZ, R110.H1_H1 ;  /* 0x3000006eff6e7230 */ /* 0x000fe40000004100 */
[----:B------:R-:W-:Y:S01]  /*125c0*/  FFMA.FTZ R69, R54, R53, -R47 ;  /* 0x0000003536457223 */ /* 0x000fe2000001082f */
[----:B------:R-:W-:-:S02]  /*125d0*/  HADD2.F32 R63, -RZ, R63.H1_H1 ;  /* 0x3000003fff3f7230 */ /* 0x000fc40000004100 */
[C---:B------:R-:W-:Y:S01]  /*125e0*/  FMUL.FTZ R47, R70.reuse, R112 ;  /* 0x00000070462f7220 */ /* 0x040fe20000410000 */
[----:B------:R-:W-:Y:S02]  /*125f0*/  HADD2.F32 R76, -RZ, R81.H0_H0 ;  /* 0x20000051ff4c7230 */ /* 0x000fe40000004100 */
[-C--:B------:R-:W-:Y:S01]  /*12600*/  FMUL.FTZ R78, R70, R110.reuse ;  /* 0x0000006e464e7220 */ /* 0x080fe20000410000 */
[----:B------:R-:W-:Y:S02]  /*12610*/  HADD2.F32 R68, -RZ, R83.H0_H0 ;  /* 0x20000053ff447230 */ /* 0x000fe40000004100 */
[C---:B------:R-:W-:Y:S01]  /*12620*/  FFMA.FTZ R110, R55.reuse, R110, R47 ;  /* 0x0000006e376e7223 */ /* 0x040fe2000001002f */
[----:B------:R-:W-:Y:S02]  /*12630*/  HADD2.F32 R60, -RZ, R60.H1_H1 ;  /* 0x3000003cff3c7230 */ /* 0x000fe40000004100 */
[----:B------:R-:W-:Y:S01]  /*12640*/  FFMA.FTZ R78, R55, R112, -R78 ;  /* 0x00000070374e7223 */ /* 0x000fe2000001084e */
[----:B------:R-:W-:-:S02]  /*12650*/  HADD2.F32 R62, -RZ, R62.H1_H1 ;  /* 0x3000003eff3e7230 */ /* 0x000fc40000004100 */
[C---:B------:R-:W-:Y:S01]  /*12660*/  FMUL.FTZ R70, R63.reuse, R76 ;  /* 0x0000004c3f467220 */ /* 0x040fe20000410000 */
        /* <DEDUP_REMOVED lines=27> */
.L_x_2887:
[----:B------:R-:W-:Y:S05]  /*12820*/  BSYNC B2 ;  /* 0x0000000000027941 */ /* 0x000fea0003800000 */
.L_x_2886:
[----:B------:R-:W-:Y:S05]  /*12830*/  @P1 BRA `(.L_x_2885) ;  /* 0x0000000400981947 */ /* 0x000fea0003800000 */
[----:B0-----:R-:W-:Y:S01]  /*12840*/  LEA.HI R44, R20, R213, RZ, 0x6 ;  /* 0x000000d5142c7211 */ /* 0x001fe200078f30ff */
[--C-:B-1----:R-:W-:Y:S01]  /*12850*/  HADD2.F32 R58, -RZ, R107.reuse.H1_H1 ;  /* 0x3000006bff3a7230 */ /* 0x102fe20000004100 */
[----:B------:R-:W-:Y:S01]  /*12860*/  LEA.HI R64, R64, R85, RZ, 0x1d ;  /* 0x0000005540407211 */ /* 0x000fe200078fe8ff */
[----:B------:R-:W-:Y:S01]  /*12870*/  HADD2.F32 R60, -RZ, R106.H0_H0 ;  /* 0x2000006aff3c7230 */ /* 0x000fe20000004100 */
[----:B------:R-:W-:Y:S01]  /*12880*/  LOP3.LUT R46, R115, 0x38, R21, 0xf8, !PT ;  /* 0x00000038732e7812 */ /* 0x000fe200078ef815 */
[----:B------:R-:W-:Y:S01]  /*12890*/  HADD2.F32 R107, -RZ, R107.H0_H0 ;  /* 0x2000006bff6b7230 */ /* 0x000fe20000004100 */
[----:B------:R-:W-:Y:S02]  /*128a0*/  SHF.L.U32 R44, R44, 0x7, RZ ;  /* 0x000000072c2c7819 */ /* 0x000fe400000006ff */
[----:B------:R-:W-:Y:S02]  /*128b0*/  SHF.R.S32.HI R45, RZ, 0x1f, R64 ;  /* 0x0000001fff2d7819 */ /* 0x000fe40000011440 */
[----:B------:R-:W-:-:S02]  /*128c0*/  LOP3.LUT R47, R46, R113, RZ, 0x3c, !PT ;  /* 0x000000712e2f7212 */ /* 0x000fc400078e3cff */
[----:B------:R-:W-:Y:S01]  /*128d0*/  LOP3.LUT R46, R44, 0xffffe000, RZ, 0xc0, !PT ;  /* 0xffffe0002c2e7812 */ /* 0x000fe200078ec0ff */
[----:B------:R-:W-:Y:S01]  /*128e0*/  IMAD.SHL.U32 R44, R64, 0x8, RZ ;  /* 0x00000008402c7824 */ /* 0x000fe200078e00ff */
[----:B------:R-:W-:Y:S02]  /*128f0*/  LEA.HI R45, R45, R64, RZ, 0x3 ;  /* 0x000000402d2d7211 */ /* 0x000fe400078f18ff */
[----:B-----5:R-:W-:Y:S02]  /*12900*/  R2UR UR4, R116 ;  /* 0x00000000740472ca */ /* 0x020fe400000e0000 */
[----:B------:R-:W-:Y:S01]  /*12910*/  LOP3.LUT R44, R115, 0x38, R44, 0xf8, !PT ;  /* 0x00000038732c7812 */ /* 0x000fe200078ef82c */
[----:B------:R-:W-:Y:S01]  /*12920*/  IMAD.SHL.U32 R45, R45, 0x400, RZ ;  /* 0x000004002d2d7824 */ /* 0x000fe200078e00ff */
[----:B------:R-:W-:Y:S02]  /*12930*/  IADD3 R46, R47, R46, R87 ;  /* 0x0000002e2f2e7210 */ /* 0x000fe40007ffe057 */
[----:B------:R-:W-:-:S02]  /*12940*/  LOP3.LUT R52, R44, R113, RZ, 0x3c, !PT ;  /* 0x000000712c347212 */ /* 0x000fc400078e3cff */
[----:B------:R-:W-:Y:S02]  /*12950*/  LOP3.LUT R57, R45, 0x7fffe000, RZ, 0xc0, !PT ;  /* 0x7fffe0002d397812 */ /* 0x000fe400078ec0ff */
[----:B------:R-:W-:Y:S02]  /*12960*/  SHF.R.U64 R67, R48, 0x10, R49 ;  /* 0x0000001030437819 */ /* 0x000fe40000001231 */
[----:B------:R-:W-:Y:S02]  /*12970*/  IADD3 R57, R52, R57, R87 ;  /* 0x0000003934397210 */ /* 0x000fe40007ffe057 */
[----:B------:R-:W-:Y:S02]  /*12980*/  LEA R56, R46, UR4, 0x1 ;  /* 0x000000042e387c11 */ /* 0x000fe4000f8e08ff */
[----:B------:R-:W-:Y:S01]  /*12990*/  SHF.R.U32.HI R62, RZ, 0x10, R49 ;  /* 0x00000010ff3e7819 */ /* 0x000fe20000011631 */
[----:B------:R-:W-:Y:S01]  /*129a0*/  IMAD R57, R57, 0x2, R22 ;  /* 0x0000000239397824 */ /* 0x000fe200078e0216 */
[--C-:B------:R-:W-:Y:S01]  /*129b0*/  SHF.R.U64 R71, R40, 0x10, R41.reuse ;  /* 0x0000001028477819 */ /* 0x100fe20000001229 */
[----:B------:R-:W0:Y:S01]  /*129c0*/  LDS.128 R44, [R56] ;  /* 0x00000000382c7984 */ /* 0x000e220000000c00 */
[----:B------:R-:W-:Y:S01]  /*129d0*/  SHF.R.U32.HI R59, RZ, 0x10, R41 ;  /* 0x00000010ff3b7819 */ /* 0x000fe20000011629 */
[----:B------:R-:W-:Y:S01]  /*129e0*/  HADD2.F32 R62, -RZ, R62.H0_H0 ;  /* 0x2000003eff3e7230 */ /* 0x000fe20000004100 */
[--C-:B------:R-:W-:Y:S01]  /*129f0*/  SHF.R.U64 R65, R50, 0x10, R51.reuse ;  /* 0x0000001032417819 */ /* 0x100fe20000001233 */
[----:B------:R-:W1:Y:S01]  /*12a00*/  LDS.128 R52, [R57+0x14400] ;  /* 0x0144000039347984 */ /* 0x000e620000000c00 */
[----:B------:R-:W-:-:S02]  /*12a10*/  SHF.R.U32.HI R63, RZ, 0x10, R51 ;  /* 0x00000010ff3f7819 */ /* 0x000fc40000011633 */
[--C-:B------:R-:W-:Y:S02]  /*12a20*/  SHF.R.U32.HI R69, RZ, 0x10, R43.reuse ;  /* 0x00000010ff457819 */ /* 0x100fe4000001162b */
[----:B------:R-:W-:Y:S01]  /*12a30*/  SHF.R.U64 R70, R42, 0x10, R43 ;  /* 0x000000102a467819 */ /* 0x000fe2000000122b */
[--C-:B0-----:R-:W-:Y:S02]  /*12a40*/  HADD2.F32 R41, -RZ, R45.reuse.H0_H0 ;  /* 0x2000002dff297230 */ /* 0x101fe40000004100 */
[----:B------:R-:W-:Y:S02]  /*12a50*/  HADD2.F32 R45, -RZ, R45.H1_H1 ;  /* 0x3000002dff2d7230 */ /* 0x000fe40000004100 */
[--C-:B-1----:R-:W-:Y:S02]  /*12a60*/  HADD2.F32 R49, -RZ, R53.reuse.H0_H0 ;  /* 0x20000035ff317230 */ /* 0x102fe40000004100 */
[----:B------:R-:W-:Y:S02]  /*12a70*/  HADD2.F32 R53, -RZ, R53.H1_H1 ;  /* 0x30000035ff357230 */ /* 0x000fe40000004100 */
[----:B------:R-:W-:-:S02]  /*12a80*/  HADD2.F32 R48, -RZ, R52.H0_H0 ;  /* 0x20000034ff307230 */ /* 0x000fc40000004100 */
[C---:B------:R-:W-:Y:S01]  /*12a90*/  FMUL.FTZ R64, R49.reuse, R60 ;  /* 0x0000003c31407220 */ /* 0x040fe20000410000 */
[----:B------:R-:W-:Y:S01]  /*12aa0*/  FMUL.FTZ R66, R49, R58 ;  /* 0x0000003a31427220 */ /* 0x000fe20000410000 */
[----:B------:R-:W-:Y:S02]  /*12ab0*/  HADD2.F32 R49, -RZ, R106.H1_H1 ;  /* 0x3000006aff317230 */ /* 0x000fe40000004100 */
[----:B------:R-:W-:Y:S01]  /*12ac0*/  FMUL.FTZ R68, R53, R62 ;  /* 0x0000003e35447220 */ /* 0x000fe20000410000 */
[C---:B------:R-:W-:Y:S01]  /*12ad0*/  FFMA.FTZ R64, R41.reuse, R58, -R64 ;  /* 0x0000003a29407223 */ /* 0x040fe20000010840 */
[----:B------:R-:W-:Y:S02]  /*12ae0*/  HADD2.F32 R40, -RZ, R44.H0_H0 ;  /* 0x2000002cff287230 */ /* 0x000fe40000004100 */
[----:B------:R-:W-:Y:S01]  /*12af0*/  FFMA.FTZ R66, R41, R60, R66 ;  /* 0x0000003c29427223 */ /* 0x000fe20000010042 */
[----:B------:R-:W-:Y:S02]  /*12b00*/  HADD2.F32 R58, -RZ, R59.H0_H0 ;  /* 0x2000003bff3a7230 */ /* 0x000fe40000004100 */
[C---:B------:R-:W-:Y:S01]  /*12b10*/  FMUL.FTZ R41, R48.reuse, R49 ;  /* 0x0000003130297220 */ /* 0x040fe20000410000 */
[----:B------:R-:W-:Y:S01]  /*12b20*/  FMUL.FTZ R48, R48, R107 ;  /* 0x0000006b30307220 */ /* 0x000fe20000410000 */
[----:B------:R-:W-:-:S02]  /*12b30*/  HADD2.F32 R50, -RZ, R54.H0_H0 ;  /* 0x20000036ff327230 */ /* 0x000fc40000004100 */
[-C--:B------:R-:W-:Y:S01]  /*12b40*/  FMUL.FTZ R60, R53, R58.reuse ;  /* 0x0000003a353c7220 */ /* 0x080fe20000410000 */
[C---:B------:R-:W-:Y:S01]  /*12b50*/  FFMA.FTZ R59, R45.reuse, R58, -R68 ;  /* 0x0000003a2d3b7223 */ /* 0x040fe20000010844 */
[C---:B------:R-:W-:Y:S01]  /*12b60*/  FFMA.FTZ R107, R40.reuse, R107, -R41 ;  /* 0x0000006b286b7223 */ /* 0x040fe20000010829 */
[----:B------:R-:W-:Y:S02]  /*12b70*/  HADD2.F32 R53, -RZ, R105.H1_H1 ;  /* 0x30000069ff357230 */ /* 0x000fe40000004100 */
[----:B------:R-:W-:Y:S01]  /*12b80*/  FFMA.FTZ R58, R40, R49, R48 ;  /* 0x00000031283a7223 */ /* 0x000fe20000010030 */
[----:B------:R-:W-:Y:S02]  /*12b90*/  HADD2.F32 R41, -RZ, R108.H0_H0 ;  /* 0x2000006cff297230 */ /* 0x000fe40000004100 */
[----:B------:R-:W-:Y:S01]  /*12ba0*/  FFMA.FTZ R61, R45, R62, R60 ;  /* 0x0000003e2d3d7223 */ /* 0x000fe2000001003c */
[----:B------:R-:W-:Y:S02]  /*12bb0*/  HADD2.F32 R51, -RZ, R55.H0_H0 ;  /* 0x20000037ff337230 */ /* 0x000fe40000004100 */
[----:B------:R-:W-:Y:S01]  /*12bc0*/  FMUL.FTZ R45, R50, R53 ;  /* 0x00000035322d7220 */ /* 0x000fe20000410000 */
[----:B------:R-:W-:-:S02]  /*12bd0*/  HADD2.F32 R48, -RZ, R105.H0_H0 ;  /* 0x20000069ff307230 */ /* 0x000fc40000004100 */
[-C--:B------:R-:W-:Y:S01]  /*12be0*/  FMUL.FTZ R49, R50, R41.reuse ;  /* 0x0000002932317220 */ /* 0x080fe20000410000 */
[----:B------:R-:W-:Y:S02]  /*12bf0*/  HADD2.F32 R108, -RZ, R108.H1_H1 ;  /* 0x3000006cff6c7230 */ /* 0x000fe40000004100 */
[----:B------:R-:W-:Y:S02]  /*12c00*/  HADD2.F32 R42, -RZ, R46.H0_H0 ;  /* 0x2000002eff2a7230 */ /* 0x000fe40000004100 */
[C---:B------:R-:W-:Y:S01]  /*12c10*/  FMUL.FTZ R62, R51.reuse, R48 ;  /* 0x00000030333e7220 */ /* 0x040fe20000410000 */
[----:B------:R-:W-:Y:S02]  /*12c20*/  HADD2.F32 R43, -RZ, R47.H0_H0 ;  /* 0x2000002fff2b7230 */ /* 0x000fe40000004100 */
[----:B------:R-:W-:Y:S01]  /*12c30*/  FMUL.FTZ R51, R51, R108 ;  /* 0x0000006c33337220 */ /* 0x000fe20000410000 */
[----:B------:R-:W-:Y:S02]  /*12c40*/  HADD2.F32 R55, -RZ, R55.H1_H1 ;  /* 0x30000037ff377230 */ /* 0x000fe40000004100 */
[----:B------:R-:W-:Y:S01]  /*12c50*/  FFMA.FTZ R60, R42, R41, -R45 ;  /* 0x000000292a3c7223 */ /* 0x000fe2000001082d */
[----:B------:R-:W-:-:S02]  /*12c60*/  HADD2.F32 R50, -RZ, R63.H0_H0 ;  /* 0x2000003fff327230 */ /* 0x000fc40000004100 */
[----:B------:R-:W-:Y:S01]  /*12c70*/  FFMA.FTZ R53, R42, R53, R49 ;  /* 0x000000352a357223 */ /* 0x000fe20000010031 */
[----:B------:R-:W-:Y:S02]  /*12c80*/  HADD2.F32 R40, -RZ, R69.H0_H0 ;  /* 0x20000045ff287230 */ /* 0x000fe40000004100 */
[----:B------:R-:W-:Y:S01]  /*12c90*/  FFMA.FTZ R62, R43, R108, -R62 ;  /* 0x0000006c2b3e7223 */ /* 0x000fe2000001083e */
[----:B------:R-:W-:Y:S02]  /*12ca0*/  HADD2.F32 R47, -RZ, R47.H1_H1 ;  /* 0x3000002fff2f7230 */ /* 0x000fe40000004100 */
[----:B------:R-:W-:Y:S01]  /*12cb0*/  FMUL.FTZ R42, R55, R50 ;  /* 0x00000032372a7220 */ /* 0x000fe20000410000 */
[----:B------:R-:W-:Y:S02]  /*12cc0*/  HADD2.F32 R52, -RZ, R52.H1_H1 ;  /* 0x30000034ff347230 */ /* 0x000fe40000004100 */
[----:B------:R-:W-:Y:S01]  /*12cd0*/  FFMA.FTZ R48, R43, R48, R51 ;  /* 0x000000302b307223 */ /* 0x000fe20000010033 */
[----:B------:R-:W-:-:S02]  /*12ce0*/  HADD2.F32 R54, -RZ, R54.H1_H1 ;  /* 0x30000036ff367230 */ /* 0x000fc40000004100 */
[-C--:B------:R-:W-:Y:S01]  /*12cf0*/  FMUL.FTZ R68, R55, R40.reuse ;  /* 0x0000002837447220 */ /* 0x080fe20000410000 */
[----:B------:R-:W-:Y:S02]  /*12d00*/  HADD2.F32 R45, -RZ, R67.H0_H0 ;  /* 0x20000043ff2d7230 */ /* 0x000fe40000004100 */
[C---:B------:R-:W-:Y:S01]  /*12d10*/  FFMA.FTZ R63, R47.reuse, R40, -R42 ;  /* 0x000000282f3f7223 */ /* 0x040fe2000001082a */
[----:B------:R-:W-:Y:S02]  /*12d20*/  HADD2.F32 R49, -RZ, R65.H0_H0 ;  /* 0x20000041ff317230 */ /* 0x000fe40000004100 */
[----:B------:R-:W-:Y:S01]  /*12d30*/  FFMA.FTZ R65, R47, R50, R68 ;  /* 0x000000322f417223 */ /* 0x000fe20000010044 */
[----:B------:R-:W-:Y:S02]  /*12d40*/  HADD2.F32 R41, -RZ, R71.H0_H0 ;  /* 0x20000047ff297230 */ /* 0x000fe40000004100 */
[----:B------:R-:W-:Y:S01]  /*12d50*/  FMUL.FTZ R47, R52, R45 ;  /* 0x0000002d342f7220 */ /* 0x000fe20000410000 */
[----:B------:R-:W-:-:S02]  /*12d60*/  HADD2.F32 R43, -RZ, R70.H0_H0 ;  /* 0x20000046ff2b7230 */ /* 0x000fc40000004100 */
        /* <DEDUP_REMOVED lines=19> */
.L_x_2885:
[----:B------:R-:W-:Y:S05]  /*12ea0*/  BSYNC B1 ;  /* 0x0000000000017941 */ /* 0x000fea0003800000 */
.L_x_2884:
[----:B--2---:R-:W-:Y:S01]  /*12eb0*/  IADD3 R40, R220, 0x40, RZ ;  /* 0x00000040dc287810 */ /* 0x004fe20007ffe0ff */
[----:B------:R-:W-:Y:S03]  /*12ec0*/  BSSY B1, `(.L_x_2888) ;  /* 0x00000d7000017945 */ /* 0x000fe60003800000 */
[----:B------:R-:W-:-:S13]  /*12ed0*/  ISETP.GE.AND P0, PT, R40, R86, PT ;  /* 0x000000562800720c */ /* 0x000fda0003f06270 */
[----:B------:R-:W-:Y:S05]  /*12ee0*/  @P0 BRA `(.L_x_2889) ;  /* 0x0000000c00500947 */ /* 0x000fea0003800000 */
[----:B0-----:R0:W5:Y:S01]  /*12ef0*/  LDL R68, [R1+0x84] ;  /* 0x0000840001447983 */ /* 0x0011620000100800 */
[----:B------:R-:W2:Y:S03]  /*12f00*/  LDC R49, c[0x0][0x3f4] ;  /* 0x0000fd00ff317b82 */ /* 0x000ea60000000800 */
[----:B------:R0:W5:Y:S01]  /*12f10*/  LDL R67, [R1+0x60] ;  /* 0x0000600001437983 */ /* 0x0001620000100800 */
[----:B------:R-:W-:Y:S01]  /*12f20*/  IMAD.SHL.U32 R50, R40, 0x40, RZ ;  /* 0x0000004028327824 */ /* 0x000fe200078e00ff */
[----:B------:R-:W-:Y:S04]  /*12f30*/  BSSY B2, `(.L_x_2890) ;  /* 0x0000068000027945 */ /* 0x000fe80003800000 */
[----:B------:R-:W-:-:S04]  /*12f40*/  LOP3.LUT R50, R50, 0x1c0, RZ, 0xc0, !PT ;  /* 0x000001c032327812 */ /* 0x000fc800078ec0ff */
[----:B------:R-:W-:Y:S02]  /*12f50*/  SHF.R.U32.HI R48, RZ, 0x3, R50 ;  /* 0x00000003ff307819 */ /* 0x000fe40000011632 */
[-C--:B--2---:R-:W-:Y:S02]  /*12f60*/  ISETP.GE.AND P0, PT, R16, R49.reuse, PT ;  /* 0x000000311000720c */ /* 0x084fe40003f06270 */
[----:B------:R-:W-:-:S11]  /*12f70*/  ISETP.GE.AND P1, PT, R213, R49, PT ;  /* 0x00000031d500720c */ /* 0x000fd60003f26270 */
[----:B0-----:R-:W-:Y:S05]  /*12f80*/  @P0 BRA `(.L_x_2891) ;  /* 0x0000000400880947 */ /* 0x001fea0003800000 */
[----:B------:R-:W-:Y:S01]  /*12f90*/  LEA.HI R40, R49, R0, RZ, 0x1d ;  /* 0x0000000031287211 */ /* 0x000fe200078fe8ff */
[----:B------:R-:W-:Y:S01]  /*12fa0*/  HADD2.F32 R54, -RZ, R103.H1_H1 ;  /* 0x30000067ff367230 */ /* 0x000fe20000004100 */
[----:B-----5:R-:W-:Y:S01]  /*12fb0*/  R2UR UR4, R68 ;  /* 0x00000000440472ca */ /* 0x020fe200000e0000 */
[--C-:B-1----:R-:W-:Y:S01]  /*12fc0*/  HADD2.F32 R56, -RZ, R101.reuse.H1_H1 ;  /* 0x30000065ff387230 */ /* 0x102fe20000004100 */
[----:B------:R-:W-:Y:S01]  /*12fd0*/  SHF.R.S32.HI R43, RZ, 0x1f, R40 ;  /* 0x0000001fff2b7819 */ /* 0x000fe20000011428 */
[----:B------:R-:W-:Y:S01]  /*12fe0*/  IMAD.SHL.U32 R41, R40, 0x8, RZ ;  /* 0x0000000828297824 */ /* 0x000fe200078e00ff */
[----:B------:R-:W-:Y:S01]  /*12ff0*/  LOP3.LUT R45, R50, 0x38, R16, 0xf8, !PT ;  /* 0x00000038322d7812 */ /* 0x000fe200078ef810 */
[----:B------:R-:W-:Y:S01]  /*13000*/  HADD2.F32 R101, -RZ, R101.H0_H0 ;  /* 0x20000065ff657230 */ /* 0x000fe20000004100 */
[----:B------:R-:W-:Y:S01]  /*13010*/  LEA.HI R43, R43, R40, RZ, 0x3 ;  /* 0x000000282b2b7211 */ /* 0x000fe200078f18ff */
[----:B------:R-:W-:Y:S01]  /*13020*/  HADD2.F32 R103, -RZ, R103.H0_H0 ;  /* 0x20000067ff677230 */ /* 0x000fe20000004100 */
[----:B------:R-:W-:-:S02]  /*13030*/  LOP3.LUT R45, R67, R45, R48, 0xf6, !PT ;  /* 0x0000002d432d7212 */ /* 0x000fc400078ef630 */
[----:B------:R-:W-:Y:S01]  /*13040*/  LOP3.LUT R41, R50, 0x38, R41, 0xf8, !PT ;  /* 0x0000003832297812 */ /* 0x000fe200078ef829 */
[----:B------:R-:W-:Y:S01]  /*13050*/  IMAD.SHL.U32 R43, R43, 0x400, RZ ;  /* 0x000004002b2b7824 */ /* 0x000fe200078e00ff */
[--C-:B------:R-:W-:Y:S02]  /*13060*/  SHF.R.U64 R61, R36, 0x10, R37.reuse ;  /* 0x00000010243d7819 */ /* 0x100fe40000001225 */
[----:B------:R-:W-:Y:S02]  /*13070*/  LEA R51, R45, UR4, 0x1 ;  /* 0x000000042d337c11 */ /* 0x000fe4000f8e08ff */
[----:B------:R-:W-:Y:S02]  /*13080*/  LOP3.LUT R44, R41, R48, RZ, 0x3c, !PT ;  /* 0x00000030292c7212 */ /* 0x000fe400078e3cff */
[----:B------:R-:W-:Y:S02]  /*13090*/  LOP3.LUT R45, R43, 0x7fffe000, RZ, 0xc0, !PT ;  /* 0x7fffe0002b2d7812 */ /* 0x000fe400078ec0ff */
[----:B------:R-:W0:Y:S01]  /*130a0*/  LDS.128 R40, [R51] ;  /* 0x0000000033287984 */ /* 0x000e220000000c00 */
[----:B------:R-:W-:-:S02]  /*130b0*/  SHF.R.U32.HI R58, RZ, 0x10, R37 ;  /* 0x00000010ff3a7819 */ /* 0x000fc40000011625 */
[----:B------:R-:W-:Y:S02]  /*130c0*/  IADD3 R45, R44, R45, R67 ;  /* 0x0000002d2c2d7210 */ /* 0x000fe40007ffe043 */
[--C-:B------:R-:W-:Y:S01]  /*130d0*/  SHF.R.U64 R66, R28, 0x10, R29.reuse ;  /* 0x000000101c427819 */ /* 0x100fe2000000121d */
[----:B------:R-:W-:Y:S01]  /*130e0*/  HADD2.F32 R58, -RZ, R58.H0_H0 ;  /* 0x2000003aff3a7230 */ /* 0x000fe20000004100 */
[----:B------:R-:W-:Y:S02]  /*130f0*/  LEA R52, R45, R22, 0x1 ;  /* 0x000000162d347211 */ /* 0x000fe400078e08ff */
[----:B------:R-:W-:Y:S02]  /*13100*/  SHF.R.U32.HI R53, RZ, 0x10, R29 ;  /* 0x00000010ff357819 */ /* 0x000fe4000001161d */
[--C-:B------:R-:W-:Y:S01]  /*13110*/  SHF.R.U64 R59, R38, 0x10, R39.reuse ;  /* 0x00000010263b7819 */ /* 0x100fe20000001227 */
[----:B------:R-:W1:Y:S01]  /*13120*/  LDS.128 R44, [R52+0x14400] ;  /* 0x01440000342c7984 */ /* 0x000e620000000c00 */
[----:B------:R-:W-:-:S02]  /*13130*/  SHF.R.U32.HI R57, RZ, 0x10, R39 ;  /* 0x00000010ff397819 */ /* 0x000fc40000011627 */
[--C-:B------:R-:W-:Y:S02]  /*13140*/  SHF.R.U32.HI R63, RZ, 0x10, R31.reuse ;  /* 0x00000010ff3f7819 */ /* 0x100fe4000001161f */
[----:B------:R-:W-:Y:S01]  /*13150*/  SHF.R.U64 R65, R30, 0x10, R31 ;  /* 0x000000101e417819 */ /* 0x000fe2000000121f */
[--C-:B0-----:R-:W-:Y:S02]  /*13160*/  HADD2.F32 R29, -RZ, R41.reuse.H0_H0 ;  /* 0x20000029ff1d7230 */ /* 0x101fe40000004100 */
[----:B------:R-:W-:Y:S02]  /*13170*/  HADD2.F32 R28, -RZ, R40.H0_H0 ;  /* 0x20000028ff1c7230 */ /* 0x000fe40000004100 */
[----:B------:R-:W-:Y:S02]  /*13180*/  HADD2.F32 R41, -RZ, R41.H1_H1 ;  /* 0x30000029ff297230 */ /* 0x000fe40000004100 */
[----:B------:R-:W-:Y:S02]  /*13190*/  HADD2.F32 R30, -RZ, R42.H0_H0 ;  /* 0x2000002aff1e7230 */ /* 0x000fe40000004100 */
[----:B------:R-:W-:-:S02]  /*131a0*/  HADD2.F32 R31, -RZ, R43.H0_H0 ;  /* 0x2000002bff1f7230 */ /* 0x000fc40000004100 */
[----:B------:R-:W-:Y:S02]  /*131b0*/  HADD2.F32 R43, -RZ, R43.H1_H1 ;  /* 0x3000002bff2b7230 */ /* 0x000fe40000004100 */
[--C-:B-1----:R-:W-:Y:S02]  /*131c0*/  HADD2.F32 R37, -RZ, R45.reuse.H0_H0 ;  /* 0x2000002dff257230 */ /* 0x102fe40000004100 */
[----:B------:R-:W-:Y:S02]  /*131d0*/  HADD2.F32 R36, -RZ, R44.H0_H0 ;  /* 0x2000002cff247230 */ /* 0x000fe40000004100 */
[----:B------:R-:W-:Y:S02]  /*131e0*/  HADD2.F32 R45, -RZ, R45.H1_H1 ;  /* 0x3000002dff2d7230 */ /* 0x000fe40000004100 */
[C---:B------:R-:W-:Y:S01]  /*131f0*/  FMUL.FTZ R60, R37.reuse, R56 ;  /* 0x00000038253c7220 */ /* 0x040fe20000410000 */
[----:B------:R-:W-:Y:S01]  /*13200*/  FMUL.FTZ R62, R37, R54 ;  /* 0x00000036253e7220 */ /* 0x000fe20000410000 */
[----:B------:R-:W-:-:S02]  /*13210*/  HADD2.F32 R37, -RZ, R102.H0_H0 ;  /* 0x20000066ff257230 */ /* 0x000fc40000004100 */
[C---:B------:R-:W-:Y:S01]  /*13220*/  FFMA.FTZ R60, R29.reuse, R54, -R60 ;  /* 0x000000361d3c7223 */ /* 0x040fe2000001083c */
[----:B------:R-:W-:Y:S01]  /*13230*/  FFMA.FTZ R62, R29, R56, R62 ;  /* 0x000000381d3e7223 */ /* 0x000fe2000001003e */
[C---:B------:R-:W-:Y:S01]  /*13240*/  FMUL.FTZ R29, R36.reuse, R101 ;  /* 0x00000065241d7220 */ /* 0x040fe20000410000 */
[----:B------:R-:W-:Y:S02]  /*13250*/  HADD2.F32 R54, -RZ, R53.H0_H0 ;  /* 0x20000035ff367230 */ /* 0x000fe40000004100 */
[-C--:B------:R-:W-:Y:S01]  /*13260*/  FMUL.FTZ R36, R36, R103.reuse ;  /* 0x0000006724247220 */ /* 0x080fe20000410000 */
[----:B------:R-:W-:Y:S02]  /*13270*/  HADD2.F32 R39, -RZ, R47.H0_H0 ;  /* 0x2000002fff277230 */ /* 0x000fe40000004100 */
[----:B------:R-:W-:Y:S01]  /*13280*/  FFMA.FTZ R103, R28, R103, -R29 ;  /* 0x000000671c677223 */ /* 0x000fe2000001081d */
[----:B------:R-:W-:Y:S01]  /*13290*/  FMUL.FTZ R64, R45, R58 ;  /* 0x0000003a2d407220 */ /* 0x000fe20000410000 */
[----:B------:R-:W-:-:S02]  /*132a0*/  HADD2.F32 R29, -RZ, R104.H0_H0 ;  /* 0x20000068ff1d7230 */ /* 0x000fc40000004100 */
[-C--:B------:R-:W-:Y:S01]  /*132b0*/  FMUL.FTZ R56, R45, R54.reuse ;  /* 0x000000362d387220 */ /* 0x080fe20000410000 */
[----:B------:R-:W-:Y:S02]  /*132c0*/  HADD2.F32 R102, -RZ, R102.H1_H1 ;  /* 0x30000066ff667230 */ /* 0x000fe40000004100 */
[C---:B------:R-:W-:Y:S01]  /*132d0*/  FFMA.FTZ R45, R41.reuse, R54, -R64 ;  /* 0x00000036292d7223 */ /* 0x040fe20000010840 */
[----:B------:R-:W-:Y:S02]  /*132e0*/  HADD2.F32 R38, -RZ, R46.H0_H0 ;  /* 0x2000002eff267230 */ /* 0x000fe40000004100 */
[----:B------:R-:W-:Y:S01]  /*132f0*/  FFMA.FTZ R53, R41, R58, R56 ;  /* 0x0000003a29357223 */ /* 0x000fe20000010038 */
[----:B------:R-:W-:Y:S02]  /*13300*/  HADD2.F32 R104, -RZ, R104.H1_H1 ;  /* 0x30000068ff687230 */ /* 0x000fe40000004100 */
[----:B------:R-:W-:Y:S01]  /*13310*/  FFMA.FTZ R101, R28, R101, R36 ;  /* 0x000000651c657223 */ /* 0x000fe20000010024 */
[----:B------:R-:W-:Y:S01]  /*13320*/  FMUL.FTZ R54, R39, R102 ;  /* 0x0000006627367220 */ /* 0x000fe20000410000 */
[----:B------:R-:W-:-:S02]  /*13330*/  HADD2.F32 R47, -RZ, R47.H1_H1 ;  /* 0x3000002fff2f7230 */ /* 0x000fc40000004100 */
[C---:B------:R-:W-:Y:S01]  /*13340*/  FMUL.FTZ R41, R38.reuse, R37 ;  /* 0x0000002526297220 */ /* 0x040fe20000410000 */
[-C--:B------:R-:W-:Y:S01]  /*13350*/  FMUL.FTZ R55, R38, R29.reuse ;  /* 0x0000001d26377220 */ /* 0x080fe20000410000 */
[----:B------:R-:W-:Y:S02]  /*13360*/  HADD2.F32 R36, -RZ, R57.H0_H0 ;  /* 0x20000039ff247230 */ /* 0x000fe40000004100 */
[----:B------:R-:W-:Y:S01]  /*13370*/  FMUL.FTZ R39, R39, R104 ;  /* 0x0000006827277220 */ /* 0x000fe20000410000 */
[----:B------:R-:W-:Y:S02]  /*13380*/  HADD2.F32 R28, -RZ, R63.H0_H0 ;  /* 0x2000003fff1c7230 */ /* 0x000fe40000004100 */
[C---:B------:R-:W-:Y:S01]  /*13390*/  FFMA.FTZ R38, R30.reuse, R29, -R41 ;  /* 0x0000001d1e267223 */ /* 0x040fe20000010829 */
[----:B------:R-:W-:Y:S01]  /*133a0*/  FFMA.FTZ R55, R30, R37, R55 ;  /* 0x000000251e377223 */ /* 0x000fe20000010037 */
[----:B------:R-:W-:Y:S01]  /*133b0*/  FFMA.FTZ R102, R31, R102, R39 ;  /* 0x000000661f667223 */ /* 0x000fe20000010027 */
[----:B------:R-:W-:-:S02]  /*133c0*/  HADD2.F32 R44, -RZ, R44.H1_H1 ;  /* 0x3000002cff2c7230 */ /* 0x000fc40000004100 */
[----:B------:R-:W-:Y:S01]  /*133d0*/  FMUL.FTZ R30, R47, R36 ;  /* 0x000000242f1e7220 */ /* 0x000fe20000410000 */
[----:B------:R-:W-:Y:S02]  /*133e0*/  HADD2.F32 R46, -RZ, R46.H1_H1 ;  /* 0x3000002eff2e7230 */ /* 0x000fe40000004100 */
[----:B------:R-:W-:Y:S01]  /*133f0*/  FFMA.FTZ R54, R31, R104, -R54 ;  /* 0x000000681f367223 */ /* 0x000fe20000010836 */
        /* <DEDUP_REMOVED lines=27> */
.L_x_2891:
[----:B------:R-:W-:Y:S05]  /*135b0*/  BSYNC B2 ;  /* 0x0000000000027941 */ /* 0x000fea0003800000 */
.L_x_2890:
[----:B------:R-:W-:Y:S05]  /*135c0*/  @P1 BRA `(.L_x_2889) ;  /* 0x0000000400981947 */ /* 0x000fea0003800000 */
[----:B0-----:R-:W-:Y:S01]  /*135d0*/  LEA.HI R28, R20, R213, RZ, 0x6 ;  /* 0x000000d5141c7211 */ /* 0x001fe200078f30ff */
[----:B------:R-:W-:Y:S01]  /*135e0*/  HADD2.F32 R42, -RZ, R96.H1_H1 ;  /* 0x30000060ff2a7230 */ /* 0x000fe20000004100 */
[----:B------:R-:W-:Y:S02]  /*135f0*/  LEA.HI R49, R49, R85, RZ, 0x1d ;  /* 0x0000005531317211 */ /* 0x000fe400078fe8ff */
[----:B------:R-:W-:Y:S01]  /*13600*/  LOP3.LUT R31, R50, 0x38, R21, 0xf8, !PT ;  /* 0x00000038321f7812 */ /* 0x000fe200078ef815 */
[----:B------:R-:W-:Y:S01]  /*13610*/  IMAD.SHL.U32 R29, R28, 0x80, RZ ;  /* 0x000000801c1d7824 */ /* 0x000fe200078e00ff */
[----:B------:R-:W-:Y:S02]  /*13620*/  SHF.R.S32.HI R28, RZ, 0x1f, R49 ;  /* 0x0000001fff1c7819 */ /* 0x000fe40000011431 */
[----:B-----5:R-:W-:Y:S02]  /*13630*/  R2UR UR4, R68 ;  /* 0x00000000440472ca */ /* 0x020fe400000e0000 */
[----:B------:R-:W-:Y:S01]  /*13640*/  LOP3.LUT R30, R29, 0xffffe000, RZ, 0xc0, !PT ;  /* 0xffffe0001d1e7812 */ /* 0x000fe200078ec0ff */
[----:B------:R-:W-:Y:S01]  /*13650*/  IMAD.SHL.U32 R29, R49, 0x8, RZ ;  /* 0x00000008311d7824 */ /* 0x000fe200078e00ff */
[----:B------:R-:W-:-:S02]  /*13660*/  LEA.HI R28, R28, R49, RZ, 0x3 ;  /* 0x000000311c1c7211 */ /* 0x000fc400078f18ff */
[----:B------:R-:W-:Y:S02]  /*13670*/  LOP3.LUT R31, R31, R48, RZ, 0x3c, !PT ;  /* 0x000000301f1f7212 */ /* 0x000fe400078e3cff */
[----:B------:R-:W-:Y:S01]  /*13680*/  LOP3.LUT R29, R50, 0x38, R29, 0xf8, !PT ;  /* 0x00000038321d7812 */ /* 0x000fe200078ef81d */
[----:B------:R-:W-:Y:S01]  /*13690*/  IMAD.SHL.U32 R28, R28, 0x400, RZ ;  /* 0x000004001c1c7824 */ /* 0x000fe200078e00ff */
[----:B------:R-:W-:Y:S02]  /*136a0*/  IADD3 R30, R31, R30, R67 ;  /* 0x0000001e1f1e7210 */ /* 0x000fe40007ffe043 */
[----:B------:R-:W-:Y:S02]  /*136b0*/  LOP3.LUT R48, R29, R48, RZ, 0x3c, !PT ;  /* 0x000000301d307212 */ /* 0x000fe400078e3cff */
[----:B------:R-:W-:Y:S02]  /*136c0*/  LOP3.LUT R37, R28, 0x7fffe000, RZ, 0xc0, !PT ;  /* 0x7fffe0001c257812 */ /* 0x000fe400078ec0ff */
[----:B-1----:R-:W-:-:S02]  /*136d0*/  LEA R57, R30, UR4, 0x1 ;  /* 0x000000041e397c11 */ /* 0x002fc4000f8e08ff */
[----:B------:R-:W-:Y:S01]  /*136e0*/  IADD3 R37, R48, R37, R67 ;  /* 0x0000002530257210 */ /* 0x000fe20007ffe043 */
[----:B------:R-:W-:Y:S01]  /*136f0*/  HADD2.F32 R48, -RZ, R94.H1_H1 ;  /* 0x3000005eff307230 */ /* 0x000fe20000004100 */
[--C-:B------:R-:W-:Y:S01]  /*13700*/  SHF.R.U64 R41, R34, 0x10, R35.reuse ;  /* 0x0000001022297819 */ /* 0x100fe20000001223 */
[----:B------:R-:W0:Y:S01]  /*13710*/  LDS.128 R28, [R57] ;  /* 0x00000000391c7984 */ /* 0x000e220000000c00 */
[----:B------:R-:W-:Y:S02]  /*13720*/  LEA R40, R37, R22, 0x1 ;  /* 0x0000001625287211 */ /* 0x000fe400078e08ff */
[----:B------:R-:W-:Y:S02]  /*13730*/  SHF.R.U32.HI R50, RZ, 0x10, R35 ;  /* 0x00000010ff327819 */ /* 0x000fe40000011623 */
[--C-:B------:R-:W-:Y:S01]  /*13740*/  SHF.R.U64 R51, R26, 0x10, R27.reuse ;  /* 0x000000101a337819 */ /* 0x100fe2000000121b */
[----:B------:R-:W1:Y:S01]  /*13750*/  LDS.128 R36, [R40+0x14400] ;  /* 0x0144000028247984 */ /* 0x000e620000000c00 */
[----:B------:R-:W-:Y:S01]  /*13760*/  SHF.R.U32.HI R46, RZ, 0x10, R27 ;  /* 0x00000010ff2e7819 */ /* 0x000fe2000001161b */
[----:B------:R-:W-:Y:S01]  /*13770*/  HADD2.F32 R50, -RZ, R50.H0_H0 ;  /* 0x20000032ff327230 */ /* 0x000fe20000004100 */
[----:B------:R-:W-:-:S02]  /*13780*/  SHF.R.U64 R49, R32, 0x10, R33 ;  /* 0x0000001020317819 */ /* 0x000fc40000001221 */
[----:B------:R-:W-:Y:S02]  /*13790*/  SHF.R.U32.HI R43, RZ, 0x10, R33 ;  /* 0x00000010ff2b7819 */ /* 0x000fe40000011621 */
[--C-:B------:R-:W-:Y:S02]  /*137a0*/  SHF.R.U64 R55, R24, 0x10, R25.reuse ;  /* 0x0000001018377819 */ /* 0x100fe40000001219 */
[----:B------:R-:W-:Y:S01]  /*137b0*/  SHF.R.U32.HI R53, RZ, 0x10, R25 ;  /* 0x00000010ff357819 */ /* 0x000fe20000011619 */
[--C-:B0-----:R-:W-:Y:S02]  /*137c0*/  HADD2.F32 R27, -RZ, R31.reuse.H0_H0 ;  /* 0x2000001fff1b7230 */ /* 0x101fe40000004100 */
[----:B------:R-:W-:Y:S02]  /*137d0*/  HADD2.F32 R31, -RZ, R31.H1_H1 ;  /* 0x3000001fff1f7230 */ /* 0x000fe40000004100 */
[----:B------:R-:W-:Y:S02]  /*137e0*/  HADD2.F32 R25, -RZ, R29.H0_H0 ;  /* 0x2000001dff197230 */ /* 0x000fe40000004100 */
[----:B-1----:R-:W-:-:S02]  /*137f0*/  HADD2.F32 R35, -RZ, R39.H0_H0 ;  /* 0x20000027ff237230 */ /* 0x002fc40000004100 */
[----:B------:R-:W-:Y:S02]  /*13800*/  HADD2.F32 R39, -RZ, R39.H1_H1 ;  /* 0x30000027ff277230 */ /* 0x000fe40000004100 */
[--C-:B------:R-:W-:Y:S02]  /*13810*/  HADD2.F32 R33, -RZ, R37.reuse.H0_H0 ;  /* 0x20000025ff217230 */ /* 0x100fe40000004100 */
[C---:B------:R-:W-:Y:S01]  /*13820*/  FMUL.FTZ R44, R35.reuse, R48 ;  /* 0x00000030232c7220 */ /* 0x040fe20000410000 */
[----:B------:R-:W-:Y:S01]  /*13830*/  FMUL.FTZ R52, R35, R42 ;  /* 0x0000002a23347220 */ /* 0x000fe20000410000 */
[----:B------:R-:W-:Y:S01]  /*13840*/  FMUL.FTZ R54, R39, R50 ;  /* 0x0000003227367220 */ /* 0x000fe20000410000 */
[----:B------:R-:W-:Y:S02]  /*13850*/  HADD2.F32 R37, -RZ, R37.H1_H1 ;  /* 0x30000025ff257230 */ /* 0x000fe40000004100 */
[----:B------:R-:W-:Y:S01]  /*13860*/  FFMA.FTZ R45, R27, R42, -R44 ;  /* 0x0000002a1b2d7223 */ /* 0x000fe2000001082c */
[----:B------:R-:W-:-:S02]  /*13870*/  HADD2.F32 R44, -RZ, R46.H0_H0 ;  /* 0x2000002eff2c7230 */ /* 0x000fc40000004100 */
[----:B------:R-:W-:Y:S01]  /*13880*/  FFMA.FTZ R47, R27, R48, R52 ;  /* 0x000000301b2f7223 */ /* 0x000fe20000010034 */
[----:B------:R-:W-:Y:S02]  /*13890*/  HADD2.F32 R46, -RZ, R93.H1_H1 ;  /* 0x3000005dff2e7230 */ /* 0x000fe40000004100 */
[----:B------:R-:W-:Y:S02]  /*138a0*/  HADD2.F32 R42, -RZ, R95.H1_H1 ;  /* 0x3000005fff2a7230 */ /* 0x000fe40000004100 */
[-C--:B------:R-:W-:Y:S01]  /*138b0*/  FMUL.FTZ R52, R39, R44.reuse ;  /* 0x0000002c27347220 */ /* 0x080fe20000410000 */
[----:B------:R-:W-:Y:S01]  /*138c0*/  FFMA.FTZ R54, R31, R44, -R54 ;  /* 0x0000002c1f367223 */ /* 0x000fe20000010836 */
[C---:B------:R-:W-:Y:S01]  /*138d0*/  FMUL.FTZ R48, R33.reuse, R46 ;  /* 0x0000002e21307220 */ /* 0x040fe20000410000 */
[----:B------:R-:W-:Y:S02]  /*138e0*/  HADD2.F32 R44, -RZ, R43.H0_H0 ;  /* 0x2000002bff2c7230 */ /* 0x000fe40000004100 */
[----:B------:R-:W-:Y:S01]  /*138f0*/  FMUL.FTZ R33, R33, R42 ;  /* 0x0000002a21217220 */ /* 0x000fe20000410000 */
[----:B------:R-:W-:-:S02]  /*13900*/  HADD2.F32 R29, -RZ, R29.H1_H1 ;  /* 0x3000001dff1d7230 */ /* 0x000fc40000004100 */
[----:B------:R-:W-:Y:S01]  /*13910*/  FFMA.FTZ R48, R25, R42, -R48 ;  /* 0x0000002a19307223 */ /* 0x000fe20000010830 */
[----:B------:R-:W-:Y:S02]  /*13920*/  HADD2.F32 R42, -RZ, R53.H0_H0 ;  /* 0x20000035ff2a7230 */ /* 0x000fe40000004100 */
[----:B------:R-:W-:Y:S01]  /*13930*/  FFMA.FTZ R56, R31, R50, R52 ;  /* 0x000000321f387223 */ /* 0x000fe20000010034 */
[----:B------:R-:W-:Y:S02]  /*13940*/  HADD2.F32 R34, -RZ, R38.H0_H0 ;  /* 0x20000026ff227230 */ /* 0x000fe40000004100 */
[C---:B------:R-:W-:Y:S01]  /*13950*/  FMUL.FTZ R50, R37.reuse, R44 ;  /* 0x0000002c25327220 */ /* 0x040fe20000410000 */
[----:B------:R-:W-:Y:S02]  /*13960*/  HADD2.F32 R31, -RZ, R94.H0_H0 ;  /* 0x2000005eff1f7230 */ /* 0x000fe40000004100 */
[----:B------:R-:W-:Y:S01]  /*13970*/  FMUL.FTZ R52, R37, R42 ;  /* 0x0000002a25347220 */ /* 0x000fe20000410000 */
[----:B------:R-:W-:-:S02]  /*13980*/  HADD2.F32 R32, -RZ, R36.H0_H0 ;  /* 0x20000024ff207230 */ /* 0x000fc40000004100 */
[----:B------:R-:W-:Y:S01]  /*13990*/  FFMA.FTZ R46, R25, R46, R33 ;  /* 0x0000002e192e7223 */ /* 0x000fe20000010021 */
        /* <DEDUP_REMOVED lines=8> */
[----:B------:R-:W-:Y:S02]  /*13a20*/  HADD2.F32 R24, -RZ, R28.H0_H0 ;  /* 0x2000001cff187230 */ /* 0x000fe40000004100 */
[-C--:B------:R-:W-:Y:S01]  /*13a30*/  FMUL.FTZ R35, R34, R25.reuse ;  /* 0x0000001922237220 */ /* 0x080fe20000410000 */
[----:B------:R-:W-:Y:S01]  /*13a40*/  FFMA.FTZ R34, R26, R25, -R29 ;  /* 0x000000191a227223 */ /* 0x000fe2000001081d */
[-C--:B------:R-:W-:Y:S01]  /*13a50*/  FMUL.FTZ R32, R32, R95.reuse ;  /* 0x0000005f20207220 */ /* 0x080fe20000410000 */
[----:B------:R-:W-:Y:S02]  /*13a60*/  HADD2.F32 R36, -RZ, R36.H1_H1 ;  /* 0x30000024ff247230 */ /* 0x000fe40000004100 */
[C---:B------:R-:W-:Y:S01]  /*13a70*/  FFMA.FTZ R95, R24.reuse, R95, -R27 ;  /* 0x0000005f185f7223 */ /* 0x040fe2000001081b */
[----:B------:R-:W-:Y:S02]  /*13a80*/  HADD2.F32 R38, -RZ, R38.H1_H1 ;  /* 0x30000026ff267230 */ /* 0x000fe40000004100 */
[----:B------:R-:W-:Y:S01]  /*13a90*/  FFMA.FTZ R32, R24, R93, R32 ;  /* 0x0000005d18207223 */ /* 0x000fe20000010020 */
[----:B------:R-:W-:-:S02]  /*13aa0*/  HADD2.F32 R29, -RZ, R49.H0_H0 ;  /* 0x20000031ff1d7230 */ /* 0x000fc40000004100 */
[----:B------:R-:W-:Y:S02]  /*13ab0*/  HADD2.F32 R33, -RZ, R41.H0_H0 ;  /* 0x20000029ff217230 */ /* 0x000fe40000004100 */
        /* <DEDUP_REMOVED lines=23> */
.L_x_2889:
[----:B------:R-:W-:Y:S05]  /*13c30*/  BSYNC B1 ;  /* 0x0000000000017941 */ /* 0x000fea0003800000 */
.L_x_2888:
[----:B------:R-:W-:-:S13]  /*13c40*/  ISETP.GE.AND P0, PT, R3, R86, PT ;  /* 0x000000560300720c */ /* 0x000fda0003f06270 */
[----:B------:R-:W-:Y:S05]  /*13c50*/  @P0 BRA `(.L_x_2859) ;  /* 0x0000000c005c0947 */ /* 0x000fea0003800000 */
[----:B------:R3:W5:Y:S01]  /*13c60*/  LDL R50, [R1+0x84] ;  /* 0x0000840001327983 */ /* 0x0007620000100800 */
[----:B0-----:R-:W0:Y:S01]  /*13c70*/  LDC R45, c[0x0][0x3f4] ;  /* 0x0000fd00ff2d7b82 */ /* 0x001e220000000800 */
[----:B--2---:R-:W-:Y:S01]  /*13c80*/  SHF.R.S32.HI R26, RZ, 0x1f, R3 ;  /* 0x0000001fff1a7819 */ /* 0x004fe20000011403 */
[----:B------:R-:W-:Y:S01]  /*13c90*/  IMAD.SHL.U32 R24, R3, 0x40, RZ ;  /* 0x0000004003187824 */ /* 0x000fe200078e00ff */
[----:B------:R-:W-:Y:S02]  /*13ca0*/  BSSY B1, `(.L_x_2892) ;  /* 0x000006b000017945 */ /* 0x000fe40003800000 */
[----:B------:R-:W-:Y:S02]  /*13cb0*/  LEA.HI R26, R26, R3, RZ, 0x3 ;  /* 0x000000031a1a7211 */ /* 0x000fe400078f18ff */
[----:B------:R-:W-:-:S03]  /*13cc0*/  LOP3.LUT R46, R24, 0x1c0, RZ, 0xc0, !PT ;  /* 0x000001c0182e7812 */ /* 0x000fc600078ec0ff */
[----:B------:R-:W-:Y:S01]  /*13cd0*/  IMAD.SHL.U32 R26, R26, 0x40, RZ ;  /* 0x000000401a1a7824 */ /* 0x000fe200078e00ff */
[----:B------:R-:W-:-:S04]  /*13ce0*/  SHF.R.U32.HI R47, RZ, 0x3, R46 ;  /* 0x00000003ff2f7819 */ /* 0x000fc8000001162e */
[----:B------:R-:W-:Y:S02]  /*13cf0*/  LOP3.LUT R48, R26, 0xfffffe00, RZ, 0xc0, !PT ;  /* 0xfffffe001a307812 */ /* 0x000fe400078ec0ff */
[-C--:B0-----:R-:W-:Y:S02]  /*13d00*/  ISETP.GE.AND P0, PT, R16, R45.reuse, PT ;  /* 0x0000002d1000720c */ /* 0x081fe40003f06270 */
[----:B------:R-:W-:-:S11]  /*13d10*/  ISETP.GE.AND P1, PT, R213, R45, PT ;  /* 0x0000002dd500720c */ /* 0x000fd60003f26270 */
[----:B---3--:R-:W-:Y:S05]  /*13d20*/  @P0 BRA `(.L_x_2893) ;  /* 0x0000000400880947 */ /* 0x008fea0003800000 */
[----:B------:R-:W-:Y:S01]  /*13d30*/  LEA.HI R0, R45, R0, RZ, 0x1d ;  /* 0x000000002d007211 */ /* 0x000fe200078fe8ff */
[--C-:B------:R-:W-:Y:S01]  /*13d40*/  HADD2.F32 R33, -RZ, R97.reuse.H1_H1 ;  /* 0x30000061ff217230 */ /* 0x100fe20000004100 */
[----:B-----5:R-:W-:Y:S01]  /*13d50*/  R2UR UR4, R50 ;  /* 0x00000000320472ca */ /* 0x020fe200000e0000 */
[----:B------:R-:W-:Y:S01]  /*13d60*/  HADD2.F32 R97, -RZ, R97.H0_H0 ;  /* 0x20000061ff617230 */ /* 0x000fe20000004100 */
[----:B------:R-:W-:Y:S01]  /*13d70*/  SHF.R.S32.HI R25, RZ, 0x1f, R0 ;  /* 0x0000001fff197819 */ /* 0x000fe20000011400 */
[----:B------:R-:W-:Y:S01]  /*13d80*/  IMAD.SHL.U32 R3, R0, 0x8, RZ ;  /* 0x0000000800037824 */ /* 0x000fe200078e00ff */
[C---:B------:R-:W-:Y:S02]  /*13d90*/  LOP3.LUT R24, R46.reuse, 0x38, R16, 0xf8, !PT ;  /* 0x000000382e187812 */ /* 0x040fe400078ef810 */
[----:B------:R-:W-:Y:S02]  /*13da0*/  LEA.HI R25, R25, R0, RZ, 0x3 ;  /* 0x0000000019197211 */ /* 0x000fe400078f18ff */
[----:B------:R-:W-:-:S02]  /*13db0*/  LOP3.LUT R0, R46, 0x38, R3, 0xf8, !PT ;  /* 0x000000382e007812 */ /* 0x000fc400078ef803 */
[----:B------:R-:W-:Y:S02]  /*13dc0*/  SHF.L.U32 R25, R25, 0xa, RZ ;  /* 0x0000000a19197819 */ /* 0x000fe400000006ff */
[----:B------:R-:W-:Y:S02]  /*13dd0*/  LOP3.LUT R0, R0, R47, RZ, 0x3c, !PT ;  /* 0x0000002f00007212 */ /* 0x000fe400078e3cff */
[----:B------:R-:W-:Y:S02]  /*13de0*/  LOP3.LUT R3, R25, 0x7fffe000, RZ, 0xc0, !PT ;  /* 0x7fffe00019037812 */ /* 0x000fe400078ec0ff */
[----:B------:R-:W-:Y:S02]  /*13df0*/  LOP3.LUT R24, R48, R24, R47, 0xf6, !PT ;  /* 0x0000001830187212 */ /* 0x000fe400078ef62f */
[----:B------:R-:W-:Y:S02]  /*13e00*/  IADD3 R3, R0, R3, R48 ;  /* 0x0000000300037210 */ /* 0x000fe40007ffe030 */
[----:B------:R-:W-:-:S02]  /*13e10*/  LEA R49, R24, UR4, 0x1 ;  /* 0x0000000418317c11 */ /* 0x000fc4000f8e08ff */
[----:B------:R-:W-:Y:S01]  /*13e20*/  SHF.R.U32.HI R32, RZ, 0x10, R5 ;  /* 0x00000010ff207819 */ /* 0x000fe20000011605 */
[----:B------:R-:W-:Y:S01]  /*13e30*/  IMAD R3, R3, 0x2, R22 ;  /* 0x0000000203037824 */ /* 0x000fe200078e0216 */
[----:B------:R-:W-:Y:S01]  /*13e40*/  SHF.R.U64 R44, R12, 0x10, R13 ;  /* 0x000000100c2c7819 */ /* 0x000fe2000000120d */
[----:B------:R-:W0:Y:S01]  /*13e50*/  LDS.128 R24, [R49] ;  /* 0x0000000031187984 */ /* 0x000e220000000c00 */
[--C-:B------:R-:W-:Y:S01]  /*13e60*/  SHF.R.U64 R43, R14, 0x10, R15.reuse ;  /* 0x000000100e2b7819 */ /* 0x100fe2000000120f */
[----:B------:R-:W-:Y:S01]  /*13e70*/  HADD2.F32 R32, -RZ, R32.H0_H0 ;  /* 0x20000020ff207230 */ /* 0x000fe20000004100 */
[----:B------:R-:W-:Y:S01]  /*13e80*/  SHF.R.U32.HI R40, RZ, 0x10, R15 ;  /* 0x00000010ff287819 */ /* 0x000fe2000001160f */
[----:B------:R-:W2:Y:S01]  /*13e90*/  LDS.128 R28, [R3+0x14400] ;  /* 0x01440000031c7984 */ /* 0x000ea20000000c00 */
[--C-:B------:R-:W-:Y:S01]  /*13ea0*/  HADD2.F32 R15, -RZ, R99.reuse.H1_H1 ;  /* 0x30000063ff0f7230 */ /* 0x100fe20000004100 */
[----:B------:R-:W-:Y:S01]  /*13eb0*/  SHF.R.U32.HI R34, RZ, 0x10, R13 ;  /* 0x00000010ff227819 */ /* 0x000fe2000001160d */
[----:B------:R-:W-:Y:S01]  /*13ec0*/  HADD2.F32 R99, -RZ, R99.H0_H0 ;  /* 0x20000063ff637230 */ /* 0x000fe20000004100 */
[----:B------:R-:W-:-:S02]  /*13ed0*/  SHF.R.U64 R42, R4, 0x10, R5 ;  /* 0x00000010042a7819 */ /* 0x000fc40000001205 */
[--C-:B------:R-:W-:Y:S02]  /*13ee0*/  SHF.R.U64 R41, R6, 0x10, R7.reuse ;  /* 0x0000001006297819 */ /* 0x100fe40000001207 */
[----:B------:R-:W-:Y:S01]  /*13ef0*/  SHF.R.U32.HI R39, RZ, 0x10, R7 ;  /* 0x00000010ff277819 */ /* 0x000fe20000011607 */
[--C-:B0-----:R-:W-:Y:S02]  /*13f00*/  HADD2.F32 R4, -RZ, R25.reuse.H0_H0 ;  /* 0x20000019ff047230 */ /* 0x101fe40000004100 */
[----:B------:R-:W-:Y:S02]  /*13f10*/  HADD2.F32 R25, -RZ, R25.H1_H1 ;  /* 0x30000019ff197230 */ /* 0x000fe40000004100 */
[--C-:B--2---:R-:W-:Y:S02]  /*13f20*/  HADD2.F32 R12, -RZ, R29.reuse.H0_H0 ;  /* 0x2000001dff0c7230 */ /* 0x104fe40000004100 */
[----:B------:R-:W-:Y:S02]  /*13f30*/  HADD2.F32 R29, -RZ, R29.H1_H1 ;  /* 0x3000001dff1d7230 */ /* 0x000fe40000004100 */
[----:B------:R-:W-:-:S02]  /*13f40*/  HADD2.F32 R7, -RZ, R28.H0_H0 ;  /* 0x2000001cff077230 */ /* 0x000fc40000004100 */
[C---:B------:R-:W-:Y:S01]  /*13f50*/  FMUL.FTZ R35, R12.reuse, R33 ;  /* 0x000000210c237220 */ /* 0x040fe20000410000 */
[-C--:B------:R-:W-:Y:S01]  /*13f60*/  FMUL.FTZ R37, R12, R15.reuse ;  /* 0x0000000f0c257220 */ /* 0x080fe20000410000 */
[----:B------:R-:W-:Y:S02]  /*13f70*/  HADD2.F32 R12, -RZ, R34.H0_H0 ;  /* 0x20000022ff0c7230 */ /* 0x000fe40000004100 */
[C---:B------:R-:W-:Y:S01]  /*13f80*/  FMUL.FTZ R34, R29.reuse, R32 ;  /* 0x000000201d227220 */ /* 0x040fe20000410000 */
[C---:B------:R-:W-:Y:S01]  /*13f90*/  FFMA.FTZ R35, R4.reuse, R15, -R35 ;  /* 0x0000000f04237223 */ /* 0x040fe20000010823 */
[----:B------:R-:W-:Y:S01]  /*13fa0*/  FFMA.FTZ R37, R4, R33, R37 ;  /* 0x0000002104257223 */ /* 0x000fe20000010025 */
[----:B------:R-:W-:Y:S02]  /*13fb0*/  HADD2.F32 R0, -RZ, R24.H0_H0 ;  /* 0x20000018ff007230 */ /* 0x000fe40000004100 */
[-C--:B------:R-:W-:Y:S01]  /*13fc0*/  FMUL.FTZ R4, R29, R12.reuse ;  /* 0x0000000c1d047220 */ /* 0x080fe20000410000 */
[----:B------:R-:W-:Y:S01]  /*13fd0*/  FFMA.FTZ R36, R25, R12, -R34 ;  /* 0x0000000c19247223 */ /* 0x000fe20000010822 */
[----:B------:R-:W-:-:S02]  /*13fe0*/  HADD2.F32 R13, -RZ, R30.H0_H0 ;  /* 0x2000001eff0d7230 */ /* 0x000fc40000004100 */
[C---:B------:R-:W-:Y:S01]  /*13ff0*/  FMUL.FTZ R15, R7.reuse, R97 ;  /* 0x00000061070f7220 */ /* 0x040fe20000410000 */
[----:B------:R-:W-:Y:S02]  /*14000*/  HADD2.F32 R12, -RZ, R98.H0_H0 ;  /* 0x20000062ff0c7230 */ /* 0x000fe40000004100 */
[-C--:B------:R-:W-:Y:S01]  /*14010*/  FMUL.FTZ R34, R7, R99.reuse ;  /* 0x0000006307227220 */ /* 0x080fe20000410000 */
[----:B------:R-:W-:Y:S01]  /*14020*/  FFMA.FTZ R32, R25, R32, R4 ;  /* 0x0000002019207223 */ /* 0x000fe20000010004 */
[----:B------:R-:W-:Y:S02]  /*14030*/  HADD2.F32 R5, -RZ, R26.H0_H0 ;  /* 0x2000001aff057230 */ /* 0x000fe40000004100 */
[C---:B------:R-:W-:Y:S01]  /*14040*/  FFMA.FTZ R99, R0.reuse, R99, -R15 ;  /* 0x0000006300637223 */ /* 0x040fe2000001080f */
[----:B------:R-:W-:Y:S02]  /*14050*/  HADD2.F32 R4, -RZ, R100.H0_H0 ;  /* 0x20000064ff047230 */ /* 0x000fe40000004100 */
[----:B------:R-:W-:Y:S01]  /*14060*/  FFMA.FTZ R34, R0, R97, R34 ;  /* 0x0000006100227223 */ /* 0x000fe20000010022 */
[----:B------:R-:W-:Y:S01]  /*14070*/  FMUL.FTZ R0, R13, R12 ;  /* 0x0000000c0d007220 */ /* 0x000fe20000410000 */
[----:B------:R-:W-:-:S02]  /*14080*/  HADD2.F32 R14, -RZ, R31.H0_H0 ;  /* 0x2000001fff0e7230 */ /* 0x000fc40000004100 */
[----:B------:R-:W-:Y:S02]  /*14090*/  HADD2.F32 R7, -RZ, R100.H1_H1 ;  /* 0x30000064ff077230 */ /* 0x000fe40000004100 */
[-C--:B------:R-:W-:Y:S01]  /*140a0*/  FFMA.FTZ R29, R5, R4.reuse, -R0 ;  /* 0x00000004051d7223 */ /* 0x080fe20000010800 */
[----:B------:R-:W-:Y:S02]  /*140b0*/  HADD2.F32 R15, -RZ, R98.H1_H1 ;  /* 0x30000062ff0f7230 */ /* 0x000fe40000004100 */
[----:B------:R-:W-:Y:S01]  /*140c0*/  FMUL.FTZ R38, R13, R4 ;  /* 0x000000040d267220 */ /* 0x000fe20000410000 */
[----:B------:R-:W-:Y:S02]  /*140d0*/  HADD2.F32 R6, -RZ, R27.H0_H0 ;  /* 0x2000001bff067230 */ /* 0x000fe40000004100 */
[----:B------:R-:W-:Y:S02]  /*140e0*/  HADD2.F32 R0, -RZ, R40.H0_H0 ;  /* 0x20000028ff007230 */ /* 0x000fe40000004100 */
[----:B------:R-:W-:Y:S01]  /*140f0*/  FMUL.FTZ R13, R14, R15 ;  /* 0x0000000f0e0d7220 */ /* 0x000fe20000410000 */
[----:B------:R-:W-:-:S02]  /*14100*/  HADD2.F32 R31, -RZ, R31.H1_H1 ;  /* 0x3000001fff1f7230 */ /* 0x000fc40000004100 */
[-C--:B------:R-:W-:Y:S01]  /*14110*/  FMUL.FTZ R40, R14, R7.reuse ;  /* 0x000000070e287220 */ /* 0x080fe20000410000 */
        /* <DEDUP_REMOVED lines=35> */
.L_x_2893:
[----:B------:R-:W-:Y:S05]  /*14350*/  BSYNC B1 ;  /* 0x0000000000017941 */ /* 0x000fea0003800000 */
.L_x_2892:
[----:B------:R-:W-:Y:S05]  /*14360*/  @P1 BRA `(.L_x_2859) ;  /* 0x0000000400981947 */ /* 0x000fea0003800000 */
[----:B------:R-:W-:Y:S01]  /*14370*/  LEA.HI R20, R20, R213, RZ, 0x6 ;  /* 0x000000d514147211 */ /* 0x000fe200078f30ff */
[--C-:B------:R-:W-:Y:S01]  /*14380*/  HADD2.F32 R25, -RZ, R91.reuse.H1_H1 ;  /* 0x3000005bff197230 */ /* 0x100fe20000004100 */
[----:B------:R-:W-:Y:S01]  /*14390*/  LEA.HI R45, R45, R85, RZ, 0x1d ;  /* 0x000000552d2d7211 */ /* 0x000fe200078fe8ff */
[--C-:B------:R-:W-:Y:S01]  /*143a0*/  HADD2.F32 R27, -RZ, R88.reuse.H1_H1 ;  /* 0x30000058ff1b7230 */ /* 0x100fe20000004100 */
[----:B-----5:R-:W-:Y:S01]  /*143b0*/  R2UR UR4, R50 ;  /* 0x00000000320472ca */ /* 0x020fe200000e0000 */
[----:B------:R-:W-:Y:S01]  /*143c0*/  IMAD.SHL.U32 R20, R20, 0x80, RZ ;  /* 0x0000008014147824 */ /* 0x000fe200078e00ff */
[----:B------:R-:W-:Y:S01]  /*143d0*/  LOP3.LUT R0, R46, 0x38, R21, 0xf8, !PT ;  /* 0x000000382e007812 */ /* 0x000fe200078ef815 */
[----:B------:R-:W-:Y:S01]  /*143e0*/  HADD2.F32 R88, -RZ, R88.H0_H0 ;  /* 0x20000058ff587230 */ /* 0x000fe20000004100 */
[----:B0-----:R-:W-:Y:S01]  /*143f0*/  SHF.R.S32.HI R4, RZ, 0x1f, R45 ;  /* 0x0000001fff047819 */ /* 0x001fe2000001142d */
[----:B------:R-:W-:Y:S01]  /*14400*/  HADD2.F32 R91, -RZ, R91.H0_H0 ;  /* 0x2000005bff5b7230 */ /* 0x000fe20000004100 */
[----:B------:R-:W-:Y:S01]  /*14410*/  LOP3.LUT R5, R0, R47, RZ, 0x3c, !PT ;  /* 0x0000002f00057212 */ /* 0x000fe200078e3cff */
[----:B------:R-:W-:Y:S01]  /*14420*/  IMAD.SHL.U32 R0, R45, 0x8, RZ ;  /* 0x000000082d007824 */ /* 0x000fe200078e00ff */
[----:B------:R-:W-:-:S02]  /*14430*/  LOP3.LUT R3, R20, 0xffffe000, RZ, 0xc0, !PT ;  /* 0xffffe00014037812 */ /* 0x000fc400078ec0ff */
[----:B------:R-:W-:Y:S02]  /*14440*/  LEA.HI R4, R4, R45, RZ, 0x3 ;  /* 0x0000002d04047211 */ /* 0x000fe400078f18ff */
[----:B------:R-:W-:Y:S02]  /*14450*/  IADD3 R3, R5, R3, R48 ;  /* 0x0000000305037210 */ /* 0x000fe40007ffe030 */
[----:B------:R-:W-:Y:S02]  /*14460*/  LOP3.LUT R0, R46, 0x38, R0, 0xf8, !PT ;  /* 0x000000382e007812 */ /* 0x000fe400078ef800 */
[----:B------:R-:W-:Y:S02]  /*14470*/  SHF.L.U32 R4, R4, 0xa, RZ ;  /* 0x0000000a04047819 */ /* 0x000fe400000006ff */
[----:B------:R-:W-:Y:S02]  /*14480*/  LEA R37, R3, UR4, 0x1 ;  /* 0x0000000403257c11 */ /* 0x000fe4000f8e08ff */
[----:B------:R-:W-:-:S02]  /*14490*/  LOP3.LUT R0, R0, R47, RZ, 0x3c, !PT ;  /* 0x0000002f00007212 */ /* 0x000fc400078e3cff */
[----:B------:R-:W-:Y:S02]  /*144a0*/  LOP3.LUT R3, R4, 0x7fffe000, RZ, 0xc0, !PT ;  /* 0x7fffe00004037812 */ /* 0x000fe400078ec0ff */
[----:B------:R-:W0:Y:S01]  /*144b0*/  LDS.128 R4, [R37] ;  /* 0x0000000025047984 */ /* 0x000e220000000c00 */
[----:B------:R-:W-:Y:S02]  /*144c0*/  SHF.R.U32.HI R26, RZ, 0x10, R9 ;  /* 0x00000010ff1a7819 */ /* 0x000fe40000011609 */
[----:B------:R-:W-:Y:S02]  /*144d0*/  IADD3 R3, R0, R3, R48 ;  /* 0x0000000300037210 */ /* 0x000fe40007ffe030 */
[--C-:B------:R-:W-:Y:S01]  /*144e0*/  SHF.R.U64 R36, R72, 0x10, R73.reuse ;  /* 0x0000001048247819 */ /* 0x100fe20000001249 */
[----:B------:R-:W-:Y:S01]  /*144f0*/  HADD2.F32 R26, -RZ, R26.H0_H0 ;  /* 0x2000001aff1a7230 */ /* 0x000fe20000004100 */
[----:B------:R-:W-:Y:S01]  /*14500*/  SHF.R.U32.HI R72, RZ, 0x10, R73 ;  /* 0x00000010ff487819 */ /* 0x000fe20000011649 */
[----:B------:R-:W-:Y:S01]  /*14510*/  IMAD R3, R3, 0x2, R22 ;  /* 0x0000000203037824 */ /* 0x000fe200078e0216 */
[----:B------:R-:W-:-:S02]  /*14520*/  SHF.R.U64 R34, R8, 0x10, R9 ;  /* 0x0000001008227819 */ /* 0x000fc40000001209 */
[--C-:B------:R-:W-:Y:S02]  /*14530*/  SHF.R.U64 R33, R10, 0x10, R11.reuse ;  /* 0x000000100a217819 */ /* 0x100fe4000000120b */
[----:B------:R-:W2:Y:S01]  /*14540*/  LDS.128 R12, [R3+0x14400] ;  /* 0x01440000030c7984 */ /* 0x000ea20000000c00 */
[----:B------:R-:W-:Y:S02]  /*14550*/  SHF.R.U32.HI R32, RZ, 0x10, R11 ;  /* 0x00000010ff207819 */ /* 0x000fe4000001160b */
[--C-:B------:R-:W-:Y:S02]  /*14560*/  SHF.R.U64 R35, R74, 0x10, R75.reuse ;  /* 0x000000104a237819 */ /* 0x100fe4000000124b */
[----:B------:R-:W-:Y:S01]  /*14570*/  SHF.R.U32.HI R74, RZ, 0x10, R75 ;  /* 0x00000010ff4a7819 */ /* 0x000fe2000001164b */
[--C-:B0-----:R-:W-:Y:S02]  /*14580*/  HADD2.F32 R8, -RZ, R5.reuse.H0_H0 ;  /* 0x20000005ff087230 */ /* 0x101fe40000004100 */
[----:B------:R-:W-:-:S02]  /*14590*/  HADD2.F32 R5, -RZ, R5.H1_H1 ;  /* 0x30000005ff057230 */ /* 0x000fc40000004100 */
[----:B------:R-:W-:Y:S02]  /*145a0*/  HADD2.F32 R0, -RZ, R4.H0_H0 ;  /* 0x20000004ff007230 */ /* 0x000fe40000004100 */
[----:B------:R-:W-:Y:S02]  /*145b0*/  HADD2.F32 R9, -RZ, R6.H0_H0 ;  /* 0x20000006ff097230 */ /* 0x000fe40000004100 */
[--C-:B------:R-:W-:Y:S02]  /*145c0*/  HADD2.F32 R10, -RZ, R7.reuse.H0_H0 ;  /* 0x20000007ff0a7230 */ /* 0x100fe40000004100 */
[----:B------:R-:W-:Y:S02]  /*145d0*/  HADD2.F32 R7, -RZ, R7.H1_H1 ;  /* 0x30000007ff077230 */ /* 0x000fe40000004100 */
[----:B------:R-:W-:Y:S02]  /*145e0*/  HADD2.F32 R4, -RZ, R4.H1_H1 ;  /* 0x30000004ff047230 */ /* 0x000fe40000004100 */
[----:B--2---:R-:W-:-:S02]  /*145f0*/  HADD2.F32 R20, -RZ, R13.H0_H0 ;  /* 0x2000000dff147230 */ /* 0x004fc40000004100 */
        /* <DEDUP_REMOVED lines=8> */
[----:B------:R-:W-:-:S02]  /*14680*/  HADD2.F32 R21, -RZ, R14.H0_H0 ;  /* 0x2000000eff157230 */ /* 0x000fc40000004100 */
[----:B------:R-:W-:Y:S01]  /*14690*/  FMUL.FTZ R8, R13, R20 ;  /* 0x000000140d087220 */ /* 0x000fe20000410000 */
[----:B------:R-:W-:Y:S01]  /*146a0*/  FMUL.FTZ R13, R11, R88 ;  /* 0x000000580b0d7220 */ /* 0x000fe20000410000 */
[----:B------:R-:W-:Y:S01]  /*146b0*/  FFMA.FTZ R28, R5, R20, -R28 ;  /* 0x00000014051c7223 */ /* 0x000fe2000001081c */
[----:B------:R-:W-:Y:S01]  /*146c0*/  FMUL.FTZ R11, R11, R91 ;  /* 0x0000005b0b0b7220 */ /* 0x000fe20000410000 */
[----:B------:R-:W-:Y:S02]  /*146d0*/  HADD2.F32 R20, -RZ, R90.H0_H0 ;  /* 0x2000005aff147230 */ /* 0x000fe40000004100 */
[----:B------:R-:W-:Y:S01]  /*146e0*/  FFMA.FTZ R26, R5, R26, R8 ;  /* 0x0000001a051a7223 */ /* 0x000fe20000010008 */
[----:B------:R-:W-:Y:S02]  /*146f0*/  HADD2.F32 R8, -RZ, R92.H0_H0 ;  /* 0x2000005cff087230 */ /* 0x000fe40000004100 */
[----:B------:R-:W-:Y:S01]  /*14700*/  FFMA.FTZ R88, R0, R88, R11 ;  /* 0x0000005800587223 */ /* 0x000fe2000001000b */
[----:B------:R-:W-:-:S02]  /*14710*/  HADD2.F32 R24, -RZ, R15.H0_H0 ;  /* 0x2000000fff187230 */ /* 0x000fc40000004100 */
[----:B------:R-:W-:Y:S01]  /*14720*/  FFMA.FTZ R91, R0, R91, -R13 ;  /* 0x0000005b005b7223 */ /* 0x000fe2000001080d */
[----:B------:R-:W-:Y:S02]  /*14730*/  HADD2.F32 R11, -RZ, R90.H1_H1 ;  /* 0x3000005aff0b7230 */ /* 0x000fe40000004100 */
[C---:B------:R-:W-:Y:S01]  /*14740*/  FMUL.FTZ R0, R21.reuse, R20 ;  /* 0x0000001415007220 */ /* 0x040fe20000410000 */
[----:B------:R-:W-:Y:S02]  /*14750*/  HADD2.F32 R5, -RZ, R92.H1_H1 ;  /* 0x3000005cff057230 */ /* 0x000fe40000004100 */
[-C--:B------:R-:W-:Y:S01]  /*14760*/  FMUL.FTZ R30, R21, R8.reuse ;  /* 0x00000008151e7220 */ /* 0x080fe20000410000 */
[----:B------:R-:W-:Y:S02]  /*14770*/  HADD2.F32 R15, -RZ, R15.H1_H1 ;  /* 0x3000000fff0f7230 */ /* 0x000fe40000004100 */
[----:B------:R-:W-:Y:S01]  /*14780*/  FFMA.FTZ R21, R9, R8, -R0 ;  /* 0x0000000809157223 */ /* 0x000fe20000010800 */
[----:B------:R-:W-:Y:S01]  /*14790*/  FMUL.FTZ R13, R24, R11 ;  /* 0x0000000b180d7220 */ /* 0x000fe20000410000 */
[----:B------:R-:W-:-:S02]  /*147a0*/  HADD2.F32 R8, -RZ, R32.H0_H0 ;  /* 0x20000020ff087230 */ /* 0x000fc40000004100 */
[-C--:B------:R-:W-:Y:S01]  /*147b0*/  FMUL.FTZ R24, R24, R5.reuse ;  /* 0x0000000518187220 */ /* 0x080fe20000410000 */
[----:B------:R-:W-:Y:S02]  /*147c0*/  HADD2.F32 R0, -RZ, R74.H0_H0 ;  /* 0x2000004aff007230 */ /* 0x000fe40000004100 */
[----:B------:R-:W-:Y:S01]  /*147d0*/  FFMA.FTZ R30, R9, R20, R30 ;  /* 0x00000014091e7223 */ /* 0x000fe2000001001e */
[C---:B------:R-:W-:Y:S01]  /*147e0*/  FFMA.FTZ R20, R10.reuse, R5, -R13 ;  /* 0x000000050a147223 */ /* 0x040fe2000001080d */
[----:B------:R-:W-:Y:S01]  /*147f0*/  FFMA.FTZ R24, R10, R11, R24 ;  /* 0x0000000b0a187223 */ /* 0x000fe20000010018 */
[----:B------:R-:W-:Y:S02]  /*14800*/  HADD2.F32 R12, -RZ, R12.H1_H1 ;  /* 0x3000000cff0c7230 */ /* 0x000fe40000004100 */
[C---:B------:R-:W-:Y:S01]  /*14810*/  FMUL.FTZ R32, R15.reuse, R8 ;  /* 0x000000080f207220 */ /* 0x040fe20000410000 */
[----:B------:R-:W-:Y:S02]  /*14820*/  HADD2.F32 R14, -RZ, R14.H1_H1 ;  /* 0x3000000eff0e7230 */ /* 0x000fe40000004100 */
        /* <DEDUP_REMOVED lines=10> */
[-C--:B------:R-:W-:Y:S01]  /*148d0*/  FMUL.FTZ R12, R12, R5.reuse ;  /* 0x000000050c0c7220 */ /* 0x080fe20000410000 */
[----:B------:R-:W-:Y:S01]  /*148e0*/  FFMA.FTZ R0, R4, R5, -R7 ;  /* 0x0000000504007223 */ /* 0x000fe20000010807 */
[-C--:B------:R-:W-:Y:S01]  /*148f0*/  FMUL.FTZ R14, R14, R9.reuse ;  /* 0x000000090e0e7220 */ /* 0x080fe20000410000 */
        /* <DEDUP_REMOVED lines=13> */
.L_x_2859:
[----:B------:R-:W-:Y:S05]  /*149d0*/  BSYNC B0 ;  /* 0x0000000000007941 */ /* 0x000fea0003800000 */
.L_x_2819:
[----:B------:R-:W-:Y:S01]  /*149e0*/  @!PT LDS RZ, [RZ] ;  /* 0x00000000fffff984 */ /* 0x000fe20000000800 */
[----:B------:R-:W-:Y:S01]  /*149f0*/  @!PT LDS RZ, [RZ] ;  /* 0x00000000fffff984 */ /* 0x000fe20000000800 */
[----:B------:R-:W-:Y:S01]  /*14a00*/  @!PT LDS RZ, [RZ] ;  /* 0x00000000fffff984 */ /* 0x000fe20000000800 */
[----:B------:R-:W-:Y:S01]  /*14a10*/  @!PT LDS RZ, [RZ] ;  /* 0x00000000fffff984 */ /* 0x000fe20000000800 */
[----:B------:R0:W-:Y:S06]  /*14a20*/  MEMBAR.ALL.CTA ;  /* 0x0000000000007992 */ /* 0x0001ec0000008000 */
[----:B0-----:R-:W0:Y:S01]  /*14a30*/  FENCE.VIEW.ASYNC.S ;  /* 0x00000000000073c6 */ /* 0x001e220000000000 */
[----:B------:R-:W-:Y:S05]  /*14a40*/  WARPSYNC.ALL ;  /* 0x0000000000007948 */ /* 0x000fea0003800000 */
[----:B0-----:R-:W-:Y:S06]  /*14a50*/  BAR.SYNC.DEFER_BLOCKING 0xd, 0x100 ;  /* 0x0344000000007b1d */ /* 0x001fec0000010000 */
.L_x_2817:
[----:B------:R-:W-:-:S06]  /*14a60*/  ULOP3.LUT UR4, UR60, 0x1, URZ, 0xfc, !UPT ;  /* 0x000000013c047892 */ /* 0x000fcc000f8efc3f */
[----:B------:R-:W-:-:S05]  /*14a70*/  IMAD.U32 R0, RZ, RZ, UR4 ;  /* 0x00000004ff007e24 */ /* 0x000fca000f8e00ff */
[----:B------:R-:W-:-:S13]  /*14a80*/  ISETP.NE.AND P0, PT, R0, 0x3, PT ;  /* 0x000000030000780c */ /* 0x000fda0003f05270 */
[----:B------:R-:W-:Y:S05]  /*14a90*/  @!P0 BRA `(.L_x_2894) ;  /* 0x0000000000048947 */ /* 0x000fea0003800000 */
[----:B------:R-:W-:Y:S01]  /*14aa0*/  BPT.TRAP 0x1 ;  /* 0x000000040000795c */ /* 0x000fe20000300000 */
.L_x_2894:
[----:B------:R-:W-:Y:S01]  /*14ab0*/  IMAD R0, R219, 0x8, R22 ;  /* 0x00000008db007824 */ /* 0x000fe200078e0216 */
[----:B01-3--:R-:W-:-:S04]  /*14ac0*/  SHF.L.U32 R3, R225, 0x1f, RZ ;  /* 0x0000001fe1037819 */ /* 0x00bfc800000006ff */
[----:B------:R0:W1:Y:S01]  /*14ad0*/  SYNCS.PHASECHK.TRANS64.TRYWAIT P1, [R0+URZ+0x38830], R3 ;  /* 0x03883003000075a7 */ /* 0x000062000802017f */
[----:B------:R-:W-:Y:S05]  /*14ae0*/  @!P0 BRA `(.L_x_2895) ;  /* 0x0000000000048947 */ /* 0x000fea0003800000 */
[----:B------:R-:W-:Y:S01]  /*14af0*/  BPT.TRAP 0x1 ;  /* 0x000000040000795c */ /* 0x000fe20000300000 */
.L_x_2895:
[----:B-1----:R-:W-:Y:S05]  /*14b00*/  @P1 BRA `(.L_x_2896) ;  /* 0x0000000000081947 */ /* 0x002fea0003800000 */
[----:B------:R-:W1:Y:S02]  /*14b10*/  SYNCS.PHASECHK.TRANS64.TRYWAIT P1, [R0+URZ+0x38830], R3 ;  /* 0x03883003000075a7 */ /* 0x000e64000802017f */
[----:B-1----:R-:W-:Y:S05]  /*14b20*/  @!P1 BRA `(.L_x_2897) ;  /* 0x000001b800449947 */ /* 0x002fea0003800000 */
.L_x_2896:
[----:B------:R-:W-:Y:S05]  /*14b30*/  WARPSYNC.ALL ;  /* 0x0000000000007948 */ /* 0x000fea0003800000 */
[----:B01----:R-:W-:Y:S01]  /*14b40*/  IADD3 R3, R22, 0x24400, RZ ;  /* 0x0002440016037810 */ /* 0x003fe20007ffe0ff */
[----:B------:R-:W-:Y:S01]  /*14b50*/  IMAD.MOV.U32 R5, RZ, RZ, 0x40000040 ;  /* 0x40000040ff057424 */ /* 0x000fe200078e00ff */
[----:B------:R-:W-:Y:S01]  /*14b60*/  R2UR UR20, R84 ;  /* 0x00000000541472ca */ /* 0x000fe200000e0000 */
[----:B--2---:R-:W-:Y:S01]  /*14b70*/  WARPGROUP.ARRIVE ;  /* 0x00000000000079c5 */ /* 0x004fe20000000000 */
[----:B------:R-:W-:Y:S01]  /*14b80*/  SHF.R.U32.HI R3, RZ, 0x4, R3 ;  /* 0x00000004ff037819 */ /* 0x000fe20000011603 */
[----:B------:R-:W-:Y:S01]  /*14b90*/  UMOV UR25, 0x40000040 ;  /* 0x4000004000197882 */ /* 0x000fe20000000000 */
[----:B------:R-:W-:Y:S01]  /*14ba0*/  R2UR UR27, R5 ;  /* 0x00000000051b72ca */ /* 0x000fe200000e0000 */
[----:B------:R-:W-:Y:S01]  /*14bb0*/  UMOV UR17, UR25 ;  /* 0x0000001900117c82 */ /* 0x000fe20008000000 */
[----:B------:R-:W-:Y:S01]  /*14bc0*/  LOP3.LUT R3, R3, 0x3fff, RZ, 0xc0, !PT ;  /* 0x00003fff03037812 */ /* 0x000fe200078ec0ff */
[----:B------:R-:W-:Y:S01]  /*14bd0*/  UMOV UR5, UR17 ;  /* 0x0000001100057c82 */ /* 0x000fe20008000000 */
[----:B------:R-:W-:Y:S01]  /*14be0*/  MOV R7, 0x40000040 ;  /* 0x4000004000077802 */ /* 0x000fe20000000f00 */
[----:B------:R-:W-:Y:S01]  /*14bf0*/  IMAD.MOV.U32 R9, RZ, RZ, 0x40000040 ;  /* 0x40000040ff097424 */ /* 0x000fe200078e00ff */
[----:B------:R-:W-:Y:S01]  /*14c00*/  LOP3.LUT R4, R3, 0x10000, RZ, 0xfc, !PT ;  /* 0x0001000003047812 */ /* 0x000fe200078efcff */
[----:B------:R-:W-:Y:S01]  /*14c10*/  UMOV UR9, UR17 ;  /* 0x0000001100097c82 */ /* 0x000fe20008000000 */
[----:B------:R-:W-:Y:S01]  /*14c20*/  R2UR UR7, R7 ;  /* 0x00000000070772ca */ /* 0x000fe200000e0000 */
[----:B------:R-:W-:Y:S01]  /*14c30*/  ULOP3.LUT UR20, UR20, 0x10000, URZ, 0xfc, !UPT ;  /* 0x0001000014147892 */ /* 0x000fe2000f8efc3f */
[----:B------:R-:W-:Y:S01]  /*14c40*/  R2UR UR11, R9 ;  /* 0x00000000090b72ca */ /* 0x000fe200000e0000 */
[----:B------:R0:W-:Y:S01]  /*14c50*/  STL [R1+0x54], R4 ;  /* 0x0000540401007387 */ /* 0x0001e20000100800 */
[----:B------:R-:W-:Y:S01]  /*14c60*/  R2UR UR15, R7 ;  /* 0x00000000070f72ca */ /* 0x000fe200000e0000 */
[----:B------:R-:W-:Y:S01]  /*14c70*/  UMOV UR13, UR17 ;  /* 0x00000011000d7c82 */ /* 0x000fe20008000000 */
[----:B------:R-:W-:Y:S01]  /*14c80*/  R2UR UR19, R9 ;  /* 0x00000000091372ca */ /* 0x000fe200000e0000 */
[----:B------:R-:W-:Y:S01]  /*14c90*/  IMAD.MOV.U32 R7, RZ, RZ, 0x40000040 ;  /* 0x40000040ff077424 */ /* 0x000fe200078e00ff */
[----:B------:R-:W-:Y:S01]  /*14ca0*/  UMOV UR24, UR20 ;  /* 0x0000001400187c82 */ /* 0x000fe20008000000 */
[----:B----4-:R-:W-:Y:S01]  /*14cb0*/  IMAD.U32 R13, RZ, RZ, UR25 ;  /* 0x00000019ff0d7e24 */ /* 0x010fe2000f8e00ff */
[----:B------:R-:W-:Y:S01]  /*14cc0*/  UMOV UR16, UR24 ;  /* 0x0000001800107c82 */ /* 0x000fe20008000000 */
[----:B------:R-:W-:Y:S01]  /*14cd0*/  MOV R12, UR24 ;  /* 0x00000018000c7c02 */ /* 0x000fe20008000f00 */
[----:B------:R-:W-:Y:S01]  /*14ce0*/  UMOV UR4, UR16 ;  /* 0x0000001000047c82 */ /* 0x000fe20008000000 */
[----:B0-----:R-:W-:Y:S01]  /*14cf0*/  IMAD R4, R219, 0xa00, R4 ;  /* 0x00000a00db047824 */ /* 0x001fe200078e0204 */
[----:B------:R-:W-:Y:S01]  /*14d00*/  UMOV UR8, UR16 ;  /* 0x0000001000087c82 */ /* 0x000fe20008000000 */
[----:B------:R-:W-:Y:S01]  /*14d10*/  UMOV UR12, UR16 ;  /* 0x00000010000c7c82 */ /* 0x000fe20008000000 */
[----:B------:R-:W-:Y:S01]  /*14d20*/  IMAD.MOV.U32 R9, RZ, RZ, 0x40000040 ;  /* 0x40000040ff097424 */ /* 0x000fe200078e00ff */
[----:B------:R-:W-:Y:S01]  /*14d30*/  MOV R11, 0x40000040 ;  /* 0x40000040000b7802 */ /* 0x000fe20000000f00 */
[C---:B------:R-:W-:Y:S01]  /*14d40*/  VIADD R6, R4.reuse, 0x80 ;  /* 0x0000008004067836 */ /* 0x040fe20000000000 */
[C---:B------:R-:W-:Y:S01]  /*14d50*/  R2UR UR26, R4.reuse ;  /* 0x00000000041a72ca */ /* 0x040fe200000e0000 */
[C---:B------:R-:W-:Y:S01]  /*14d60*/  VIADD R8, R4.reuse, 0x100 ;  /* 0x0000010004087836 */ /* 0x040fe20000000000 */
[----:B------:R-:W-:Y:S01]  /*14d70*/  IADD3 R10, R4, 0x102, RZ ;  /* 0x00000102040a7810 */ /* 0x000fe20007ffe0ff */
[----:B------:R0:W-:Y:S01]  /*14d80*/  STL.64 [R1+0x48], R12 ;  /* 0x0000480c01007387 */ /* 0x0001e20000100a00 */
[----:B------:R-:W-:Y:S01]  /*14d90*/  R2UR UR6, R6 ;  /* 0x00000000060672ca */ /* 0x000fe200000e0000 */
[----:B------:R-:W-:Y:S01]  /*14da0*/  VIADD R6, R4, 0x180 ;  /* 0x0000018004067836 */ /* 0x000fe20000000000 */
[----:B------:R-:W-:Y:S01]  /*14db0*/  R2UR UR10, R8 ;  /* 0x00000000080a72ca */ /* 0x000fe200000e0000 */
[----:B------:R-:W-:Y:S01]  /*14dc0*/  VIADD R8, R4, 0x200 ;  /* 0x0000020004087836 */ /* 0x000fe20000000000 */
[----:B------:R-:W-:Y:S01]  /*14dd0*/  UIADD3 UR56, UR20, 0x804, URZ ;  /* 0x0000080414387890 */ /* 0x000fe2000fffe03f */
[----:B------:R-:W-:Y:S01]  /*14de0*/  IMAD.MOV.U32 R5, RZ, RZ, 0x40000040 ;  /* 0x40000040ff057424 */ /* 0x000fe200078e00ff */
[----:B------:R-:W-:Y:S01]  /*14df0*/  R2UR UR14, R6 ;  /* 0x00000000060e72ca */ /* 0x000fe200000e0000 */
[----:B------:R-:W-:Y:S01]  /*14e00*/  VIADD R6, R4, 0x2 ;  /* 0x0000000204067836 */ /* 0x000fe20000000000 */
[----:B------:R-:W-:Y:S01]  /*14e10*/  R2UR UR18, R8 ;  /* 0x00000000081272ca */ /* 0x000fe200000e0000 */
[----:B------:R-:W-:Y:S01]  /*14e20*/  HGMMA.64x16x16.F32 R56, gdesc[UR24], RZ, !UPT, gsb0 ;  /* 0x00200000183879f0 */ /* 0x000fe2000c0008ff */
[----:B------:R-:W-:Y:S01]  /*14e30*/  R2UR UR27, R7 ;  /* 0x00000000071b72ca */ /* 0x000fe200000e0000 */
[----:B------:R-:W-:Y:S01]  /*14e40*/  UMOV UR25, 0x40000040 ;  /* 0x4000004000197882 */ /* 0x000fe20000000000 */
[----:B------:R-:W-:Y:S01]  /*14e50*/  R2UR UR26, R6 ;  /* 0x00000000061a72ca */ /* 0x000fe200000e0000 */
[C---:B------:R-:W-:Y:S01]  /*14e60*/  VIADD R8, R4.reuse, 0x82 ;  /* 0x0000008204087836 */ /* 0x040fe20000000000 */
[----:B------:R-:W-:Y:S01]  /*14e70*/  UMOV UR57, 0x40000040 ;  /* 0x4000004000397882 */ /* 0x000fe20000000000 */
[----:B------:R-:W-:Y:S01]  /*14e80*/  VIADD R6, R4, 0x182 ;  /* 0x0000018204067836 */ /* 0x000fe20000000000 */
[----:B------:R-:W-:Y:S01]  /*14e90*/  UIADD3 UR52, UR20, 0x806, URZ ;  /* 0x0000080614347890 */ /* 0x000fe2000fffe03f */
[----:B------:R-:W-:Y:S01]  /*14ea0*/  IMAD.MOV.U32 R7, RZ, RZ, 0x40000040 ;  /* 0x40000040ff077424 */ /* 0x000fe200078e00ff */
[----:B------:R-:W-:Y:S01]  /*14eb0*/  UMOV UR53, 0x40000040 ;  /* 0x4000004000357882 */ /* 0x000fe20000000000 */
[----:B0-----:R-:W-:Y:S01]  /*14ec0*/  IMAD.U32 R13, RZ, RZ, UR25 ;  /* 0x00000019ff0d7e24 */ /* 0x001fe2000f8e00ff */
        /* <DEDUP_REMOVED lines=8> */
[----:B------:R-:W-:-:S02]  /*14f50*/  WARPGROUP.DEPBAR.LE gsb0, 0x0 ;  /* 0x00008000000079c5 */ /* 0x000fc40000010000 */
[----:B-----5:R-:W-:-:S06]  /*14f60*/  WARPGROUP.ARRIVE ;  /* 0x00000000000079c5 */ /* 0x020fcc0000000000 */
[----:B------:R-:W-:Y:S01]  /*14f70*/  HGMMA.64x16x16.F32 R48, gdesc[UR4], RZ, !UPT, gsb0 ;  /* 0x00200000043079f0 */ /* 0x000fe2000c0008ff */
[----:B------:R-:W-:Y:S01]  /*14f80*/  UIADD3 UR4, UR20, 0x2, URZ ;  /* 0x0000000214047890 */ /* 0x000fe2000fffe03f */
[----:B------:R-:W-:Y:S01]  /*14f90*/  R2UR UR6, R8 ;  /* 0x00000000080672ca */ /* 0x000fe200000e0000 */
[----:B------:R-:W-:Y:S01]  /*14fa0*/  VIADD R8, R4, 0x202 ;  /* 0x0000020204087836 */ /* 0x000fe20000000000 */
[----:B------:R-:W-:Y:S01]  /*14fb0*/  R2UR UR7, R9 ;  /* 0x00000000090772ca */ /* 0x000fe200000e0000 */
[----:B------:R-:W-:-:S03]  /*14fc0*/  IMAD.MOV.U32 R9, RZ, RZ, 0x40000040 ;  /* 0x40000040ff097424 */ /* 0x000fc600078e00ff */
[----:B------:R-:W-:Y:S02]  /*14fd0*/  UMOV UR24, UR4 ;  /* 0x0000000400187c82 */ /* 0x000fe40008000000 */
[----:B------:R-:W-:-:S05]  /*14fe0*/  MOV R12, UR24 ;  /* 0x00000018000c7c02 */ /* 0x000fca0008000f00 */
[----:B------:R0:W-:Y:S01]  /*14ff0*/  STL.64 [R1+0x40], R12 ;  /* 0x0000400c01007387 */ /* 0x0001e20000100a00 */
[----:B------:R-:W-:Y:S02]  /*15000*/  WARPGROUP.DEPBAR.LE gsb0, 0x0 ;  /* 0x00008000000079c5 */ /* 0x000fe40000010000 */
[----:B------:R-:W-:-:S06]  /*15010*/  WARPGROUP.ARRIVE ;  /* 0x00000000000079c5 */ /* 0x000fcc0000000000 */
[----:B------:R-:W-:Y:S01]  /*15020*/  HGMMA.64x16x16.F32 R40, gdesc[UR8], RZ, !UPT, gsb0 ;  /* 0x00200000082879f0 */ /* 0x000fe2000c0008ff */
[----:B------:R-:W-:Y:S02]  /*15030*/  R2UR UR10, R10 ;  /* 0x000000000a0a72ca */ /* 0x000fe400000e0000 */
[----:B------:R-:W-:Y:S02]  /*15040*/  R2UR UR11, R11 ;  /* 0x000000000b0b72ca */ /* 0x000fe400000e0000 */
[----:B------:R-:W-:Y:S02]  /*15050*/  IADD3 R10, R4, 0x104, RZ ;  /* 0x00000104040a7810 */ /* 0x000fe40007ffe0ff */
[----:B------:R-:W-:Y:S01]  /*15060*/  MOV R11, 0x40000040 ;  /* 0x40000040000b7802 */ /* 0x000fe20000000f00 */
        /* <DEDUP_REMOVED lines=44> */
[----:B------:R-:W-:Y:S01]  /*15330*/  HGMMA.64x16x16.F32 R40, gdesc[UR8], R40, gsb0 ;  /* 0x00200000082879f0 */ /* 0x000fe20008000828 */
        /* <DEDUP_REMOVED lines=339> */
[----:B------:R0:W-:Y:S01]  /*16870*/  STL.64 [R1], R12 ;  /* 0x0000000c01007387 */ /* 0x0001e20000100a00 */
        /* <DEDUP_REMOVED lines=56> */
[----:B------:R-:W-:Y:S02]  /*16c00*/  R2UR UR55, R7 ;  /* 0x00000000073772ca */ /* 0x000fe400000e0000 */
[----:B------:R-:W-:Y:S01]  /*16c10*/  MOV R7, 0x40000040 ;  /* 0x4000004000077802 */ /* 0x000fe20000000f00 */
[----:B------:R-:W-:Y:S02]  /*16c20*/  WARPGROUP.DEPBAR.LE gsb0, 0x0 ;  /* 0x00008000000079c5 */ /* 0x000fe40000010000 */
        /* <DEDUP_REMOVED lines=15> */
[----:B------:R-:W-:Y:S02]  /*16d20*/  R2UR UR15, R9 ;  /* 0x00000000090f72ca */ /* 0x000fe400000e0000 */
        /* <DEDUP_REMOVED lines=171> */
[C---:B------:R-:W-:Y:S01]  /*177e0*/  VIADD R8, R4.reuse, 0x806 ;  /* 0x0000080604087836 */ /* 0x040fe20000000000 */
[----:B------:R-:W-:Y:S01]  /*177f0*/  MOV R9, 0x40000040 ;  /* 0x4000004000097802 */ /* 0x000fe20000000f00 */
[----:B------:R-:W-:Y:S01]  /*17800*/  VIADD R4, R4, 0x986 ;  /* 0x0000098604047836 */ /* 0x000fe20000000000 */
        /* <DEDUP_REMOVED lines=49> */
.L_x_2898:
[----:B------:R-:W2:Y:S01]  /*17b20*/  LDL R6, [R1+0x78] ;  /* 0x0000780001067983 */ /* 0x000ea20000100800 */
[----:B------:R-:W0:Y:S01]  /*17b30*/  LDC R3, c[0x0][0x448] ;  /* 0x00011200ff037b82 */ /* 0x000e220000000800 */
[----:B------:R-:W-:Y:S02]  /*17b40*/  ULDC UR4, c[0x0][0x988] ;  /* 0x0002620000047ab9 */ /* 0x000fe40000000800 */
[----:B------:R-:W2:Y:S04]  /*17b50*/  LDL R71, [R1+0x68] ;  /* 0x0000680001477983 */ /* 0x000ea80000100800 */
[----:B------:R-:W3:Y:S04]  /*17b60*/  LDL R65, [R1+0x70] ;  /* 0x0000700001417983 */ /* 0x000ee80000100800 */
[----:B------:R-:W4:Y:S04]  /*17b70*/  LDL R7, [R1+0x74] ;  /* 0x0000740001077983 */ /* 0x000f280000100800 */
[----:B------:R-:W5:Y:S04]  /*17b80*/  LDL R67, [R1+0x6c] ;  /* 0x00006c0001437983 */ /* 0x000f680000100800 */
[----:B------:R-:W5:Y:S01]  /*17b90*/  LDL R69, [R1+0x50] ;  /* 0x0000500001457983 */ /* 0x000f620000100800 */
[----:B------:R-:W-:Y:S01]  /*17ba0*/  VIADD R0, R0, 0x38840 ;  /* 0x0003884000007836 */ /* 0x000fe20000000000 */
[----:B------:R-:W-:Y:S01]  /*17bb0*/  ULDC UR38, c[0x0][0x988] ;  /* 0x0002620000267ab9 */ /* 0x000fe20000000800 */
[----:B------:R-:W-:Y:S01]  /*17bc0*/  ULDC UR39, c[0x0][0x988] ;  /* 0x0002620000277ab9 */ /* 0x000fe20000000800 */
[----:B0-----:R-:W-:-:S13]  /*17bd0*/  ISETP.NE.AND P1, PT, R3, 0x1, PT ;  /* 0x000000010300780c */ /* 0x001fda0003f25270 */
[----:B------:R-:W0:Y:S08]  /*17be0*/  @P1 LDC R4, c[0x0][0x44c] ;  /* 0x00011300ff041b82 */ /* 0x000e300000000800 */
[----:B------:R-:W1:Y:S01]  /*17bf0*/  @P1 LDC R5, c[0x0][0x450] ;  /* 0x00011400ff051b82 */ /* 0x000e620000000800 */
[----:B--2---:R-:W-:-:S04]  /*17c00*/  IMAD.IADD R3, R6, 0x1, R71 ;  /* 0x0000000106037824 */ /* 0x004fc800078e0247 */
[----:B0-----:R-:W-:-:S05]  /*17c10*/  @P1 IMAD.HI.U32 R4, R3, R4, RZ ;  /* 0x0000000403041227 */ /* 0x001fca00078e00ff */
[----:B-1----:R-:W-:-:S05]  /*17c20*/  @P1 SHF.R.U32.HI R3, RZ, R5, R4 ;  /* 0x00000005ff031219 */ /* 0x002fca0000011604 */
[----:B------:R-:W0:Y:S01]  /*17c30*/  SHFL.IDX PT, R6, R3, 0x1, 0x1c1f ;  /* 0x003c1f0003067f89 */ /* 0x000e2200000e0000 */
[----:B------:R-:W-:Y:S02]  /*17c40*/  IMAD.MOV.U32 R5, RZ, RZ, -0x50 ;  /* 0xffffffb0ff057424 */ /* 0x000fe400078e00ff */
[C---:B---3--:R-:W-:Y:S02]  /*17c50*/  IMAD R4, R2.reuse, -0x50, R65 ;  /* 0xffffffb002047824 */ /* 0x048fe400078e0241 */
[----:B------:R-:W-:-:S03]  /*17c60*/  IMAD R5, R2, R5, 0x51 ;  /* 0x0000005102057424 */ /* 0x000fc600078e0205 */
[----:B------:R-:W-:Y:S01]  /*17c70*/  IADD3 R4, R4, 0x50, RZ ;  /* 0x0000005004047810 */ /* 0x000fe20007ffe0ff */
[----:B----4-:R-:W-:-:S04]  /*17c80*/  IMAD R5, R7, -0x2, R5 ;  /* 0xfffffffe07057824 */ /* 0x010fc800078e0205 */
[----:B------:R-:W-:Y:S01]  /*17c90*/  IMAD R4, R7, -0x2, R4 ;  /* 0xfffffffe07047824 */ /* 0x000fe200078e0204 */
[----:B-----5:R-:W-:-:S04]  /*17ca0*/  IADD3 R5, -R67, R5, R65 ;  /* 0x0000000543057210 */ /* 0x020fc80007ffe141 */
[----:B0-----:R-:W-:-:S04]  /*17cb0*/  VIADDMNMX R6, R6, R5, R4, PT ;  /* 0x0000000506067246 */ /* 0x001fc80003800104 */
[C---:B------:R-:W-:Y:S02]  /*17cc0*/  ISETP.GT.AND P2, PT, R6.reuse, RZ, PT ;  /* 0x000000ff0600720c */ /* 0x040fe40003f44270 */
[C---:B------:R-:W-:Y:S02]  /*17cd0*/  ISETP.GT.AND P3, PT, R6.reuse, 0x1, PT ;  /* 0x000000010600780c */ /* 0x040fe40003f64270 */
[----:B------:R-:W-:Y:S02]  /*17ce0*/  ISETP.GT.AND P4, PT, R6, 0x8, PT ;  /* 0x000000080600780c */ /* 0x000fe40003f84270 */
[----:B------:R-:W-:Y:S02]  /*17cf0*/  FSEL R58, R58, -INF , P2 ;  /* 0xff8000003a3a7808 */ /* 0x000fe40001000000 */
[----:B------:R-:W-:Y:S02]  /*17d00*/  FSEL R59, R59, -INF , P3 ;  /* 0xff8000003b3b7808 */ /* 0x000fe40001800000 */
        /* <DEDUP_REMOVED lines=50> */
[----:B------:R-:W-:Y:S01]  /*18030*/  FMNMX.FTZ R7, R84, R7, !PT ;  /* 0x0000000754077209 */ /* 0x000fe20007810000 */
[----:B------:R-:W0:Y:S01]  /*18040*/  SHFL.IDX PT, R3, R3, RZ, 0x1c1f ;  /* 0x001c1fff03037589 */ /* 0x000e2200000e0000 */
[----:B------:R-:W-:Y:S02]  /*18050*/  FSEL R6, R31, -INF , P2 ;  /* 0xff8000001f067808 */ /* 0x000fe40001000000 */
[----:B------:R-:W-:-:S04]  /*18060*/  FMNMX.FTZ R7, R86, R7, !PT ;  /* 0x0000000756077209 */ /* 0x000fc80007810000 */
[----:B------:R-:W-:-:S05]  /*18070*/  FMNMX.FTZ R7, R6, R7, !PT ;  /* 0x0000000706077209 */ /* 0x000fca0007810000 */
[----:B------:R-:W1:Y:S01]  /*18080*/  SHFL.BFLY PT, R8, R7, 0x2, 0x1f ;  /* 0x0c401f0007087f89 */ /* 0x000e6200000e0000 */
[----:B0-----:R-:W-:-:S04]  /*18090*/  VIADDMNMX R4, R3, R5, R4, PT ;  /* 0x0000000503047246 */ /* 0x001fc80003800104 */
[C---:B------:R-:W-:Y:S02]  /*180a0*/  ISETP.GT.AND P2, PT, R4.reuse, RZ, PT ;  /* 0x000000ff0400720c */ /* 0x040fe40003f44270 */
[C---:B------:R-:W-:Y:S02]  /*180b0*/  ISETP.GT.AND P3, PT, R4.reuse, 0x1, PT ;  /* 0x000000010400780c */ /* 0x040fe40003f64270 */
[----:B------:R-:W-:Y:S02]  /*180c0*/  ISETP.GT.AND P4, PT, R4, 0x8, PT ;  /* 0x000000080400780c */ /* 0x000fe40003f84270 */
[----:B------:R-:W-:Y:S02]  /*180d0*/  FSEL R56, R56, -INF , P2 ;  /* 0xff80000038387808 */ /* 0x000fe40001000000 */
[----:B------:R-:W-:Y:S02]  /*180e0*/  FSEL R57, R57, -INF , P3 ;  /* 0xff80000039397808 */ /* 0x000fe40001800000 */
[----:B-1----:R-:W-:-:S02]  /*180f0*/  FMNMX.FTZ R5, R7, R8, !PT ;  /* 0x0000000807057209 */ /* 0x002fc40007810000 */
[----:B------:R-:W-:Y:S02]  /*18100*/  ISETP.GT.AND P2, PT, R4, 0x9, PT ;  /* 0x000000090400780c */ /* 0x000fe40003f44270 */
[----:B------:R-:W-:Y:S02]  /*18110*/  FSEL R60, R60, -INF , P4 ;  /* 0xff8000003c3c7808 */ /* 0x000fe40002000000 */
[----:B------:R-:W-:Y:S01]  /*18120*/  FMNMX.FTZ R3, R56, R57, !PT ;  /* 0x0000003938037209 */ /* 0x000fe20007810000 */
[----:B------:R-:W0:Y:S01]  /*18130*/  SHFL.BFLY PT, R14, R5, 0x1, 0x1f ;  /* 0x0c201f00050e7f89 */ /* 0x000e2200000e0000 */
        /* <DEDUP_REMOVED lines=18> */
[----:B0-----:R-:W-:Y:S02]  /*18260*/  FMNMX.FTZ R5, R5, R14, !PT ;  /* 0x0000000e05057209 */ /* 0x001fe40007810000 */
        /* <DEDUP_REMOVED lines=26> */
[----:B------:R-:W-:Y:S01]  /*18410*/  FMNMX.FTZ R7, R24, R7, !PT ;  /* 0x0000000718077209 */ /* 0x000fe20007810000 */
[----:B------:R-:W-:Y:S01]  /*18420*/  IMAD.U32 R3, RZ, RZ, UR4 ;  /* 0x00000004ff037e24 */ /* 0x000fe2000f8e00ff */
[----:B------:R-:W-:Y:S01]  /*18430*/  ISETP.GT.AND P3, PT, R4, 0x49, PT ;  /* 0x000000490400780c */ /* 0x000fe20003f64270 */
[----:B------:R-:W0:Y:S01]  /*18440*/  @P1 LDC R25, c[0x0][0x44c] ;  /* 0x00011300ff191b82 */ /* 0x000e220000000800 */
[----:B------:R-:W-:Y:S02]  /*18450*/  FSEL R28, R28, -INF , P2 ;  /* 0xff8000001c1c7808 */ /* 0x000fe40001000000 */
[----:B------:R-:W-:Y:S02]  /*18460*/  FMNMX.FTZ R7, R34, R7, !PT ;  /* 0x0000000722077209 */ /* 0x000fe40007810000 */
[----:B------:R-:W-:Y:S02]  /*18470*/  FSEL R38, R29, -INF , P3 ;  /* 0xff8000001d267808 */ /* 0x000fe40001800000 */
[----:B------:R-:W-:Y:S01]  /*18480*/  FMNMX.FTZ R7, R28, R7, !PT ;  /* 0x000000071c077209 */ /* 0x000fe20007810000 */
[C---:B------:R-:W-:Y:S01]  /*18490*/  FMUL.FTZ R9, R5.reuse, R3 ;  /* 0x0000000305097220 */ /* 0x040fe20000410000 */
[----:B------:R-:W-:Y:S01]  /*184a0*/  FSETP.NEU.FTZ.AND P5, PT, R5, -INF , PT ;  /* 0xff8000000500780b */ /* 0x000fe20003fbd000 */
[----:B------:R-:W1:Y:S01]  /*184b0*/  @P1 LDC R29, c[0x0][0x450] ;  /* 0x00011400ff1d1b82 */ /* 0x000e620000000800 */
[----:B------:R-:W-:-:S05]  /*184c0*/  FMNMX.FTZ R7, R38, R7, !PT ;  /* 0x0000000726077209 */ /* 0x000fca0007810000 */
[----:B------:R-:W2:Y:S01]  /*184d0*/  SHFL.BFLY PT, R4, R7, 0x2, 0x1f ;  /* 0x0c401f0007047f89 */ /* 0x000ea200000e0000 */
[----:B------:R-:W-:Y:S02]  /*184e0*/  FSEL R27, R9, RZ, P5 ;  /* 0x000000ff091b7208 */ /* 0x000fe40002800000 */
[----:B--2---:R-:W-:-:S05]  /*184f0*/  FMNMX.FTZ R9, R7, R4, !PT ;  /* 0x0000000407097209 */ /* 0x004fca0007810000 */
[----:B------:R-:W2:Y:S01]  /*18500*/  SHFL.BFLY PT, R4, R9, 0x1, 0x1f ;  /* 0x0c201f0009047f89 */ /* 0x000ea200000e0000 */
[-CC-:B------:R-:W-:Y:S01]  /*18510*/  FFMA.FTZ R209, R58, R3.reuse, -R27.reuse ;  /* 0x000000033ad17223 */ /* 0x180fe2000001081b */
[-CC-:B------:R-:W-:Y:S01]  /*18520*/  FFMA.FTZ R59, R59, R3.reuse, -R27.reuse ;  /* 0x000000033b3b7223 */ /* 0x180fe2000001081b */
[----:B------:R-:W-:Y:S01]  /*18530*/  FFMA.FTZ R62, R62, R3, -R27 ;  /* 0x000000033e3e7223 */ /* 0x000fe2000001081b */
[----:B--2---:R-:W-:-:S04]  /*18540*/  FMNMX.FTZ R4, R9, R4, !PT ;  /* 0x0000000409047209 */ /* 0x004fc80007810000 */
[C---:B------:R-:W-:Y:S01]  /*18550*/  FSETP.NEU.FTZ.AND P2, PT, R4.reuse, -INF , PT ;  /* 0xff8000000400780b */ /* 0x040fe20003f5d000 */
[----:B------:R-:W-:-:S05]  /*18560*/  FMUL.FTZ R7, R4, R3 ;  /* 0x0000000304077220 */ /* 0x000fca0000410000 */
[----:B------:R-:W-:-:S05]  /*18570*/  FSEL R7, R7, RZ, P2 ;  /* 0x000000ff07077208 */ /* 0x000fca0001000000 */
[-CC-:B------:R-:W-:Y:S01]  /*18580*/  FFMA.FTZ R56, R56, R3.reuse, -R7.reuse ;  /* 0x0000000338387223 */ /* 0x180fe20000010807 */
[-CC-:B------:R-:W-:Y:S01]  /*18590*/  FFMA.FTZ R57, R57, R3.reuse, -R7.reuse ;  /* 0x0000000339397223 */ /* 0x180fe20000010807 */
[-CC-:B------:R-:W-:Y:S01]  /*185a0*/  FFMA.FTZ R60, R60, R3.reuse, -R7.reuse ;  /* 0x000000033c3c7223 */ /* 0x180fe20000010807 */
[----:B------:R-:W-:Y:S01]  /*185b0*/  MUFU.EX2 R209, R209 ;  /* 0x000000d100d17308 */ /* 0x000fe20000000800 */
[-C--:B------:R-:W-:Y:S01]  /*185c0*/  FFMA.FTZ R8, R8, R3.reuse, -R7 ;  /* 0x0000000308087223 */ /* 0x080fe20000010807 */
[----:B------:R-:W-:-:S06]  /*185d0*/  FFMA.FTZ R64, R64, R3, -R27 ;  /* 0x0000000340407223 */ /* 0x000fcc000001081b */
[----:B------:R-:W-:Y:S01]  /*185e0*/  MUFU.EX2 R56, R56 ;  /* 0x0000003800387308 */ /* 0x000fe20000000800 */
[-CC-:B------:R-:W-:Y:S01]  /*185f0*/  FFMA.FTZ R48, R48, R3.reuse, -R7.reuse ;  /* 0x0000000330307223 */ /* 0x180fe20000010807 */
[----:B------:R-:W-:-:S06]  /*18600*/  FFMA.FTZ R10, R10, R3, -R7 ;  /* 0x000000030a0a7223 */ /* 0x000fcc0000010807 */
[----:B------:R-:W-:Y:S01]  /*18610*/  MUFU.EX2 R57, R57 ;  /* 0x0000003900397308 */ /* 0x000fe20000000800 */
[----:B------:R-:W-:-:S07]  /*18620*/  FFMA.FTZ R50, R50, R3, -R27 ;  /* 0x0000000332327223 */ /* 0x000fce000001081b */
[----:B------:R-:W2:Y:S08]  /*18630*/  MUFU.EX2 R58, R59 ;  /* 0x0000003b003a7308 */ /* 0x000eb00000000800 */
[----:B------:R-:W-:Y:S08]  /*18640*/  MUFU.EX2 R60, R60 ;  /* 0x0000003c003c7308 */ /* 0x000ff00000000800 */
[----:B------:R-:W3:Y:S01]  /*18650*/  MUFU.EX2 R62, R62 ;  /* 0x0000003e003e7308 */ /* 0x000ee20000000800 */
[-C--:B------:R-:W-:Y:S01]  /*18660*/  FFMA.FTZ R66, R66, R3.reuse, -R27 ;  /* 0x0000000342427223 */ /* 0x080fe2000001081b */
[----:B------:R-:W-:-:S06]  /*18670*/  FFMA.FTZ R52, R52, R3, -R7 ;  /* 0x0000000334347223 */ /* 0x000fcc0000010807 */
[----:B------:R4:W-:Y:S01]  /*18680*/  MUFU.EX2 R9, R8 ;  /* 0x0000000800097308 */ /* 0x0009e20000000800 */
[----:B------:R-:W-:-:S07]  /*18690*/  FFMA.FTZ R12, R12, R3, -R7 ;  /* 0x000000030c0c7223 */ /* 0x000fce0000010807 */
[----:B------:R-:W5:Y:S01]  /*186a0*/  MUFU.EX2 R211, R64 ;  /* 0x0000004000d37308 */ /* 0x000f620000000800 */
[----:B----4-:R-:W-:-:S07]  /*186b0*/  IMAD.MOV.U32 R8, RZ, RZ, R71 ;  /* 0x000000ffff087224 */ /* 0x010fce00078e0047 */
[----:B------:R0:W-:Y:S01]  /*186c0*/  MUFU.EX2 R11, R10 ;  /* 0x0000000a000b7308 */ /* 0x0001e20000000800 */
[----:B------:R-:W-:-:S07]  /*186d0*/  FFMA.FTZ R54, R54, R3, -R27 ;  /* 0x0000000336367223 */ /* 0x000fce000001081b */
[----:B------:R-:W4:Y:S01]  /*186e0*/  MUFU.EX2 R48, R48 ;  /* 0x0000003000307308 */ /* 0x000f220000000800 */
[----:B0-----:R-:W-:-:S04]  /*186f0*/  @P1 IMAD.HI.U32 R10, R71, R25, RZ ;  /* 0x00000019470a1227 */ /* 0x001fc800078e00ff */
[----:B--2---:R-:W-:Y:S01]  /*18700*/  FADD.FTZ R25, R209, R58 ;  /* 0x0000003ad1197221 */ /* 0x004fe20000010000 */
[----:B-1----:R-:W-:Y:S02]  /*18710*/  @P1 SHF.R.U32.HI R8, RZ, R29, R10 ;  /* 0x0000001dff081219 */ /* 0x002fe4000001160a */
[----:B------:R-:W0:Y:S01]  /*18720*/  MUFU.EX2 R50, R50 ;  /* 0x0000003200327308 */ /* 0x000e220000000800 */
[----:B------:R-:W-:Y:S01]  /*18730*/  FADD.FTZ R29, R56, R57 ;  /* 0x00000039381d7221 */ /* 0x000fe20000010000 */
[-C--:B------:R-:W-:Y:S01]  /*18740*/  FFMA.FTZ R40, R40, R3.reuse, -R7 ;  /* 0x0000000328287223 */ /* 0x080fe20000010807 */
[----:B------:R-:W-:-:S05]  /*18750*/  FFMA.FTZ R68, R68, R3, -R27 ;  /* 0x0000000344447223 */ /* 0x000fca000001081b */
[----:B------:R-:W1:Y:S01]  /*18760*/  MUFU.EX2 R205, R66 ;  /* 0x0000004200cd7308 */ /* 0x000e620000000800 */
[----:B---3--:R-:W-:Y:S01]  /*18770*/  FADD.FTZ R10, R62, R25 ;  /* 0x000000193e0a7221 */ /* 0x008fe20000010000 */
[----:B------:R-:W-:-:S06]  /*18780*/  FFMA.FTZ R42, R42, R3, -R27 ;  /* 0x000000032a2a7223 */ /* 0x000fcc000001081b */
[----:B------:R2:W-:Y:S01]  /*18790*/  MUFU.EX2 R13, R12 ;  /* 0x0000000c000d7308 */ /* 0x0005e20000000800 */
[----:B------:R-:W-:-:S07]  /*187a0*/  PRMT R0, R69, 0x654, R0 ;  /* 0x0000065445007816 */ /* 0x000fce0000000000 */
[----:B------:R-:W3:Y:S01]  /*187b0*/  MUFU.EX2 R52, R52 ;  /* 0x0000003400347308 */ /* 0x000ee20000000800 */
[----:B--2---:R-:W-:Y:S01]  /*187c0*/  IADD3 R12, R8, R65, -R67 ;  /* 0x00000041080c7210 */ /* 0x004fe20007ffe843 */
[----:B------:R-:W-:Y:S01]  /*187d0*/  FADD.FTZ R8, R60, R29 ;  /* 0x0000001d3c087221 */ /* 0x000fe20000010000 */
[----:B-----5:R-:W-:Y:S01]  /*187e0*/  FADD.FTZ R31, R211, R10 ;  /* 0x0000000ad31f7221 */ /* 0x020fe20000010000 */
[-CC-:B------:R-:W-:Y:S01]  /*187f0*/  FFMA.FTZ R14, R14, R3.reuse, -R7.reuse ;  /* 0x000000030e0e7223 */ /* 0x180fe20000010807 */
[-C--:B------:R-:W-:Y:S01]  /*18800*/  FFMA.FTZ R44, R44, R3.reuse, -R7 ;  /* 0x000000032c2c7223 */ /* 0x080fe20000010807 */
[----:B------:R-:W-:Y:S01]  /*18810*/  FADD.FTZ R29, R9, R8 ;  /* 0x00000008091d7221 */ /* 0x000fe20000010000 */
[----:B------:R0:W-:Y:S01]  /*18820*/  SYNCS.ARRIVE.TRANS64.RED.A1T0 RZ, [R0+URZ], RZ ;  /* 0x000000ff00ff79a7 */ /* 0x0001e2000810043f */
[----:B------:R-:W2:Y:S02]  /*18830*/  MUFU.EX2 R54, R54 ;  /* 0x0000003600367308 */ /* 0x000ea40000000800 */
[----:B----4-:R-:W-:Y:S01]  /*18840*/  FADD.FTZ R8, R48, R29 ;  /* 0x0000001d30087221 */ /* 0x010fe20000010000 */
[----:B------:R-:W-:-:S05]  /*18850*/  FFMA.FTZ R70, R70, R3, -R27 ;  /* 0x0000000346467223 */ /* 0x000fca000001081b */
[----:B------:R-:W4:Y:S01]  /*18860*/  MUFU.EX2 R207, R68 ;  /* 0x0000004400cf7308 */ /* 0x000f220000000800 */
[----:B0-----:R-:W-:Y:S01]  /*18870*/  FADD.FTZ R0, R50, R31 ;  /* 0x0000001f32007221 */ /* 0x001fe20000010000 */
[----:B------:R-:W-:Y:S01]  /*18880*/  FFMA.FTZ R46, R46, R3, -R27 ;  /* 0x000000032e2e7223 */ /* 0x000fe2000001081b */
[----:B------:R-:W-:-:S05]  /*18890*/  FADD.FTZ R29, R11, R8 ;  /* 0x000000080b1d7221 */ /* 0x000fca0000010000 */
[----:B------:R-:W0:Y:S01]  /*188a0*/  MUFU.EX2 R40, R40 ;  /* 0x0000002800287308 */ /* 0x000e220000000800 */
[----:B-1----:R-:W-:Y:S01]  /*188b0*/  FADD.FTZ R31, R205, R0 ;  /* 0x00000000cd1f7221 */ /* 0x002fe20000010000 */
[-C--:B------:R-:W-:Y:S01]  /*188c0*/  FFMA.FTZ R20, R20, R3.reuse, -R7 ;  /* 0x0000000314147223 */ /* 0x080fe20000010807 */
[----:B------:R-:W-:-:S05]  /*188d0*/  FFMA.FTZ R0, R6, R3, -R27 ;  /* 0x0000000306007223 */ /* 0x000fca000001081b */
[----:B------:R-:W1:Y:S01]  /*188e0*/  MUFU.EX2 R42, R42 ;  /* 0x0000002a002a7308 */ /* 0x000e620000000800 */
[----:B---3--:R-:W-:Y:S01]  /*188f0*/  FADD.FTZ R6, R52, R29 ;  /* 0x0000001d34067221 */ /* 0x008fe20000010000 */
[----:B------:R-:W-:-:S06]  /*18900*/  FFMA.FTZ R32, R32, R3, -R7 ;  /* 0x0000000320207223 */ /* 0x000fcc0000010807 */
[----:B------:R-:W3:Y:S01]  /*18910*/  MUFU.EX2 R15, R14 ;  /* 0x0000000e000f7308 */ /* 0x000ee20000000800 */
[----:B------:R-:W-:Y:S01]  /*18920*/  FFMA.FTZ R72, R72, R3, -R27 ;  /* 0x0000000348487223 */ /* 0x000fe2000001081b */
[----:B--2---:R-:W-:-:S06]  /*18930*/  FADD.FTZ R8, R54, R31 ;  /* 0x0000001f36087221 */ /* 0x004fcc0000010000 */
[----:B------:R-:W2:Y:S01]  /*18940*/  MUFU.EX2 R201, R70 ;  /* 0x0000004600c97308 */ /* 0x000ea20000000800 */
[----:B------:R-:W-:Y:S01]  /*18950*/  FFMA.FTZ R74, R74, R3, -R27 ;  /* 0x000000034a4a7223 */ /* 0x000fe2000001081b */
[----:B------:R-:W-:-:S06]  /*18960*/  FADD.FTZ R29, R13, R6 ;  /* 0x000000060d1d7221 */ /* 0x000fcc0000010000 */
[----:B------:R-:W5:Y:S01]  /*18970*/  MUFU.EX2 R44, R44 ;  /* 0x0000002c002c7308 */ /* 0x000f620000000800 */
[----:B------:R-:W-:Y:S01]  /*18980*/  FFMA.FTZ R26, R26, R3, -R7 ;  /* 0x000000031a1a7223 */ /* 0x000fe20000010807 */
[----:B----4-:R-:W-:-:S06]  /*18990*/  FADD.FTZ R31, R207, R8 ;  /* 0x00000008cf1f7221 */ /* 0x010fcc0000010000 */
[----:B------:R-:W4:Y:S01]  /*189a0*/  MUFU.EX2 R46, R46 ;  /* 0x0000002e002e7308 */ /* 0x000f220000000800 */
[----:B0-----:R-:W-:Y:S01]  /*189b0*/  FADD.FTZ R8, R40, R29 ;  /* 0x0000001d28087221 */ /* 0x001fe20000010000 */
[----:B------:R-:W-:-:S06]  /*189c0*/  FFMA.FTZ R36, R36, R3, -R7 ;  /* 0x0000000324247223 */ /* 0x000fcc0000010807 */
[----:B------:R-:W0:Y:S01]  /*189d0*/  MUFU.EX2 R21, R20 ;  /* 0x0000001400157308 */ /* 0x000e220000000800 */
[----:B-1----:R-:W-:Y:S01]  /*189e0*/  FADD.FTZ R6, R42, R31 ;  /* 0x0000001f2a067221 */ /* 0x002fe20000010000 */
[----:B---3--:R-:W-:-:S06]  /*189f0*/  FADD.FTZ R29, R15, R8 ;  /* 0x000000080f1d7221 */ /* 0x008fcc0000010000 */
[----:B------:R-:W1:Y:S08]  /*18a00*/  MUFU.EX2 R203, R72 ;  /* 0x0000004800cb7308 */ /* 0x000e700000000800 */
[----:B------:R-:W3:Y:S01]  /*18a10*/  MUFU.EX2 R32, R32 ;  /* 0x0000002000207308 */ /* 0x000ee20000000800 */
[----:B------:R-:W-:Y:S01]  /*18a20*/  FFMA.FTZ R30, R30, R3, -R7 ;  /* 0x000000031e1e7223 */ /* 0x000fe20000010807 */
[----:B--2---:R-:W-:-:S06]  /*18a30*/  FADD.FTZ R31, R201, R6 ;  /* 0x00000006c91f7221 */ /* 0x004fcc0000010000 */
[----:B------:R-:W2:Y:S01]  /*18a40*/  MUFU.EX2 R74, R74 ;  /* 0x0000004a004a7308 */ /* 0x000ea20000000800 */
[----:B-----5:R-:W-:Y:S01]  /*18a50*/  FADD.FTZ R8, R44, R29 ;  /* 0x0000001d2c087221 */ /* 0x020fe20000010000 */
[----:B------:R-:W-:-:S06]  /*18a60*/  FFMA.FTZ R24, R24, R3, -R7 ;  /* 0x0000000318187223 */ /* 0x000fcc0000010807 */
[----:B------:R-:W5:Y:S01]  /*18a70*/  MUFU.EX2 R25, R26 ;  /* 0x0000001a00197308 */ /* 0x000f620000000800 */
[-CC-:B------:R-:W-:Y:S01]  /*18a80*/  FFMA.FTZ R76, R76, R3.reuse, -R27.reuse ;  /* 0x000000034c4c7223 */ /* 0x180fe2000001081b */
[-CC-:B------:R-:W-:Y:S01]  /*18a90*/  FFMA.FTZ R78, R78, R3.reuse, -R27.reuse ;  /* 0x000000034e4e7223 */ /* 0x180fe2000001081b */
[-CC-:B------:R-:W-:Y:S01]  /*18aa0*/  FFMA.FTZ R80, R80, R3.reuse, -R27.reuse ;  /* 0x0000000350507223 */ /* 0x180fe2000001081b */
[-CC-:B------:R-:W-:Y:S01]  /*18ab0*/  FFMA.FTZ R82, R82, R3.reuse, -R27.reuse ;  /* 0x0000000352527223 */ /* 0x180fe2000001081b */
[----:B------:R-:W-:-:S03]  /*18ac0*/  FFMA.FTZ R84, R84, R3, -R27 ;  /* 0x0000000354547223 */ /* 0x000fc6000001081b */
[----:B------:R-:W5:Y:S01]  /*18ad0*/  MUFU.EX2 R36, R36 ;  /* 0x0000002400247308 */ /* 0x000f620000000800 */
[-C--:B------:R-:W-:Y:S01]  /*18ae0*/  FFMA.FTZ R86, R86, R3.reuse, -R27 ;  /* 0x0000000356567223 */ /* 0x080fe2000001081b */
[----:B----4-:R-:W-:Y:S01]  /*18af0*/  FADD.FTZ R10, R46, R31 ;  /* 0x0000001f2e0a7221 */ /* 0x010fe20000010000 */
[----:B0-----:R-:W-:Y:S01]  /*18b00*/  FADD.FTZ R29, R21, R8 ;  /* 0x00000008151d7221 */ /* 0x001fe20000010000 */
[----:B------:R-:W-:-:S04]  /*18b10*/  FFMA.FTZ R34, R34, R3, -R7 ;  /* 0x0000000322227223 */ /* 0x000fc80000010807 */
[----:B------:R-:W0:Y:S01]  /*18b20*/  MUFU.EX2 R27, R30 ;  /* 0x0000001e001b7308 */ /* 0x000e220000000800 */
[----:B-1----:R-:W-:Y:S01]  /*18b30*/  FADD.FTZ R31, R203, R10 ;  /* 0x0000000acb1f7221 */ /* 0x002fe20000010000 */
[----:B---3--:R-:W-:Y:S01]  /*18b40*/  FADD.FTZ R8, R32, R29 ;  /* 0x0000001d20087221 */ /* 0x008fe20000010000 */
[-CC-:B------:R-:W-:Y:S01]  /*18b50*/  FFMA.FTZ R28, R28, R3.reuse, -R7.reuse ;  /* 0x000000031c1c7223 */ /* 0x180fe20000010807 */
[----:B------:R-:W-:-:S04]  /*18b60*/  FFMA.FTZ R38, R38, R3, -R7 ;  /* 0x0000000326267223 */ /* 0x000fc80000010807 */
[----:B------:R-:W1:Y:S01]  /*18b70*/  MUFU.EX2 R24, R24 ;  /* 0x0000001800187308 */ /* 0x000e620000000800 */
[----:B--2---:R-:W-:Y:S01]  /*18b80*/  FADD.FTZ R10, R74, R31 ;  /* 0x0000001f4a0a7221 */ /* 0x004fe20000010000 */
[----:B-----5:R-:W-:Y:S01]  /*18b90*/  FADD.FTZ R31, R25, R8 ;  /* 0x00000008191f7221 */ /* 0x020fe20000010000 */
[----:B------:R-:W-:-:S05]  /*18ba0*/  IMAD.HI R12, R12, 0x66666667, RZ ;  /* 0x666666670c0c7827 */ /* 0x000fca00078e02ff */
[----:B------:R-:W2:Y:S01]  /*18bb0*/  MUFU.EX2 R197, R76 ;  /* 0x0000004c00c57308 */ /* 0x000ea20000000800 */
[----:B------:R-:W-:-:S07]  /*18bc0*/  FADD.FTZ R8, R36, R31 ;  /* 0x0000001f24087221 */ /* 0x000fce0000010000 */
[----:B------:R-:W3:Y:S01]  /*18bd0*/  MUFU.EX2 R7, R34 ;  /* 0x0000002200077308 */ /* 0x000ee20000000800 */
[----:B------:R-:W-:-:S07]  /*18be0*/  SHF.R.U32.HI R33, RZ, 0x1f, R12 ;  /* 0x0000001fff217819 */ /* 0x000fce000001160c */
[----:B------:R-:W4:Y:S01]  /*18bf0*/  MUFU.EX2 R78, R78 ;  /* 0x0000004e004e7308 */ /* 0x000f220000000800 */
[----:B------:R-:W-:Y:S01]  /*18c00*/  F2FP.F16.F32.PACK_AB R210, R9, R60 ;  /* 0x0000003c09d2723e */ /* 0x000fe200000000ff */
[----:B0-----:R-:W-:-:S06]  /*18c10*/  FADD.FTZ R9, R27, R8 ;  /* 0x000000081b097221 */ /* 0x001fcc0000010000 */
[----:B------:R-:W-:Y:S01]  /*18c20*/  MUFU.EX2 R28, R28 ;  /* 0x0000001c001c7308 */ /* 0x000fe20000000800 */
[----:B------:R-:W-:-:S07]  /*18c30*/  LEA.HI.SX32 R6, R12, R33, 0x1b ;  /* 0x000000210c067211 */ /* 0x000fce00078fdaff */
[----:B------:R-:W0:Y:S01]  /*18c40*/  MUFU.EX2 R199, R80 ;  /* 0x0000005000c77308 */ /* 0x000e220000000800 */
[----:B-1----:R-:W-:Y:S01]  /*18c50*/  FADD.FTZ R8, R24, R9 ;  /* 0x0000000918087221 */ /* 0x002fe20000010000 */
[----:B--2---:R-:W-:-:S06]  /*18c60*/  FADD.FTZ R29, R197, R10 ;  /* 0x0000000ac51d7221 */ /* 0x004fcc0000010000 */
[----:B------:R-:W1:Y:S01]  /*18c70*/  MUFU.EX2 R82, R82 ;  /* 0x0000005200527308 */ /* 0x000e620000000800 */
[----:B------:R-:W-:Y:S01]  /*18c80*/  VIMNMX R14, RZ, R6, !PT ;  /* 0x00000006ff0e7248 */ /* 0x000fe20007fe0100 */
[----:B---3--:R-:W-:Y:S01]  /*18c90*/  FADD.FTZ R9, R7, R8 ;  /* 0x0000000807097221 */ /* 0x008fe20000010000 */
[----:B----4-:R-:W-:-:S05]  /*18ca0*/  FADD.FTZ R10, R78, R29 ;  /* 0x0000001d4e0a7221 */ /* 0x010fca0000010000 */
[----:B------:R-:W2:Y:S01]  /*18cb0*/  MUFU.EX2 R193, R84 ;  /* 0x0000005400c17308 */ /* 0x000ea20000000800 */
[----:B------:R3:W-:Y:S01]  /*18cc0*/  STL [R1+0x5c], R14 ;  /* 0x00005c0e01007387 */ /* 0x0007e20000100800 */
[----:B0-----:R-:W-:-:S06]  /*18cd0*/  FADD.FTZ R31, R199, R10 ;  /* 0x0000000ac71f7221 */ /* 0x001fcc0000010000 */
[----:B------:R-:W0:Y:S01]  /*18ce0*/  MUFU.EX2 R86, R86 ;  /* 0x0000005600567308 */ /* 0x000e220000000800 */
[----:B-1----:R-:W-:-:S07]  /*18cf0*/  FADD.FTZ R10, R82, R31 ;  /* 0x0000001f520a7221 */ /* 0x002fce0000010000 */
[----:B------:R1:W4:Y:S02]  /*18d00*/  MUFU.EX2 R195, R0 ;  /* 0x0000000000c37308 */ /* 0x0003240000000800 */
[----:B-1----:R-:W-:Y:S01]  /*18d10*/  FADD.FTZ R0, R28, R9 ;  /* 0x000000091c007221 */ /* 0x002fe20000010000 */
[----:B------:R-:W-:-:S05]  /*18d20*/  IADD3 R9, R2, -0x2, RZ ;  /* 0xfffffffe02097810 */ /* 0x000fca0007ffe0ff */
[----:B------:R-:W1:Y:S01]  /*18d30*/  MUFU.EX2 R29, R38 ;  /* 0x00000026001d7308 */ /* 0x000e620000000800 */
[----:B------:R-:W-:Y:S02]  /*18d40*/  ISETP.GE.AND P2, PT, R9, R14, PT ;  /* 0x0000000e0900720c */ /* 0x000fe40003f46270 */
[----:B------:R-:W-:Y:S01]  /*18d50*/  F2FP.F16.F32.PACK_AB R204, R11, R48 ;  /* 0x000000300bcc723e */ /* 0x000fe200000000ff */
[----:B--2---:R-:W-:Y:S01]  /*18d60*/  FADD.FTZ R11, R193, R10 ;  /* 0x0000000ac10b7221 */ /* 0x004fe20000010000 */
[----:B------:R-:W-:Y:S03]  /*18d70*/  BSSY B0, `(.L_x_2899) ;  /* 0x0000557000007945 */ /* 0x000fe60003800000 */
[----:B0-----:R-:W-:Y:S01]  /*18d80*/  FADD.FTZ R226, R86, R11 ;  /* 0x0000000b56e27221 */ /* 0x001fe20000010000 */
[----:B------:R-:W-:Y:S01]  /*18d90*/  F2FP.F16.F32.PACK_AB R209, R58, R209 ;  /* 0x000000d13ad1723e */ /* 0x000fe200000000ff */
[----:B------:R-:W-:Y:S01]  /*18da0*/  IMAD.MOV.U32 R2, RZ, RZ, 0x3f800000 ;  /* 0x3f800000ff027424 */ /* 0x000fe200078e00ff */
[----:B------:R-:W-:Y:S01]  /*18db0*/  F2FP.F16.F32.PACK_AB R211, R211, R62 ;  /* 0x0000003ed3d3723e */ /* 0x000fe200000000ff */
[----:B----4-:R-:W-:Y:S01]  /*18dc0*/  FADD.FTZ R226, R195, R226 ;  /* 0x000000e2c3e27221 */ /* 0x010fe20000010000 */
[----:B------:R-:W-:-:S02]  /*18dd0*/  F2FP.F16.F32.PACK_AB R205, R205, R50 ;  /* 0x00000032cdcd723e */ /* 0x000fc400000000ff */
[----:B------:R-:W-:Y:S02]  /*18de0*/  CS2R R150, SRZ ;  /* 0x0000000000967805 */ /* 0x000fe4000001ff00 */
[----:B------:R-:W-:Y:S01]  /*18df0*/  F2FP.F16.F32.PACK_AB R207, R207, R54 ;  /* 0x00000036cfcf723e */ /* 0x000fe200000000ff */
[----:B-1----:R-:W-:Y:S01]  /*18e00*/  FADD.FTZ R227, R29, R0 ;  /* 0x000000001de37221 */ /* 0x002fe20000010000 */
[----:B------:R-:W-:Y:S01]  /*18e10*/  F2FP.F16.F32.PACK_AB R201, R201, R42 ;  /* 0x0000002ac9c9723e */ /* 0x000fe200000000ff */
[----:B------:R-:W-:Y:S01]  /*18e20*/  IMAD.MOV.U32 R0, RZ, RZ, 0x3f800000 ;  /* 0x3f800000ff007424 */ /* 0x000fe200078e00ff */
[----:B------:R-:W-:Y:S02]  /*18e30*/  F2FP.F16.F32.PACK_AB R203, R203, R46 ;  /* 0x0000002ecbcb723e */ /* 0x000fe400000000ff */
[----:B------:R-:W-:Y:S02]  /*18e40*/  CS2R R148, SRZ ;  /* 0x0000000000947805 */ /* 0x000fe4000001ff00 */
[----:B------:R-:W-:-:S02]  /*18e50*/  F2FP.F16.F32.PACK_AB R197, R197, R74 ;  /* 0x0000004ac5c5723e */ /* 0x000fc400000000ff */
[----:B------:R-:W-:Y:S02]  /*18e60*/  CS2R R146, SRZ ;  /* 0x0000000000927805 */ /* 0x000fe4000001ff00 */
[----:B------:R-:W-:Y:S02]  /*18e70*/  F2FP.F16.F32.PACK_AB R199, R199, R78 ;  /* 0x0000004ec7c7723e */ /* 0x000fe400000000ff */
[----:B------:R-:W-:Y:S02]  /*18e80*/  CS2R R144, SRZ ;  /* 0x0000000000907805 */ /* 0x000fe4000001ff00 */
        /* <DEDUP_REMOVED lines=70> */
[----:B---3--:R-:W-:Y:S06]  /*192f0*/  @!P2 BRA `(.L_x_2900) ;  /* 0x0000004c00f8a947 */ /* 0x008fec0003800000 */
[----:B------:R-:W-:Y:S01]  /*19300*/  BSSY B1, `(.L_x_2900) ;  /* 0x00004fd000017945 */ /* 0x000fe20003800000 */
[----:B------:R-:W-:Y:S01]  /*19310*/  IMAD.MOV.U32 R223, RZ, RZ, R5 ;  /* 0x000000ffffdf7224 */ /* 0x000fe200078e0005 */
[----:B------:R-:W-:Y:S01]  /*19320*/  MOV R20, R4 ;  /* 0x0000000400147202 */ /* 0x000fe20000000f00 */
[----:B------:R-:W-:Y:S01]  /*19330*/  IMAD.MOV.U32 R11, RZ, RZ, R225 ;  /* 0x000000ffff0b7224 */ /* 0x000fe200078e00e1 */
[----:B------:R-:W-:Y:S01]  /*19340*/  MOV R151, RZ ;  /* 0x000000ff00977202 */ /* 0x000fe20000000f00 */
[----:B------:R-:W-:Y:S02]  /*19350*/  IMAD.MOV.U32 R8, RZ, RZ, R219 ;  /* 0x000000ffff087224 */ /* 0x000fe400078e00db */
[----:B------:R-:W-:-:S07]  /*19360*/  IMAD.MOV.U32 R2, RZ, RZ, 0x3f800000 ;  /* 0x3f800000ff027424 */ /* 0x000fce00078e00ff */
.L_x_2913:
[----:B------:R-:W-:-:S04]  /*19370*/  ISETP.NE.AND P2, PT, R8, 0x1, PT ;  /* 0x000000010800780c */ /* 0x000fc80003f45270 */
[----:B------:R-:W-:-:S04]  /*19380*/  SEL R4, RZ, 0x1, P2 ;  /* 0x00000001ff047807 */ /* 0x000fc80001000000 */
[----:B------:R-:W-:Y:S01]  /*19390*/  LOP3.LUT R225, R11, R4, RZ, 0x3c, !PT ;  /* 0x000000040be17212 */ /* 0x000fe200078e3cff */
[----:B------:R-:W-:Y:S06]  /*193a0*/  @!P0 BRA `(.L_x_2901) ;  /* 0x0000000000048947 */ /* 0x000fec0003800000 */
[----:B------:R-:W-:Y:S01]  /*193b0*/  BPT.TRAP 0x1 ;  /* 0x000000040000795c */ /* 0x000fe20000300000 */
.L_x_2901:
        /* <DEDUP_REMOVED lines=8> */
.L_x_2902:
[----:B------:R-:W2:Y:S01]  /*19440*/  LDL R4, [R1+0x54] ;  /* 0x0000540001047983 */ /* 0x000ea20000100800 */
[----:B------:R-:W-:Y:S01]  /*19450*/  BSSY B2, `(.L_x_2903) ;  /* 0x0000007000027945 */ /* 0x000fe20003800000 */
[----:B------:R-:W-:Y:S01]  /*19460*/  MOV R5, 0x40000040 ;  /* 0x4000004000057802 */ /* 0x000fe20000000f00 */
[----:B--2---:R-:W-:-:S04]  /*19470*/  IMAD R4, R219, 0xa00, R4 ;  /* 0x00000a00db047824 */ /* 0x004fc800078e0204 */
[----:B------:R-:W-:Y:S01]  /*19480*/  VIADD R6, R4, 0x80 ;  /* 0x0000008004067836 */ /* 0x000fe20000000000 */
[----:B-1----:R-:W-:Y:S06]  /*19490*/  @P2 BRA `(.L_x_2904) ;  /* 0x0000000000082947 */ /* 0x002fec0003800000 */
[----:B------:R-:W1:Y:S02]  /*194a0*/  SYNCS.PHASECHK.TRANS64.TRYWAIT P2, [R10+URZ+0x38830], R3 ;  /* 0x038830030a0075a7 */ /* 0x000e64000804017f */
[----:B-1----:R-:W-:Y:S05]  /*194b0*/  @!P2 BRA `(.L_x_2905) ;  /* 0x0000016c00f4a947 */ /* 0x002fea0003800000 */
.L_x_2904:
[----:B------:R-:W-:Y:S05]  /*194c0*/  BSYNC B2 ;  /* 0x0000000000027941 */ /* 0x000fea0003800000 */
.L_x_2903:
[----:B------:R-:W2:Y:S04]  /*194d0*/  LDL.64 R152, [R1+0x38] ;  /* 0x0000380001987983 */ /* 0x000ea80000100a00 */
[----:B------:R-:W3:Y:S04]  /*194e0*/  LDL.64 R156, [R1+0x48] ;  /* 0x00004800019c7983 */ /* 0x000ee80000100a00 */
[----:B------:R-:W4:Y:S01]  /*194f0*/  LDL.64 R154, [R1+0x40] ;  /* 0x00004000019a7983 */ /* 0x000f220000100a00 */
[----:B------:R-:W-:Y:S02]  /*19500*/  R2UR UR10, R4 ;  /* 0x00000000040a72ca */ /* 0x000fe400000e0000 */
[----:B------:R-:W-:Y:S01]  /*19510*/  R2UR UR11, R5 ;  /* 0x00000000050b72ca */ /* 0x000fe200000e0000 */
[----:B------:R-:W-:Y:S01]  /*19520*/  WARPGROUP.ARRIVE ;  /* 0x00000000000079c5 */ /* 0x000fe20000000000 */
[----:B------:R-:W-:Y:S01]  /*19530*/  IMAD.MOV.U32 R7, RZ, RZ, 0x40000040 ;  /* 0x40000040ff077424 */ /* 0x000fe200078e00ff */
[----:B------:R-:W-:-:S04]  /*19540*/  R2UR UR6, R6 ;  /* 0x00000000060672ca */ /* 0x000fc800000e0000 */
[----:B------:R-:W-:Y:S01]  /*19550*/  R2UR UR7, R7 ;  /* 0x00000000070772ca */ /* 0x000fe200000e0000 */
[C---:B------:R-:W-:Y:S01]  /*19560*/  VIADD R6, R4.reuse, 0x100 ;  /* 0x0000010004067836 */ /* 0x040fe20000000000 */
[----:B------:R-:W-:Y:S01]  /*19570*/  MOV R7, 0x40000040 ;  /* 0x4000004000077802 */ /* 0x000fe20000000f00 */
[----:B------:R-:W-:Y:S02]  /*19580*/  VIADD R12, R4, 0x180 ;  /* 0x00000180040c7836 */ /* 0x000fe40000000000 */
[----:B------:R-:W-:Y:S01]  /*19590*/  IMAD.MOV.U32 R13, RZ, RZ, 0x40000040 ;  /* 0x40000040ff0d7424 */ /* 0x000fe200078e00ff */
[----:B--2---:R-:W-:Y:S02]  /*195a0*/  R2UR UR46, R152 ;  /* 0x00000000982e72ca */ /* 0x004fe400000e0000 */
[----:B------:R-:W-:Y:S02]  /*195b0*/  R2UR UR47, R153 ;  /* 0x00000000992f72ca */ /* 0x000fe400000e0000 */
[----:B------:R-:W2:Y:S01]  /*195c0*/  LDL.64 R152, [R1+0x30] ;  /* 0x0000300001987983 */ /* 0x000ea20000100a00 */
[----:B---3--:R-:W-:-:S02]  /*195d0*/  R2UR UR12, R156 ;  /* 0x000000009c0c72ca */ /* 0x008fc400000e0000 */
        /* <DEDUP_REMOVED lines=37> */
[----:B------:R-:W-:Y:S01]  /*19830*/  IMAD.MOV.U32 R15, RZ, RZ, 0x40000040 ;  /* 0x40000040ff0f7424 */ /* 0x000fe200078e00ff */
[----:B------:R-:W-:-:S04]  /*19840*/  R2UR UR26, R14 ;  /* 0x000000000e1a72ca */ /* 0x000fc800000e0000 */
[----:B------:R-:W-:Y:S01]  /*19850*/  R2UR UR27, R15 ;  /* 0x000000000f1b72ca */ /* 0x000fe200000e0000 */
[----:B------:R-:W-:Y:S01]  /*19860*/  UMOV UR24, UR28 ;  /* 0x0000001c00187c82 */ /* 0x000fe20008000000 */
[----:B------:R-:W-:Y:S01]  /*19870*/  UMOV UR25, UR29 ;  /* 0x0000001d00197c82 */ /* 0x000fe20008000000 */
[----:B------:R-:W-:Y:S02]  /*19880*/  WARPGROUP.DEPBAR.LE gsb0, 0x0 ;  /* 0x00008000000079c5 */ /* 0x000fe40000010000 */
[----:B------:R-:W-:-:S08]  /*19890*/  WARPGROUP.ARRIVE ;  /* 0x00000000000079c5 */ /* 0x000fd00000000000 */
[----:B------:R-:W-:Y:S01]  /*198a0*/  HGMMA.64x16x16.F32 R184, gdesc[UR24], R184, gsb0 ;  /* 0x0020000018b879f0 */ /* 0x000fe200080008b8 */
[----:B------:R-:W-:Y:S02]  /*198b0*/  IADD3 R12, R4, 0x82, RZ ;  /* 0x00000082040c7810 */ /* 0x000fe40007ffe0ff */
[----:B------:R-:W-:Y:S02]  /*198c0*/  MOV R13, 0x40000040 ;  /* 0x40000040000d7802 */ /* 0x000fe40000000f00 */
[----:B------:R-:W-:Y:S02]  /*198d0*/  R2UR UR22, R12 ;  /* 0x000000000c1672ca */ /* 0x000fe400000e0000 */
[----:B------:R-:W-:Y:S01]  /*198e0*/  R2UR UR23, R13 ;  /* 0x000000000d1772ca */ /* 0x000fe200000e0000 */
[----:B------:R-:W-:Y:S01]  /*198f0*/  UMOV UR20, UR28 ;  /* 0x0000001c00147c82 */ /* 0x000fe20008000000 */
[----:B------:R-:W-:Y:S01]  /*19900*/  UMOV UR21, UR29 ;  /* 0x0000001d00157c82 */ /* 0x000fe20008000000 */
[----:B------:R-:W-:-:S02]  /*19910*/  WARPGROUP.DEPBAR.LE gsb0, 0x0 ;  /* 0x00008000000079c5 */ /* 0x000fc40000010000 */
        /* <DEDUP_REMOVED lines=17> */
[C---:B------:R-:W-:Y:S02]  /*19a30*/  VIADD R14, R4.reuse, 0x202 ;  /* 0x00000202040e7836 */ /* 0x040fe40000000000 */
[----:B------:R-:W-:Y:S01]  /*19a40*/  IMAD.MOV.U32 R15, RZ, RZ, 0x40000040 ;  /* 0x40000040ff0f7424 */ /* 0x000fe200078e00ff */
[----:B------:R-:W-:Y:S01]  /*19a50*/  IADD3 R6, R4, 0x4, RZ ;  /* 0x0000000404067810 */ /* 0x000fe20007ffe0ff */
[----:B------:R-:W-:Y:S01]  /*19a60*/  IMAD.MOV.U32 R7, RZ, RZ, 0x40000040 ;  /* 0x40000040ff077424 */ /* 0x000fe200078e00ff */
        /* <DEDUP_REMOVED lines=24> */
[----:B------:R-:W-:Y:S01]  /*19bf0*/  IMAD.MOV.U32 R7, RZ, RZ, 0x40000040 ;  /* 0x40000040ff077424 */ /* 0x000fe200078e00ff */
[----:B------:R-:W-:Y:S01]  /*19c00*/  IADD3 R6, R4, 0x84, RZ ;  /* 0x0000008404067810 */ /* 0x000fe20007ffe0ff */
[----:B------:R-:W-:Y:S02]  /*19c10*/  WARPGROUP.DEPBAR.LE gsb0, 0x0 ;  /* 0x00008000000079c5 */ /* 0x000fe40000010000 */
[----:B------:R-:W-:-:S06]  /*19c20*/  WARPGROUP.ARRIVE ;  /* 0x00000000000079c5 */ /* 0x000fcc0000000000 */
[----:B------:R-:W-:Y:S01]  /*19c30*/  HGMMA.64x16x16.F32 R184, gdesc[UR8], R184, gsb0 ;  /* 0x0020000008b879f0 */ /* 0x000fe200080008b8 */
[----:B------:R-:W-:Y:S02]  /*19c40*/  R2UR UR6, R6 ;  /* 0x00000000060672ca */ /* 0x000fe400000e0000 */
[----:B------:R-:W-:Y:S01]  /*19c50*/  R2UR UR7, R7 ;  /* 0x00000000070772ca */ /* 0x000fe200000e0000 */
[----:B------:R-:W-:Y:S01]  /*19c60*/  VIADD R6, R4, 0x104 ;  /* 0x0000010404067836 */ /* 0x000fe20000000000 */
[----:B------:R-:W-:Y:S02]  /*19c70*/  WARPGROUP.DEPBAR.LE gsb0, 0x0 ;  /* 0x00008000000079c5 */ /* 0x000fe40000010000 */
[----:B------:R-:W-:-:S09]  /*19c80*/  WARPGROUP.ARRIVE ;  /* 0x00000000000079c5 */ /* 0x000fd20000000000 */
[----:B------:R-:W-:Y:S01]  /*19c90*/  HGMMA.64x16x16.F32 R176, gdesc[UR4], R176, gsb0 ;  /* 0x0020000004b079f0 */ /* 0x000fe200080008b0 */
[----:B------:R-:W-:Y:S01]  /*19ca0*/  IMAD.MOV.U32 R7, RZ, RZ, 0x40000040 ;  /* 0x40000040ff077424 */ /* 0x000fe200078e00ff */
[----:B------:R-:W-:-:S04]  /*19cb0*/  R2UR UR26, R6 ;  /* 0x00000000061a72ca */ /* 0x000fc800000e0000 */
        /* <DEDUP_REMOVED lines=210> */
[----:B------:R-:W2:Y:S01]  /*1a9e0*/  LDL.64 R12, [R1] ;  /* 0x00000000010c7983 */ /* 0x000ea20000100a00 */
        /* <DEDUP_REMOVED lines=537> */
.L_x_2906:
[----:B------:R-:W-:Y:S01]  /*1cb80*/  SHF.L.U32 R0, R11, 0x1f, RZ ;  /* 0x0000001f0b007819 */ /* 0x000fe200000006ff */
[----:B------:R-:W-:-:S04]  /*1cb90*/  IMAD R6, R8, 0x8, R22 ;  /* 0x0000000808067824 */ /* 0x000fc800078e0216 */
[----:B------:R2:W3:Y:S01]  /*1cba0*/  SYNCS.PHASECHK.TRANS64.TRYWAIT P2, [R6+URZ+0x38850], R0 ;  /* 0x03885000060075a7 */ /* 0x0004e2000804017f */
[----:B------:R-:W-:Y:S05]  /*1cbb0*/  @!P0 BRA `(.L_x_2907) ;  /* 0x0000000000048947 */ /* 0x000fea0003800000 */
[----:B------:R-:W-:Y:S01]  /*1cbc0*/  BPT.TRAP 0x1 ;  /* 0x000000040000795c */ /* 0x000fe20000300000 */
.L_x_2907:
[----:B------:R-:W-:Y:S04]  /*1cbd0*/  BSSY B2, `(.L_x_2908) ;  /* 0x0000004000027945 */ /* 0x000fe80003800000 */
[----:B---3--:R-:W-:Y:S05]  /*1cbe0*/  @P2 BRA `(.L_x_2909) ;  /* 0x0000000000082947 */ /* 0x008fea0003800000 */
[----:B------:R-:W3:Y:S02]  /*1cbf0*/  SYNCS.PHASECHK.TRANS64.TRYWAIT P2, [R6+URZ+0x38850], R0 ;  /* 0x03885000060075a7 */ /* 0x000ee4000804017f */
[----:B---3--:R-:W-:Y:S05]  /*1cc00*/  @!P2 BRA `(.L_x_2910) ;  /* 0x000001380034a947 */ /* 0x008fea0003800000 */
.L_x_2909:
[----:B------:R-:W-:Y:S05]  /*1cc10*/  BSYNC B2 ;  /* 0x0000000000027941 */ /* 0x000fea0003800000 */
.L_x_2908:
[----:B--23--:R-:W-:Y:S01]  /*1cc20*/  VIADD R0, R22, 0x400 ;  /* 0x0000040016007836 */ /* 0x00cfe20000000000 */
[----:B01----:R-:W-:Y:S01]  /*1cc30*/  MOV R3, 0x40000040 ;  /* 0x4000004000037802 */ /* 0x003fe20000000f00 */
[----:B------:R-:W-:Y:S01]  /*1cc40*/  WARPGROUP.ARRIVE ;  /* 0x00000000000079c5 */ /* 0x000fe20000000000 */
[----:B------:R-:W-:Y:S02]  /*1cc50*/  IMAD.MOV.U32 R5, RZ, RZ, 0x40000040 ;  /* 0x40000040ff057424 */ /* 0x000fe400078e00ff */
[----:B------:R-:W-:Y:S02]  /*1cc60*/  SHF.R.U32.HI R0, RZ, 0x4, R0 ;  /* 0x00000004ff007819 */ /* 0x000fe40000011600 */
[----:B------:R-:W-:Y:S02]  /*1cc70*/  R2UR UR7, R3 ;  /* 0x00000000030772ca */ /* 0x000fe400000e0000 */
[----:B------:R-:W-:Y:S02]  /*1cc80*/  LOP3.LUT R0, R0, 0x3fff, RZ, 0xc0, !PT ;  /* 0x00003fff00007812 */ /* 0x000fe400078ec0ff */
[----:B------:R-:W-:-:S02]  /*1cc90*/  MOV R3, 0x40000040 ;  /* 0x4000004000037802 */ /* 0x000fc40000000f00 */
[----:B------:R-:W-:-:S05]  /*1cca0*/  LOP3.LUT R0, R0, 0x2800000, RZ, 0xfc, !PT ;  /* 0x0280000000007812 */ /* 0x000fca00078efcff */
[----:B------:R-:W-:-:S04]  /*1ccb0*/  IMAD R2, R8, 0xa00, R0 ;  /* 0x00000a0008027824 */ /* 0x000fc800078e0200 */
[C---:B------:R-:W-:Y:S01]  /*1ccc0*/  VIADD R4, R2.reuse, 0x80 ;  /* 0x0000008002047836 */ /* 0x040fe20000000000 */
[----:B------:R-:W-:-:S13]  /*1ccd0*/  R2UR UR6, R2 ;  /* 0x00000000020672ca */ /* 0x000fda00000e0000 */
        /* <DEDUP_REMOVED lines=33> */
.L_x_2911:
[----:B------:R-:W2:Y:S01]  /*1cef0*/  LDL R8, [R1+0x68] ;  /* 0x0000680001087983 */ /* 0x000ea20000100800 */
[----:B------:R-:W0:Y:S03]  /*1cf00*/  @P1 LDC R3, c[0x0][0x44c] ;  /* 0x00011300ff031b82 */ /* 0x000e260000000800 */
[----:B------:R-:W2:Y:S04]  /*1cf10*/  LDL R2, [R1+0x78] ;  /* 0x0000780001027983 */ /* 0x000ea80000100800 */
[----:B------:R-:W3:Y:S01]  /*1cf20*/  LDL R7, [R1+0x74] ;  /* 0x0000740001077983 */ /* 0x000ee20000100800 */
[----:B------:R-:W1:Y:S03]  /*1cf30*/  @P1 LDC R0, c[0x0][0x450] ;  /* 0x00011400ff001b82 */ /* 0x000e660000000800 */
[----:B------:R-:W4:Y:S04]  /*1cf40*/  LDL R5, [R1+0x70] ;  /* 0x0000700001057983 */ /* 0x000f280000100800 */
[----:B------:R-:W4:Y:S01]  /*1cf50*/  LDL R4, [R1+0x6c] ;  /* 0x00006c0001047983 */ /* 0x000f220000100800 */
[----:B--2---:R-:W-:-:S04]  /*1cf60*/  IMAD.IADD R2, R2, 0x1, R8 ;  /* 0x0000000102027824 */ /* 0x004fc800078e0208 */
[----:B0-----:R-:W-:-:S05]  /*1cf70*/  @P1 IMAD.HI.U32 R3, R2, R3, RZ ;  /* 0x0000000302031227 */ /* 0x001fca00078e00ff */
[----:B-1----:R-:W-:Y:S01]  /*1cf80*/  @P1 SHF.R.U32.HI R2, RZ, R0, R3 ;  /* 0x00000000ff021219 */ /* 0x002fe20000011603 */
[----:B------:R-:W-:-:S04]  /*1cf90*/  IMAD.MOV.U32 R0, RZ, RZ, -0x50 ;  /* 0xffffffb0ff007424 */ /* 0x000fc800078e00ff */
[----:B------:R-:W0:Y:S01]  /*1cfa0*/  SHFL.IDX PT, R3, R2, RZ, 0x1c1f ;  /* 0x001c1fff02037589 */ /* 0x000e2200000e0000 */
[----:B------:R-:W-:-:S04]  /*1cfb0*/  IMAD R0, R9, R0, 0x1 ;  /* 0x0000000109007424 */ /* 0x000fc800078e0200 */
[----:B---3--:R-:W-:-:S05]  /*1cfc0*/  IMAD R0, R7, -0x2, R0 ;  /* 0xfffffffe07007824 */ /* 0x008fca00078e0200 */
[----:B----4-:R-:W-:-:S05]  /*1cfd0*/  IADD3 R0, -R4, R0, R5 ;  /* 0x0000000004007210 */ /* 0x010fca0007ffe105 */
[----:B0-----:R-:W-:-:S05]  /*1cfe0*/  IMAD.IADD R3, R0, 0x1, R3 ;  /* 0x0000000100037824 */ /* 0x001fca00078e0203 */
        /* <DEDUP_REMOVED lines=55> */
[----:B------:R-:W-:Y:S01]  /*1d360*/  FSEL R156, R156, -INF , P6 ;  /* 0xff8000009c9c7808 */ /* 0x000fe20003000000 */
[----:B------:R-:W0:Y:S01]  /*1d370*/  SHFL.IDX PT, R3, R2, 0x1, 0x1c1f ;  /* 0x003c1f0002037f89 */ /* 0x000e2200000e0000 */
[----:B------:R-:W-:Y:S02]  /*1d380*/  FMNMX.FTZ R4, R153, R4, !PT ;  /* 0x0000000499047209 */ /* 0x000fe40007810000 */
[----:B------:R-:W-:Y:S02]  /*1d390*/  FSEL R157, R157, -INF , P5 ;  /* 0xff8000009d9d7808 */ /* 0x000fe40002800000 */
[----:B------:R-:W-:-:S04]  /*1d3a0*/  FMNMX.FTZ R4, R156, R4, !PT ;  /* 0x000000049c047209 */ /* 0x000fc80007810000 */
[----:B------:R-:W-:-:S05]  /*1d3b0*/  FMNMX.FTZ R4, R157, R4, !PT ;  /* 0x000000049d047209 */ /* 0x000fca0007810000 */
[----:B------:R-:W1:Y:S01]  /*1d3c0*/  SHFL.BFLY PT, R2, R4, 0x2, 0x1f ;  /* 0x0c401f0004027f89 */ /* 0x000e6200000e0000 */
[----:B0-----:R-:W-:Y:S01]  /*1d3d0*/  IADD3 R0, R0, R3, RZ ;  /* 0x0000000300007210 */ /* 0x001fe20007ffe0ff */
[----:B------:R-:W-:-:S03]  /*1d3e0*/  IMAD.U32 R3, RZ, RZ, UR39 ;  /* 0x00000027ff037e24 */ /* 0x000fc6000f8e00ff */
[C---:B------:R-:W-:Y:S02]  /*1d3f0*/  ISETP.GT.AND P3, PT, R0.reuse, 0x1, PT ;  /* 0x000000010000780c */ /* 0x040fe40003f64270 */
[----:B------:R-:W-:Y:S02]  /*1d400*/  ISETP.GT.AND P4, PT, R0, 0x8, PT ;  /* 0x000000080000780c */ /* 0x000fe40003f84270 */
[----:B------:R-:W-:Y:S02]  /*1d410*/  FSEL R187, R187, -INF , P3 ;  /* 0xff800000bbbb7808 */ /* 0x000fe40001800000 */
[----:B------:R-:W-:Y:S02]  /*1d420*/  FSEL R190, R190, -INF , P4 ;  /* 0xff800000bebe7808 */ /* 0x000fe40002000000 */
[----:B------:R-:W-:Y:S02]  /*1d430*/  ISETP.GT.AND P2, PT, R0, RZ, PT ;  /* 0x000000ff0000720c */ /* 0x000fe40003f44270 */
[----:B-1----:R-:W-:-:S02]  /*1d440*/  FMNMX.FTZ R4, R4, R2, !PT ;  /* 0x0000000204047209 */ /* 0x002fc40007810000 */
[C---:B------:R-:W-:Y:S02]  /*1d450*/  ISETP.GT.AND P5, PT, R0.reuse, 0x9, PT ;  /* 0x000000090000780c */ /* 0x040fe40003fa4270 */
[C---:B------:R-:W-:Y:S01]  /*1d460*/  ISETP.GT.AND P3, PT, R0.reuse, 0x11, PT ;  /* 0x000000110000780c */ /* 0x040fe20003f64270 */
[----:B------:R-:W0:Y:S01]  /*1d470*/  SHFL.BFLY PT, R2, R4, 0x1, 0x1f ;  /* 0x0c201f0004027f89 */ /* 0x000e2200000e0000 */
[----:B------:R-:W-:Y:S02]  /*1d480*/  ISETP.GT.AND P4, PT, R0, 0x18, PT ;  /* 0x000000180000780c */ /* 0x000fe40003f84270 */
[----:B------:R-:W-:Y:S02]  /*1d490*/  FSEL R186, R186, -INF , P2 ;  /* 0xff800000baba7808 */ /* 0x000fe40001000000 */
[----:B------:R-:W-:Y:S02]  /*1d4a0*/  FSEL R191, R191, -INF , P5 ;  /* 0xff800000bfbf7808 */ /* 0x000fe40002800000 */
[----:B------:R-:W-:-:S02]  /*1d4b0*/  FSEL R179, R179, -INF , P3 ;  /* 0xff800000b3b37808 */ /* 0x000fc40001800000 */
[----:B------:R-:W-:Y:S02]  /*1d4c0*/  FSEL R182, R182, -INF , P4 ;  /* 0xff800000b6b67808 */ /* 0x000fe40002000000 */
[C---:B------:R-:W-:Y:S02]  /*1d4d0*/  ISETP.GT.AND P2, PT, R0.reuse, 0x10, PT ;  /* 0x000000100000780c */ /* 0x040fe40003f44270 */
[C---:B------:R-:W-:Y:S02]  /*1d4e0*/  ISETP.GT.AND P5, PT, R0.reuse, 0x19, PT ;  /* 0x000000190000780c */ /* 0x040fe40003fa4270 */
[C---:B------:R-:W-:Y:S02]  /*1d4f0*/  ISETP.GT.AND P3, PT, R0.reuse, 0x21, PT ;  /* 0x000000210000780c */ /* 0x040fe40003f64270 */
[----:B------:R-:W-:Y:S02]  /*1d500*/  ISETP.GT.AND P4, PT, R0, 0x28, PT ;  /* 0x000000280000780c */ /* 0x000fe40003f84270 */
[----:B------:R-:W-:-:S02]  /*1d510*/  FSEL R178, R178, -INF , P2 ;  /* 0xff800000b2b27808 */ /* 0x000fc40001000000 */
[----:B------:R-:W-:Y:S02]  /*1d520*/  FSEL R183, R183, -INF , P5 ;  /* 0xff800000b7b77808 */ /* 0x000fe40002800000 */
[----:B------:R-:W-:Y:S02]  /*1d530*/  FSEL R171, R171, -INF , P3 ;  /* 0xff800000abab7808 */ /* 0x000fe40001800000 */
[----:B------:R-:W-:Y:S02]  /*1d540*/  FSEL R174, R174, -INF , P4 ;  /* 0xff800000aeae7808 */ /* 0x000fe40002000000 */
[C---:B------:R-:W-:Y:S02]  /*1d550*/  ISETP.GT.AND P2, PT, R0.reuse, 0x20, PT ;  /* 0x000000200000780c */ /* 0x040fe40003f44270 */
[C---:B------:R-:W-:Y:S02]  /*1d560*/  ISETP.GT.AND P5, PT, R0.reuse, 0x29, PT ;  /* 0x000000290000780c */ /* 0x040fe40003fa4270 */
[----:B------:R-:W-:-:S02]  /*1d570*/  ISETP.GT.AND P4, PT, R0, 0x30, PT ;  /* 0x000000300000780c */ /* 0x000fc40003f84270 */
[C---:B------:R-:W-:Y:S02]  /*1d580*/  ISETP.GT.AND P3, PT, R0.reuse, 0x31, PT ;  /* 0x000000310000780c */ /* 0x040fe40003f64270 */
[----:B------:R-:W-:Y:S02]  /*1d590*/  ISETP.GT.AND P6, PT, R0, 0x38, PT ;  /* 0x000000380000780c */ /* 0x000fe40003fc4270 */
[----:B------:R-:W-:Y:S02]  /*1d5a0*/  FSEL R170, R170, -INF , P2 ;  /* 0xff800000aaaa7808 */ /* 0x000fe40001000000 */
[----:B------:R-:W-:Y:S02]  /*1d5b0*/  FSEL R175, R175, -INF , P5 ;  /* 0xff800000afaf7808 */ /* 0x000fe40002800000 */
[----:B------:R-:W-:Y:S02]  /*1d5c0*/  FSEL R162, R162, -INF , P4 ;  /* 0xff800000a2a27808 */ /* 0x000fe40002000000 */
[----:B------:R-:W-:-:S02]  /*1d5d0*/  FSEL R163, R163, -INF , P3 ;  /* 0xff800000a3a37808 */ /* 0x000fc40001800000 */
[----:B------:R-:W-:Y:S02]  /*1d5e0*/  FSEL R166, R166, -INF , P6 ;  /* 0xff800000a6a67808 */ /* 0x000fe40003000000 */
[C---:B------:R-:W-:Y:S02]  /*1d5f0*/  ISETP.GT.AND P5, PT, R0.reuse, 0x39, PT ;  /* 0x000000390000780c */ /* 0x040fe40003fa4270 */
[C---:B------:R-:W-:Y:S02]  /*1d600*/  ISETP.GT.AND P2, PT, R0.reuse, 0x40, PT ;  /* 0x000000400000780c */ /* 0x040fe40003f44270 */
[C---:B------:R-:W-:Y:S02]  /*1d610*/  ISETP.GT.AND P4, PT, R0.reuse, 0x41, PT ;  /* 0x000000410000780c */ /* 0x040fe40003f84270 */
[C---:B------:R-:W-:Y:S02]  /*1d620*/  ISETP.GT.AND P3, PT, R0.reuse, 0x48, PT ;  /* 0x000000480000780c */ /* 0x040fe40003f64270 */
[----:B------:R-:W-:-:S02]  /*1d630*/  ISETP.GT.AND P6, PT, R0, 0x49, PT ;  /* 0x000000490000780c */ /* 0x000fc40003fc4270 */
[----:B0-----:R-:W-:Y:S02]  /*1d640*/  FMNMX.FTZ R4, R4, R2, !PT ;  /* 0x0000000204047209 */ /* 0x001fe40007810000 */
[----:B------:R-:W-:Y:S02]  /*1d650*/  FMNMX.FTZ R0, R186, R223, !PT ;  /* 0x000000dfba007209 */ /* 0x000fe40007810000 */
[----:B------:R-:W-:Y:S02]  /*1d660*/  FSEL R167, R167, -INF , P5 ;  /* 0xff800000a7a77808 */ /* 0x000fe40002800000 */
[----:B------:R-:W-:Y:S01]  /*1d670*/  FMNMX.FTZ R2, R187, R0, !PT ;  /* 0x00000000bb027209 */ /* 0x000fe20007810000 */
[C---:B------:R-:W-:Y:S01]  /*1d680*/  FMUL.FTZ R0, R4.reuse, R3 ;  /* 0x0000000304007220 */ /* 0x040fe20000410000 */
[----:B------:R-:W-:Y:S02]  /*1d690*/  FSETP.NEU.FTZ.AND P5, PT, R4, -INF , PT ;  /* 0xff8000000400780b */ /* 0x000fe40003fbd000 */
[----:B------:R-:W-:-:S02]  /*1d6a0*/  FMNMX.FTZ R2, R190, R2, !PT ;  /* 0x00000002be027209 */ /* 0x000fc40007810000 */
[----:B------:R-:W-:Y:S02]  /*1d6b0*/  FSEL R0, R0, RZ, P5 ;  /* 0x000000ff00007208 */ /* 0x000fe40002800000 */
[----:B------:R-:W-:-:S03]  /*1d6c0*/  FMNMX.FTZ R2, R191, R2, !PT ;  /* 0x00000002bf027209 */ /* 0x000fc60007810000 */
[-CC-:B------:R-:W-:Y:S02]  /*1d6d0*/  FFMA.FTZ R208, R184, R3.reuse, -R0.reuse ;  /* 0x00000003b8d07223 */ /* 0x180fe40000010800 */
[----:B------:R-:W2:Y:S01]  /*1d6e0*/  LDL R184, [R1+0x50] ;  /* 0x0000500001b87983 */ /* 0x000ea20000100800 */
[----:B------:R-:W-:Y:S01]  /*1d6f0*/  FMNMX.FTZ R2, R178, R2, !PT ;  /* 0x00000002b2027209 */ /* 0x000fe20007810000 */
[-CC-:B------:R-:W-:Y:S01]  /*1d700*/  FFMA.FTZ R204, R176, R3.reuse, -R0.reuse ;  /* 0x00000003b0cc7223 */ /* 0x180fe20000010800 */
[----:B------:R-:W-:Y:S01]  /*1d710*/  FSEL R176, R154, -INF , P2 ;  /* 0xff8000009ab07808 */ /* 0x000fe20001000000 */
[-CC-:B------:R-:W-:Y:S01]  /*1d720*/  FFMA.FTZ R192, R152, R3.reuse, -R0.reuse ;  /* 0x0000000398c07223 */ /* 0x180fe20000010800 */
        /* <DEDUP_REMOVED lines=14> */
[-CC-:B------:R-:W-:Y:S01]  /*1d810*/  FFMA.FTZ R200, R168, R3.reuse, -R0.reuse ;  /* 0x00000003a8c87223 */ /* 0x180fe20000010800 */
        /* <DEDUP_REMOVED lines=11> */
[----:B------:R-:W-:Y:S01]  /*1d8d0*/  FFMA.FTZ R194, R157, R3, -R0 ;  /* 0x000000039dc27223 */ /* 0x000fe20000010800 */
[----:B------:R-:W-:Y:S01]  /*1d8e0*/  FSEL R0, R4, RZ, P5 ;  /* 0x000000ff04007208 */ /* 0x000fe20002800000 */
[----:B------:R-:W-:Y:S01]  /*1d8f0*/  MUFU.EX2 R208, R208 ;  /* 0x000000d000d07308 */ /* 0x000fe20000000800 */
[----:B------:R-:W-:Y:S01]  /*1d900*/  FMNMX.FTZ R2, R162, R2, !PT ;  /* 0x00000002a2027209 */ /* 0x000fe20007810000 */
[----:B------:R-:W-:-:S02]  /*1d910*/  VIADD R10, R10, 0x38840 ;  /* 0x000388400a0a7836 */ /* 0x000fc40000000000 */
[----:B------:R-:W-:Y:S01]  /*1d920*/  FADD.FTZ R0, -R0, R20 ;  /* 0x0000001400007221 */ /* 0x000fe20000010100 */
[----:B------:R-:W-:-:S03]  /*1d930*/  FMNMX.FTZ R2, R163, R2, !PT ;  /* 0x00000002a3027209 */ /* 0x000fc60007810000 */
[----:B------:R-:W-:Y:S01]  /*1d940*/  FMUL.FTZ R0, R0, R3 ;  /* 0x0000000300007220 */ /* 0x000fe20000410000 */
[----:B------:R-:W-:Y:S01]  /*1d950*/  FMNMX.FTZ R2, R166, R2, !PT ;  /* 0x00000002a6027209 */ /* 0x000fe20007810000 */
[----:B------:R-:W-:Y:S03]  /*1d960*/  MUFU.EX2 R8, R8 ;  /* 0x0000000800087308 */ /* 0x000fe60000000800 */
[----:B------:R-:W-:-:S04]  /*1d970*/  FMNMX.FTZ R2, R167, R2, !PT ;  /* 0x00000002a7027209 */ /* 0x000fc80007810000 */
[----:B------:R-:W-:Y:S01]  /*1d980*/  FMNMX.FTZ R2, R176, R2, !PT ;  /* 0x00000002b0027209 */ /* 0x000fe20007810000 */
[----:B------:R-:W0:Y:S03]  /*1d990*/  MUFU.EX2 R0, R0 ;  /* 0x0000000000007308 */ /* 0x000e260000000800 */
[----:B------:R-:W-:-:S04]  /*1d9a0*/  FMNMX.FTZ R2, R155, R2, !PT ;  /* 0x000000029b027209 */ /* 0x000fc80007810000 */
[----:B------:R-:W-:Y:S01]  /*1d9b0*/  FMNMX.FTZ R2, R158, R2, !PT ;  /* 0x000000029e027209 */ /* 0x000fe20007810000 */
[----:B------:R-:W-:Y:S03]  /*1d9c0*/  MUFU.EX2 R210, R210 ;  /* 0x000000d200d27308 */ /* 0x000fe60000000800 */
[----:B------:R-:W-:-:S05]  /*1d9d0*/  FMNMX.FTZ R2, R159, R2, !PT ;  /* 0x000000029f027209 */ /* 0x000fca0007810000 */
[----:B------:R-:W1:Y:S01]  /*1d9e0*/  SHFL.BFLY PT, R5, R2, 0x2, 0x1f ;  /* 0x0c401f0002057f89 */ /* 0x000e6200000e0000 */
[----:B------:R-:W-:Y:S01]  /*1d9f0*/  MUFU.EX2 R7, R7 ;  /* 0x0000000700077308 */ /* 0x000fe20000000800 */
[----:B0-----:R-:W-:-:S07]  /*1da00*/  FFMA.FTZ R227, R0, R227, R208 ;  /* 0x000000e300e37223 */ /* 0x001fce00000100d0 */
[----:B------:R-:W-:Y:S08]  /*1da10*/  MUFU.EX2 R204, R204 ;  /* 0x000000cc00cc7308 */ /* 0x000ff00000000800 */
[----:B------:R-:W-:Y:S01]  /*1da20*/  MUFU.EX2 R11, R11 ;  /* 0x0000000b000b7308 */ /* 0x000fe20000000800 */
[----:B-1----:R-:W-:-:S07]  /*1da30*/  FMNMX.FTZ R2, R2, R5, !PT ;  /* 0x0000000502027209 */ /* 0x002fce0007810000 */
[----:B------:R-:W-:Y:S01]  /*1da40*/  MUFU.EX2 R206, R206 ;  /* 0x000000ce00ce7308 */ /* 0x000fe20000000800 */
[----:B------:R-:W0:Y:S07]  /*1da50*/  SHFL.BFLY PT, R5, R2, 0x1, 0x1f ;  /* 0x0c201f0002057f89 */ /* 0x000e2e00000e0000 */
[----:B------:R-:W-:Y:S08]  /*1da60*/  MUFU.EX2 R154, R154 ;  /* 0x0000009a009a7308 */ /* 0x000ff00000000800 */
[----:B------:R-:W-:Y:S08]  /*1da70*/  MUFU.EX2 R200, R200 ;  /* 0x000000c800c87308 */ /* 0x000ff00000000800 */
[----:B------:R-:W-:Y:S01]  /*1da80*/  MUFU.EX2 R21, R21 ;  /* 0x0000001500157308 */ /* 0x000fe20000000800 */
[----:B0-----:R-:W-:-:S04]  /*1da90*/  FMNMX.FTZ R5, R2, R5, !PT ;  /* 0x0000000502057209 */ /* 0x001fc80007810000 */
[C---:B------:R-:W-:Y:S01]  /*1daa0*/  FSETP.NEU.FTZ.AND P2, PT, R5.reuse, -INF , PT ;  /* 0xff8000000500780b */ /* 0x040fe20003f5d000 */
[C---:B------:R-:W-:Y:S02]  /*1dab0*/  FMUL.FTZ R156, R5.reuse, R3 ;  /* 0x00000003059c7220 */ /* 0x040fe40000410000 */
[----:B------:R-:W-:Y:S01]  /*1dac0*/  MUFU.EX2 R202, R202 ;  /* 0x000000ca00ca7308 */ /* 0x000fe20000000800 */
[----:B------:R-:W-:Y:S02]  /*1dad0*/  FSEL R2, R5, RZ, P2 ;  /* 0x000000ff05027208 */ /* 0x000fe40001000000 */
[----:B------:R-:W-:-:S03]  /*1dae0*/  FSEL R156, R156, RZ, P2 ;  /* 0x000000ff9c9c7208 */ /* 0x000fc60001000000 */
[----:B------:R-:W-:Y:S02]  /*1daf0*/  FADD.FTZ R2, -R2, R223 ;  /* 0x000000df02027221 */ /* 0x000fe40000010100 */
[----:B------:R-:W-:Y:S01]  /*1db00*/  MUFU.EX2 R15, R15 ;  /* 0x0000000f000f7308 */ /* 0x000fe20000000800 */
[-CC-:B------:R-:W-:Y:S01]  /*1db10*/  FFMA.FTZ R209, R186, R3.reuse, -R156.reuse ;  /* 0x00000003bad17223 */ /* 0x180fe2000001089c */
[-CC-:B------:R-:W-:Y:S01]  /*1db20*/  FFMA.FTZ R161, R187, R3.reuse, -R156.reuse ;  /* 0x00000003bba17223 */ /* 0x180fe2000001089c */
[-C--:B------:R-:W-:Y:S01]  /*1db30*/  FMUL.FTZ R2, R2, R3.reuse ;  /* 0x0000000302027220 */ /* 0x080fe20000410000 */
        /* <DEDUP_REMOVED lines=18> */
[----:B------:R-:W-:-:S02]  /*1dc60*/  FFMA.FTZ R195, R158, R3, -R156 ;  /* 0x000000039ec37223 */ /* 0x000fc4000001089c */
[----:B------:R-:W1:Y:S08]  /*1dc70*/  MUFU.EX2 R161, R161 ;  /* 0x000000a100a17308 */ /* 0x000e700000000800 */
[----:B------:R-:W3:Y:S01]  /*1dc80*/  MUFU.EX2 R211, R211 ;  /* 0x000000d300d37308 */ /* 0x000ee20000000800 */
[----:B0-----:R-:W-:-:S07]  /*1dc90*/  FFMA.FTZ R226, R2, R226, R209 ;  /* 0x000000e202e27223 */ /* 0x001fce00000100d1 */
[----:B------:R-:W0:Y:S08]  /*1dca0*/  MUFU.EX2 R160, R160 ;  /* 0x000000a000a07308 */ /* 0x000e300000000800 */
[----:B------:R-:W4:Y:S08]  /*1dcb0*/  MUFU.EX2 R205, R205 ;  /* 0x000000cd00cd7308 */ /* 0x000f300000000800 */
[----:B------:R-:W5:Y:S08]  /*1dcc0*/  MUFU.EX2 R157, R157 ;  /* 0x0000009d009d7308 */ /* 0x000f700000000800 */
[----:B------:R-:W5:Y:S08]  /*1dcd0*/  MUFU.EX2 R207, R207 ;  /* 0x000000cf00cf7308 */ /* 0x000f700000000800 */
[----:B------:R-:W5:Y:S08]  /*1dce0*/  MUFU.EX2 R153, R153 ;  /* 0x0000009900997308 */ /* 0x000f700000000800 */
[----:B------:R-:W5:Y:S08]  /*1dcf0*/  MUFU.EX2 R201, R201 ;  /* 0x000000c900c97308 */ /* 0x000f700000000800 */
[----:B------:R-:W5:Y:S08]  /*1dd00*/  MUFU.EX2 R20, R20 ;  /* 0x0000001400147308 */ /* 0x000f700000000800 */
[----:B------:R5:W-:Y:S08]  /*1dd10*/  MUFU.EX2 R158, R163 ;  /* 0x000000a3009e7308 */ /* 0x000bf00000000800 */
[----:B------:R-:W5:Y:S08]  /*1dd20*/  MUFU.EX2 R203, R203 ;  /* 0x000000cb00cb7308 */ /* 0x000f700000000800 */
[----:B------:R-:W5:Y:S08]  /*1dd30*/  MUFU.EX2 R162, R175 ;  /* 0x000000af00a27308 */ /* 0x000f700000000800 */
[----:B------:R-:W5:Y:S08]  /*1dd40*/  MUFU.EX2 R196, R196 ;  /* 0x000000c400c47308 */ /* 0x000f700000000800 */
[----:B------:R-:W5:Y:S08]  /*1dd50*/  MUFU.EX2 R197, R197 ;  /* 0x000000c500c57308 */ /* 0x000f700000000800 */
[----:B------:R-:W5:Y:S08]  /*1dd60*/  MUFU.EX2 R14, R14 ;  /* 0x0000000e000e7308 */ /* 0x000f700000000800 */
[----:B------:R-:W5:Y:S08]  /*1dd70*/  MUFU.EX2 R198, R198 ;  /* 0x000000c600c67308 */ /* 0x000f700000000800 */
[----:B------:R-:W5:Y:S08]  /*1dd80*/  MUFU.EX2 R199, R199 ;  /* 0x000000c700c77308 */ /* 0x000f700000000800 */
[----:B------:R-:W5:Y:S01]  /*1dd90*/  MUFU.EX2 R13, R13 ;  /* 0x0000000d000d7308 */ /* 0x000f620000000800 */
[----:B--2---:R-:W-:-:S07]  /*1dda0*/  PRMT R10, R184, 0x654, R10 ;  /* 0x00000654b80a7816 */ /* 0x004fce000000000a */
[----:B------:R-:W-:Y:S01]  /*1ddb0*/  MUFU.EX2 R192, R192 ;  /* 0x000000c000c07308 */ /* 0x000fe20000000800 */
[----:B------:R2:W-:Y:S07]  /*1ddc0*/  SYNCS.ARRIVE.TRANS64.RED.A1T0 RZ, [R10+URZ], RZ ;  /* 0x000000ff0aff79a7 */ /* 0x0005ee000810043f */
[----:B------:R-:W-:Y:S01]  /*1ddd0*/  MUFU.EX2 R193, R193 ;  /* 0x000000c100c17308 */ /* 0x000fe20000000800 */
[----:B--2---:R-:W-:Y:S01]  /*1dde0*/  FFMA.FTZ R10, R159, R3, -R156 ;  /* 0x000000039f0a7223 */ /* 0x004fe2000001089c */
[----:B------:R-:W-:Y:S01]  /*1ddf0*/  FADD.FTZ R156, R8, R227 ;  /* 0x000000e3089c7221 */ /* 0x000fe20000010000 */
[----:B-1----:R-:W-:-:S03]  /*1de00*/  FADD.FTZ R159, R161, R226 ;  /* 0x000000e2a19f7221 */ /* 0x002fc60000010000 */
[----:B------:R-:W-:Y:S01]  /*1de10*/  FADD.FTZ R156, R210, R156 ;  /* 0x0000009cd29c7221 */ /* 0x000fe20000010000 */
[----:B---3--:R-:W-:Y:S01]  /*1de20*/  FADD.FTZ R159, R211, R159 ;  /* 0x0000009fd39f7221 */ /* 0x008fe20000010000 */
[----:B------:R-:W-:Y:S02]  /*1de30*/  MUFU.EX2 R12, R12 ;  /* 0x0000000c000c7308 */ /* 0x000fe40000000800 */
[----:B------:R-:W-:Y:S01]  /*1de40*/  FADD.FTZ R156, R7, R156 ;  /* 0x0000009c079c7221 */ /* 0x000fe20000010000 */
[----:B0-----:R-:W-:-:S03]  /*1de50*/  FADD.FTZ R159, R160, R159 ;  /* 0x0000009fa09f7221 */ /* 0x001fc60000010000 */
[----:B------:R-:W-:Y:S01]  /*1de60*/  FADD.FTZ R156, R204, R156 ;  /* 0x0000009ccc9c7221 */ /* 0x000fe20000010000 */
[----:B----4-:R-:W-:Y:S01]  /*1de70*/  FADD.FTZ R159, R205, R159 ;  /* 0x0000009fcd9f7221 */ /* 0x010fe20000010000 */
[----:B------:R-:W-:Y:S02]  /*1de80*/  MUFU.EX2 R155, R155 ;  /* 0x0000009b009b7308 */ /* 0x000fe40000000800 */
[----:B------:R-:W-:Y:S01]  /*1de90*/  FADD.FTZ R156, R11, R156 ;  /* 0x0000009c0b9c7221 */ /* 0x000fe20000010000 */
[----:B-----5:R-:W-:-:S03]  /*1dea0*/  FADD.FTZ R163, R157, R159 ;  /* 0x0000009f9da37221 */ /* 0x020fc60000010000 */
[----:B------:R-:W-:Y:S01]  /*1deb0*/  FADD.FTZ R159, R206, R156 ;  /* 0x0000009cce9f7221 */ /* 0x000fe20000010000 */
[----:B------:R-:W-:Y:S01]  /*1dec0*/  FADD.FTZ R163, R207, R163 ;  /* 0x000000a3cfa37221 */ /* 0x000fe20000010000 */
[----:B------:R-:W0:Y:S02]  /*1ded0*/  MUFU.EX2 R156, R167 ;  /* 0x000000a7009c7308 */ /* 0x000e240000000800 */
[----:B------:R-:W-:Y:S01]  /*1dee0*/  FADD.FTZ R159, R154, R159 ;  /* 0x0000009f9a9f7221 */ /* 0x000fe20000010000 */
[----:B------:R-:W-:-:S03]  /*1def0*/  FADD.FTZ R163, R153, R163 ;  /* 0x000000a399a37221 */ /* 0x000fc60000010000 */
[----:B------:R-:W-:Y:S01]  /*1df00*/  FADD.FTZ R159, R200, R159 ;  /* 0x0000009fc89f7221 */ /* 0x000fe20000010000 */
[----:B------:R-:W-:Y:S01]  /*1df10*/  FADD.FTZ R163, R201, R163 ;  /* 0x000000a3c9a37221 */ /* 0x000fe20000010000 */
[----:B------:R-:W1:Y:S02]  /*1df20*/  MUFU.EX2 R152, R152 ;  /* 0x0000009800987308 */ /* 0x000e640000000800 */
[----:B------:R-:W-:Y:S01]  /*1df30*/  FADD.FTZ R159, R21, R159 ;  /* 0x0000009f159f7221 */ /* 0x000fe20000010000 */
[----:B------:R-:W-:-:S03]  /*1df40*/  FADD.FTZ R163, R20, R163 ;  /* 0x000000a314a37221 */ /* 0x000fc60000010000 */
[----:B------:R-:W-:Y:S01]  /*1df50*/  FADD.FTZ R159, R202, R159 ;  /* 0x0000009fca9f7221 */ /* 0x000fe20000010000 */
[----:B------:R-:W-:Y:S01]  /*1df60*/  FADD.FTZ R163, R203, R163 ;  /* 0x000000a3cba37221 */ /* 0x000fe20000010000 */
[----:B------:R-:W2:Y:S02]  /*1df70*/  MUFU.EX2 R195, R195 ;  /* 0x000000c300c37308 */ /* 0x000ea40000000800 */
[----:B------:R-:W-:Y:S01]  /*1df80*/  FADD.FTZ R159, R15, R159 ;  /* 0x0000009f0f9f7221 */ /* 0x000fe20000010000 */
[----:B------:R-:W-:-:S03]  /*1df90*/  FADD.FTZ R163, R162, R163 ;  /* 0x000000a3a2a37221 */ /* 0x000fc60000010000 */
[----:B------:R-:W-:Y:S01]  /*1dfa0*/  FADD.FTZ R159, R196, R159 ;  /* 0x0000009fc49f7221 */ /* 0x000fe20000010000 */
[----:B------:R-:W-:Y:S01]  /*1dfb0*/  FADD.FTZ R163, R197, R163 ;  /* 0x000000a3c5a37221 */ /* 0x000fe20000010000 */
[----:B------:R-:W3:Y:S02]  /*1dfc0*/  MUFU.EX2 R194, R194 ;  /* 0x000000c200c27308 */ /* 0x000ee40000000800 */
[----:B------:R-:W-:Y:S01]  /*1dfd0*/  FADD.FTZ R159, R14, R159 ;  /* 0x0000009f0e9f7221 */ /* 0x000fe20000010000 */
[----:B------:R-:W-:-:S03]  /*1dfe0*/  FADD.FTZ R163, R158, R163 ;  /* 0x000000a39ea37221 */ /* 0x000fc60000010000 */
[----:B------:R-:W-:Y:S01]  /*1dff0*/  FADD.FTZ R159, R198, R159 ;  /* 0x0000009fc69f7221 */ /* 0x000fe20000010000 */
[----:B------:R-:W-:Y:S01]  /*1e000*/  FADD.FTZ R163, R199, R163 ;  /* 0x000000a3c7a37221 */ /* 0x000fe20000010000 */
[----:B------:R-:W4:Y:S02]  /*1e010*/  MUFU.EX2 R10, R10 ;  /* 0x0000000a000a7308 */ /* 0x000f240000000800 */
[----:B------:R-:W-:Y:S01]  /*1e020*/  FADD.FTZ R159, R13, R159 ;  /* 0x0000009f0d9f7221 */ /* 0x000fe20000010000 */
[----:B0-----:R-:W-:-:S03]  /*1e030*/  FADD.FTZ R163, R156, R163 ;  /* 0x000000a39ca37221 */ /* 0x001fc60000010000 */
[----:B------:R-:W-:Y:S01]  /*1e040*/  FADD.FTZ R159, R192, R159 ;  /* 0x0000009fc09f7221 */ /* 0x000fe20000010000 */
[----:B------:R-:W-:-:S03]  /*1e050*/  FADD.FTZ R163, R193, R163 ;  /* 0x000000a3c1a37221 */ /* 0x000fc60000010000 */
[----:B------:R-:W-:Y:S01]  /*1e060*/  FADD.FTZ R159, R12, R159 ;  /* 0x0000009f0c9f7221 */ /* 0x000fe20000010000 */
[----:B------:R-:W-:-:S03]  /*1e070*/  FADD.FTZ R163, R155, R163 ;  /* 0x000000a39ba37221 */ /* 0x000fc60000010000 */
[----:B-1----:R-:W-:Y:S01]  /*1e080*/  FADD.FTZ R159, R152, R159 ;  /* 0x0000009f989f7221 */ /* 0x002fe20000010000 */
[----:B--2---:R-:W-:-:S03]  /*1e090*/  FADD.FTZ R163, R195, R163 ;  /* 0x000000a3c3a37221 */ /* 0x004fc60000010000 */
[----:B---3--:R-:W-:Y:S01]  /*1e0a0*/  FADD.FTZ R227, R194, R159 ;  /* 0x0000009fc2e37221 */ /* 0x008fe20000010000 */
[----:B----4-:R-:W-:Y:S01]  /*1e0b0*/  FADD.FTZ R226, R10, R163 ;  /* 0x000000a30ae27221 */ /* 0x010fe20000010000 */
[----:B------:R-:W-:Y:S06]  /*1e0c0*/  @!P0 BRA `(.L_x_2912) ;  /* 0x0000000000048947 */ /* 0x000fec0003800000 */
[----:B------:R-:W-:Y:S01]  /*1e0d0*/  BPT.TRAP 0x1 ;  /* 0x000000040000795c */ /* 0x000fe20000300000 */
.L_x_2912:
[----:B------:R-:W2:Y:S01]  /*1e0e0*/  LDL R159, [R1+0x5c] ;  /* 0x00005c00019f7983 */ /* 0x000ea20000100800 */
[----:B------:R-:W-:Y:S01]  /*1e0f0*/  VIADD R6, R6, 0x38860 ;  /* 0x0003886006067836 */ /* 0x000fe20000000000 */
[----:B------:R-:W-:Y:S01]  /*1e100*/  F2FP.F16.F32.PACK_AB R208, R8, R208 ;  /* 0x000000d008d0723e */ /* 0x000fe200000000ff */
[----:B------:R-:W-:Y:S01]  /*1e110*/  IMAD.MOV.U32 R223, RZ, RZ, R5 ;  /* 0x000000ffffdf7224 */ /* 0x000fe200078e0005 */
        /* <DEDUP_REMOVED lines=23> */
[----:B------:R-:W-:Y:S02]  /*1e290*/  MOV R8, R219 ;  /* 0x000000db00087202 */ /* 0x000fe40000000f00 */
[----:B--2---:R-:W-:-:S02]  /*1e2a0*/  ISETP.GT.AND P2, PT, R9, R159, PT ;  /* 0x0000009f0900720c */ /* 0x004fc40003f44270 */
[----:B------:R-:W-:-:S11]  /*1e2b0*/  IADD3 R9, R9, -0x1, RZ ;  /* 0xffffffff09097810 */ /* 0x000fd60007ffe0ff */
[----:B0-----:R-:W-:Y:S05]  /*1e2c0*/  @P2 BRA `(.L_x_2913) ;  /* 0xffffffb000282947 */ /* 0x001fea000383ffff */
[----:B------:R-:W-:Y:S05]  /*1e2d0*/  BSYNC B1 ;  /* 0x0000000000017941 */ /* 0x000fea0003800000 */
.L_x_2900:
[----:B------:R-:W-:Y:S05]  /*1e2e0*/  BSYNC B0 ;  /* 0x0000000000007941 */ /* 0x000fea0003800000 */
.L_x_2899:
[----:B------:R-:W-:Y:S01]  /*1e2f0*/  ISETP.GE.AND P1, PT, R9, RZ, PT ;  /* 0x000000ff0900720c */ /* 0x000fe20003f26270 */
[----:B------:R-:W-:-:S12]  /*1e300*/  BSSY B0, `(.L_x_2914) ;  /* 0x0000494000007945 */ /* 0x000fd80003800000 */
[----:B------:R-:W-:Y:S05]  /*1e310*/  @!P1 BRA `(.L_x_2915) ;  /* 0x0000004800489947 */ /* 0x000fea0003800000 */
[----:B------:R-:W-:Y:S01]  /*1e320*/  IMAD.MOV.U32 R20, RZ, RZ, R5 ;  /* 0x000000ffff147224 */ /* 0x000fe200078e0005 */
[----:B------:R-:W-:Y:S01]  /*1e330*/  MOV R8, R219 ;  /* 0x000000db00087202 */ /* 0x000fe20000000f00 */
[----:B------:R-:W-:Y:S02]  /*1e340*/  IMAD.MOV.U32 R11, RZ, RZ, R4 ;  /* 0x000000ffff0b7224 */ /* 0x000fe400078e0004 */
[----:B------:R-:W-:-:S07]  /*1e350*/  IMAD.MOV.U32 R10, RZ, RZ, R225 ;  /* 0x000000ffff0a7224 */ /* 0x000fce00078e00e1 */
.L_x_2928:
[----:B------:R-:W-:-:S05]  /*1e360*/  VIADD R219, R8, 0x1 ;  /* 0x0000000108db7836 */ /* 0x000fca0000000000 */
[----:B------:R-:W-:-:S04]  /*1e370*/  ISETP.NE.AND P1, PT, R219, 0x2, PT ;  /* 0x00000002db00780c */ /* 0x000fc80003f25270 */
[----:B------:R-:W-:Y:S02]  /*1e380*/  SEL R225, RZ, 0x1, P1 ;  /* 0x00000001ffe17807 */ /* 0x000fe40000800000 */
[----:B------:R-:W-:Y:S02]  /*1e390*/  SEL R219, R219, RZ, P1 ;  /* 0x000000ffdbdb7207 */ /* 0x000fe40000800000 */
[----:B------:R-:W-:Y:S01]  /*1e3a0*/  LOP3.LUT R225, R10, R225, RZ, 0x3c, !PT ;  /* 0x000000e10ae17212 */ /* 0x000fe200078e3cff */
[----:B------:R-:W-:Y:S06]  /*1e3b0*/  @!P0 BRA `(.L_x_2916) ;  /* 0x0000000000048947 */ /* 0x000fec0003800000 */
[----:B------:R-:W-:Y:S01]  /*1e3c0*/  BPT.TRAP 0x1 ;  /* 0x000000040000795c */ /* 0x000fe20000300000 */
.L_x_2916:
[----:B------:R-:W-:Y:S01]  /*1e3d0*/  IMAD R3, R219, 0x8, R22 ;  /* 0x00000008db037824 */ /* 0x000fe200078e0216 */
[----:B------:R-:W-:-:S04]  /*1e3e0*/  SHF.L.U32 R6, R225, 0x1f, RZ ;  /* 0x0000001fe1067819 */ /* 0x000fc800000006ff */
[----:B------:R0:W1:Y:S01]  /*1e3f0*/  SYNCS.PHASECHK.TRANS64.TRYWAIT P1, [R3+URZ+0x38830], R6 ;  /* 0x03883006030075a7 */ /* 0x000062000802017f */
[----:B------:R-:W-:Y:S05]  /*1e400*/  @!P0 BRA `(.L_x_2917) ;  /* 0x0000000000048947 */ /* 0x000fea0003800000 */
[----:B------:R-:W-:Y:S01]  /*1e410*/  BPT.TRAP 0x1 ;  /* 0x000000040000795c */ /* 0x000fe20000300000 */
.L_x_2917:
        /* <DEDUP_REMOVED lines=8> */
.L_x_2919:
[----:B------:R-:W-:Y:S05]  /*1e4a0*/  BSYNC B1 ;  /* 0x0000000000017941 */ /* 0x000fea0003800000 */
.L_x_2918:
[----:B------:R-:W2:Y:S04]  /*1e4b0*/  LDL.64 R152, [R1+0x38] ;  /* 0x0000380001987983 */ /* 0x000ea80000100a00 */
[----:B------:R-:W3:Y:S04]  /*1e4c0*/  LDL.64 R156, [R1+0x48] ;  /* 0x00004800019c7983 */ /* 0x000ee80000100a00 */
[----:B------:R-:W4:Y:S01]  /*1e4d0*/  LDL.64 R154, [R1+0x40] ;  /* 0x00004000019a7983 */ /* 0x000f220000100a00 */
[----:B------:R-:W-:Y:S02]  /*1e4e0*/  R2UR UR10, R4 ;  /* 0x00000000040a72ca */ /* 0x000fe400000e0000 */
[----:B------:R-:W-:Y:S01]  /*1e4f0*/  R2UR UR11, R5 ;  /* 0x00000000050b72ca */ /* 0x000fe200000e0000 */
[----:B------:R-:W-:Y:S01]  /*1e500*/  WARPGROUP.ARRIVE ;  /* 0x00000000000079c5 */ /* 0x000fe20000000000 */
[----:B01----:R-:W-:-:S02]  /*1e510*/  IMAD.MOV.U32 R6, RZ, RZ, R12 ;  /* 0x000000ffff067224 */ /* 0x003fc400078e000c */
[----:B------:R-:W-:-:S03]  /*1e520*/  IMAD.MOV.U32 R7, RZ, RZ, 0x40000040 ;  /* 0x40000040ff077424 */ /* 0x000fc600078e00ff */
[----:B------:R-:W-:Y:S02]  /*1e530*/  R2UR UR6, R6 ;  /* 0x00000000060672ca */ /* 0x000fe400000e0000 */
[----:B------:R-:W-:Y:S01]  /*1e540*/  R2UR UR7, R7 ;  /* 0x00000000070772ca */ /* 0x000fe200000e0000 */
[C---:B------:R-:W-:Y:S02]  /*1e550*/  VIADD R6, R4.reuse, 0x100 ;  /* 0x0000010004067836 */ /* 0x040fe40000000000 */
[----:B------:R-:W-:Y:S01]  /*1e560*/  IMAD.MOV.U32 R7, RZ, RZ, 0x40000040 ;  /* 0x40000040ff077424 */ /* 0x000fe200078e00ff */
[----:B------:R-:W-:Y:S02]  /*1e570*/  IADD3 R12, R4, 0x180, RZ ;  /* 0x00000180040c7810 */ /* 0x000fe40007ffe0ff */
[----:B------:R-:W-:Y:S02]  /*1e580*/  MOV R13, 0x40000040 ;  /* 0x40000040000d7802 */ /* 0x000fe40000000f00 */
[----:B--2---:R-:W-:-:S02]  /*1e590*/  R2UR UR46, R152 ;  /* 0x00000000982e72ca */ /* 0x004fc400000e0000 */
[----:B------:R-:W-:Y:S02]  /*1e5a0*/  R2UR UR47, R153 ;  /* 0x00000000992f72ca */ /* 0x000fe400000e0000 */
        /* <DEDUP_REMOVED lines=73> */
[----:B------:R-:W-:Y:S01]  /*1ea40*/  MOV R7, 0x40000040 ;  /* 0x4000004000077802 */ /* 0x000fe20000000f00 */
[----:B------:R-:W-:Y:S01]  /*1ea50*/  VIADD R6, R4, 0x4 ;  /* 0x0000000404067836 */ /* 0x000fe20000000000 */
        /* <DEDUP_REMOVED lines=35> */
[----:B------:R-:W-:Y:S02]  /*1ec90*/  MOV R7, 0x40000040 ;  /* 0x4000004000077802 */ /* 0x000fe40000000f00 */
        /* <DEDUP_REMOVED lines=749> */
.L_x_2921:
[----:B------:R-:W-:Y:S01]  /*21b70*/  SHF.L.U32 R0, R10, 0x1f, RZ ;  /* 0x0000001f0a007819 */ /* 0x000fe200000006ff */
[----:B------:R-:W-:-:S04]  /*21b80*/  IMAD R6, R8, 0x8, R22 ;  /* 0x0000000808067824 */ /* 0x000fc800078e0216 */
[----:B------:R0:W1:Y:S01]  /*21b90*/  SYNCS.PHASECHK.TRANS64.TRYWAIT P1, [R6+URZ+0x38850], R0 ;  /* 0x03885000060075a7 */ /* 0x000062000802017f */
[----:B------:R-:W-:Y:S05]  /*21ba0*/  @!P0 BRA `(.L_x_2922) ;  /* 0x0000000000048947 */ /* 0x000fea0003800000 */
[----:B------:R-:W-:Y:S01]  /*21bb0*/  BPT.TRAP 0x1 ;  /* 0x000000040000795c */ /* 0x000fe20000300000 */
.L_x_2922:
[----:B------:R-:W-:Y:S04]  /*21bc0*/  BSSY B1, `(.L_x_2923) ;  /* 0x0000004000017945 */ /* 0x000fe80003800000 */
[----:B-1----:R-:W-:Y:S05]  /*21bd0*/  @P1 BRA `(.L_x_2924) ;  /* 0x0000000000081947 */ /* 0x002fea0003800000 */
[----:B------:R-:W1:Y:S02]  /*21be0*/  SYNCS.PHASECHK.TRANS64.TRYWAIT P1, [R6+URZ+0x38850], R0 ;  /* 0x03885000060075a7 */ /* 0x000e64000802017f */
[----:B-1----:R-:W-:Y:S05]  /*21bf0*/  @!P1 BRA `(.L_x_2925) ;  /* 0x000000e800609947 */ /* 0x002fea0003800000 */
.L_x_2924:
[----:B------:R-:W-:Y:S05]  /*21c00*/  BSYNC B1 ;  /* 0x0000000000017941 */ /* 0x000fea0003800000 */
.L_x_2923:
        /* <DEDUP_REMOVED lines=24> */
[----:B------:R-:W-:Y:S01]  /*21d90*/  IMAD.MOV.U32 R5, RZ, RZ, 0x40000040 ;  /* 0x40000040ff057424 */ /* 0x000fe200078e00ff */
[----:B------:R-:W-:Y:S01]  /*21da0*/  IADD3 R2, R2, 0x200, RZ ;  /* 0x0000020002027810 */ /* 0x000fe20007ffe0ff */
        /* <DEDUP_REMOVED lines=19> */
.L_x_2926:
[----:B------:R-:W2:Y:S01]  /*21ee0*/  LDL R223, [R1+0x50] ;  /* 0x0000500001df7983 */ /* 0x000ea20000100800 */
[----:B------:R-:W-:Y:S01]  /*21ef0*/  FMNMX.FTZ R4, R184, R11, !PT ;  /* 0x0000000bb8047209 */ /* 0x000fe20007810000 */
[----:B------:R-:W-:Y:S01]  /*21f00*/  IMAD.U32 R3, RZ, RZ, UR38 ;  /* 0x00000026ff037e24 */ /* 0x000fe2000f8e00ff */
        /* <DEDUP_REMOVED lines=47> */
[C---:B------:R-:W-:Y:S01]  /*22200*/  FMUL.FTZ R8, R4.reuse, R3 ;  /* 0x0000000304087220 */ /* 0x040fe20000410000 */
[----:B------:R-:W-:-:S03]  /*22210*/  FADD.FTZ R0, -R4, R11 ;  /* 0x0000000b04007221 */ /* 0x000fc60000010100 */
[-C--:B------:R-:W-:Y:S01]  /*22220*/  FFMA.FTZ R192, R152, R3.reuse, -R8 ;  /* 0x0000000398c07223 */ /* 0x080fe20000010808 */
[C---:B------:R-:W-:Y:S01]  /*22230*/  FADD.FTZ R2, -R5.reuse, R20 ;  /* 0x0000001405027221 */ /* 0x040fe20000010100 */
[-C--:B------:R-:W-:Y:S01]  /*22240*/  FMUL.FTZ R152, R5, R3.reuse ;  /* 0x0000000305987220 */ /* 0x080fe20000410000 */
[-C--:B------:R-:W-:Y:S01]  /*22250*/  FMUL.FTZ R0, R0, R3.reuse ;  /* 0x0000000300007220 */ /* 0x080fe20000410000 */
[-C--:B------:R-:W-:Y:S01]  /*22260*/  FFMA.FTZ R208, R184, R3.reuse, -R8 ;  /* 0x00000003b8d07223 */ /* 0x080fe20000010808 */
        /* <DEDUP_REMOVED lines=24> */
[-C--:B------:R-:W-:Y:S01]  /*223f0*/  FFMA.FTZ R8, R157, R3.reuse, -R8 ;  /* 0x000000039d087223 */ /* 0x080fe20000010808 */
        /* <DEDUP_REMOVED lines=10> */
[-CC-:B------:R-:W-:Y:S01]  /*224a0*/  FFMA.FTZ R175, R175, R3.reuse, -R152.reuse ;  /* 0x00000003afaf7223 */ /* 0x180fe20000010898 */
[----:B------:R-:W-:Y:S01]  /*224b0*/  FFMA.FTZ R197, R162, R3, -R152 ;  /* 0x00000003a2c57223 */ /* 0x000fe20000010898 */
[----:B------:R-:W3:Y:S01]  /*224c0*/  MUFU.EX2 R21, R21 ;  /* 0x0000001500157308 */ /* 0x000ee20000000800 */
[----:B0-----:R-:W-:Y:S01]  /*224d0*/  FFMA.FTZ R227, R0, R227, R208 ;  /* 0x000000e300e37223 */ /* 0x001fe200000100d0 */
[-CC-:B------:R-:W-:Y:S01]  /*224e0*/  FFMA.FTZ R163, R163, R3.reuse, -R152.reuse ;  /* 0x00000003a3a37223 */ /* 0x180fe20000010898 */
[-CC-:B------:R-:W-:Y:S01]  /*224f0*/  FFMA.FTZ R199, R166, R3.reuse, -R152.reuse ;  /* 0x00000003a6c77223 */ /* 0x180fe20000010898 */
[-CC-:B------:R-:W-:Y:S01]  /*22500*/  FFMA.FTZ R167, R167, R3.reuse, -R152.reuse ;  /* 0x00000003a7a77223 */ /* 0x180fe20000010898 */
[-CC-:B------:R-:W-:Y:S01]  /*22510*/  FFMA.FTZ R154, R155, R3.reuse, -R152.reuse ;  /* 0x000000039b9a7223 */ /* 0x180fe20000010898 */
[-CC-:B------:R-:W-:Y:S01]  /*22520*/  FFMA.FTZ R195, R158, R3.reuse, -R152.reuse ;  /* 0x000000039ec37223 */ /* 0x180fe20000010898 */
[----:B------:R-:W-:Y:S01]  /*22530*/  FFMA.FTZ R152, R159, R3, -R152 ;  /* 0x000000039f987223 */ /* 0x000fe20000010898 */
[----:B------:R-:W0:Y:S01]  /*22540*/  MUFU.EX2 R160, R160 ;  /* 0x000000a000a07308 */ /* 0x000e220000000800 */
[----:B-1----:R-:W-:Y:S01]  /*22550*/  FFMA.FTZ R226, R2, R226, R209 ;  /* 0x000000e202e27223 */ /* 0x002fe200000100d1 */
[----:B------:R-:W-:-:S05]  /*22560*/  IMAD R161, R219, 0x8, R22 ;  /* 0x00000008dba17824 */ /* 0x000fca00078e0216 */
[----:B------:R-:W-:Y:S01]  /*22570*/  IADD3 R164, R161, 0x38840, RZ ;  /* 0x00038840a1a47810 */ /* 0x000fe20007ffe0ff */
[----:B------:R-:W1:Y:S01]  /*22580*/  MUFU.EX2 R210, R210 ;  /* 0x000000d200d27308 */ /* 0x000e620000000800 */
[----:B---3--:R-:W-:-:S07]  /*22590*/  FADD.FTZ R155, R21, R227 ;  /* 0x000000e3159b7221 */ /* 0x008fce0000010000 */
[----:B------:R-:W3:Y:S01]  /*225a0*/  MUFU.EX2 R211, R211 ;  /* 0x000000d300d37308 */ /* 0x000ee20000000800 */
[----:B0-----:R-:W-:-:S07]  /*225b0*/  FADD.FTZ R159, R160, R226 ;  /* 0x000000e2a09f7221 */ /* 0x001fce0000010000 */
[----:B------:R-:W0:Y:S01]  /*225c0*/  MUFU.EX2 R20, R20 ;  /* 0x0000001400147308 */ /* 0x000e220000000800 */
[----:B-1----:R-:W-:-:S07]  /*225d0*/  FADD.FTZ R155, R210, R155 ;  /* 0x0000009bd29b7221 */ /* 0x002fce0000010000 */
        /* <DEDUP_REMOVED lines=12> */
[----:B------:R-:W1:Y:S08]  /*226a0*/  MUFU.EX2 R207, R207 ;  /* 0x000000cf00cf7308 */ /* 0x000e700000000800 */
[----:B------:R-:W4:Y:S08]  /*226b0*/  MUFU.EX2 R14, R14 ;  /* 0x0000000e000e7308 */ /* 0x000f300000000800 */
[----:B------:R-:W5:Y:S08]  /*226c0*/  MUFU.EX2 R153, R153 ;  /* 0x0000009900997308 */ /* 0x000f700000000800 */
[----:B------:R-:W5:Y:S01]  /*226d0*/  MUFU.EX2 R200, R200 ;  /* 0x000000c800c87308 */ /* 0x000f620000000800 */
[----:B--2---:R-:W-:-:S04]  /*226e0*/  PRMT R164, R223, 0x654, R164 ;  /* 0x00000654dfa47816 */ /* 0x004fc800000000a4 */
[----:B------:R2:W-:Y:S03]  /*226f0*/  SYNCS.ARRIVE.TRANS64.RED.A1T0 RZ, [R164+URZ], RZ ;  /* 0x000000ffa4ff79a7 */ /* 0x0005e6000810043f */
[----:B------:R-:W2:Y:S08]  /*22700*/  MUFU.EX2 R201, R201 ;  /* 0x000000c900c97308 */ /* 0x000eb00000000800 */
[----:B------:R-:W2:Y:S08]  /*22710*/  MUFU.EX2 R13, R13 ;  /* 0x0000000d000d7308 */ /* 0x000eb00000000800 */
[----:B------:R-:W2:Y:S08]  /*22720*/  MUFU.EX2 R161, R171 ;  /* 0x000000ab00a17308 */ /* 0x000eb00000000800 */
[----:B------:R3:W-:Y:S08]  /*22730*/  MUFU.EX2 R158, R163 ;  /* 0x000000a3009e7308 */ /* 0x0007f00000000800 */
[----:B------:R-:W2:Y:S01]  /*22740*/  MUFU.EX2 R202, R202 ;  /* 0x000000ca00ca7308 */ /* 0x000ea20000000800 */
[----:B---3--:R-:W-:Y:S01]  /*22750*/  FADD.FTZ R163, R156, R159 ;  /* 0x0000009f9ca37221 */ /* 0x008fe20000010000 */
[----:B0-----:R-:W-:-:S03]  /*22760*/  FADD.FTZ R159, R206, R155 ;  /* 0x0000009bce9f7221 */ /* 0x001fc60000010000 */
[----:B-1----:R-:W-:Y:S01]  /*22770*/  FADD.FTZ R163, R207, R163 ;  /* 0x000000a3cfa37221 */ /* 0x002fe20000010000 */
[----:B----4-:R-:W-:Y:S02]  /*22780*/  FADD.FTZ R159, R14, R159 ;  /* 0x0000009f0e9f7221 */ /* 0x010fe40000010000 */
[----:B------:R-:W0:Y:S01]  /*22790*/  MUFU.EX2 R203, R203 ;  /* 0x000000cb00cb7308 */ /* 0x000e220000000800 */
[----:B-----5:R-:W-:Y:S01]  /*227a0*/  FADD.FTZ R163, R153, R163 ;  /* 0x000000a399a37221 */ /* 0x020fe20000010000 */
[----:B------:R-:W-:-:S03]  /*227b0*/  FADD.FTZ R159, R200, R159 ;  /* 0x0000009fc89f7221 */ /* 0x000fc60000010000 */
[----:B--2---:R-:W-:Y:S01]  /*227c0*/  FADD.FTZ R163, R201, R163 ;  /* 0x000000a3c9a37221 */ /* 0x004fe20000010000 */
[----:B------:R-:W-:Y:S02]  /*227d0*/  FADD.FTZ R159, R13, R159 ;  /* 0x0000009f0d9f7221 */ /* 0x000fe40000010000 */
[----:B------:R-:W1:Y:S01]  /*227e0*/  MUFU.EX2 R12, R12 ;  /* 0x0000000c000c7308 */ /* 0x000e620000000800 */
[----:B------:R-:W-:Y:S01]  /*227f0*/  FADD.FTZ R163, R161, R163 ;  /* 0x000000a3a1a37221 */ /* 0x000fe20000010000 */
[----:B------:R-:W-:-:S06]  /*22800*/  FADD.FTZ R159, R202, R159 ;  /* 0x0000009fca9f7221 */ /* 0x000fcc0000010000 */
        /* <DEDUP_REMOVED lines=9> */
[----:B-1----:R-:W-:-:S04]  /*228a0*/  FADD.FTZ R163, R197, R163 ;  /* 0x000000a3c5a37221 */ /* 0x002fc80000010000 */
[----:B------:R-:W-:-:S03]  /*228b0*/  FADD.FTZ R163, R158, R163 ;  /* 0x000000a39ea37221 */ /* 0x000fc60000010000 */
        /* <DEDUP_REMOVED lines=26> */
.L_x_2927:
[C---:B------:R-:W-:Y:S01]  /*22a60*/  ISETP.GT.AND P1, PT, R9.reuse, RZ, PT ;  /* 0x000000ff0900720c */ /* 0x040fe20003f24270 */
[----:B------:R-:W-:Y:S01]  /*22a70*/  VIADD R6, R6, 0x38860 ;  /* 0x0003886006067836 */ /* 0x000fe20000000000 */
[----:B------:R-:W-:Y:S01]  /*22a80*/  F2FP.F16.F32.PACK_AB R210, R20, R210 ;  /* 0x000000d214d2723e */ /* 0x000fe200000000ff */
[----:B------:R-:W-:Y:S01]  /*22a90*/  VIADD R9, R9, 0xffffffff ;  /* 0xffffffff09097836 */ /* 0x000fe20000000000 */
[----:B------:R-:W-:Y:S01]  /*22aa0*/  F2FP.F16.F32.PACK_AB R196, R11, R196 ;  /* 0x000000c40bc4723e */ /* 0x000fe200000000ff */
[----:B------:R-:W-:Y:S01]  /*22ab0*/  IMAD.MOV.U32 R20, RZ, RZ, R5 ;  /* 0x000000ffff147224 */ /* 0x000fe200078e0005 */
[----:B------:R-:W-:Y:S02]  /*22ac0*/  PRMT R6, R223, 0x654, R6 ;  /* 0x00000654df067816 */ /* 0x000fe40000000006 */
[----:B------:R-:W-:Y:S01]  /*22ad0*/  F2FP.F16.F32.PACK_AB R198, R10, R198 ;  /* 0x000000c60ac6723e */ /* 0x000fe200000000ff */
[----:B------:R-:W-:Y:S01]  /*22ae0*/  IMAD.MOV.U32 R10, RZ, RZ, R225 ;  /* 0x000000ffff0a7224 */ /* 0x000fe200078e00e1 */
[----:B------:R0:W-:Y:S01]  /*22af0*/  SYNCS.ARRIVE.TRANS64.RED.A1T0 RZ, [R6+URZ], RZ ;  /* 0x000000ff06ff79a7 */ /* 0x0001e2000810043f */
        /* <DEDUP_REMOVED lines=18> */
[----:B------:R-:W-:Y:S01]  /*22c20*/  MOV R11, R4 ;  /* 0x00000004000b7202 */ /* 0x000fe20000000f00 */
[----:B0-----:R-:W-:Y:S06]  /*22c30*/  @P1 BRA `(.L_x_2928) ;  /* 0xffffffb400c81947 */ /* 0x001fec000383ffff */
.L_x_2915:
[----:B------:R-:W-:Y:S05]  /*22c40*/  BSYNC B0 ;  /* 0x0000000000007941 */ /* 0x000fea0003800000 */
.L_x_2914:
        /* <DEDUP_REMOVED lines=131> */
.L_x_2929:
[----:B------:R-:W-:Y:S01]  /*23480*/  IMAD R8, R219, 0x8, R22 ;  /* 0x00000008db087824 */ /* 0x000fe200078e0216 */
[----:B------:R-:W-:-:S04]  /*23490*/  SHF.L.U32 R7, R225, 0x1f, RZ ;  /* 0x0000001fe1077819 */ /* 0x000fc800000006ff */
[----:B------:R0:W1:Y:S01]  /*234a0*/  SYNCS.PHASECHK.TRANS64.TRYWAIT P1, [R8+URZ+0x38850], R7 ;  /* 0x03885007080075a7 */ /* 0x000062000802017f */
[----:B------:R-:W-:Y:S05]  /*234b0*/  @!P0 BRA `(.L_x_2930) ;  /* 0x0000000000048947 */ /* 0x000fea0003800000 */
[----:B------:R-:W-:Y:S01]  /*234c0*/  BPT.TRAP 0x1 ;  /* 0x000000040000795c */ /* 0x000fe20000300000 */
.L_x_2930:
[----:B------:R-:W-:Y:S01]  /*234d0*/  IADD3 R22, R22, 0x400, RZ ;  /* 0x0000040016167810 */ /* 0x000fe20007ffe0ff */
[----:B------:R-:W-:Y:S03]  /*234e0*/  BSSY B0, `(.L_x_2931) ;  /* 0x0000008000007945 */ /* 0x000fe60003800000 */
[----:B------:R-:W-:-:S04]  /*234f0*/  SHF.R.U32.HI R22, RZ, 0x4, R22 ;  /* 0x00000004ff167819 */ /* 0x000fc80000011616 */
[----:B------:R-:W-:-:S04]  /*23500*/  LOP3.LUT R22, R22, 0x3fff, RZ, 0xc0, !PT ;  /* 0x00003fff16167812 */ /* 0x000fc800078ec0ff */
[----:B------:R-:W-:-:S05]  /*23510*/  LOP3.LUT R0, R22, 0x2800000, RZ, 0xfc, !PT ;  /* 0x0280000016007812 */ /* 0x000fca00078efcff */
[----:B------:R-:W-:Y:S01]  /*23520*/  IMAD R0, R219, 0xa00, R0 ;  /* 0x00000a00db007824 */ /* 0x000fe200078e0200 */
[----:B-1----:R-:W-:Y:S06]  /*23530*/  @P1 BRA `(.L_x_2932) ;  /* 0x0000000000081947 */ /* 0x002fec0003800000 */
[----:B------:R-:W1:Y:S02]  /*23540*/  SYNCS.PHASECHK.TRANS64.TRYWAIT P1, [R8+URZ+0x38850], R7 ;  /* 0x03885007080075a7 */ /* 0x000e64000802017f */
[----:B-1----:R-:W-:Y:S05]  /*23550*/  @!P1 BRA `(.L_x_2933) ;  /* 0x000000d0001c9947 */ /* 0x002fea0003800000 */
.L_x_2932:
[----:B------:R-:W-:Y:S05]  /*23560*/  BSYNC B0 ;  /* 0x0000000000007941 */ /* 0x000fea0003800000 */
.L_x_2931:
[----:B------:R-:W-:Y:S01]  /*23570*/  IMAD.MOV.U32 R6, RZ, RZ, R0 ;  /* 0x000000ffff067224 */ /* 0x000fe200078e0000 */
[----:B------:R-:W-:Y:S01]  /*23580*/  WARPGROUP.ARRIVE ;  /* 0x00000000000079c5 */ /* 0x000fe20000000000 */
[----:B01----:R-:W-:Y:S01]  /*23590*/  IMAD.MOV.U32 R7, RZ, RZ, 0x40000040 ;  /* 0x40000040ff077424 */ /* 0x003fe200078e00ff */
[----:B------:R-:W-:Y:S02]  /*235a0*/  MOV R2, RZ ;  /* 0x000000ff00027202 */ /* 0x000fe40000000f00 */
        /* <DEDUP_REMOVED lines=22> */
[----:B------:R-:W-:Y:S01]  /*23710*/  VIADD R6, R0, 0x200 ;  /* 0x0000020000067836 */ /* 0x000fe20000000000 */
[----:B------:R-:W-:Y:S01]  /*23720*/  R2UR UR7, R7 ;  /* 0x00000000070772ca */ /* 0x000fe200000e0000 */
[----:B------:R-:W-:Y:S01]  /*23730*/  IMAD.MOV.U32 R7, RZ, RZ, 0x40000040 ;  /* 0x40000040ff077424 */ /* 0x000fe200078e00ff */
[----:B------:R-:W0:Y:S02]  /*23740*/  SHFL.BFLY PT, R0, R227, 0x2, 0x1f ;  /* 0x0c401f00e3007f89 */ /* 0x000e2400000e0000 */
[----:B0-----:R-:W-:Y:S01]  /*23750*/  FADD.FTZ R0, R0, R227 ;  /* 0x000000e300007221 */ /* 0x001fe20000010000 */
[----:B------:R-:W-:Y:S02]  /*23760*/  WARPGROUP.DEPBAR.LE gsb0, 0x0 ;  /* 0x00008000000079c5 */ /* 0x000fe40000010000 */
[----:B------:R-:W-:-:S15]  /*23770*/  WARPGROUP.ARRIVE ;  /* 0x00000000000079c5 */ /* 0x000fde0000000000 */
[----:B------:R-:W-:-:S03]  /*23780*/  NOP ;  /* 0x0000000000007918 */ /* 0x000fc60000000000 */
[----:B------:R-:W-:Y:S01]  /*23790*/  HGMMA.64x256x16.F32 R24, R196, gdesc[UR4].tnspB, R24, gsb0 ;  /* 0x43e00004c4187df0 */ /* 0x000fe20008000818 */
[----:B------:R-:W-:Y:S02]  /*237a0*/  R2UR UR6, R6 ;  /* 0x00000000060672ca */ /* 0x000fe400000e0000 */
[----:B------:R-:W-:Y:S02]  /*237b0*/  R2UR UR7, R7 ;  /* 0x00000000070772ca */ /* 0x000fe400000e0000 */
[----:B------:R-:W0:Y:S02]  /*237c0*/  SHFL.BFLY PT, R7, R226, 0x2, 0x1f ;  /* 0x0c401f00e2077f89 */ /* 0x000e2400000e0000 */
[----:B0-----:R-:W-:Y:S02]  /*237d0*/  FADD.FTZ R6, R7, R226 ;  /* 0x000000e207067221 */ /* 0x001fe40000010000 */
[----:B------:R-:W0:Y:S04]  /*237e0*/  SHFL.BFLY PT, R7, R0, 0x1, 0x1f ;  /* 0x0c201f0000077f89 */ /* 0x000e2800000e0000 */
[----:B------:R-:W1:Y:S01]  /*237f0*/  SHFL.BFLY PT, R9, R6, 0x1, 0x1f ;  /* 0x0c201f0006097f89 */ /* 0x000e6200000e0000 */
[----:B0-----:R-:W-:Y:S01]  /*23800*/  FADD.FTZ R13, R0, R7 ;  /* 0x00000007000d7221 */ /* 0x001fe20000010000 */
[----:B------:R-:W-:-:S02]  /*23810*/  IMAD.MOV.U32 R7, RZ, RZ, RZ ;  /* 0x000000ffff077224 */ /* 0x000fc400078e00ff */
        /* <DEDUP_REMOVED lines=17> */
[----:B------:R-:W-:Y:S03]  /*23930*/  HGMMA.64x256x16.F32 R24, R192, gdesc[UR4].tnspB, R24, gsb0 ;  /* 0x43e00004c0187df0 */ /* 0x000fe60008000818 */
[----:B------:R-:W-:Y:S02]  /*23940*/  WARPGROUP.DEPBAR.LE gsb0, 0x0 ;  /* 0x00008000000079c5 */ /* 0x000fe40000010000 */
[----:B--23--:R-:W-:Y:S05]  /*23950*/  @!P0 BRA `(.L_x_2934) ;  /* 0x0000000000048947 */ /* 0x00cfea0003800000 */
[----:B------:R-:W-:Y:S01]  /*23960*/  BPT.TRAP 0x1 ;  /* 0x000000040000795c */ /* 0x000fe20000300000 */
.L_x_2934:
[----:B------:R-:W2:Y:S01]  /*23970*/  LDL.LU R3, [R1+0x50] ;  /* 0x0000500001037983 */ /* 0x000ea20000300800 */
[----:B------:R-:W-:Y:S01]  /*23980*/  VIADD R4, R8, 0x38860 ;  /* 0x0003886008047836 */ /* 0x000fe20000000000 */
[----:B------:R-:W-:Y:S01]  /*23990*/  IADD3 R219, R219, 0x1, RZ ;  /* 0x00000001dbdb7810 */ /* 0x000fe20007ffe0ff */
[-C--:B------:R-:W-:Y:S01]  /*239a0*/  FMUL.FTZ R8, R24, R7.reuse ;  /* 0x0000000718087220 */ /* 0x080fe20000410000 */
[----:B------:R-:W3:Y:S01]  /*239b0*/  LDL.LU R5, [R1+0x88] ;  /* 0x0000880001057983 */ /* 0x000ee20000300800 */
[-C--:B------:R-:W-:Y:S01]  /*239c0*/  FMUL.FTZ R25, R25, R7.reuse ;  /* 0x0000000719197220 */ /* 0x080fe20000410000 */
        /* <DEDUP_REMOVED lines=63> */
[-C--:B0-----:R-:W-:Y:S01]  /*23dc0*/  FMUL.FTZ R26, R26, R2.reuse ;  /* 0x000000021a1a7220 */ /* 0x081fe20000410000 */
        /* <DEDUP_REMOVED lines=71> */
.L_x_2811:
[----:B------:R-:W0:Y:S08]  /*24240*/  S2UR UR4, SR_CgaCtaId ;  /* 0x00000000000479c3 */ /* 0x000e300000008800 */
[----:B------:R-:W-:Y:S01]  /*24250*/  BAR.SYNC.DEFER_BLOCKING 0x5, 0x180 ;  /* 0x0146000000007b1d */ /* 0x000fe20000010000 */
[----:B------:R-:W-:-:S05]  /*24260*/  MOV R22, 0x400 ;  /* 0x0000040000167802 */ /* 0x000fca0000000f00 */
[----:B------:R-:W-:Y:S01]  /*24270*/  BSSY B0, `(.L_x_2935) ;  /* 0x00002f7000007945 */ /* 0x000fe20003800000 */
[----:B0-----:R-:W-:-:S05]  /*24280*/  IMAD.U32 R2, RZ, RZ, UR4 ;  /* 0x00000004ff027e24 */ /* 0x001fca000f8e00ff */
[----:B------:R0:W-:Y:S01]  /*24290*/  STL [R1+0x50], R2 ;  /* 0x0000500201007387 */ /* 0x0001e20000100800 */
[----:B------:R-:W-:-:S05]  /*242a0*/  LEA R22, R2, R22, 0x18 ;  /* 0x0000001602167211 */ /* 0x000fca00078ec0ff */
[----:B------:R0:W2:Y:S01]  /*242b0*/  LDS.128 R28, [R22+0x388d0] ;  /* 0x0388d000161c7984 */ /* 0x0000a20000000c00 */
[----:B------:R-:W-:Y:S06]  /*242c0*/  BAR.ARV 0x4, 0x180 ;  /* 0x0106000000007b1d */ /* 0x000fec0000002000 */
[----:B------:R-:W-:Y:S05]  /*242d0*/  @P1 BRA `(.L_x_2936) ;  /* 0x0000002000441947 */ /* 0x000fea0003800000 */
[----:B0-----:R-:W3:Y:S04]  /*242e0*/  LDL R2, [R1+0x8c] ;  /* 0x00008c0001027983 */ /* 0x001ee80000100800 */
[----:B------:R-:W4:Y:S04]  /*242f0*/  LDL R179, [R1+0x7c] ;  /* 0x00007c0001b37983 */ /* 0x000f280000100800 */
[----:B------:R-:W4:Y:S04]  /*24300*/  LDL R180, [R1+0x78] ;  /* 0x0000780001b47983 */ /* 0x000f280000100800 */
[----:B------:R-:W4:Y:S01]  /*24310*/  LDL R178, [R1+0x68] ;  /* 0x0000680001b27983 */ /* 0x000f220000100800 */
[----:B-1----:R-:W0:Y:S01]  /*24320*/  S2R R5, SR_SWINHI ;  /* 0x0000000000057919 */ /* 0x002e220000002f00 */
[----:B------:R-:W-:Y:S01]  /*24330*/  F2FP.F16.F32.PACK_AB R8, R25, R8 ;  /* 0x000000081908723e */ /* 0x000fe200000000ff */
[----:B------:R-:W-:Y:S01]  /*24340*/  ULDC.64 UR4, c[0x0][0xc00] ;  /* 0x0003000000047ab9 */ /* 0x000fe20000000a00 */
[----:B------:R-:W-:-:S02]  /*24350*/  MOV R20, R22 ;  /* 0x0000001600147202 */ /* 0x000fc40000000f00 */
[----:B0-----:R-:W-:Y:S02]  /*24360*/  MOV R21, R5 ;  /* 0x0000000500157202 */ /* 0x001fe40000000f00 */
[----:B------:R-:W-:Y:S02]  /*24370*/  F2FP.F16.F32.PACK_AB R9, R9, R26 ;  /* 0x0000001a0909723e */ /* 0x000fe400000000ff */
[----:B------:R-:W-:Y:S02]  /*24380*/  F2FP.F16.F32.PACK_AB R10, R3, R10 ;  /* 0x0000000a030a723e */ /* 0x000fe400000000ff */
[----:B------:R-:W-:Y:S02]  /*24390*/  F2FP.F16.F32.PACK_AB R11, R11, R4 ;  /* 0x000000040b0b723e */ /* 0x000fe400000000ff */
[----:B------:R-:W-:Y:S02]  /*243a0*/  F2FP.F16.F32.PACK_AB R144, R145, R144 ;  /* 0x000000909190723e */ /* 0x000fe400000000ff */
[----:B------:R-:W-:-:S02]  /*243b0*/  F2FP.F16.F32.PACK_AB R145, R147, R146 ;  /* 0x000000929391723e */ /* 0x000fc400000000ff */
[----:B------:R-:W-:Y:S02]  /*243c0*/  F2FP.F16.F32.PACK_AB R146, R149, R148 ;  /* 0x000000949592723e */ /* 0x000fe400000000ff */
[----:B------:R-:W-:Y:S01]  /*243d0*/  F2FP.F16.F32.PACK_AB R147, R151, R150 ;  /* 0x000000969793723e */ /* 0x000fe200000000ff */
[----:B------:R-:W-:Y:S01]  /*243e0*/  ULDC.64 UR6, c[0x0][0x208] ;  /* 0x0000820000067ab9 */ /* 0x000fe20000000a00 */
[----:B------:R-:W-:Y:S01]  /*243f0*/  BAR.SYNC.DEFER_BLOCKING 0x1, 0x100 ;  /* 0x0044000000007b1d */ /* 0x000fe20000010000 */
[----:B---3--:R-:W-:-:S03]  /*24400*/  IMAD.WIDE R104, R2, 0x2, R20 ;  /* 0x0000000202687825 */ /* 0x008fc600078e0214 */
[C---:B------:R-:W-:Y:S02]  /*24410*/  IADD3 R64, P3, R104.reuse, 0x4000, RZ ;  /* 0x0000400068407810 */ /* 0x040fe40007f7e0ff */
[----:B------:R-:W-:Y:S02]  /*24420*/  IADD3 R12, P1, R104, 0x20, RZ ;  /* 0x00000020680c7810 */ /* 0x000fe40007f3e0ff */
[----:B------:R-:W-:-:S03]  /*24430*/  LOP3.LUT R100, R64, 0x380, RZ, 0xc0, !PT ;  /* 0x0000038040647812 */ /* 0x000fc600078ec0ff */
[--C-:B------:R-:W-:Y:S01]  /*24440*/  IMAD.X R13, RZ, RZ, R105.reuse, P1 ;  /* 0x000000ffff0d7224 */ /* 0x100fe200008e0669 */
[----:B------:R-:W-:Y:S02]  /*24450*/  SHF.R.U64 R100, R100, 0x3, RZ ;  /* 0x0000000364647819 */ /* 0x000fe400000012ff */
[----:B------:R-:W-:Y:S02]  /*24460*/  IADD3 R80, P1, R104, 0x8000, RZ ;  /* 0x0000800068507810 */ /* 0x000fe40007f3e0ff */
[----:B------:R-:W-:Y:S02]  /*24470*/  LOP3.LUT R64, R100, R64, RZ, 0x3c, !PT ;  /* 0x0000004064407212 */ /* 0x000fe400078e3cff */
[----:B------:R-:W-:Y:S01]  /*24480*/  LOP3.LUT R100, R80, 0x380, RZ, 0xc0, !PT ;  /* 0x0000038050647812 */ /* 0x000fe200078ec0ff */
[----:B------:R-:W-:Y:S01]  /*24490*/  IMAD.X R65, RZ, RZ, R105, P3 ;  /* 0x000000ffff417224 */ /* 0x000fe200018e0669 */
[----:B------:R-:W-:Y:S02]  /*244a0*/  IADD3 R14, P0, R104, 0x40, RZ ;  /* 0x00000040680e7810 */ /* 0x000fe40007f1e0ff */
[----:B------:R-:W-:-:S02]  /*244b0*/  SHF.R.U64 R100, R100, 0x3, RZ ;  /* 0x0000000364647819 */ /* 0x000fc400000012ff */
[C---:B------:R-:W-:Y:S02]  /*244c0*/  IADD3 R76, P2, R104.reuse, 0x4060, RZ ;  /* 0x00004060684c7810 */ /* 0x040fe40007f5e0ff */
[C---:B------:R-:W-:Y:S02]  /*244d0*/  IADD3 R92, P3, R104.reuse, 0x8060, RZ ;  /* 0x00008060685c7810 */ /* 0x040fe40007f7e0ff */
[C---:B------:R-:W-:Y:S02]  /*244e0*/  LOP3.LUT R5, R104.reuse, 0x380, RZ, 0xc0, !PT ;  /* 0x0000038068057812 */ /* 0x040fe400078ec0ff */
[C---:B------:R-:W-:Y:S02]  /*244f0*/  IADD3 R72, P5, R104.reuse, 0x4040, RZ ;  /* 0x0000404068487810 */ /* 0x040fe40007fbe0ff */
[C---:B------:R-:W-:Y:S02]  /*24500*/  IADD3 R60, P4, R104.reuse, 0x60, RZ ;  /* 0x00000060683c7810 */ /* 0x040fe40007f9e0ff */
[----:B------:R-:W-:-:S02]  /*24510*/  IADD3 R68, P6, R104, 0x4020, RZ ;  /* 0x0000402068447810 */ /* 0x000fc40007fde0ff */
[----:B------:R-:W-:Y:S02]  /*24520*/  LOP3.LUT R176, R14, 0x380, RZ, 0xc0, !PT ;  /* 0x000003800eb07812 */ /* 0x000fe400078ec0ff */
[----:B------:R-:W-:Y:S01]  /*24530*/  LOP3.LUT R80, R100, R80, RZ, 0x3c, !PT ;  /* 0x0000005064507212 */ /* 0x000fe200078e3cff */
[--C-:B------:R-:W-:Y:S01]  /*24540*/  IMAD.X R77, RZ, RZ, R105.reuse, P2 ;  /* 0x000000ffff4d7224 */ /* 0x100fe200010e0669 */
[----:B------:R-:W-:Y:S02]  /*24550*/  LOP3.LUT R177, R12, 0x380, RZ, 0xc0, !PT ;  /* 0x000003800cb17812 */ /* 0x000fe400078ec0ff */
[----:B------:R-:W-:Y:S02]  /*24560*/  LOP3.LUT R100, R92, 0x380, RZ, 0xc0, !PT ;  /* 0x000003805c647812 */ /* 0x000fe400078ec0ff */
[-C--:B------:R-:W-:Y:S02]  /*24570*/  IADD3.X R73, RZ, R105.reuse, RZ, P5, !PT ;  /* 0x00000069ff497210 */ /* 0x080fe40002ffe4ff */
[----:B------:R-:W-:Y:S01]  /*24580*/  SHF.R.U64 R5, R5, 0x3, RZ ;  /* 0x0000000305057819 */ /* 0x000fe200000012ff */
[--C-:B------:R-:W-:Y:S01]  /*24590*/  IMAD.X R61, RZ, RZ, R105.reuse, P4 ;  /* 0x000000ffff3d7224 */ /* 0x100fe200020e0669 */
[C---:B------:R-:W-:Y:S01]  /*245a0*/  IADD3 R2, P5, R104.reuse, 0xc020, RZ ;  /* 0x0000c02068027810 */ /* 0x040fe20007fbe0ff */
[--C-:B------:R-:W-:Y:S01]  /*245b0*/  IMAD.X R69, RZ, RZ, R105.reuse, P6 ;  /* 0x000000ffff457224 */ /* 0x100fe200030e0669 */
[----:B--2---:R-:W-:Y:S01]  /*245c0*/  IADD3 R28, P2, R104, 0xc040, RZ ;  /* 0x0000c040681c7810 */ /* 0x004fe20007f5e0ff */
[----:B------:R-:W-:Y:S01]  /*245d0*/  IMAD.X R81, RZ, RZ, R105, P1 ;  /* 0x000000ffff517224 */ /* 0x000fe200008e0669 */
[----:B------:R-:W-:-:S02]  /*245e0*/  IADD3.X R15, RZ, R105, RZ, P0, !PT ;  /* 0x00000069ff0f7210 */ /* 0x000fc400007fe4ff */
[----:B------:R-:W-:Y:S02]  /*245f0*/  SHF.R.U64 R176, R176, 0x3, RZ ;  /* 0x00000003b0b07819 */ /* 0x000fe400000012ff */
[C---:B------:R-:W-:Y:S02]  /*24600*/  IADD3 R84, P0, R104.reuse, 0x8020, RZ ;  /* 0x0000802068547810 */ /* 0x040fe40007f1e0ff */
[C---:B------:R-:W-:Y:S02]  /*24610*/  IADD3 R88, P4, R104.reuse, 0x8040, RZ ;  /* 0x0000804068587810 */ /* 0x040fe40007f9e0ff */
[C---:B------:R-:W-:Y:S02]  /*24620*/  IADD3 R96, P6, R104.reuse, 0xc000, RZ ;  /* 0x0000c00068607810 */ /* 0x040fe40007fde0ff */
[----:B------:R-:W-:Y:S02]  /*24630*/  IADD3 R128, P1, R104, 0xc060, RZ ;  /* 0x0000c06068807810 */ /* 0x000fe40007f3e0ff */
[----:B------:R-:W-:-:S02]  /*24640*/  SHF.R.U64 R177, R177, 0x3, RZ ;  /* 0x00000003b1b17819 */ /* 0x000fc400000012ff */
[----:B------:R-:W-:Y:S02]  /*24650*/  SHF.R.U64 R100, R100, 0x3, RZ ;  /* 0x0000000364647819 */ /* 0x000fe400000012ff */
[----:B------:R-:W-:Y:S02]  /*24660*/  LOP3.LUT R104, R5, R104, RZ, 0x3c, !PT ;  /* 0x0000006805687212 */ /* 0x000fe400078e3cff */
[----:B-----5:R-:W-:Y:S02]  /*24670*/  LOP3.LUT R135, R60, 0x380, RZ, 0xc0, !PT ;  /* 0x000003803c877812 */ /* 0x020fe400078ec0ff */
[----:B------:R-:W-:Y:S02]  /*24680*/  LOP3.LUT R25, R2, 0x380, RZ, 0xc0, !PT ;  /* 0x0000038002197812 */ /* 0x000fe400078ec0ff */
[----:B------:R-:W-:Y:S02]  /*24690*/  LOP3.LUT R26, R28, 0x380, RZ, 0xc0, !PT ;  /* 0x000003801c1a7812 */ /* 0x000fe400078ec0ff */
[----:B------:R-:W-:-:S02]  /*246a0*/  LOP3.LUT R14, R176, R14, RZ, 0x3c, !PT ;  /* 0x0000000eb00e7212 */ /* 0x000fc400078e3cff */
[----:B------:R-:W-:Y:S02]  /*246b0*/  LOP3.LUT R12, R177, R12, RZ, 0x3c, !PT ;  /* 0x0000000cb10c7212 */ /* 0x000fe400078e3cff */
[----:B------:R-:W-:Y:S02]  /*246c0*/  LOP3.LUT R176, R72, 0x380, RZ, 0xc0, !PT ;  /* 0x0000038048b07812 */ /* 0x000fe400078ec0ff */
[----:B------:R-:W-:Y:S02]  /*246d0*/  LOP3.LUT R92, R100, R92, RZ, 0x3c, !PT ;  /* 0x0000005c645c7212 */ /* 0x000fe400078e3cff */
[----:B------:R-:W-:Y:S02]  /*246e0*/  LOP3.LUT R177, R68, 0x380, RZ, 0xc0, !PT ;  /* 0x0000038044b17812 */ /* 0x000fe400078ec0ff */
[----:B------:R-:W-:Y:S02]  /*246f0*/  MOV R104, R104 ;  /* 0x0000006800687202 */ /* 0x000fe40000000f00 */
[----:B------:R-:W-:-:S02]  /*24700*/  LOP3.LUT R100, R128, 0x380, RZ, 0xc0, !PT ;  /* 0x0000038080647812 */ /* 0x000fc400078ec0ff */
[----:B------:R-:W-:Y:S02]  /*24710*/  SHF.R.U64 R135, R135, 0x3, RZ ;  /* 0x0000000387877819 */ /* 0x000fe400000012ff */
[----:B------:R-:W-:Y:S02]  /*24720*/  SHF.R.U64 R25, R25, 0x3, RZ ;  /* 0x0000000319197819 */ /* 0x000fe400000012ff */
[----:B------:R-:W-:Y:S01]  /*24730*/  SHF.R.U64 R3, R26, 0x3, RZ ;  /* 0x000000031a037819 */ /* 0x000fe200000012ff */
[--C-:B------:R-:W-:Y:S01]  /*24740*/  IMAD.X R85, RZ, RZ, R105.reuse, P0 ;  /* 0x000000ffff557224 */ /* 0x100fe200000e0669 */
[-C--:B------:R-:W-:Y:S01]  /*24750*/  IADD3.X R89, RZ, R105.reuse, RZ, P4, !PT ;  /* 0x00000069ff597210 */ /* 0x080fe200027fe4ff */
[--C-:B------:R-:W-:Y:S01]  /*24760*/  IMAD.X R93, RZ, RZ, R105.reuse, P3 ;  /* 0x000000ffff5d7224 */ /* 0x100fe200018e0669 */
[----:B------:R-:W-:Y:S01]  /*24770*/  IADD3.X R5, RZ, R105, RZ, P2, !PT ;  /* 0x00000069ff057210 */ /* 0x000fe200017fe4ff */
[--C-:B------:R-:W-:Y:S01]  /*24780*/  IMAD.X R97, RZ, RZ, R105.reuse, P6 ;  /* 0x000000ffff617224 */ /* 0x100fe200030e0669 */
[----:B------:R-:W-:Y:S01]  /*24790*/  SHF.R.U64 R176, R176, 0x3, RZ ;  /* 0x00000003b0b07819 */ /* 0x000fe200000012ff */
[--C-:B------:R-:W-:Y:S01]  /*247a0*/  IMAD.X R101, RZ, RZ, R105.reuse, P5 ;  /* 0x000000ffff657224 */ /* 0x100fe200028e0669 */
[----:B------:R-:W-:Y:S01]  /*247b0*/  SHF.R.U64 R177, R177, 0x3, RZ ;  /* 0x00000003b1b17819 */ /* 0x000fe200000012ff */
[----:B------:R-:W-:Y:S01]  /*247c0*/  IMAD.X R27, RZ, RZ, R105, P1 ;  /* 0x000000ffff1b7224 */ /* 0x000fe200008e0669 */
[----:B------:R-:W-:Y:S01]  /*247d0*/  SHF.R.U64 R105, R100, 0x3, RZ ;  /* 0x0000000364697819 */ /* 0x000fe200000012ff */
[----:B------:R0:W-:Y:S01]  /*247e0*/  STSM.16.M88.4 [R104], R8 ;  /* 0x0000000868007844 */ /* 0x0001e20000000200 */
[----:B------:R-:W-:-:S02]  /*247f0*/  LOP3.LUT R60, R135, R60, RZ, 0x3c, !PT ;  /* 0x0000003c873c7212 */ /* 0x000fc400078e3cff */
[----:B------:R-:W-:Y:S02]  /*24800*/  LOP3.LUT R100, R25, R2, RZ, 0x3c, !PT ;  /* 0x0000000219647212 */ /* 0x000fe400078e3cff */
[----:B------:R-:W-:Y:S02]  /*24810*/  LOP3.LUT R4, R3, R28, RZ, 0x3c, !PT ;  /* 0x0000001c03047212 */ /* 0x000fe400078e3cff */
[----:B------:R-:W-:Y:S01]  /*24820*/  LOP3.LUT R135, R76, 0x380, RZ, 0xc0, !PT ;  /* 0x000003804c877812 */ /* 0x000fe200078ec0ff */
[----:B------:R-:W1:Y:S01]  /*24830*/  LDC R28, c[0x0][0xbe8] ;  /* 0x0002fa00ff1c7b82 */ /* 0x000e620000000800 */
[----:B------:R-:W-:Y:S02]  /*24840*/  MOV R3, R12 ;  /* 0x0000000c00037202 */ /* 0x000fe40000000f00 */
[----:B------:R-:W-:Y:S02]  /*24850*/  MOV R25, R14 ;  /* 0x0000000e00197202 */ /* 0x000fe40000000f00 */
[----:B------:R-:W-:-:S02]  /*24860*/  LOP3.LUT R72, R176, R72, RZ, 0x3c, !PT ;  /* 0x00000048b0487212 */ /* 0x000fc400078e3cff */
[----:B------:R-:W-:Y:S02]  /*24870*/  F2FP.F16.F32.PACK_AB R12, R41, R158 ;  /* 0x0000009e290c723e */ /* 0x000fe400000000ff */
[----:B0-----:R-:W-:Y:S02]  /*24880*/  F2FP.F16.F32.PACK_AB R8, R33, R32 ;  /* 0x000000202108723e */ /* 0x001fe400000000ff */
[----:B------:R-:W-:Y:S02]  /*24890*/  F2FP.F16.F32.PACK_AB R9, R35, R34 ;  /* 0x000000222309723e */ /* 0x000fe400000000ff */
[----:B------:R-:W-:Y:S02]  /*248a0*/  F2FP.F16.F32.PACK_AB R10, R37, R24 ;  /* 0x00000018250a723e */ /* 0x000fe400000000ff */
[----:B------:R-:W-:Y:S02]  /*248b0*/  F2FP.F16.F32.PACK_AB R11, R39, R38 ;  /* 0x00000026270b723e */ /* 0x000fe400000000ff */
[----:B------:R-:W-:-:S02]  /*248c0*/  F2FP.F16.F32.PACK_AB R13, R43, R42 ;  /* 0x0000002a2b0d723e */ /* 0x000fc400000000ff */
[----:B------:R-:W-:Y:S02]  /*248d0*/  F2FP.F16.F32.PACK_AB R14, R45, R159 ;  /* 0x0000009f2d0e723e */ /* 0x000fe400000000ff */
[----:B------:R-:W-:Y:S02]  /*248e0*/  F2FP.F16.F32.PACK_AB R15, R47, R46 ;  /* 0x0000002e2f0f723e */ /* 0x000fe400000000ff */
[----:B------:R-:W-:Y:S02]  /*248f0*/  LOP3.LUT R68, R177, R68, RZ, 0x3c, !PT ;  /* 0x00000044b1447212 */ /* 0x000fe400078e3cff */
[----:B------:R-:W-:Y:S02]  /*24900*/  LOP3.LUT R176, R84, 0x380, RZ, 0xc0, !PT ;  /* 0x0000038054b07812 */ /* 0x000fe400078ec0ff */
[----:B------:R-:W-:Y:S02]  /*24910*/  LOP3.LUT R26, R105, R128, RZ, 0x3c, !PT ;  /* 0x00000080691a7212 */ /* 0x000fe400078e3cff */
[----:B------:R-:W-:Y:S01]  /*24920*/  LOP3.LUT R177, R88, 0x380, RZ, 0xc0, !PT ;  /* 0x0000038058b17812 */ /* 0x000fe200078ec0ff */
[----:B------:R-:W-:Y:S01]  /*24930*/  STSM.16.M88.4 [R3], R8 ;  /* 0x0000000803007844 */ /* 0x000fe20000000200 */
[----:B------:R-:W-:-:S02]  /*24940*/  SHF.R.U64 R135, R135, 0x3, RZ ;  /* 0x0000000387877819 */ /* 0x000fc400000012ff */
[----:B------:R-:W-:Y:S01]  /*24950*/  MOV R4, R4 ;  /* 0x0000000400047202 */ /* 0x000fe20000000f00 */
[----:B------:R0:W-:Y:S01]  /*24960*/  STSM.16.M88.4 [R25], R12 ;  /* 0x0000000c19007844 */ /* 0x0001e20000000200 */
[----:B------:R-:W-:Y:S02]  /*24970*/  SHF.R.U64 R176, R176, 0x3, RZ ;  /* 0x00000003b0b07819 */ /* 0x000fe400000012ff */
[----:B------:R-:W-:Y:S01]  /*24980*/  MOV R2, R26 ;  /* 0x0000001a00027202 */ /* 0x000fe20000000f00 */
[----:B------:R-:W2:Y:S01]  /*24990*/  S2R R5, SR_TID.X ;  /* 0x0000000000057919 */ /* 0x000ea20000002100 */
[----:B------:R-:W-:Y:S02]  /*249a0*/  SHF.R.U64 R177, R177, 0x3, RZ ;  /* 0x00000003b1b17819 */ /* 0x000fe400000012ff */
[----:B------:R-:W-:Y:S02]  /*249b0*/  MOV R60, R60 ;  /* 0x0000003c003c7202 */ /* 0x000fe40000000f00 */
[----:B------:R-:W-:-:S02]  /*249c0*/  F2FP.F16.F32.PACK_AB R24, R49, R160 ;  /* 0x000000a03118723e */ /* 0x000fc400000000ff */
[----:B------:R-:W-:Y:S02]  /*249d0*/  F2FP.F16.F32.PACK_AB R26, R53, R161 ;  /* 0x000000a1351a723e */ /* 0x000fe400000000ff */
[----:B------:R-:W-:Y:S02]  /*249e0*/  F2FP.F16.F32.PACK_AB R27, R55, R54 ;  /* 0x00000036371b723e */ /* 0x000fe400000000ff */
[----:B------:R-:W-:Y:S02]  /*249f0*/  LOP3.LUT R76, R135, R76, RZ, 0x3c, !PT ;  /* 0x0000004c874c7212 */ /* 0x000fe400078e3cff */
[----:B0-----:R-:W-:Y:S02]  /*24a00*/  F2FP.F16.F32.PACK_AB R25, R51, R50 ;  /* 0x000000323319723e */ /* 0x001fe400000000ff */
[----:B------:R-:W-:Y:S02]  /*24a10*/  MOV R64, R64 ;  /* 0x0000004000407202 */ /* 0x000fe40000000f00 */
[----:B------:R-:W-:-:S02]  /*24a20*/  F2FP.F16.F32.PACK_AB R32, R57, R162 ;  /* 0x000000a23920723e */ /* 0x000fc400000000ff */
[----:B------:R-:W-:Y:S02]  /*24a30*/  F2FP.F16.F32.PACK_AB R33, R59, R58 ;  /* 0x0000003a3b21723e */ /* 0x000fe400000000ff */
[----:B------:R-:W-:Y:S02]  /*24a40*/  F2FP.F16.F32.PACK_AB R34, R36, R163 ;  /* 0x000000a32422723e */ /* 0x000fe400000000ff */
[----:B------:R-:W-:Y:S02]  /*24a50*/  F2FP.F16.F32.PACK_AB R35, R63, R62 ;  /* 0x0000003e3f23723e */ /* 0x000fe400000000ff */
[----:B------:R-:W-:Y:S02]  /*24a60*/  MOV R68, R68 ;  /* 0x0000004400447202 */ /* 0x000fe40000000f00 */
[----:B------:R-:W-:Y:S02]  /*24a70*/  F2FP.F16.F32.PACK_AB R8, R40, R164 ;  /* 0x000000a42808723e */ /* 0x000fe400000000ff */
[----:B------:R-:W-:-:S02]  /*24a80*/  F2FP.F16.F32.PACK_AB R9, R67, R66 ;  /* 0x000000424309723e */ /* 0x000fc400000000ff */
[----:B------:R-:W-:Y:S02]  /*24a90*/  F2FP.F16.F32.PACK_AB R10, R44, R165 ;  /* 0x000000a52c0a723e */ /* 0x000fe400000000ff */
[----:B------:R-:W-:Y:S02]  /*24aa0*/  F2FP.F16.F32.PACK_AB R11, R71, R70 ;  /* 0x00000046470b723e */ /* 0x000fe400000000ff */
[----:B------:R-:W-:Y:S01]  /*24ab0*/  LOP3.LUT R84, R176, R84, RZ, 0x3c, !PT ;  /* 0x00000054b0547212 */ /* 0x000fe200078e3cff */
[----:B------:R-:W-:Y:S01]  /*24ac0*/  STSM.16.M88.4 [R60], R24 ;  /* 0x000000183c007844 */ /* 0x000fe20000000200 */
[----:B------:R-:W-:Y:S02]  /*24ad0*/  LOP3.LUT R135, R96, 0x380, RZ, 0xc0, !PT ;  /* 0x0000038060877812 */ /* 0x000fe400078ec0ff */
[----:B------:R-:W-:Y:S02]  /*24ae0*/  LOP3.LUT R88, R177, R88, RZ, 0x3c, !PT ;  /* 0x00000058b1587212 */ /* 0x000fe400078e3cff */
[----:B------:R-:W-:-:S02]  /*24af0*/  MOV R72, R72 ;  /* 0x0000004800487202 */ /* 0x000fc40000000f00 */
[----:B------:R-:W-:Y:S02]  /*24b00*/  F2FP.F16.F32.PACK_AB R12, R48, R166 ;  /* 0x000000a6300c723e */ /* 0x000fe400000000ff */
[----:B------:R-:W-:Y:S02]  /*24b10*/  F2FP.F16.F32.PACK_AB R13, R75, R74 ;  /* 0x0000004a4b0d723e */ /* 0x000fe400000000ff */
[----:B------:R-:W-:Y:S02]  /*24b20*/  F2FP.F16.F32.PACK_AB R14, R52, R167 ;  /* 0x000000a7340e723e */ /* 0x000fe400000000ff */
[----:B------:R-:W-:Y:S01]  /*24b30*/  F2FP.F16.F32.PACK_AB R15, R79, R78 ;  /* 0x0000004e4f0f723e */ /* 0x000fe200000000ff */
[----:B------:R-:W-:Y:S01]  /*24b40*/  STSM.16.M88.4 [R64], R32 ;  /* 0x0000002040007844 */ /* 0x000fe20000000200 */
        /* <DEDUP_REMOVED lines=10> */
[----:B------:R-:W-:Y:S02]  /*24bf0*/  F2FP.F16.F32.PACK_AB R43, R95, R94 ;  /* 0x0000005e5f2b723e */ /* 0x000fe400000000ff */
[----:B------:R-:W-:Y:S02]  /*24c00*/  MOV R84, R84 ;  /* 0x0000005400547202 */ /* 0x000fe40000000f00 */
[----:B------:R-:W-:Y:S02]  /*24c10*/  F2FP.F16.F32.PACK_AB R44, R155, R172 ;  /* 0x000000ac9b2c723e */ /* 0x000fe400000000ff */
[----:B------:R-:W-:Y:S02]  /*24c20*/  F2FP.F16.F32.PACK_AB R45, R99, R98 ;  /* 0x00000062632d723e */ /* 0x000fe400000000ff */
[----:B------:R-:W-:-:S02]  /*24c30*/  F2FP.F16.F32.PACK_AB R46, R156, R173 ;  /* 0x000000ad9c2e723e */ /* 0x000fc400000000ff */
[----:B------:R-:W-:Y:S01]  /*24c40*/  F2FP.F16.F32.PACK_AB R47, R103, R102 ;  /* 0x00000066672f723e */ /* 0x000fe200000000ff */
[----:B------:R3:W-:Y:S01]  /*24c50*/  STSM.16.M88.4 [R72], R12 ;  /* 0x0000000c48007844 */ /* 0x0007e20000000200 */
[----:B------:R-:W-:Y:S01]  /*24c60*/  SHF.R.U64 R135, R135, 0x3, RZ ;  /* 0x0000000387877819 */ /* 0x000fe200000012ff */
[----:B----4-:R-:W-:Y:S01]  /*24c70*/  IMAD.SHL.U32 R3, R179, 0x4, RZ ;  /* 0x00000004b3037824 */ /* 0x010fe200078e00ff */
[----:B------:R-:W-:Y:S02]  /*24c80*/  MOV R88, R88 ;  /* 0x0000005800587202 */ /* 0x000fe40000000f00 */
[----:B0-----:R-:W-:Y:S02]  /*24c90*/  F2FP.F16.F32.PACK_AB R8, R157, R174 ;  /* 0x000000ae9d08723e */ /* 0x001fe400000000ff */
[----:B------:R-:W-:Y:S02]  /*24ca0*/  F2FP.F16.F32.PACK_AB R9, R107, R106 ;  /* 0x0000006a6b09723e */ /* 0x000fe400000000ff */
[----:B------:R-:W-:-:S02]  /*24cb0*/  F2FP.F16.F32.PACK_AB R10, R109, R108 ;  /* 0x0000006c6d0a723e */ /* 0x000fc400000000ff */
[----:B------:R-:W-:Y:S01]  /*24cc0*/  F2FP.F16.F32.PACK_AB R11, R111, R110 ;  /* 0x0000006e6f0b723e */ /* 0x000fe200000000ff */
[----:B------:R-:W-:Y:S01]  /*24cd0*/  STSM.16.M88.4 [R76], R36 ;  /* 0x000000244c007844 */ /* 0x000fe20000000200 */
[----:B------:R-:W-:Y:S02]  /*24ce0*/  SHF.R.S32.HI R82, RZ, 0x1f, R179 ;  /* 0x0000001fff527819 */ /* 0x000fe400000114b3 */
[----:B------:R-:W-:Y:S01]  /*24cf0*/  LOP3.LUT R96, R135, R96, RZ, 0x3c, !PT ;  /* 0x0000006087607212 */ /* 0x000fe200078e3cff */
[----:B------:R-:W-:Y:S01]  /*24d00*/  STSM.16.M88.4 [R80], R40 ;  /* 0x0000002850007844 */ /* 0x000fe20000000200 */
[----:B------:R-:W-:-:S03]  /*24d10*/  MOV R92, R92 ;  /* 0x0000005c005c7202 */ /* 0x000fc60000000f00 */
[----:B------:R-:W-:Y:S01]  /*24d20*/  STSM.16.M88.4 [R84], R44 ;  /* 0x0000002c54007844 */ /* 0x000fe20000000200 */
[----:B---3--:R-:W-:-:S03]  /*24d30*/  F2FP.F16.F32.PACK_AB R12, R113, R112 ;  /* 0x00000070710c723e */ /* 0x008fc600000000ff */
[----:B------:R0:W-:Y:S01]  /*24d40*/  STSM.16.M88.4 [R88], R8 ;  /* 0x0000000858007844 */ /* 0x0001e20000000200 */
[----:B------:R-:W-:Y:S02]  /*24d50*/  F2FP.F16.F32.PACK_AB R13, R115, R114 ;  /* 0x00000072730d723e */ /* 0x000fe400000000ff */
[----:B------:R-:W-:Y:S02]  /*24d60*/  F2FP.F16.F32.PACK_AB R14, R117, R116 ;  /* 0x00000074750e723e */ /* 0x000fe400000000ff */
[----:B------:R-:W-:Y:S02]  /*24d70*/  F2FP.F16.F32.PACK_AB R15, R119, R118 ;  /* 0x00000076770f723e */ /* 0x000fe400000000ff */
[----:B------:R-:W-:Y:S02]  /*24d80*/  MOV R96, R96 ;  /* 0x0000006000607202 */ /* 0x000fe40000000f00 */
[----:B------:R-:W-:Y:S02]  /*24d90*/  F2FP.F16.F32.PACK_AB R24, R121, R120 ;  /* 0x000000787918723e */ /* 0x000fe400000000ff */
[----:B------:R-:W-:-:S02]  /*24da0*/  F2FP.F16.F32.PACK_AB R25, R123, R122 ;  /* 0x0000007a7b19723e */ /* 0x000fc400000000ff */
[----:B------:R-:W-:Y:S02]  /*24db0*/  F2FP.F16.F32.PACK_AB R26, R125, R124 ;  /* 0x0000007c7d1a723e */ /* 0x000fe400000000ff */
[----:B0-----:R-:W-:Y:S02]  /*24dc0*/  SHF.L.U64.HI R11, R179, 0x2, R82 ;  /* 0x00000002b30b7819 */ /* 0x001fe40000010252 */
[----:B------:R-:W-:Y:S02]  /*24dd0*/  IADD3 R8, P1, R3, UR4, RZ ;  /* 0x0000000403087c10 */ /* 0x000fe4000ff3e0ff */
[----:B------:R-:W-:Y:S02]  /*24de0*/  F2FP.F16.F32.PACK_AB R27, R127, R126 ;  /* 0x0000007e7f1b723e */ /* 0x000fe400000000ff */
[----:B------:R-:W-:Y:S02]  /*24df0*/  ISETP.NE.U32.AND P0, PT, RZ, UR4, PT ;  /* 0x00000004ff007c0c */ /* 0x000fe4000bf05070 */
[----:B------:R-:W-:-:S02]  /*24e00*/  MOV R100, R100 ;  /* 0x0000006400647202 */ /* 0x000fc40000000f00 */
        /* <DEDUP_REMOVED lines=8> */
[----:B------:R-:W-:Y:S01]  /*24e90*/  IADD3.X R9, R11, UR5, RZ, P1, !PT ;  /* 0x000000050b097c10 */ /* 0x000fe20008ffe4ff */
[----:B------:R0:W-:Y:S01]  /*24ea0*/  STSM.16.M88.4 [R92], R12 ;  /* 0x0000000c5c007844 */ /* 0x0001e20000000200 */
[----:B-1----:R-:W-:Y:S02]  /*24eb0*/  ISETP.NE.AND P1, PT, R28, 0x1, PT ;  /* 0x000000011c00780c */ /* 0x002fe40003f25270 */
[----:B------:R-:W-:Y:S01]  /*24ec0*/  ISETP.NE.AND.EX P0, PT, RZ, UR5, PT, P0 ;  /* 0x00000005ff007c0c */ /* 0x000fe2000bf05300 */
[----:B------:R-:W-:Y:S01]  /*24ed0*/  STSM.16.M88.4 [R96], R24 ;  /* 0x0000001860007844 */ /* 0x000fe20000000200 */
[----:B------:R-:W-:-:S02]  /*24ee0*/  ULDC.64 UR4, c[0x0][0xc08] ;  /* 0x0003020000047ab9 */ /* 0x000fc40000000a00 */
[----:B------:R-:W-:Y:S01]  /*24ef0*/  ISETP.NE.U32.AND P2, PT, RZ, UR4, PT ;  /* 0x00000004ff007c0c */ /* 0x000fe2000bf45070 */
[----:B------:R-:W-:Y:S04]  /*24f00*/  STSM.16.M88.4 [R100], R32 ;  /* 0x0000002064007844 */ /* 0x000fe80000000200 */
[----:B------:R1:W-:Y:S01]  /*24f10*/  STSM.16.M88.4 [R4], R36 ;  /* 0x0000002404007844 */ /* 0x0003e20000000200 */
[----:B------:R-:W-:-:S03]  /*24f20*/  ISETP.NE.AND.EX P2, PT, RZ, UR5, PT, P2 ;  /* 0x00000005ff007c0c */ /* 0x000fc6000bf45320 */
[----:B------:R3:W-:Y:S01]  /*24f30*/  STSM.16.M88.4 [R2], R144 ;  /* 0x0000009002007844 */ /* 0x0007e20000000200 */
[----:B--2---:R-:W-:Y:S01]  /*24f40*/  IADD3 R5, R5, -0x80, RZ ;  /* 0xffffff8005057810 */ /* 0x004fe20007ffe0ff */
[----:B0-----:R-:W0:Y:S08]  /*24f50*/  @P1 LDC R15, c[0x0][0xbf0] ;  /* 0x0002fc00ff0f1b82 */ /* 0x001e300000000800 */
[----:B-1----:R-:W1:Y:S01]  /*24f60*/  @P1 LDC R4, c[0x0][0xbec] ;  /* 0x0002fb00ff041b82 */ /* 0x002e620000000800 */
[----:B---3--:R-:W-:-:S04]  /*24f70*/  SHF.R.S32.HI R2, RZ, 0x1f, R5 ;  /* 0x0000001fff027819 */ /* 0x008fc80000011405 */
[CC--:B------:R-:W-:Y:S02]  /*24f80*/  LEA.HI R7, R2.reuse, R5.reuse, RZ, 0x3 ;  /* 0x0000000502077211 */ /* 0x0c0fe400078f18ff */
[----:B------:R-:W-:Y:S01]  /*24f90*/  LEA.HI R10, R2, R5, RZ, 0x7 ;  /* 0x00000005020a7211 */ /* 0x000fe200078f38ff */
[----:B------:R-:W-:Y:S01]  /*24fa0*/  BAR.SYNC.DEFER_BLOCKING 0x1, 0x100 ;  /* 0x0044000000007b1d */ /* 0x000fe20000010000 */
[----:B------:R-:W-:Y:S01]  /*24fb0*/  @P2 IADD3 R2, P3, R3, UR4, RZ ;  /* 0x0000000403022c10 */ /* 0x000fe2000ff7e0ff */
[----:B------:R-:W-:Y:S01]  /*24fc0*/  IMAD.MOV.U32 R81, RZ, RZ, RZ ;  /* 0x000000ffff517224 */ /* 0x000fe200078e00ff */
[----:B------:R-:W-:-:S03]  /*24fd0*/  LOP3.LUT R14, R7, 0xfffffff8, RZ, 0xc0, !PT ;  /* 0xfffffff8070e7812 */ /* 0x000fc600078ec0ff */
[----:B------:R-:W-:Y:S01]  /*24fe0*/  ULDC UR4, c[0x0][0xa88] ;  /* 0x0002a20000047ab9 */ /* 0x000fe20000000800 */
[----:B------:R-:W-:Y:S01]  /*24ff0*/  @P2 IADD3.X R3, R11, UR5, RZ, P3, !PT ;  /* 0x000000050b032c10 */ /* 0x000fe20009ffe4ff */
[----:B------:R-:W-:Y:S01]  /*25000*/  IMAD.U32 R7, RZ, RZ, UR4 ;  /* 0x00000004ff077e24 */ /* 0x000fe2000f8e00ff */
[----:B------:R-:W-:Y:S01]  /*25010*/  LOP3.LUT R12, R10, 0xffffff80, RZ, 0xc0, !PT ;  /* 0xffffff800a0c7812 */ /* 0x000fe200078ec0ff */
[C---:B------:R-:W-:Y:S01]  /*25020*/  IMAD.IADD R83, R5.reuse, 0x1, -R14 ;  /* 0x0000000105537824 */ /* 0x040fe200078e0a0e */
[----:B------:R-:W-:Y:S02]  /*25030*/  IADD3 R25, R180, R178, RZ ;  /* 0x000000b2b4197210 */ /* 0x000fe40007ffe0ff */
[----:B------:R-:W-:Y:S01]  /*25040*/  SHF.R.S32.HI R27, RZ, 0x7, R10 ;  /* 0x00000007ff1b7819 */ /* 0x000fe2000001140a */
[----:B------:R-:W-:Y:S01]  /*25050*/  IMAD.IADD R12, R5, 0x1, -R12 ;  /* 0x00000001050c7824 */ /* 0x000fe200078e0a0c */
[----:B------:R2:W5:Y:S04]  /*25060*/  @P0 LDG.E R81, desc[UR6][R8.64] ;  /* 0x0000000608510981 */ /* 0x000568000c1e1900 */
[----:B------:R2:W5:Y:S01]  /*25070*/  @P2 LDG.E R7, desc[UR6][R2.64] ;  /* 0x0000000602072981 */ /* 0x000562000c1e1900 */
[----:B------:R-:W-:Y:S05]  /*25080*/  @P2 BRA `(.L_x_2937) ;  /* 0x0000000000142947 */ /* 0x000fea0003800000 */
[----:B------:R-:W-:Y:S05]  /*25090*/  @!P0 BRA `(.L_x_2937) ;  /* 0x0000000000108947 */ /* 0x000fea0003800000 */
[----:B------:R-:W-:Y:S02]  /*250a0*/  ULDC.64 UR4, c[0x0][0x208] ;  /* 0x0000820000047ab9 */ /* 0x000fe40000000a00 */
[----:B--2---:R-:W2:Y:S04]  /*250b0*/  LDG.E R2, desc[UR4][R8.64] ;  /* 0x0000000408027981 */ /* 0x004ea8000c1e1900 */
[----:B-----5:R-:W2:Y:S02]  /*250c0*/  LDG.E R7, desc[UR4][R8.64+0x4] ;  /* 0x0000040408077981 */ /* 0x020ea4000c1e1900 */
[----:B--2---:R-:W-:-:S07]  /*250d0*/  IMAD.IADD R7, R7, 0x1, -R2 ;  /* 0x0000000107077824 */ /* 0x004fce00078e0a02 */
.L_x_2937:
[----:B------:R-:W3:Y:S01]  /*250e0*/  LDL.LU R88, [R1+0x80] ;  /* 0x0000800001587983 */ /* 0x000ee20000300800 */
[----:B------:R-:W-:Y:S01]  /*250f0*/  ULDC.64 UR4, c[0x0][0xb90] ;  /* 0x0002e40000047ab9 */ /* 0x000fe20000000a00 */
[----:B-12---:R-:W-:Y:S01]  /*25100*/  @P1 IMAD.HI.U32 R8, R25, R4, RZ ;  /* 0x0000000419081227 */ /* 0x006fe200078e00ff */
[--C-:B-----5:R-:W-:Y:S01]  /*25110*/  SHF.R.S32.HI R3, RZ, 0x1f, R81.reuse ;  /* 0x0000001fff037819 */ /* 0x120fe20000011451 */
[----:B------:R-:W1:Y:S01]  /*25120*/  @P1 LDC R86, c[0x0][0xbec] ;  /* 0x0002fb00ff561b82 */ /* 0x000e620000000800 */
[----:B------:R-:W-:Y:S01]  /*25130*/  SEL R80, R179, RZ, !P0 ;  /* 0x000000ffb3507207 */ /* 0x000fe20004000000 */
[----:B------:R-:W-:Y:S01]  /*25140*/  IMAD.MOV.U32 R2, RZ, RZ, R81 ;  /* 0x000000ffff027224 */ /* 0x000fe200078e0051 */
[----:B------:R-:W-:Y:S01]  /*25150*/  SEL R82, R82, RZ, !P0 ;  /* 0x000000ff52527207 */ /* 0x000fe20004000000 */
[----:B------:R-:W-:Y:S01]  /*25160*/  IMAD R11, R220, 0x8, R83 ;  /* 0x00000008dc0b7824 */ /* 0x000fe200078e0253 */
[----:B------:R-:W-:Y:S01]  /*25170*/  LEA.HI R10, R10, R27, RZ, 0x1 ;  /* 0x0000001b0a0a7211 */ /* 0x000fe200078f08ff */
[----:B------:R-:W-:Y:S01]  /*25180*/  IMAD.MOV.U32 R9, RZ, RZ, R25 ;  /* 0x000000ffff097224 */ /* 0x000fe200078e0019 */
[----:B0-----:R-:W-:Y:S01]  /*25190*/  @P1 SHF.R.U32.HI R9, RZ, R15, R8 ;  /* 0x0000000fff091219 */ /* 0x001fe20000011608 */
[----:B------:R-:W0:Y:S01]  /*251a0*/  @P1 LDC R87, c[0x0][0xbf0] ;  /* 0x0002fc00ff571b82 */ /* 0x000e220000000800 */
[----:B------:R-:W-:Y:S01]  /*251b0*/  SHF.L.U32 R11, R11, 0x3, RZ ;  /* 0x000000030b0b7819 */ /* 0x000fe200000006ff */
[----:B------:R-:W-:Y:S01]  /*251c0*/  ULDC.64 UR6, c[0x0][0x208] ;  /* 0x0000820000067ab9 */ /* 0x000fe20000000a00 */
[----:B------:R-:W-:-:S02]  /*251d0*/  SHF.R.S32.HI R15, RZ, 0x1f, R12 ;  /* 0x0000001fff0f7819 */ /* 0x000fc4000001140c */
[----:B------:R-:W-:Y:S01]  /*251e0*/  LOP3.LUT R10, R10, 0x3fffffe, RZ, 0xc0, !PT ;  /* 0x03fffffe0a0a7812 */ /* 0x000fe200078ec0ff */
[----:B------:R-:W-:Y:S01]  /*251f0*/  IMAD.WIDE R20, R11, 0x2, R20 ;  /* 0x000000020b147825 */ /* 0x000fe200078e0214 */
[----:B------:R-:W-:Y:S02]  /*25200*/  IADD3 R11, -R9, RZ, RZ ;  /* 0x000000ff090b7210 */ /* 0x000fe40007ffe1ff */
[-C--:B------:R-:W-:Y:S01]  /*25210*/  LEA.HI R8, R15, R12.reuse, RZ, 0x2 ;  /* 0x0000000c0f087211 */ /* 0x080fe200078f10ff */
[----:B------:R-:W-:Y:S01]  /*25220*/  IMAD.IADD R27, R27, 0x1, -R10 ;  /* 0x000000011b1b7824 */ /* 0x000fe200078e0a0a */
[----:B------:R-:W-:Y:S01]  /*25230*/  LEA.HI R14, R15, R12, RZ, 0x5 ;  /* 0x0000000c0f0e7211 */ /* 0x000fe200078f28ff */
[----:B------:R-:W-:Y:S01]  /*25240*/  IMAD R11, R28, R11, R25 ;  /* 0x0000000b1c0b7224 */ /* 0x000fe200078e0219 */
[--C-:B------:R-:W-:Y:S02]  /*25250*/  SHF.R.S32.HI R10, RZ, 0x2, R8.reuse ;  /* 0x00000002ff0a7819 */ /* 0x100fe40000011408 */
[----:B------:R-:W-:-:S02]  /*25260*/  SHF.R.S32.HI R25, RZ, 0x1f, R8 ;  /* 0x0000001fff197819 */ /* 0x000fc40000011408 */
[----:B------:R-:W-:Y:S02]  /*25270*/  SHF.R.S32.HI R14, RZ, 0x5, R14 ;  /* 0x00000005ff0e7819 */ /* 0x000fe4000001140e */
[----:B------:R-:W-:Y:S02]  /*25280*/  LEA.HI R25, R25, R10, RZ, 0x3 ;  /* 0x0000000a19197211 */ /* 0x000fe400078f18ff */
[----:B------:R-:W-:Y:S02]  /*25290*/  IADD3 R33, P4, R20, 0x4000, RZ ;  /* 0x0000400014217810 */ /* 0x000fe40007f9e0ff */
[----:B------:R-:W-:Y:S02]  /*252a0*/  LOP3.LUT R25, R25, 0xfffffff8, RZ, 0xc0, !PT ;  /* 0xfffffff819197812 */ /* 0x000fe400078ec0ff */
[----:B------:R-:W-:Y:S02]  /*252b0*/  LOP3.LUT P0, RZ, R12, 0x3, RZ, 0xc0, !PT ;  /* 0x000000030cff7812 */ /* 0x000fe4000780c0ff */
[----:B------:R-:W-:Y:S01]  /*252c0*/  LOP3.LUT R32, R33, 0x380, RZ, 0xc0, !PT ;  /* 0x0000038021207812 */ /* 0x000fe200078ec0ff */
[----:B------:R-:W-:-:S03]  /*252d0*/  IMAD.IADD R25, R10, 0x1, -R25 ;  /* 0x000000010a197824 */ /* 0x000fc600078e0a19 */
[----:B------:R-:W-:Y:S01]  /*252e0*/  SHF.R.U64 R32, R32, 0x3, RZ ;  /* 0x0000000320207819 */ /* 0x000fe200000012ff */
[----:B------:R-:W-:Y:S01]  /*252f0*/  IMAD R14, R14, 0x10, R25 ;  /* 0x000000100e0e7824 */ /* 0x000fe200078e0219 */
[----:B------:R-:W-:Y:S02]  /*25300*/  IADD3 R25, P5, R20, 0x3000, RZ ;  /* 0x0000300014197810 */ /* 0x000fe40007fbe0ff */
[----:B------:R-:W-:Y:S01]  /*25310*/  LOP3.LUT R32, R32, R33, RZ, 0x3c, !PT ;  /* 0x0000002120207212 */ /* 0x000fe200078e3cff */
[----:B------:R-:W-:Y:S01]  /*25320*/  IMAD R14, R27, 0x40, R14 ;  /* 0x000000401b0e7824 */ /* 0x000fe200078e020e */
[----:B------:R-:W-:Y:S01]  /*25330*/  LOP3.LUT R24, R25, 0x380, RZ, 0xc0, !PT ;  /* 0x0000038019187812 */ /* 0x000fe200078ec0ff */
[----:B------:R-:W-:Y:S01]  /*25340*/  IMAD.X R33, RZ, RZ, R21, P4 ;  /* 0x000000ffff217224 */ /* 0x000fe200020e0615 */
[----:B------:R-:W-:Y:S02]  /*25350*/  IADD3 R53, P4, R20, 0x9000, RZ ;  /* 0x0000900014357810 */ /* 0x000fe40007f9e0ff */
[----:B------:R-:W-:-:S02]  /*25360*/  SHF.R.U64 R24, R24, 0x3, RZ ;  /* 0x0000000318187819 */ /* 0x000fc400000012ff */
[----:B------:R-:W-:Y:S02]  /*25370*/  LOP3.LUT R52, R53, 0x380, RZ, 0xc0, !PT ;  /* 0x0000038035347812 */ /* 0x000fe400078ec0ff */
[----:B------:R-:W-:Y:S01]  /*25380*/  LOP3.LUT R24, R24, R25, RZ, 0x3c, !PT ;  /* 0x0000001918187212 */ /* 0x000fe200078e3cff */
[----:B------:R-:W-:Y:S01]  /*25390*/  IMAD.X R25, RZ, RZ, R21, P5 ;  /* 0x000000ffff197224 */ /* 0x000fe200028e0615 */
[----:B------:R-:W-:Y:S02]  /*253a0*/  IADD3 R49, P5, R20, 0x8000, RZ ;  /* 0x0000800014317810 */ /* 0x000fe40007fbe0ff */
[----:B------:R-:W-:Y:S02]  /*253b0*/  SHF.R.U64 R52, R52, 0x3, RZ ;  /* 0x0000000334347819 */ /* 0x000fe400000012ff */
[----:B------:R-:W-:Y:S02]  /*253c0*/  LOP3.LUT R48, R49, 0x380, RZ, 0xc0, !PT ;  /* 0x0000038031307812 */ /* 0x000fe400078ec0ff */
[----:B------:R-:W-:-:S02]  /*253d0*/  LOP3.LUT R52, R52, R53, RZ, 0x3c, !PT ;  /* 0x0000003534347212 */ /* 0x000fc400078e3cff */
[----:B------:R-:W-:Y:S02]  /*253e0*/  SHF.R.U64 R48, R48, 0x3, RZ ;  /* 0x0000000330307819 */ /* 0x000fe400000012ff */
[----:B------:R-:W-:Y:S02]  /*253f0*/  IADD3.X R53, RZ, R21, RZ, P4, !PT ;  /* 0x00000015ff357210 */ /* 0x000fe400027fe4ff */
[----:B------:R-:W-:Y:S01]  /*25400*/  LOP3.LUT R48, R48, R49, RZ, 0x3c, !PT ;  /* 0x0000003130307212 */ /* 0x000fe200078e3cff */
[----:B------:R-:W-:Y:S01]  /*25410*/  IMAD.X R49, RZ, RZ, R21, P5 ;  /* 0x000000ffff317224 */ /* 0x000fe200028e0615 */
[C---:B------:R-:W-:Y:S02]  /*25420*/  IADD3 R69, P5, R20.reuse, 0xd000, RZ ;  /* 0x0000d00014457810 */ /* 0x040fe40007fbe0ff */
[----:B------:R-:W-:Y:S02]  /*25430*/  IADD3 R73, P4, R20, 0xe000, RZ ;  /* 0x0000e00014497810 */ /* 0x000fe40007f9e0ff */
[----:B------:R-:W-:-:S02]  /*25440*/  LOP3.LUT R68, R69, 0x380, RZ, 0xc0, !PT ;  /* 0x0000038045447812 */ /* 0x000fc400078ec0ff */
[----:B------:R-:W-:Y:S02]  /*25450*/  LOP3.LUT R72, R73, 0x380, RZ, 0xc0, !PT ;  /* 0x0000038049487812 */ /* 0x000fe400078ec0ff */
[----:B------:R-:W-:Y:S02]  /*25460*/  SHF.R.U64 R68, R68, 0x3, RZ ;  /* 0x0000000344447819 */ /* 0x000fe400000012ff */
[----:B------:R-:W-:Y:S01]  /*25470*/  SHF.R.U64 R72, R72, 0x3, RZ ;  /* 0x0000000348487819 */ /* 0x000fe200000012ff */
[----:B------:R-:W-:Y:S01]  /*25480*/  IMAD R85, R83, 0x20, R220 ;  /* 0x0000002053557824 */ /* 0x000fe200078e02dc */
[----:B------:R-:W-:Y:S01]  /*25490*/  LOP3.LUT R68, R68, R69, RZ, 0x3c, !PT ;  /* 0x0000004544447212 */ /* 0x000fe200078e3cff */
[----:B------:R-:W-:Y:S01]  /*254a0*/  IMAD.X R69, RZ, RZ, R21, P5 ;  /* 0x000000ffff457224 */ /* 0x000fe200028e0615 */
[----:B------:R-:W-:Y:S02]  /*254b0*/  LOP3.LUT R72, R72, R73, RZ, 0x3c, !PT ;  /* 0x0000004948487212 */ /* 0x000fe400078e3cff */
[----:B------:R-:W-:-:S02]  /*254c0*/  IADD3.X R73, RZ, R21, RZ, P4, !PT ;  /* 0x00000015ff497210 */ /* 0x000fc400027fe4ff */
[----:B------:R-:W-:Y:S01]  /*254d0*/  IADD3 R85, R178, R85, RZ ;  /* 0x00000055b2557210 */ /* 0x000fe20007ffe0ff */
[----:B------:R-:W-:Y:S01]  /*254e0*/  BSSY B1, `(.L_x_2938) ;  /* 0x00000a8000017945 */ /* 0x000fe20003800000 */
[----:B---3--:R-:W-:-:S05]  /*254f0*/  SHF.R.S32.HI R84, RZ, 0x1f, R88 ;  /* 0x0000001fff547819 */ /* 0x008fca0000011458 */
        /* <DEDUP_REMOVED lines=8> */
[----:B------:R-:W-:Y:S01]  /*25580*/  SHF.R.S32.HI R13, RZ, 0x1f, R9 ;  /* 0x0000001fff0d7819 */ /* 0x000fe20000011409 */
[----:B------:R-:W-:Y:S01]  /*25590*/  ULDC.64 UR4, c[0x0][0xb88] ;  /* 0x0002e20000047ab9 */ /* 0x000fe20000000a00 */
[----:B------:R-:W-:-:S04]  /*255a0*/  IADD3 R4, P2, R9, R4, RZ ;  /* 0x0000000409047210 */ /* 0x000fc80007f5e0ff */
[----:B------:R-:W-:Y:S02]  /*255b0*/  IADD3.X R5, R13, R5, R2, P2, !PT ;  /* 0x000000050d057210 */ /* 0x000fe400017fe402 */
[----:B------:R-:W-:Y:S02]  /*255c0*/  SHF.R.S32.HI R2, RZ, 0x1f, R11 ;  /* 0x0000001fff027819 */ /* 0x000fe4000001140b */
[C---:B------:R-:W-:Y:S01]  /*255d0*/  IADD3 R9, P2, R20.reuse, 0x1000, RZ ;  /* 0x0000100014097810 */ /* 0x040fe20007f5e0ff */
[----:B------:R-:W-:Y:S01]  /*255e0*/  IMAD.WIDE.U32 R4, R11, UR4, R4 ;  /* 0x000000040b047c25 */ /* 0x000fe2000f8e0004 */
[----:B------:R-:W-:Y:S02]  /*255f0*/  IADD3 R13, P6, R20, 0x2000, RZ ;  /* 0x00002000140d7810 */ /* 0x000fe40007fde0ff */
[----:B------:R-:W-:Y:S01]  /*25600*/  LOP3.LUT R8, R9, 0x380, RZ, 0xc0, !PT ;  /* 0x0000038009087812 */ /* 0x000fe200078ec0ff */
[----:B------:R-:W-:Y:S01]  /*25610*/  IMAD R2, R2, UR4, RZ ;  /* 0x0000000402027c24 */ /* 0x000fe2000f8e02ff */
[----:B------:R-:W-:-:S02]  /*25620*/  LOP3.LUT R12, R13, 0x380, RZ, 0xc0, !PT ;  /* 0x000003800d0c7812 */ /* 0x000fc400078ec0ff */
[----:B------:R-:W-:Y:S01]  /*25630*/  SHF.R.U64 R8, R8, 0x3, RZ ;  /* 0x0000000308087819 */ /* 0x000fe200000012ff */
[----:B------:R-:W-:Y:S01]  /*25640*/  IMAD R15, R11, UR5, R2 ;  /* 0x000000050b0f7c24 */ /* 0x000fe2000f8e0202 */
[----:B------:R-:W-:Y:S01]  /*25650*/  ULDC.64 UR4, c[0x0][0xb50] ;  /* 0x0002d40000047ab9 */ /* 0x000fe20000000a00 */
[----:B------:R-:W-:Y:S01]  /*25660*/  SHF.R.U64 R12, R12, 0x3, RZ ;  /* 0x000000030c0c7819 */ /* 0x000fe200000012ff */
[----:B------:R-:W-:Y:S01]  /*25670*/  IMAD R2, R7, R28, RZ ;  /* 0x0000001c07027224 */ /* 0x000fe200078e02ff */
[----:B------:R-:W-:Y:S01]  /*25680*/  LOP3.LUT R8, R8, R9, RZ, 0x3c, !PT ;  /* 0x0000000908087212 */ /* 0x000fe200078e3cff */
[----:B------:R-:W-:Y:S01]  /*25690*/  IMAD.IADD R5, R5, 0x1, R15 ;  /* 0x0000000105057824 */ /* 0x000fe200078e020f */
[----:B------:R-:W-:Y:S01]  /*256a0*/  LEA R10, P3, R4, UR4, 0x2 ;  /* 0x00000004040a7c11 */ /* 0x000fe2000f8610ff */
[----:B------:R-:W-:Y:S01]  /*256b0*/  IMAD.IADD R15, R14, 0x1, R178 ;  /* 0x000000010e0f7824 */ /* 0x000fe200078e02b2 */
[----:B------:R-:W-:Y:S02]  /*256c0*/  IADD3.X R9, RZ, R21, RZ, P2, !PT ;  /* 0x00000015ff097210 */ /* 0x000fe400017fe4ff */
[----:B------:R-:W-:Y:S01]  /*256d0*/  IADD3 R41, P2, R20, 0x6000, RZ ;  /* 0x0000600014297810 */ /* 0x000fe20007f5e0ff */
[----:B------:R-:W-:Y:S01]  /*256e0*/  SHFL.IDX PT, R54, R10, RZ, 0x1c1f ;  /* 0x001c1fff0a367589 */ /* 0x000fe200000e0000 */
[----:B------:R-:W-:Y:S01]  /*256f0*/  LEA.HI.X R4, R4, UR5, R5, 0x2, P3 ;  /* 0x0000000504047c11 */ /* 0x000fe200098f1405 */
[----:B------:R-:W-:Y:S01]  /*25700*/  ULDC.64 UR4, c[0x0][0xaa0] ;  /* 0x0002a80000047ab9 */ /* 0x000fe20000000a00 */
[----:B------:R-:W-:Y:S01]  /*25710*/  IADD3 R37, P3, R20, 0x5000, RZ ;  /* 0x0000500014257810 */ /* 0x000fe20007f7e0ff */
[----:B------:R-:W-:Y:S01]  /*25720*/  SHFL.IDX PT, R58, R10, 0x1, 0x1c1f ;  /* 0x003c1f000a3a7f89 */ /* 0x000fe200000e0000 */
[----:B------:R-:W-:-:S02]  /*25730*/  LOP3.LUT R40, R41, 0x380, RZ, 0xc0, !PT ;  /* 0x0000038029287812 */ /* 0x000fc400078ec0ff */
[----:B------:R-:W-:Y:S01]  /*25740*/  LOP3.LUT R36, R37, 0x380, RZ, 0xc0, !PT ;  /* 0x0000038025247812 */ /* 0x000fe200078ec0ff */
[----:B------:R-:W2:Y:S01]  /*25750*/  SHFL.IDX PT, R55, R4, RZ, 0x1c1f ;  /* 0x001c1fff04377589 */ /* 0x000ea200000e0000 */
[----:B------:R-:W-:Y:S02]  /*25760*/  SHF.R.U64 R40, R40, 0x3, RZ ;  /* 0x0000000328287819 */ /* 0x000fe400000012ff */
[----:B------:R-:W-:Y:S01]  /*25770*/  SHF.R.U64 R36, R36, 0x3, RZ ;  /* 0x0000000324247819 */ /* 0x000fe200000012ff */
[----:B------:R3:W4:Y:S01]  /*25780*/  SHFL.IDX PT, R59, R4, 0x1, 0x1c1f ;  /* 0x003c1f00043b7f89 */ /* 0x00072200000e0000 */
[----:B------:R-:W-:Y:S01]  /*25790*/  LOP3.LUT R40, R40, R41, RZ, 0x3c, !PT ;  /* 0x0000002928287212 */ /* 0x000fe200078e3cff */
[----:B------:R-:W-:Y:S01]  /*257a0*/  IMAD.X R41, RZ, RZ, R21, P2 ;  /* 0x000000ffff297224 */ /* 0x000fe200010e0615 */
[----:B------:R-:W-:Y:S02]  /*257b0*/  IADD3 R61, P2, R20, 0xb000, RZ ;  /* 0x0000b000143d7810 */ /* 0x000fe40007f5e0ff */
[----:B------:R-:W-:-:S02]  /*257c0*/  LOP3.LUT R36, R36, R37, RZ, 0x3c, !PT ;  /* 0x0000002524247212 */ /* 0x000fc400078e3cff */
[----:B------:R-:W-:Y:S01]  /*257d0*/  LOP3.LUT R12, R12, R13, RZ, 0x3c, !PT ;  /* 0x0000000d0c0c7212 */ /* 0x000fe200078e3cff */
[----:B------:R-:W-:Y:S01]  /*257e0*/  IMAD.X R13, RZ, RZ, R21, P6 ;  /* 0x000000ffff0d7224 */ /* 0x000fe200030e0615 */
[----:B------:R-:W-:Y:S02]  /*257f0*/  IADD3.X R37, RZ, R21, RZ, P3, !PT ;  /* 0x00000015ff257210 */ /* 0x000fe40001ffe4ff */
[C---:B------:R-:W-:Y:S02]  /*25800*/  IADD3 R57, P3, R20.reuse, 0xa000, RZ ;  /* 0x0000a00014397810 */ /* 0x040fe40007f7e0ff */
[----:B------:R-:W-:Y:S02]  /*25810*/  LOP3.LUT R60, R61, 0x380, RZ, 0xc0, !PT ;  /* 0x000003803d3c7812 */ /* 0x000fe400078ec0ff */
[----:B------:R-:W-:Y:S02]  /*25820*/  IADD3 R45, P6, R20, 0x7000, RZ ;  /* 0x00007000142d7810 */ /* 0x000fe40007fde0ff */
[----:B------:R-:W-:-:S02]  /*25830*/  LOP3.LUT R56, R57, 0x380, RZ, 0xc0, !PT ;  /* 0x0000038039387812 */ /* 0x000fc400078ec0ff */
[----:B------:R-:W-:Y:S02]  /*25840*/  SHF.R.U64 R60, R60, 0x3, RZ ;  /* 0x000000033c3c7819 */ /* 0x000fe400000012ff */
[----:B------:R-:W-:Y:S02]  /*25850*/  LOP3.LUT R44, R45, 0x380, RZ, 0xc0, !PT ;  /* 0x000003802d2c7812 */ /* 0x000fe400078ec0ff */
[----:B------:R-:W-:Y:S02]  /*25860*/  IADD3 R5, R15, 0x8, RZ ;  /* 0x000000080f057810 */ /* 0x000fe40007ffe0ff */
[----:B------:R-:W-:Y:S02]  /*25870*/  SHF.R.U64 R56, R56, 0x3, RZ ;  /* 0x0000000338387819 */ /* 0x000fe400000012ff */
[----:B------:R-:W-:Y:S01]  /*25880*/  LOP3.LUT R60, R60, R61, RZ, 0x3c, !PT ;  /* 0x0000003d3c3c7212 */ /* 0x000fe200078e3cff */
[----:B------:R-:W-:Y:S01]  /*25890*/  IMAD.X R61, RZ, RZ, R21, P2 ;  /* 0x000000ffff3d7224 */ /* 0x000fe200010e0615 */
[----:B------:R-:W-:-:S02]  /*258a0*/  SHF.R.U64 R44, R44, 0x3, RZ ;  /* 0x000000032c2c7819 */ /* 0x000fc400000012ff */
[-C--:B------:R-:W-:Y:S02]  /*258b0*/  ISETP.GE.OR P2, PT, R15, R2.reuse, P0 ;  /* 0x000000020f00720c */ /* 0x080fe40000746670 */
[----:B------:R-:W-:Y:S02]  /*258c0*/  ISETP.GE.OR P0, PT, R5, R2, P0 ;  /* 0x000000020500720c */ /* 0x000fe40000706670 */
[----:B------:R-:W-:Y:S01]  /*258d0*/  LOP3.LUT R56, R56, R57, RZ, 0x3c, !PT ;  /* 0x0000003938387212 */ /* 0x000fe200078e3cff */
[--C-:B------:R-:W-:Y:S01]  /*258e0*/  IMAD.X R57, RZ, RZ, R21.reuse, P3 ;  /* 0x000000ffff397224 */ /* 0x100fe200018e0615 */
[----:B------:R-:W-:Y:S01]  /*258f0*/  LOP3.LUT R44, R44, R45, RZ, 0x3c, !PT ;  /* 0x0000002d2c2c7212 */ /* 0x000fe200078e3cff */
[----:B------:R-:W-:Y:S01]  /*25900*/  IMAD.X R45, RZ, RZ, R21, P6 ;  /* 0x000000ffff2d7224 */ /* 0x000fe200030e0615 */
[C---:B------:R-:W-:Y:S02]  /*25910*/  IADD3 R7, P3, R20.reuse, 0xf000, RZ ;  /* 0x0000f00014077810 */ /* 0x040fe40007f7e0ff */
[----:B------:R-:W-:-:S02]  /*25920*/  IADD3 R65, P6, R20, 0xc000, RZ ;  /* 0x0000c00014417810 */ /* 0x000fc40007fde0ff */
[----:B------:R-:W-:Y:S01]  /*25930*/  LOP3.LUT R11, R20, 0x380, RZ, 0xc0, !PT ;  /* 0x00000380140b7812 */ /* 0x000fe200078ec0ff */
[----:B--2---:R-:W-:Y:S01]  /*25940*/  @!P2 ST.E desc[UR6][R54.64], R6 ;  /* 0x000000063600a985 */ /* 0x004fe2000c101906 */
[----:B---3--:R-:W-:Y:S01]  /*25950*/  LOP3.LUT R4, R7, 0x380, RZ, 0xc0, !PT ;  /* 0x0000038007047812 */ /* 0x008fe200078ec0ff */
[----:B------:R-:W-:Y:S01]  /*25960*/  IMAD.X R77, RZ, RZ, R21, P3 ;  /* 0x000000ffff4d7224 */ /* 0x000fe200018e0615 */
[----:B------:R-:W-:Y:S01]  /*25970*/  LOP3.LUT R64, R65, 0x380, RZ, 0xc0, !PT ;  /* 0x0000038041407812 */ /* 0x000fe200078ec0ff */
[----:B----4-:R2:W-:Y:S01]  /*25980*/  @!P0 ST.E desc[UR6][R58.64], R0 ;  /* 0x000000003a008985 */ /* 0x0105e2000c101906 */
[----:B------:R-:W-:Y:S02]  /*25990*/  SHF.R.U64 R11, R11, 0x3, RZ ;  /* 0x000000030b0b7819 */ /* 0x000fe400000012ff */
[----:B------:R-:W-:Y:S01]  /*259a0*/  SHF.R.U64 R4, R4, 0x3, RZ ;  /* 0x0000000304047819 */ /* 0x000fe200000012ff */
[----:B------:R-:W5:Y:S01]  /*259b0*/  LD.E.128 R12, desc[UR6][R12.64] ;  /* 0x000000060c0c7980 */ /* 0x000f62000c101d00 */
[----:B------:R-:W-:-:S02]  /*259c0*/  SHF.R.U64 R64, R64, 0x3, RZ ;  /* 0x0000000340407819 */ /* 0x000fc400000012ff */
[----:B------:R-:W-:Y:S01]  /*259d0*/  LOP3.LUT R20, R11, R20, RZ, 0x3c, !PT ;  /* 0x000000140b147212 */ /* 0x000fe200078e3cff */
[----:B------:R-:W5:Y:S01]  /*259e0*/  LD.E.128 R24, desc[UR6][R24.64] ;  /* 0x0000000618187980 */ /* 0x000f62000c101d00 */
[----:B------:R-:W-:Y:S01]  /*259f0*/  LOP3.LUT R64, R64, R65, RZ, 0x3c, !PT ;  /* 0x0000004140407212 */ /* 0x000fe200078e3cff */
[----:B------:R-:W-:Y:S01]  /*25a00*/  IMAD.X R65, RZ, RZ, R21, P6 ;  /* 0x000000ffff417224 */ /* 0x000fe200030e0615 */
[----:B------:R-:W-:Y:S01]  /*25a10*/  LOP3.LUT R76, R4, R7, RZ, 0x3c, !PT ;  /* 0x00000007044c7212 */ /* 0x000fe200078e3cff */
[----:B--2---:R-:W-:Y:S01]  /*25a20*/  IMAD R0, R3, UR4, RZ ;  /* 0x0000000403007c24 */ /* 0x004fe2000f8e02ff */
[----:B------:R2:W5:Y:S03]  /*25a30*/  LD.E.128 R4, desc[UR6][R20.64] ;  /* 0x0000000614047980 */ /* 0x000566000c101d00 */
[C---:B------:R-:W-:Y:S01]  /*25a40*/  IMAD R3, R81.reuse, UR5, R0 ;  /* 0x0000000551037c24 */ /* 0x040fe2000f8e0200 */
[----:B------:R-:W5:Y:S04]  /*25a50*/  LD.E.128 R8, desc[UR6][R8.64] ;  /* 0x0000000608087980 */ /* 0x000f68000c101d00 */
[----:B------:R-:W5:Y:S01]  /*25a60*/  LD.E.128 R32, desc[UR6][R32.64] ;  /* 0x0000000620207980 */ /* 0x000f62000c101d00 */
[----:B--2---:R-:W-:Y:S01]  /*25a70*/  IMAD.WIDE.U32 R20, R81, UR4, RZ ;  /* 0x0000000451147c25 */ /* 0x004fe2000f8e00ff */
[----:B------:R-:W-:-:S02]  /*25a80*/  ULDC.64 UR4, c[0x0][0xae8] ;  /* 0x0002ba0000047ab9 */ /* 0x000fc40000000a00 */
[----:B------:R-:W5:Y:S01]  /*25a90*/  LD.E.128 R36, desc[UR6][R36.64] ;  /* 0x0000000624247980 */ /* 0x000f62000c101d00 */
[----:B------:R-:W-:Y:S02]  /*25aa0*/  IMAD.IADD R21, R21, 0x1, R3 ;  /* 0x0000000115157824 */ /* 0x000fe400078e0203 */
[----:B------:R-:W-:Y:S01]  /*25ab0*/  IMAD R84, R84, UR4, RZ ;  /* 0x0000000454547c24 */ /* 0x000fe2000f8e02ff */
[----:B------:R-:W5:Y:S01]  /*25ac0*/  LD.E.128 R40, desc[UR6][R40.64] ;  /* 0x0000000628287980 */ /* 0x000f62000c101d00 */
[----:B------:R-:W-:-:S03]  /*25ad0*/  IMAD.WIDE.U32 R20, R88, UR4, R20 ;  /* 0x0000000458147c25 */ /* 0x000fc6000f8e0014 */
[----:B------:R-:W5:Y:S01]  /*25ae0*/  LD.E.128 R44, desc[UR6][R44.64] ;  /* 0x000000062c2c7980 */ /* 0x000f62000c101d00 */
[----:B------:R-:W-:Y:S01]  /*25af0*/  IMAD R3, R88, UR5, R84 ;  /* 0x0000000558037c24 */ /* 0x000fe2000f8e0254 */
[----:B------:R-:W-:Y:S01]  /*25b00*/  ULDC.64 UR4, c[0x0][0xaf0] ;  /* 0x0002bc0000047ab9 */ /* 0x000fe20000000a00 */
[----:B-1----:R-:W-:Y:S01]  /*25b10*/  @P1 IMAD.HI.U32 R0, R85, R86, RZ ;  /* 0x0000005655001227 */ /* 0x002fe200078e00ff */
[----:B------:R-:W5:Y:S03]  /*25b20*/  LD.E.128 R48, desc[UR6][R48.64] ;  /* 0x0000000630307980 */ /* 0x000f66000c101d00 */
[----:B------:R-:W-:Y:S01]  /*25b30*/  IMAD.IADD R21, R21, 0x1, R3 ;  /* 0x0000000115157824 */ /* 0x000fe200078e0203 */
[----:B------:R-:W5:Y:S01]  /*25b40*/  LD.E.128 R52, desc[UR6][R52.64] ;  /* 0x0000000634347980 */ /* 0x000f62000c101d00 */
[----:B------:R-:W-:Y:S02]  /*25b50*/  IMAD R81, R82, UR4, RZ ;  /* 0x0000000452517c24 */ /* 0x000fe4000f8e02ff */
[----:B------:R-:W-:Y:S01]  /*25b60*/  IMAD.MOV.U32 R3, RZ, RZ, R85 ;  /* 0x000000ffff037224 */ /* 0x000fe200078e0055 */
[----:B0-----:R-:W-:Y:S01]  /*25b70*/  @P1 SHF.R.U32.HI R3, RZ, R87, R0 ;  /* 0x00000057ff031219 */ /* 0x001fe20000011600 */
[C---:B------:R-:W-:Y:S01]  /*25b80*/  IMAD R83, R80.reuse, UR5, R81 ;  /* 0x0000000550537c24 */ /* 0x040fe2000f8e0251 */
[----:B------:R-:W5:Y:S01]  /*25b90*/  LD.E.128 R56, desc[UR6][R56.64] ;  /* 0x0000000638387980 */ /* 0x000f62000c101d00 */
[----:B------:R-:W-:Y:S01]  /*25ba0*/  IMAD.WIDE.U32 R80, R80, UR4, R20 ;  /* 0x0000000450507c25 */ /* 0x000fe2000f8e0014 */
[--C-:B------:R-:W-:Y:S01]  /*25bb0*/  SHF.R.S32.HI R0, RZ, 0x1f, R3.reuse ;  /* 0x0000001fff007819 */ /* 0x100fe20000011403 */
[----:B------:R-:W-:Y:S01]  /*25bc0*/  ULDC.64 UR4, c[0x0][0xae0] ;  /* 0x0002b80000047ab9 */ /* 0x000fe20000000a00 */
[----:B------:R-:W5:Y:S01]  /*25bd0*/  LD.E.128 R60, desc[UR6][R60.64] ;  /* 0x000000063c3c7980 */ /* 0x000f62000c101d00 */
[----:B------:R-:W-:Y:S01]  /*25be0*/  IMAD.MOV R21, RZ, RZ, -R3 ;  /* 0x000000ffff157224 */ /* 0x000fe200078e0a03 */
[----:B------:R-:W-:Y:S01]  /*25bf0*/  IADD3 R81, R81, R83, RZ ;  /* 0x0000005351517210 */ /* 0x000fe20007ffe0ff */
[----:B------:R-:W-:Y:S01]  /*25c00*/  IMAD R0, R0, UR4, RZ ;  /* 0x0000000400007c24 */ /* 0x000fe2000f8e02ff */
[----:B------:R-:W5:Y:S01]  /*25c10*/  LD.E.128 R64, desc[UR6][R64.64] ;  /* 0x0000000640407980 */ /* 0x000f62000c101d00 */
[----:B------:R-:W-:-:S02]  /*25c20*/  IMAD R83, R28, R21, R85 ;  /* 0x000000151c537224 */ /* 0x000fc400078e0255 */
[C---:B------:R-:W-:Y:S01]  /*25c30*/  IMAD R85, R3.reuse, UR5, R0 ;  /* 0x0000000503557c24 */ /* 0x040fe2000f8e0200 */
[----:B------:R-:W5:Y:S01]  /*25c40*/  LD.E.128 R68, desc[UR6][R68.64] ;  /* 0x0000000644447980 */ /* 0x000f62000c101d00 */
[----:B------:R-:W-:Y:S01]  /*25c50*/  IMAD.WIDE.U32 R20, R3, UR4, R80 ;  /* 0x0000000403147c25 */ /* 0x000fe2000f8e0050 */
[----:B------:R-:W-:Y:S01]  /*25c60*/  SHF.R.S32.HI R0, RZ, 0x1f, R83 ;  /* 0x0000001fff007819 */ /* 0x000fe20000011453 */
[----:B------:R-:W-:Y:S01]  /*25c70*/  ULDC.64 UR4, c[0x0][0xad8] ;  /* 0x0002b60000047ab9 */ /* 0x000fe20000000a00 */
        /* <DEDUP_REMOVED lines=10> */
[----:B------:R-:W-:Y:S02]  /*25d20*/  IMAD.IADD R87, R220, 0x1, R178 ;  /* 0x00000001dc577824 */ /* 0x000fe400078e02b2 */
        /* <DEDUP_REMOVED lines=13> */
[----:B------:R-:W-:Y:S02]  /*25e00*/  ISETP.GE.AND P0, PT, R3, R2, PT ;  /* 0x000000020300720c */ /* 0x000fe40003f06270 */
[----:B------:R0:W-:Y:S01]  /*25e10*/  SYNCS.ARRIVE.TRANS64.RED.A1T0 RZ, [R0+URZ], RZ ;  /* 0x000000ff00ff79a7 */ /* 0x0001e2000810043f */
[----:B------:R0:W2:Y:S01]  /*25e20*/  SHFL.IDX PT, R3, R86, RZ, 0x181f ;  /* 0x00181fff56037589 */ /* 0x0000a200000e0000 */
[----:B------:R-:W-:Y:S09]  /*25e30*/  @P2 BRA `(.L_x_2939) ;  /* 0x0000000000482947 */ /* 0x000ff20003800000 */
        /* <DEDUP_REMOVED lines=18> */
.L_x_2939:
[----:B------:R-:W-:Y:S05]  /*25f60*/  BSYNC B1 ;  /* 0x0000000000017941 */ /* 0x000fea0003800000 */
.L_x_2938:
[----:B--2---:R2:W4:Y:S01]  /*25f70*/  SHFL.IDX PT, R3, R86, 0x1, 0x181f ;  /* 0x00381f0056037f89 */ /* 0x00452200000e0000 */
[----:B------:R-:W-:Y:S03]  /*25f80*/  BSSY B1, `(.L_x_2940) ;  /* 0x0000015000017945 */ /* 0x000fe60003800000 */
[----:B---3-5:R2:W3:Y:S01]  /*25f90*/  SHFL.IDX PT, R32, R28, 0x1, 0x181f ;  /* 0x00381f001c207f89 */ /* 0x0284e200000e0000 */
[----:B------:R-:W-:Y:S05]  /*25fa0*/  @P1 BRA `(.L_x_2941) ;  /* 0x0000000000481947 */ /* 0x000fea0003800000 */
[----:B------:R-:W-:Y:S01]  /*25fb0*/  ULDC UR4, c[0x0][0xac8] ;  /* 0x0002b20000047ab9 */ /* 0x000fe20000000800 */
[----:B------:R-:W-:Y:S01]  /*25fc0*/  ULDC.64 UR6, c[0x0][0x208] ;  /* 0x0000820000067ab9 */ /* 0x000fe20000000a00 */
[----:B------:R-:W-:Y:S02]  /*25fd0*/  ISETP.GE.AND P4, PT, R16, UR4, PT ;  /* 0x0000000410007c0c */ /* 0x000fe4000bf86270 */
[----:B------:R-:W-:Y:S02]  /*25fe0*/  ISETP.GE.AND P3, PT, R213, UR4, PT ;  /* 0x00000004d5007c0c */ /* 0x000fe4000bf66270 */
[----:B------:R-:W-:Y:S02]  /*25ff0*/  ISETP.GE.AND P2, PT, R18, UR4, PT ;  /* 0x0000000412007c0c */ /* 0x000fe4000bf46270 */
[----:B------:R-:W-:-:S07]  /*26000*/  ISETP.GE.AND P1, PT, R19, UR4, PT ;  /* 0x0000000413007c0c */ /* 0x000fce000bf26270 */
[CC--:B---3--:R-:W-:Y:S02]  /*26010*/  @!P4 LEA R4, P6, R16.reuse, R32.reuse, 0x1 ;  /* 0x000000201004c211 */ /* 0x0c8fe400078c08ff */
        /* <DEDUP_REMOVED lines=11> */
.L_x_2941:
[----:B------:R-:W-:Y:S05]  /*260d0*/  BSYNC B1 ;  /* 0x0000000000017941 */ /* 0x000fea0003800000 */
.L_x_2940:
[----:B----4-:R4:W0:Y:S01]  /*260e0*/  SHFL.IDX PT, R3, R86, 0x2, 0x181f ;  /* 0x00581f0056037f89 */ /* 0x01082200000e0000 */
[----:B------:R-:W-:Y:S03]  /*260f0*/  BSSY B1, `(.L_x_2942) ;  /* 0x0000015000017945 */ /* 0x000fe60003800000 */
[----:B---3--:R4:W3:Y:S01]  /*26100*/  SHFL.IDX PT, R10, R28, 0x2, 0x181f ;  /* 0x00581f001c0a7f89 */ /* 0x0088e200000e0000 */
[----:B------:R-:W-:Y:S05]  /*26110*/  @P0 BRA `(.L_x_2943) ;  /* 0x0000000000480947 */ /* 0x000fea0003800000 */
        /* <DEDUP_REMOVED lines=18> */
.L_x_2943:
[----:B------:R-:W-:Y:S05]  /*26240*/  BSYNC B1 ;  /* 0x0000000000017941 */ /* 0x000fea0003800000 */
.L_x_2942:
[----:B0-----:R-:W-:Y:S01]  /*26250*/  VIADD R3, R87, 0x60 ;  /* 0x0000006057037836 */ /* 0x001fe20000000000 */
[----:B------:R0:W0:Y:S04]  /*26260*/  SHFL.IDX PT, R9, R86, 0x3, 0x181f ;  /* 0x00781f0056097f89 */ /* 0x00002800000e0000 */
[----:B------:R-:W-:Y:S01]  /*26270*/  ISETP.GE.AND P0, PT, R3, R2, PT ;  /* 0x000000020300720c */ /* 0x000fe20003f06270 */
[----:B--2-4-:R-:W2:-:S12]  /*26280*/  SHFL.IDX PT, R28, R28, 0x3, 0x181f ;  /* 0x00781f001c1c7f89 */ /* 0x014e9800000e0000 */
[----:B------:R-:W-:Y:S05]  /*26290*/  @P0 BRA `(.L_x_2944) ;  /* 0x0000000c00d00947 */ /* 0x000fea0003800000 */
[----:B------:R-:W-:Y:S01]  /*262a0*/  ULDC UR4, c[0x0][0xac8] ;  /* 0x0002b20000047ab9 */ /* 0x000fe20000000800 */
[----:B------:R-:W-:Y:S01]  /*262b0*/  ULDC.64 UR6, c[0x0][0x208] ;  /* 0x0000820000067ab9 */ /* 0x000fe20000000a00 */
[----:B------:R-:W-:Y:S02]  /*262c0*/  ISETP.GE.AND P3, PT, R16, UR4, PT ;  /* 0x0000000410007c0c */ /* 0x000fe4000bf66270 */
[----:B------:R-:W-:Y:S02]  /*262d0*/  ISETP.GE.AND P4, PT, R213, UR4, PT ;  /* 0x00000004d5007c0c */ /* 0x000fe4000bf86270 */
[----:B------:R-:W-:-:S09]  /*262e0*/  ISETP.GE.AND P5, PT, R18, UR4, PT ;  /* 0x0000000412007c0c */ /* 0x000fd2000bfa6270 */
[CC--:B--2---:R-:W-:Y:S02]  /*262f0*/  @!P3 LEA R2, P0, R16.reuse, R28.reuse, 0x1 ;  /* 0x0000001c1002b211 */ /* 0x0c4fe400078008ff */
[-C--:B------:R-:W-:Y:S02]  /*26300*/  @!P4 LEA R4, P1, R23, R28.reuse, 0x1 ;  /* 0x0000001c1704c211 */ /* 0x080fe400078208ff */
[-C--:B0-----:R-:W-:Y:S02]  /*26310*/  @!P3 LEA.HI.X R3, R16, R9.reuse, R17, 0x1, P0 ;  /* 0x000000091003b211 */ /* 0x081fe400000f0c11 */
        /* <DEDUP_REMOVED lines=8> */
[----:B----4-:R-:W-:Y:S01]  /*263a0*/  LEA R2, P0, R19, R28, 0x1 ;  /* 0x0000001c13027211 */ /* 0x010fe200078008ff */
[----:B------:R-:W-:-:S03]  /*263b0*/  ULDC.64 UR4, c[0x0][0x208] ;  /* 0x0000820000047ab9 */ /* 0x000fc60000000a00 */
[----:B------:R-:W-:-:S05]  /*263c0*/  LEA.HI.X R3, R19, R9, R217, 0x1, P0 ;  /* 0x0000000913037211 */ /* 0x000fca00000f0cd9 */
[----:B------:R0:W-:Y:S01]  /*263d0*/  ST.E.128 desc[UR4][R2.64], R76 ;  /* 0x0000004c02007985 */ /* 0x0001e2000c101d04 */
[----:B------:R-:W-:Y:S05]  /*263e0*/  BRA `(.L_x_2944) ;  /* 0x0000000c007c7947 */ /* 0x000fea0003800000 */
.L_x_2936:
[----:B------:R-:W3:Y:S01]  /*263f0*/  LDL R11, [R1+0x7c] ;  /* 0x00007c00010b7983 */ /* 0x000ee20000100800 */
[----:B------:R-:W-:Y:S01]  /*26400*/  ULDC.64 UR4, c[0x0][0xc00] ;  /* 0x0003000000047ab9 */ /* 0x000fe20000000a00 */
[----:B------:R-:W4:Y:S01]  /*26410*/  LDC R25, c[0x0][0xbe8] ;  /* 0x0002fa00ff197b82 */ /* 0x000f220000000800 */
[----:B------:R-:W-:Y:S01]  /*26420*/  ISETP.NE.U32.AND P0, PT, RZ, UR4, PT ;  /* 0x00000004ff007c0c */ /* 0x000fe2000bf05070 */
[----:B------:R-:W-:Y:S01]  /*26430*/  IMAD.MOV.U32 R6, RZ, RZ, RZ ;  /* 0x000000ffff067224 */ /* 0x000fe200078e00ff */
[----:B------:R-:W-:Y:S02]  /*26440*/  ULDC.64 UR6, c[0x0][0x208] ;  /* 0x0000820000067ab9 */ /* 0x000fe40000000a00 */
[----:B------:R-:W-:Y:S01]  /*26450*/  ISETP.NE.AND.EX P0, PT, RZ, UR5, PT, P0 ;  /* 0x00000005ff007c0c */ /* 0x000fe2000bf05300 */
[----:B------:R-:W1:Y:S01]  /*26460*/  S2R R8, SR_TID.X ;  /* 0x0000000000087919 */ /* 0x000e620000002100 */
[----:B------:R-:W0:Y:S01]  /*26470*/  S2R R9, SR_TID.X ;  /* 0x0000000000097919 */ /* 0x000e220000002100 */
[----:B-1----:R-:W-:Y:S01]  /*26480*/  VIADD R7, R8, 0xffffff80 ;  /* 0xffffff8008077836 */ /* 0x002fe20000000000 */
[----:B0-----:R-:W-:-:S04]  /*26490*/  IADD3 R20, R9, -0x80, RZ ;  /* 0xffffff8009147810 */ /* 0x001fc80007ffe0ff */
[----:B------:R-:W-:Y:S02]  /*264a0*/  ISETP.GE.AND P3, PT, R7, 0x80, PT ;  /* 0x000000800700780c */ /* 0x000fe40003f66270 */
[C---:B---3--:R-:W-:Y:S02]  /*264b0*/  SHF.L.U32 R4, R11.reuse, 0x2, RZ ;  /* 0x000000020b047819 */ /* 0x048fe400000006ff */
[----:B------:R-:W-:Y:S02]  /*264c0*/  SHF.R.S32.HI R12, RZ, 0x1f, R11 ;  /* 0x0000001fff0c7819 */ /* 0x000fe4000001140b */
        /* <DEDUP_REMOVED lines=9> */
[----:B------:R-:W-:Y:S01]  /*26560*/  @P1 IADD3.X R5, R0, UR5, RZ, P2, !PT ;  /* 0x0000000500051c10 */ /* 0x000fe200097fe4ff */
[----:B------:R-:W-:Y:S01]  /*26570*/  IMAD.U32 R0, RZ, RZ, UR4 ;  /* 0x00000004ff007e24 */ /* 0x000fe2000f8e00ff */
[----:B----4-:R-:W-:-:S05]  /*26580*/  ISETP.NE.AND P2, PT, R25, 0x1, PT ;  /* 0x000000011900780c */ /* 0x010fca0003f45270 */
[----:B------:R0:W5:Y:S08]  /*26590*/  @P1 LDG.E R0, desc[UR6][R4.64] ;  /* 0x0000000604001981 */ /* 0x000170000c1e1900 */
[----:B------:R-:W1:Y:S01]  /*265a0*/  @P2 LDC R14, c[0x0][0xbec] ;  /* 0x0002fb00ff0e2b82 */ /* 0x000e620000000800 */
[----:B------:R-:W-:Y:S05]  /*265b0*/  @P1 BRA `(.L_x_2945) ;  /* 0x0000000000141947 */ /* 0x000fea0003800000 */
[----:B------:R-:W-:Y:S05]  /*265c0*/  @!P0 BRA `(.L_x_2945) ;  /* 0x0000000000108947 */ /* 0x000fea0003800000 */
[----:B------:R-:W-:Y:S02]  /*265d0*/  ULDC.64 UR4, c[0x0][0x208] ;  /* 0x0000820000047ab9 */ /* 0x000fe40000000a00 */
[----:B0-----:R-:W3:Y:S04]  /*265e0*/  LDG.E R5, desc[UR4][R2.64] ;  /* 0x0000000402057981 */ /* 0x001ee8000c1e1900 */
[----:B-----5:R-:W3:Y:S02]  /*265f0*/  LDG.E R0, desc[UR4][R2.64+0x4] ;  /* 0x0000040402007981 */ /* 0x020ee4000c1e1900 */
[----:B---3--:R-:W-:-:S07]  /*26600*/  IMAD.IADD R0, R0, 0x1, -R5 ;  /* 0x0000000100007824 */ /* 0x008fce00078e0a05 */
.L_x_2945:
[----:B------:R-:W3:Y:S04]  /*26610*/  LDL R27, [R1+0x80] ;  /* 0x00008000011b7983 */ /* 0x000ee80000100800 */
[----:B------:R4:W5:Y:S01]  /*26620*/  LDL R26, [R1+0x68] ;  /* 0x00006800011a7983 */ /* 0x0009620000100800 */
[----:B0-----:R-:W-:Y:S01]  /*26630*/  SHF.R.S32.HI R3, RZ, 0x1f, R20 ;  /* 0x0000001fff037819 */ /* 0x001fe20000011414 */
[----:B------:R-:W-:Y:S01]  /*26640*/  BSSY B1, `(.L_x_2946) ;  /* 0x000002e000017945 */ /* 0x000fe20003800000 */
[----:B------:R-:W-:Y:S02]  /*26650*/  SEL R13, R11, RZ, !P0 ;  /* 0x000000ff0b0d7207 */ /* 0x000fe40004000000 */
[----:B------:R-:W-:Y:S02]  /*26660*/  SEL R12, R12, RZ, !P0 ;  /* 0x000000ff0c0c7207 */ /* 0x000fe40004000000 */
[----:B------:R-:W-:-:S02]  /*26670*/  LEA.HI R24, R3, R20, RZ, 0x3 ;  /* 0x0000001403187211 */ /* 0x000fc400078f18ff */
[----:B-----5:R-:W-:Y:S02]  /*26680*/  SHF.R.S32.HI R11, RZ, 0x1f, R6 ;  /* 0x0000001fff0b7819 */ /* 0x020fe40000011406 */
[----:B---3--:R-:W-:Y:S01]  /*26690*/  SHF.R.S32.HI R10, RZ, 0x1f, R27 ;  /* 0x0000001fff0a7819 */ /* 0x008fe2000001141b */
[----:B----4-:R-:W-:Y:S06]  /*266a0*/  @P3 BRA `(.L_x_2947) ;  /* 0x00000000009c3947 */ /* 0x010fec0003800000 */
[----:B------:R-:W0:Y:S01]  /*266b0*/  LDC R9, c[0x0][0xbe8] ;  /* 0x0002fa00ff097b82 */ /* 0x000e220000000800 */
[----:B------:R-:W-:Y:S01]  /*266c0*/  IADD3 R8, R26, -0x80, R8 ;  /* 0xffffff801a087810 */ /* 0x000fe20007ffe008 */
        /* <DEDUP_REMOVED lines=15> */
[----:B------:R-:W3:Y:S01]  /*267c0*/  @P0 LDC R21, c[0x0][0xbf0] ;  /* 0x0002fc00ff150b82 */ /* 0x000ee20000000800 */
[----:B------:R-:W-:-:S04]  /*267d0*/  IMAD.WIDE.U32 R2, R13, UR4, R2 ;  /* 0x000000040d027c25 */ /* 0x000fc8000f8e0002 */
[----:B0-----:R-:W-:-:S05]  /*267e0*/  @P0 IMAD.HI.U32 R4, R8, R15, RZ ;  /* 0x0000000f08040227 */ /* 0x001fca00078e00ff */
[----:B---3--:R-:W-:Y:S01]  /*267f0*/  @P0 SHF.R.U32.HI R5, RZ, R21, R4 ;  /* 0x00000015ff050219 */ /* 0x008fe20000011604 */
[----:B------:R-:W-:-:S03]  /*26800*/  IMAD R4, R12, UR4, RZ ;  /* 0x000000040c047c24 */ /* 0x000fc6000f8e02ff */
[----:B------:R-:W-:Y:S01]  /*26810*/  IADD3 R2, P0, R5, R2, RZ ;  /* 0x0000000205027210 */ /* 0x000fe20007f1e0ff */
[----:B------:R-:W-:-:S04]  /*26820*/  IMAD.MOV R7, RZ, RZ, -R5 ;  /* 0x000000ffff077224 */ /* 0x000fc800078e0a05 */
        /* <DEDUP_REMOVED lines=13> */
[----:B------:R-:W-:-:S05]  /*26900*/  MOV R3, 0xff800000 ;  /* 0xff80000000037802 */ /* 0x000fca0000000f00 */
[----:B------:R0:W-:Y:S02]  /*26910*/  STG.E desc[UR6][R4.64], R3 ;  /* 0x0000000304007986 */ /* 0x0001e4000c101906 */
.L_x_2947:
[----:B------:R-:W-:Y:S05]  /*26920*/  BSYNC B1 ;  /* 0x0000000000017941 */ /* 0x000fea0003800000 */
.L_x_2946:
[----:B------:R-:W3:Y:S01]  /*26930*/  @P2 LDC R15, c[0x0][0xbf0] ;  /* 0x0002fc00ff0f2b82 */ /* 0x000ee20000000800 */
[----:B0-----:R-:W-:Y:S01]  /*26940*/  LOP3.LUT R5, R24, 0xfffffff8, RZ, 0xc0, !PT ;  /* 0xfffffff818057812 */ /* 0x001fe200078ec0ff */
[----:B------:R-:W-:Y:S01]  /*26950*/  ULDC.64 UR4, c[0x0][0xaa0] ;  /* 0x0002a80000047ab9 */ /* 0x000fe20000000a00 */
[----:B------:R-:W-:Y:S01]  /*26960*/  BSSY B1, `(.L_x_2948) ;  /* 0x0000042000017945 */ /* 0x000fe20003800000 */
[----:B------:R-:W-:Y:S02]  /*26970*/  IMAD R3, R11, UR4, RZ ;  /* 0x000000040b037c24 */ /* 0x000fe4000f8e02ff */
[----:B------:R-:W-:Y:S02]  /*26980*/  IMAD.IADD R7, R20, 0x1, -R5 ;  /* 0x0000000114077824 */ /* 0x000fe400078e0a05 */
[----:B------:R-:W-:Y:S02]  /*26990*/  IMAD R5, R6, UR5, R3 ;  /* 0x0000000506057c24 */ /* 0x000fe4000f8e0203 */
[----:B------:R-:W-:-:S02]  /*269a0*/  IMAD R4, R7, 0x20, R220 ;  /* 0x0000002007047824 */ /* 0x000fc400078e02dc */
[----:B------:R-:W-:Y:S01]  /*269b0*/  IMAD.WIDE.U32 R2, R6, UR4, RZ ;  /* 0x0000000406027c25 */ /* 0x000fe2000f8e00ff */
[----:B------:R-:W-:Y:S02]  /*269c0*/  ULDC.64 UR4, c[0x0][0xae8] ;  /* 0x0002ba0000047ab9 */ /* 0x000fe40000000a00 */
[----:B------:R-:W-:Y:S01]  /*269d0*/  IADD3 R9, R26, R4, RZ ;  /* 0x000000041a097210 */ /* 0x000fe20007ffe0ff */
[----:B------:R-:W-:Y:S02]  /*269e0*/  IMAD.IADD R3, R3, 0x1, R5 ;  /* 0x0000000103037824 */ /* 0x000fe400078e0205 */
[----:B------:R-:W-:Y:S02]  /*269f0*/  IMAD R6, R10, UR4, RZ ;  /* 0x000000040a067c24 */ /* 0x000fe4000f8e02ff */
[----:B-1----:R-:W-:-:S04]  /*26a00*/  @P2 IMAD.HI.U32 R4, R9, R14, RZ ;  /* 0x0000000e09042227 */ /* 0x002fc800078e00ff */
[C---:B------:R-:W-:Y:S02]  /*26a10*/  IMAD R7, R27.reuse, UR5, R6 ;  /* 0x000000051b077c24 */ /* 0x040fe4000f8e0206 */
[----:B------:R-:W-:Y:S01]  /*26a20*/  IMAD.WIDE.U32 R2, R27, UR4, R2 ;  /* 0x000000041b027c25 */ /* 0x000fe2000f8e0002 */
[----:B------:R-:W-:-:S03]  /*26a30*/  ULDC.64 UR4, c[0x0][0xaf0] ;  /* 0x0002bc0000047ab9 */ /* 0x000fc60000000a00 */
[----:B------:R-:W-:Y:S01]  /*26a40*/  IMAD.MOV.U32 R5, RZ, RZ, R9 ;  /* 0x000000ffff057224 */ /* 0x000fe200078e0009 */
[----:B---3--:R-:W-:Y:S01]  /*26a50*/  @P2 SHF.R.U32.HI R5, RZ, R15, R4 ;  /* 0x0000000fff052219 */ /* 0x008fe20000011604 */
[----:B------:R-:W-:Y:S02]  /*26a60*/  IMAD R6, R12, UR4, RZ ;  /* 0x000000040c067c24 */ /* 0x000fe4000f8e02ff */
[----:B------:R-:W-:Y:S01]  /*26a70*/  IMAD.IADD R3, R3, 0x1, R7 ;  /* 0x0000000103037824 */ /* 0x000fe200078e0207 */
[----:B------:R-:W-:Y:S01]  /*26a80*/  SHF.R.S32.HI R4, RZ, 0x1f, R5 ;  /* 0x0000001fff047819 */ /* 0x000fe20000011405 */
[C---:B------:R-:W-:Y:S02]  /*26a90*/  IMAD R7, R13.reuse, UR5, R6 ;  /* 0x000000050d077c24 */ /* 0x040fe4000f8e0206 */
[----:B------:R-:W-:Y:S01]  /*26aa0*/  IMAD.WIDE.U32 R2, R13, UR4, R2 ;  /* 0x000000040d027c25 */ /* 0x000fe2000f8e0002 */
[----:B------:R-:W-:-:S03]  /*26ab0*/  ULDC.64 UR4, c[0x0][0xae0] ;  /* 0x0002b80000047ab9 */ /* 0x000fc60000000a00 */
[----:B------:R-:W-:Y:S01]  /*26ac0*/  IMAD.MOV R6, RZ, RZ, -R5 ;  /* 0x000000ffff067224 */ /* 0x000fe200078e0a05 */
[----:B------:R-:W-:Y:S01]  /*26ad0*/  IADD3 R3, R3, R7, RZ ;  /* 0x0000000703037210 */ /* 0x000fe20007ffe0ff */
[----:B------:R-:W-:Y:S02]  /*26ae0*/  IMAD R4, R4, UR4, RZ ;  /* 0x0000000404047c24 */ /* 0x000fe4000f8e02ff */
[----:B------:R-:W-:Y:S02]  /*26af0*/  IMAD R7, R25, R6, R9 ;  /* 0x0000000619077224 */ /* 0x000fe400078e0209 */
[C---:B------:R-:W-:Y:S02]  /*26b00*/  IMAD R9, R5.reuse, UR5, R4 ;  /* 0x0000000505097c24 */ /* 0x040fe4000f8e0204 */
[----:B------:R-:W-:Y:S01]  /*26b10*/  IMAD.WIDE.U32 R2, R5, UR4, R2 ;  /* 0x0000000405027c25 */ /* 0x000fe2000f8e0002 */
[----:B------:R-:W-:Y:S01]  /*26b20*/  SHF.R.S32.HI R4, RZ, 0x1f, R7 ;  /* 0x0000001fff047819 */ /* 0x000fe20000011407 */
[----:B------:R-:W-:-:S02]  /*26b30*/  ULDC.64 UR4, c[0x0][0xad8] ;  /* 0x0002b60000047ab9 */ /* 0x000fc40000000a00 */
[----:B------:R-:W-:Y:S02]  /*26b40*/  IMAD.IADD R3, R3, 0x1, R9 ;  /* 0x0000000103037824 */ /* 0x000fe400078e0209 */
[----:B------:R-:W-:Y:S02]  /*26b50*/  IMAD R4, R4, UR4, RZ ;  /* 0x0000000404047c24 */ /* 0x000fe4000f8e02ff */
[----:B------:R-:W-:Y:S02]  /*26b60*/  IMAD.IADD R6, R220, 0x1, R26 ;  /* 0x00000001dc067824 */ /* 0x000fe400078e021a */
[----:B------:R-:W-:Y:S02]  /*26b70*/  IMAD R25, R0, R25, RZ ;  /* 0x0000001900197224 */ /* 0x000fe400078e02ff */
[C---:B------:R-:W-:Y:S02]  /*26b80*/  IMAD R5, R7.reuse, UR5, R4 ;  /* 0x0000000507057c24 */ /* 0x040fe4000f8e0204 */
[----:B------:R-:W-:Y:S01]  /*26b90*/  IMAD.WIDE.U32 R2, R7, UR4, R2 ;  /* 0x0000000407027c25 */ /* 0x000fe2000f8e0002 */
[----:B------:R-:W-:Y:S01]  /*26ba0*/  ISETP.GE.AND P2, PT, R6, R25, PT ;  /* 0x000000190600720c */ /* 0x000fe20003f46270 */
[----:B------:R-:W-:-:S02]  /*26bb0*/  ULDC.64 UR4, c[0x0][0xa80] ;  /* 0x0002a00000047ab9 */ /* 0x000fc40000000a00 */
[----:B------:R-:W-:Y:S01]  /*26bc0*/  IMAD.IADD R3, R3, 0x1, R5 ;  /* 0x0000000103037824 */ /* 0x000fe200078e0205 */
[----:B------:R-:W-:Y:S01]  /*26bd0*/  LEA R4, P3, R2, UR4, 0x1 ;  /* 0x0000000402047c11 */ /* 0x000fe2000f8608ff */
[----:B------:R-:W-:-:S03]  /*26be0*/  VIADD R0, R6, 0x20 ;  /* 0x0000002006007836 */ /* 0x000fc60000000000 */
[----:B------:R-:W-:Y:S02]  /*26bf0*/  LEA.HI.X R5, R2, UR5, R3, 0x1, P3 ;  /* 0x0000000502057c11 */ /* 0x000fe400098f0c03 */
[----:B------:R-:W-:Y:S01]  /*26c00*/  ISETP.GE.AND P1, PT, R0, R25, PT ;  /* 0x000000190000720c */ /* 0x000fe20003f26270 */
[----:B------:R0:W1:Y:S01]  /*26c10*/  SHFL.IDX PT, R2, R4, RZ, 0x181f ;  /* 0x00181fff04027589 */ /* 0x00006200000e0000 */
[----:B------:R-:W-:-:S03]  /*26c20*/  IADD3 R0, R6, 0x40, RZ ;  /* 0x0000004006007810 */ /* 0x000fc60007ffe0ff */
[----:B------:R0:W3:Y:S01]  /*26c30*/  SHFL.IDX PT, R3, R5, RZ, 0x181f ;  /* 0x00181fff05037589 */ /* 0x0000e200000e0000 */
[----:B------:R-:W-:Y:S01]  /*26c40*/  ISETP.GE.AND P0, PT, R0, R25, PT ;  /* 0x000000190000720c */ /* 0x000fe20003f06270 */
[----:B------:R-:W-:-:S12]  /*26c50*/  @P2 BRA `(.L_x_2949) ;  /* 0x0000000000482947 */ /* 0x000fd80003800000 */
        /* <DEDUP_REMOVED lines=18> */
.L_x_2949:
[----:B------:R-:W-:Y:S05]  /*26d80*/  BSYNC B1 ;  /* 0x0000000000017941 */ /* 0x000fea0003800000 */
.L_x_2948:
        /* <DEDUP_REMOVED lines=22> */
.L_x_2951:
[----:B------:R-:W-:Y:S05]  /*26ef0*/  BSYNC B1 ;  /* 0x0000000000017941 */ /* 0x000fea0003800000 */
.L_x_2950:
        /* <DEDUP_REMOVED lines=22> */
.L_x_2953:
[----:B------:R-:W-:Y:S05]  /*27060*/  BSYNC B1 ;  /* 0x0000000000017941 */ /* 0x000fea0003800000 */
.L_x_2952:
[----:B------:R-:W-:Y:S01]  /*27070*/  VIADD R0, R6, 0x60 ;  /* 0x0000006006007836 */ /* 0x000fe20000000000 */
[----:B01-3--:R-:W0:Y:S04]  /*27080*/  SHFL.IDX PT, R5, R5, 0x3, 0x181f ;  /* 0x00781f0005057f89 */ /* 0x00be2800000e0000 */
        /* <DEDUP_REMOVED lines=21> */
.L_x_2944:
[----:B------:R-:W-:Y:S05]  /*271e0*/  BSYNC B0 ;  /* 0x0000000000007941 */ /* 0x000fea0003800000 */
.L_x_2935:
[----:B------:R-:W-:Y:S02]  /*271f0*/  ULDC UR4, c[0x0][0xc3c] ;  /* 0x00030f0000047ab9 */ /* 0x000fe40000000800 */
[----:B--2---:R-:W-:-:S13]  /*27200*/  ISETP.GE.AND P0, PT, R31, UR4, PT ;  /* 0x000000041f007c0c */ /* 0x004fda000bf06270 */
[----:B------:R-:W-:Y:S05]  /*27210*/  @!P0 BRA `(.L_x_2954) ;  /* 0xfffffd9c00948947 */ /* 0x000fea000383ffff */
[----:B------:R-:W-:Y:S05]  /*27220*/  BRA `(.L_x_2683) ;  /* 0x0000007400d47947 */ /* 0x000fea0003800000 */
.L_x_2681:
        /* <DEDUP_REMOVED lines=16> */
.L_x_2955:
        /* <DEDUP_REMOVED lines=42> */
.L_x_2961:
        /* <DEDUP_REMOVED lines=9> */
[----:B------:R-:W0:Y:S01]  /*27660*/  LDC.64 R2, c[0x0][0xc80] ;  /* 0x00032000ff027b82 */ /* 0x000e220000000a00 */
[----:B------:R-:W-:Y:S01]  /*27670*/  ULDC.64 UR8, c[0x0][0x208] ;  /* 0x0000820000087ab9 */ /* 0x000fe20000000a00 */
[----:B0-----:R-:W-:-:S05]  /*27680*/  IMAD.WIDE R2, R7, 0x4, R2 ;  /* 0x0000000407027825 */ /* 0x001fca00078e0202 */
[----:B------:R0:W5:Y:S02]  /*27690*/  LDG.E R4, desc[UR8][R2.64] ;  /* 0x0000000802047981 */ /* 0x000164000c1e1900 */
.L_x_2960:
[----:B------:R-:W-:Y:S05]  /*276a0*/  BSYNC B0 ;  /* 0x0000000000007941 */ /* 0x000fea0003800000 */
.L_x_2959:
[----:B0----5:R-:W0:Y:S02]  /*276b0*/  SHFL.UP PT, R2, R4, 0x1, RZ ;  /* 0x0420000004027989 */ /* 0x021e2400000e00ff */
        /* <DEDUP_REMOVED lines=19> */
.L_x_2957:
[----:B------:R-:W-:Y:S01]  /*277f0*/  IMAD.IADD R13, R6, 0x1, -R3 ;  /* 0x00000001060d7824 */ /* 0x000fe200078e0a03 */
[----:B------:R-:W-:-:S03]  /*27800*/  ULDC.64 UR8, c[0x0][0x208] ;  /* 0x0000820000087ab9 */ /* 0x000fc60000000a00 */
        /* <DEDUP_REMOVED lines=17> */
[----:B------:R-:W-:-:S05]  /*27920*/  IADD3 R9, R15, -0x1, RZ ;  /* 0xffffffff0f097810 */ /* 0x000fca0007ffe0ff */
[----:B------:R2:W3:Y:S02]  /*27930*/  SHFL.IDX PT, R16, R8, R9, 0x1f ;  /* 0x00001f0908107589 */ /* 0x0004e400000e0000 */
.L_x_2962:
[----:B---3--:R-:W-:Y:S01]  /*27940*/  IMAD R16, R16, UR5, R13 ;  /* 0x0000000510107c24 */ /* 0x008fe2000f8e020d */
[----:B------:R-:W-:Y:S01]  /*27950*/  IABS R2, R6 ;  /* 0x0000000600027213 */ /* 0x000fe20000000000 */
[----:B01----:R-:W-:-:S03]  /*27960*/  IMAD.MOV R11, RZ, RZ, -R3 ;  /* 0x000000ffff0b7224 */ /* 0x003fc600078e0a03 */
[----:B--2---:R-:W-:Y:S01]  /*27970*/  IADD3 R9, -R16, UR6, RZ ;  /* 0x0000000610097c10 */ /* 0x004fe2000fffe1ff */
[----:B------:R-:W-:Y:S02]  /*27980*/  IMAD.MOV R10, RZ, RZ, -R2 ;  /* 0x000000ffff0a7224 */ /* 0x000fe400078e0a02 */
[----:B------:R-:W-:Y:S01]  /*27990*/  IMAD R11, R11, R12, RZ ;  /* 0x0000000c0b0b7224 */ /* 0x000fe200078e02ff */
[----:B------:R-:W-:Y:S01]  /*279a0*/  IABS R8, R9 ;  /* 0x0000000900087213 */ /* 0x000fe20000000000 */
[----:B------:R-:W-:-:S04]  /*279b0*/  IMAD.MOV.U32 R2, RZ, RZ, RZ ;  /* 0x000000ffff027224 */ /* 0x000fc800078e00ff */
[----:B------:R-:W-:Y:S01]  /*279c0*/  IMAD.HI.U32 R2, R3, R11, R2 ;  /* 0x0000000b03027227 */ /* 0x000fe200078e0002 */
[----:B------:R-:W-:-:S03]  /*279d0*/  MOV R3, R8 ;  /* 0x0000000800037202 */ /* 0x000fc60000000f00 */
        /* <DEDUP_REMOVED lines=13> */
[----:B------:R-:W-:Y:S01]  /*27ab0*/  IMAD R13, R7, R2, RZ ;  /* 0x00000002070d7224 */ /* 0x000fe200078e02ff */
[----:B------:R-:W-:-:S03]  /*27ac0*/  IADD3 R2, -R2, RZ, RZ ;  /* 0x000000ff02027210 */ /* 0x000fc60007ffe1ff */
[----:B------:R-:W-:Y:S02]  /*27ad0*/  IMAD.MOV R8, RZ, RZ, -R13 ;  /* 0x000000ffff087224 */ /* 0x000fe400078e0a0d */
[----:B------:R-:W-:Y:S02]  /*27ae0*/  IMAD R6, R6, R2, R9 ;  /* 0x0000000206067224 */ /* 0x000fe400078e0209 */
[----:B------:R-:W-:Y:S01]  /*27af0*/  IMAD.MOV.U32 R2, RZ, RZ, RZ ;  /* 0x000000ffff027224 */ /* 0x000fe200078e00ff */
[----:B------:R-:W-:Y:S02]  /*27b00*/  VIADDMNMX R15, R8, UR5, R7, PT ;  /* 0x00000005080f7c46 */ /* 0x000fe4000b800107 */
[----:B------:R-:W-:Y:S02]  /*27b10*/  IABS R11, R6 ;  /* 0x00000006000b7213 */ /* 0x000fe40000000000 */
        /* <DEDUP_REMOVED lines=10> */
[----:B------:R-:W-:Y:S01]  /*27bc0*/  IMAD.HI.U32 R2, R3, R9, R2 ;  /* 0x0000000903027227 */ /* 0x000fe200078e0002 */
[----:B------:R-:W-:-:S05]  /*27bd0*/  IADD3 R3, RZ, -R10, RZ ;  /* 0x8000000aff037210 */ /* 0x000fca0007ffe0ff */
        /* <DEDUP_REMOVED lines=10> */
[----:B------:R-:W-:-:S06]  /*27c80*/  @P0 VIADD R2, R2, 0x1 ;  /* 0x0000000102020836 */ /* 0x000fcc0000000000 */
[----:B------:R-:W-:Y:S02]  /*27c90*/  @!P2 IADD3 R2, -R2, RZ, RZ ;  /* 0x000000ff0202a210 */ /* 0x000fe40007ffe1ff */
[----:B------:R-:W-:-:S04]  /*27ca0*/  @!P1 LOP3.LUT R2, RZ, R15, RZ, 0x33, !PT ;  /* 0x0000000fff029212 */ /* 0x000fc800078e33ff */
[----:B------:R-:W-:Y:S01]  /*27cb0*/  LOP3.LUT R17, RZ, R2, RZ, 0x33, !PT ;  /* 0x00000002ff117212 */ /* 0x000fe200078e33ff */
[----:B------:R-:W-:-:S04]  /*27cc0*/  IMAD R18, R2, R18, R3 ;  /* 0x0000001202127224 */ /* 0x000fc800078e0203 */
[----:B------:R-:W-:Y:S01]  /*27cd0*/  IMAD.IADD R17, R4, 0x1, R17 ;  /* 0x0000000104117824 */ /* 0x000fe200078e0211 */
[----:B------:R-:W-:Y:S06]  /*27ce0*/  BRA `(.L_x_2963) ;  /* 0x00000000000c7947 */ /* 0x000fec0003800000 */
.L_x_2958:
[----:B------:R-:W-:Y:S01]  /*27cf0*/  MOV R17, RZ ;  /* 0x000000ff00117202 */ /* 0x000fe20000000f00 */
[----:B------:R-:W-:Y:S02]  /*27d00*/  IMAD.U32 R16, RZ, RZ, UR6 ;  /* 0x00000006ff107e24 */ /* 0x000fe4000f8e00ff */
[----:B------:R-:W-:-:S07]  /*27d10*/  IMAD.MOV.U32 R18, RZ, RZ, RZ ;  /* 0x000000ffff127224 */ /* 0x000fce00078e00ff */
.L_x_2963:
[----:B------:R-:W-:-:S13]  /*27d20*/  ISETP.NE.AND P0, PT, R5, RZ, PT ;  /* 0x000000ff0500720c */ /* 0x000fda0003f05270 */
[----:B------:R-:W0:Y:S01]  /*27d30*/  @!P0 S2R R3, SR_CgaCtaId ;  /* 0x0000000000038919 */ /* 0x000e220000008800 */
[----:B------:R-:W-:-:S04]  /*27d40*/  @!P0 MOV R2, 0x400 ;  /* 0x0000040000028802 */ /* 0x000fc80000000f00 */
[----:B0-----:R-:W-:-:S05]  /*27d50*/  @!P0 LEA R2, R3, R2, 0x18 ;  /* 0x0000000203028211 */ /* 0x001fca00078ec0ff */
[----:B------:R1:W-:Y:S01]  /*27d60*/  @!P0 STS.128 [R2+0x388d0], R16 ;  /* 0x0388d01002008388 */ /* 0x0003e20000000c00 */
[----:B------:R-:W-:Y:S06]  /*27d70*/  BAR.ARV 0x5, 0x180 ;  /* 0x0146000000007b1d */ /* 0x000fec0000002000 */
.L_x_2956:
        /* <DEDUP_REMOVED lines=12> */
[----:B------:R-:W-:Y:S01]  /*27e40*/  MOV R29, 0x1 ;  /* 0x00000001001d7802 */ /* 0x000fe20000000f00 */
[----:B------:R-:W-:Y:S01]  /*27e50*/  IMAD.MOV.U32 R27, RZ, RZ, RZ ;  /* 0x000000ffff1b7224 */ /* 0x000fe200078e00ff */
[----:B------:R-:W-:Y:S01]  /*27e60*/  LOP3.LUT R3, R36, 0x1f8, RZ, 0xc0, !PT ;  /* 0x000001f824037812 */ /* 0x000fe200078ec0ff */
[----:B------:R-:W-:Y:S01]  /*27e70*/  IMAD.SHL.U32 R34, R2, 0x8, RZ ;  /* 0x0000000802227824 */ /* 0x000fe200078e00ff */
[----:B------:R-:W-:Y:S01]  /*27e80*/  SHF.R.U32.HI R2, RZ, 0x3, R2 ;  /* 0x00000003ff027819 */ /* 0x000fe20000011602 */
[----:B------:R-:W-:Y:S01]  /*27e90*/  IMAD.MOV.U32 R28, RZ, RZ, RZ ;  /* 0x000000ffff1c7224 */ /* 0x000fe200078e00ff */
[----:B------:R-:W-:Y:S01]  /*27ea0*/  LOP3.LUT R3, R3, 0x38, R0, 0x78, !PT ;  /* 0x0000003803037812 */ /* 0x000fe200078e7800 */
[----:B------:R-:W-:Y:S01]  /*27eb0*/  IMAD.SHL.U32 R0, R0, 0x10, RZ ;  /* 0x0000001000007824 */ /* 0x000fe200078e00ff */
[----:B------:R-:W-:Y:S01]  /*27ec0*/  LOP3.LUT R36, R36, 0x38, RZ, 0xc0, !PT ;  /* 0x0000003824247812 */ /* 0x000fe200078ec0ff */
[----:B------:R-:W-:Y:S01]  /*27ed0*/  IMAD.MOV.U32 R30, RZ, RZ, 0x1 ;  /* 0x00000001ff1e7424 */ /* 0x000fe200078e00ff */
[----:B------:R-:W-:Y:S01]  /*27ee0*/  LOP3.LUT R34, R3, 0x200, R34, 0xf8, !PT ;  /* 0x0000020003227812 */ /* 0x000fe200078ef822 */
[----:B------:R-:W-:Y:S01]  /*27ef0*/  ULDC.64 UR38, c[0x0][0x198] ;  /* 0x0000660000267ab9 */ /* 0x000fe20000000a00 */
[----:B------:R-:W-:Y:S01]  /*27f00*/  LOP3.LUT R0, R2, 0x70, R0, 0xf8, !PT ;  /* 0x0000007002007812 */ /* 0x000fe200078ef800 */
[----:B------:R-:W-:Y:S01]  /*27f10*/  ULOP3.LUT UR37, UR60, 0x2, URZ, 0xfc, !UPT ;  /* 0x000000023c257892 */ /* 0x000fe2000f8efc3f */
[C---:B------:R-:W-:Y:S01]  /*27f20*/  LOP3.LUT R3, R36.reuse, 0x40, RZ, 0xfc, !PT ;  /* 0x0000004024037812 */ /* 0x040fe200078efcff */
[----:B------:R-:W-:Y:S01]  /*27f30*/  ULDC UR36, c[0x0][0xc] ;  /* 0x0000030000247ab9 */ /* 0x000fe20000000800 */
[C---:B------:R-:W-:Y:S01]  /*27f40*/  LOP3.LUT R2, R36.reuse, 0x80, RZ, 0xfc, !PT ;  /* 0x0000008024027812 */ /* 0x040fe200078efcff */
[----:B0-----:R-:W-:Y:S01]  /*27f50*/  ULEA UR4, UR5, UR4, 0x18 ;  /* 0x0000000405047291 */ /* 0x001fe2000f8ec03f */
[----:B------:R-:W-:-:S05]  /*27f60*/  LOP3.LUT R0, R36, 0xc0, RZ, 0xfc, !PT ;  /* 0x000000c024007812 */ /* 0x000fca00078efcff */
[----:B------:R-:W-:-:S05]  /*27f70*/  MOV R22, UR4 ;  /* 0x0000000400167c02 */ /* 0x000fca0008000f00 */
[----:B--2---:R-:W-:-:S07]  /*27f80*/  IMAD R37, R34, 0x2, R22 ;  /* 0x0000000222257824 */ /* 0x004fce00078e0216 */
.L_x_3073:
        /* <DEDUP_REMOVED lines=48> */
[----:B------:R-:W-:Y:S01]  /*28290*/  IMAD.U32 R7, RZ, RZ, UR4 ;  /* 0x00000004ff077e24 */ /* 0x000fe2000f8e00ff */
[----:B---3--:R0:W-:Y:S01]  /*282a0*/  STL [R1+0x1c], R8 ;  /* 0x00001c0801007387 */ /* 0x0081e20000100800 */
[----:B------:R-:W-:-:S03]  /*282b0*/  IMAD.MOV.U32 R10, RZ, RZ, R8 ;  /* 0x000000ffff0a7224 */ /* 0x000fc600078e0008 */
[----:B--2---:R0:W-:Y:S01]  /*282c0*/  STL [R1+0x10], R11 ;  /* 0x0000100b01007387 */ /* 0x0041e20000100800 */
[----:B------:R-:W-:Y:S05]  /*282d0*/  @P2 BRA `(.L_x_2965) ;  /* 0x0000000000182947 */ /* 0x000fea0003800000 */
[----:B------:R-:W-:Y:S05]  /*282e0*/  @!P0 BRA `(.L_x_2965) ;  /* 0x0000000000148947 */ /* 0x000fea0003800000 */
[----:B------:R-:W-:Y:S02]  /*282f0*/  ULDC.64 UR4, c[0x0][0x208] ;  /* 0x0000820000047ab9 */ /* 0x000fe40000000a00 */
[----:B------:R-:W2:Y:S04]  /*28300*/  LDG.E R9, desc[UR4][R2.64] ;  /* 0x0000000402097981 */ /* 0x000ea8000c1e1900 */
[----:B0-----:R-:W2:Y:S02]  /*28310*/  LDG.E R8, desc[UR4][R2.64+0x4] ;  /* 0x0000040402087981 */ /* 0x001ea4000c1e1900 */
[----:B--2---:R-:W-:-:S05]  /*28320*/  IMAD.IADD R10, R8, 0x1, -R9 ;  /* 0x00000001080a7824 */ /* 0x004fca00078e0a09 */
[----:B------:R1:W-:Y:S02]  /*28330*/  STL [R1+0x1c], R10 ;  /* 0x00001c0a01007387 */ /* 0x0003e40000100800 */
.L_x_2965:
[----:B------:R-:W-:Y:S01]  /*28340*/  ULDC.64 UR4, c[0x0][0xa20] ;  /* 0x0002880000047ab9 */ /* 0x000fe20000000a00 */
[----:B------:R-:W-:Y:S01]  /*28350*/  IMAD.MOV.U32 R33, RZ, RZ, R31 ;  /* 0x000000ffff217224 */ /* 0x000fe200078e001f */
[----:B------:R-:W-:-:S04]  /*28360*/  ISETP.NE.U32.AND P0, PT, RZ, UR4, PT ;  /* 0x00000004ff007c0c */ /* 0x000fc8000bf05070 */
[----:B------:R-:W-:-:S13]  /*28370*/  ISETP.NE.AND.EX P0, PT, RZ, UR5, PT, P0 ;  /* 0x00000005ff007c0c */ /* 0x000fda000bf05300 */
[----:B------:R-:W-:Y:S05]  /*28380*/  @!P0 BRA `(.L_x_2966) ;  /* 0x0000000000148947 */ /* 0x000fea0003800000 */
[----:B------:R-:W-:Y:S01]  /*28390*/  IADD3 R2, P0, R24, UR4, RZ ;  /* 0x0000000418027c10 */ /* 0x000fe2000ff1e0ff */
[----:B------:R-:W-:-:S03]  /*283a0*/  ULDC.64 UR6, c[0x0][0x208] ;  /* 0x0000820000067ab9 */ /* 0x000fc60000000a00 */
[----:B------:R-:W-:-:S05]  /*283b0*/  IADD3.X R3, R25, UR5, RZ, P0, !PT ;  /* 0x0000000519037c10 */ /* 0x000fca00087fe4ff */
[----:B------:R2:W5:Y:S01]  /*283c0*/  LDG.E R7, desc[UR6][R2.64] ;  /* 0x0000000602077981 */ /* 0x000562000c1e1900 */
[----:B------:R-:W-:Y:S05]  /*283d0*/  BRA `(.L_x_2967) ;  /* 0x0000000000287947 */ /* 0x000fea0003800000 */
.L_x_2966:
[----:B------:R-:W-:Y:S02]  /*283e0*/  ULDC.64 UR4, c[0x0][0xa08] ;  /* 0x0002820000047ab9 */ /* 0x000fe40000000a00 */
[----:B------:R-:W-:-:S04]  /*283f0*/  ISETP.NE.U32.AND P0, PT, RZ, UR4, PT ;  /* 0x00000004ff007c0c */ /* 0x000fc8000bf05070 */
[----:B------:R-:W-:-:S13]  /*28400*/  ISETP.NE.AND.EX P0, PT, RZ, UR5, PT, P0 ;  /* 0x00000005ff007c0c */ /* 0x000fda000bf05300 */
[----:B------:R-:W-:Y:S05]  /*28410*/  @!P0 BRA `(.L_x_2967) ;  /* 0x0000000000188947 */ /* 0x000fea0003800000 */
[----:B------:R-:W2:Y:S01]  /*28420*/  LDC.64 R2, c[0x0][0xa08] ;  /* 0x00028200ff027b82 */ /* 0x000ea20000000a00 */
[----:B------:R-:W-:Y:S01]  /*28430*/  ULDC.64 UR4, c[0x0][0x208] ;  /* 0x0000820000047ab9 */ /* 0x000fe20000000a00 */
[----:B--2---:R-:W-:-:S05]  /*28440*/  IMAD.WIDE R2, R33, 0x4, R2 ;  /* 0x0000000421027825 */ /* 0x004fca00078e0202 */
[----:B------:R-:W2:Y:S04]  /*28450*/  LDG.E R7, desc[UR4][R2.64] ;  /* 0x0000000402077981 */ /* 0x000ea8000c1e1900 */
[----:B0-----:R-:W2:Y:S02]  /*28460*/  LDG.E R8, desc[UR4][R2.64+0x4] ;  /* 0x0000040402087981 */ /* 0x001ea4000c1e1900 */
[----:B--2---:R-:W-:-:S07]  /*28470*/  IADD3 R7, -R7, R8, RZ ;  /* 0x0000000807077210 */ /* 0x004fce0007ffe1ff */
.L_x_2967:
[----:B------:R-:W-:Y:S01]  /*28480*/  ULDC.64 UR4, c[0x0][0x208] ;  /* 0x0000820000047ab9 */ /* 0x000fe20000000a00 */
[----:B--2---:R-:W2:Y:S01]  /*28490*/  LDC R3, c[0x0][0x448] ;  /* 0x00011200ff037b82 */ /* 0x004ea20000000800 */
[----:B------:R-:W3:Y:S04]  /*284a0*/  @P1 LDG.E R2, desc[UR4][R4.64] ;  /* 0x0000000404021981 */ /* 0x000ee8000c1e1900 */
[----:B------:R-:W3:Y:S01]  /*284b0*/  @P1 LDG.E R9, desc[UR4][R4.64+0x4] ;  /* 0x0000040404091981 */ /* 0x000ee2000c1e1900 */
[----:B-----5:R-:W-:Y:S01]  /*284c0*/  IMAD.IADD R7, R7, 0x1, -R11 ;  /* 0x0000000107077824 */ /* 0x020fe200078e0a0b */
[----:B------:R-:W-:Y:S01]  /*284d0*/  BSSY B0, `(.L_x_2968) ;  /* 0x00001a3000007945 */ /* 0x000fe20003800000 */
[----:B--2---:R-:W-:-:S13]  /*284e0*/  ISETP.NE.AND P0, PT, R3, 0x1, PT ;  /* 0x000000010300780c */ /* 0x004fda0003f05270 */
[----:B0-----:R-:W0:Y:S08]  /*284f0*/  @P0 LDC R8, c[0x0][0x44c] ;  /* 0x00011300ff080b82 */ /* 0x001e300000000800 */
[----:B------:R-:W2:Y:S01]  /*28500*/  @P0 LDC R3, c[0x0][0x450] ;  /* 0x00011400ff030b82 */ /* 0x000ea20000000800 */
[----:B---3--:R-:W-:Y:S02]  /*28510*/  @P1 IMAD.IADD R6, R9, 0x1, -R2 ;  /* 0x0000000109061824 */ /* 0x008fe400078e0a02 */
[----:B------:R-:W-:-:S02]  /*28520*/  IMAD.SHL.U32 R9, R17, 0x80, RZ ;  /* 0x0000008011097824 */ /* 0x000fc400078e00ff */
[----:B------:R-:W-:Y:S02]  /*28530*/  IMAD.IADD R5, R7, 0x1, R6 ;  /* 0x0000000107057824 */ /* 0x000fe400078e0206 */
[----:B------:R-:W-:Y:S02]  /*28540*/  VIADD R9, R9, 0x7f ;  /* 0x0000007f09097836 */ /* 0x000fe40000000000 */
[----:B------:R-:W-:Y:S01]  /*28550*/  VIADD R2, R5, 0x4f ;  /* 0x0000004f05027836 */ /* 0x000fe20000000000 */
[----:B------:R3:W-:Y:S01]  /*28560*/  STL [R1+0xc], R5 ;  /* 0x00000c0501007387 */ /* 0x0007e20000100800 */
[----:B0-----:R-:W-:Y:S01]  /*28570*/  @P0 IMAD.HI.U32 R8, R9, R8, RZ ;  /* 0x0000000809080227 */ /* 0x001fe200078e00ff */
[----:B------:R-:W-:-:S03]  /*28580*/  MOV R4, R9 ;  /* 0x0000000900047202 */ /* 0x000fc60000000f00 */
[----:B------:R-:W-:Y:S01]  /*28590*/  IMAD.HI R2, R2, 0x66666667, RZ ;  /* 0x6666666702027827 */ /* 0x000fe200078e02ff */
[----:B--2---:R-:W-:-:S04]  /*285a0*/  @P0 SHF.R.U32.HI R4, RZ, R3, R8 ;  /* 0x00000003ff040219 */ /* 0x004fc80000011608 */
[----:B------:R-:W-:-:S04]  /*285b0*/  SHF.R.U32.HI R3, RZ, 0x1f, R2 ;  /* 0x0000001fff037819 */ /* 0x000fc80000011602 */
[----:B------:R-:W-:Y:S02]  /*285c0*/  LEA.HI.SX32 R3, R2, R3, 0x1b ;  /* 0x0000000302037211 */ /* 0x000fe400078fdaff */
[----:B------:R-:W-:-:S04]  /*285d0*/  IADD3 R2, R5, 0x50, -R10 ;  /* 0x0000005005027810 */ /* 0x000fc80007ffe80a */
[----:B------:R-:W-:-:S05]  /*285e0*/  IADD3 R4, R2, R4, RZ ;  /* 0x0000000402047210 */ /* 0x000fca0007ffe0ff */
[----:B------:R-:W-:-:S05]  /*285f0*/  IMAD.HI R4, R4, 0x66666667, RZ ;  /* 0x6666666704047827 */ /* 0x000fca00078e02ff */
[----:B---3--:R-:W-:-:S04]  /*28600*/  SHF.R.U32.HI R5, RZ, 0x1f, R4 ;  /* 0x0000001fff057819 */ /* 0x008fc80000011604 */
[----:B------:R-:W-:-:S04]  /*28610*/  LEA.HI.SX32 R4, R4, R5, 0x1b ;  /* 0x0000000504047211 */ /* 0x000fc800078fdaff */
[----:B------:R-:W-:-:S05]  /*28620*/  VIMNMX R4, R3, R4, PT ;  /* 0x0000000403047248 */ /* 0x000fca0003fe0100 */
[--C-:B------:R-:W-:Y:S02]  /*28630*/  IMAD R5, R4, 0x50, -R7.reuse ;  /* 0x0000005004057824 */ /* 0x100fe400078e0a07 */
[----:B------:R-:W-:-:S03]  /*28640*/  IMAD.MOV R7, RZ, RZ, -R7 ;  /* 0x000000ffff077224 */ /* 0x000fc600078e0a07 */
[----:B------:R-:W-:Y:S02]  /*28650*/  VIMNMX R4, R5, R6, PT ;  /* 0x0000000605047248 */ /* 0x000fe40003fe0100 */
[----:B------:R-:W-:-:S04]  /*28660*/  VIMNMX R7, RZ, R7, !PT ;  /* 0x00000007ff077248 */ /* 0x000fc80007fe0100 */
        /* <DEDUP_REMOVED lines=18> */
.L_x_3177:
[----:B--2---:R-:W-:Y:S02]  /*28790*/  ISETP.NE.AND P0, PT, R14, RZ, PT ;  /* 0x000000ff0e00720c */ /* 0x004fe40003f05270 */
[----:B------:R-:W-:-:S11]  /*287a0*/  PLOP3.LUT P6, PT, PT, PT, PT, 0x8, 0x0 ;  /* 0x000000000000781c */ /* 0x000fd60003fce170 */
[----:B------:R-:W-:Y:S05]  /*287b0*/  @P0 BRA `(.L_x_2971) ;  /* 0x00000000000c0947 */ /* 0x000fea0003800000 */
[----:B------:R-:W-:-:S03]  /*287c0*/  UMOV UR4, 0xffffffff ;  /* 0xffffffff00047882 */ /* 0x000fc60000000000 */
[----:B------:R-:W-:Y:S05]  /*287d0*/  BRA.DIV UR4, `(.L_x_2972) ;  /* 0x0000007e04c47947 */ /* 0x000fea000b800000 */
[----:B------:R-:W-:-:S13]  /*287e0*/  ELECT P6, URZ, PT ;  /* 0x00000000003f782f */ /* 0x000fda00038c0000 */
.L_x_2971:
        /* <DEDUP_REMOVED lines=9> */
.L_x_3180:
[----:B------:R-:W-:Y:S05]  /*28880*/  BSYNC B1 ;  /* 0x0000000000017941 */ /* 0x000fea0003800000 */
.L_x_2973:
[----:B------:R-:W-:Y:S04]  /*28890*/  BSSY B1, `(.L_x_2975) ;  /* 0x00000aa000017945 */ /* 0x000fe80003800000 */
[----:B------:R-:W-:Y:S05]  /*288a0*/  @!P6 BRA `(.L_x_2976) ;  /* 0x0000000800a0e947 */ /* 0x000fea0003800000 */
[----:B------:R-:W-:Y:S01]  /*288b0*/  IMAD R11, R28, 0x8, R22 ;  /* 0x000000081c0b7824 */ /* 0x000fe200078e0216 */
[----:B-1----:R-:W-:Y:S01]  /*288c0*/  SHF.L.U32 R10, R30, 0x1f, RZ ;  /* 0x0000001f1e0a7819 */ /* 0x002fe200000006ff */
[----:B------:R-:W1:Y:S01]  /*288d0*/  S2R R8, SR_TID.X ;  /* 0x0000000000087919 */ /* 0x000e620000002100 */
[----:B------:R-:W-:Y:S02]  /*288e0*/  BSSY B2, `(.L_x_2977) ;  /* 0x0000005000027945 */ /* 0x000fe40003800000 */
[----:B------:R-:W2:Y:S01]  /*288f0*/  SYNCS.PHASECHK.TRANS64.TRYWAIT P0, [R11+URZ+0x388a0], R10 ;  /* 0x0388a00a0b0075a7 */ /* 0x000ea2000800017f */
[----:B-1----:R-:W-:-:S04]  /*28900*/  LOP3.LUT R8, R8, 0x7f, RZ, 0xc0, !PT ;  /* 0x0000007f08087812 */ /* 0x002fc800078ec0ff */
[----:B------:R-:W-:Y:S01]  /*28910*/  ISETP.NE.AND P1, PT, R8, RZ, PT ;  /* 0x000000ff0800720c */ /* 0x000fe20003f25270 */
[----:B--2---:R-:W-:-:S12]  /*28920*/  @!P0 BRA `(.L_x_2978) ;  /* 0x0000007c00a48947 */ /* 0x004fd80003800000 */
.L_x_3181:
[----:B------:R-:W-:Y:S05]  /*28930*/  BSYNC B2 ;  /* 0x0000000000027941 */ /* 0x000fea0003800000 */
.L_x_2977:
[----:B------:R-:W-:Y:S04]  /*28940*/  BSSY B2, `(.L_x_2979) ;  /* 0x0000009000027945 */ /* 0x000fe80003800000 */
[----:B------:R-:W-:Y:S05]  /*28950*/  @P1 BRA `(.L_x_2980) ;  /* 0x00000000001c1947 */ /* 0x000fea0003800000 */
[----:B------:R-:W2:Y:S01]  /*28960*/  S2R R8, SR_TID.X ;  /* 0x0000000000087919 */ /* 0x000ea20000002100 */
[----:B0-----:R-:W-:-:S04]  /*28970*/  IMAD.MOV.U32 R7, RZ, RZ, 0xa000 ;  /* 0x0000a000ff077424 */ /* 0x001fc800078e00ff */
[----:B------:R3:W-:Y:S01]  /*28980*/  SYNCS.ARRIVE.TRANS64 RZ, [R11+URZ+0x38890], R7 ;  /* 0x038890070bff79a7 */ /* 0x0007e2000800003f */
[----:B--2---:R-:W-:-:S04]  /*28990*/  LOP3.LUT R8, R8, 0x1f, RZ, 0xc0, !PT ;  /* 0x0000001f08087812 */ /* 0x004fc800078ec0ff */
[----:B------:R-:W-:-:S13]  /*289a0*/  ISETP.NE.AND P0, PT, R8, RZ, PT ;  /* 0x000000ff0800720c */ /* 0x000fda0003f05270 */
[----:B---3--:R-:W-:Y:S05]  /*289b0*/  @!P0 BRA `(.L_x_2980) ;  /* 0x0000000000048947 */ /* 0x008fea0003800000 */
[----:B------:R-:W-:Y:S01]  /*289c0*/  BPT.TRAP 0x1 ;  /* 0x000000040000795c */ /* 0x000fe20000300000 */
.L_x_2980:
[----:B------:R-:W-:Y:S05]  /*289d0*/  BSYNC B2 ;  /* 0x0000000000027941 */ /* 0x000fea0003800000 */
.L_x_2979:
[----:B------:R-:W-:Y:S01]  /*289e0*/  MOV R21, RZ ;  /* 0x000000ff00157202 */ /* 0x000fe20000000f00 */
[----:B------:R-:W-:Y:S01]  /*289f0*/  IMAD R8, R5, 0x50, R0 ;  /* 0x0000005005087824 */ /* 0x000fe200078e0200 */
[----:B------:R-:W-:Y:S01]  /*28a00*/  UIADD3 UR4, UP0, UR38, 0x570, URZ ;  /* 0x0000057026047890 */ /* 0x000fe2000ff1e03f */
[----:B------:R-:W-:Y:S01]  /*28a10*/  IMAD R9, R28, 0xa000, R22 ;  /* 0x0000a0001c097824 */ /* 0x000fe200078e0216 */
[----:B------:R-:W-:Y:S01]  /*28a20*/  R2UR UR10, R21 ;  /* 0x00000000150a72ca */ /* 0x000fe200000e0000 */
[----:B------:R-:W-:Y:S01]  /*28a30*/  VIADD R8, R8, 0xffffffb0 ;  /* 0xffffffb008087836 */ /* 0x000fe20000000000 */
[----:B------:R-:W-:Y:S01]  /*28a40*/  PLOP3.LUT P0, PT, PT, PT, PT, 0x80, 0x0 ;  /* 0x000000000000781c */ /* 0x000fe20003f0f070 */
[----:B0-----:R-:W-:Y:S01]  /*28a50*/  VIADD R7, R11, 0x38890 ;  /* 0x000388900b077836 */ /* 0x001fe20000000000 */
[----:B------:R-:W-:Y:S01]  /*28a60*/  UIADD3.X UR5, URZ, UR39, URZ, UP0, !UPT ;  /* 0x000000273f057290 */ /* 0x000fe200087fe43f */
[----:B------:R-:W-:Y:S01]  /*28a70*/  VIADD R12, R9, 0x24400 ;  /* 0x00024400090c7836 */ /* 0x000fe20000000000 */
[----:B------:R-:W-:Y:S01]  /*28a80*/  UMOV UR6, 0x0 ;  /* 0x0000000000067882 */ /* 0x000fe20000000000 */
[----:B------:R-:W-:-:S09]  /*28a90*/  UMOV UR7, 0x12f00000 ;  /* 0x12f0000000077882 */ /* 0x000fd20000000000 */
.L_x_2981:
        /* <DEDUP_REMOVED lines=16> */
.L_x_2982:
        /* <DEDUP_REMOVED lines=16> */
.L_x_2983:
        /* <DEDUP_REMOVED lines=16> */
.L_x_2984:
        /* <DEDUP_REMOVED lines=13> */
.L_x_3182:
[----:B------:R-:W-:Y:S05]  /*28e70*/  BSYNC B2 ;  /* 0x0000000000027941 */ /* 0x000fea0003800000 */
.L_x_2985:
[----:B------:R-:W-:Y:S01]  /*28e80*/  BSSY B2, `(.L_x_2987) ;  /* 0x000000b000027945 */ /* 0x000fe20003800000 */
[----:B------:R-:W-:Y:S02]  /*28e90*/  IMAD.MOV.U32 R12, RZ, RZ, 0x0 ;  /* 0x00000000ff0c7424 */ /* 0x000fe400078e00ff */
[----:B------:R-:W-:Y:S01]  /*28ea0*/  IMAD.MOV.U32 R13, RZ, RZ, 0x12f00000 ;  /* 0x12f00000ff0d7424 */ /* 0x000fe200078e00ff */
[----:B------:R-:W-:Y:S06]  /*28eb0*/  @P1 BRA `(.L_x_2988) ;  /* 0x00000000001c1947 */ /* 0x000fec0003800000 */
[----:B------:R-:W2:Y:S01]  /*28ec0*/  S2R R26, SR_TID.X ;  /* 0x00000000001a7919 */ /* 0x000ea20000002100 */
[----:B------:R-:W-:-:S04]  /*28ed0*/  MOV R7, 0xa000 ;  /* 0x0000a00000077802 */ /* 0x000fc80000000f00 */
[----:B------:R3:W-:Y:S01]  /*28ee0*/  SYNCS.ARRIVE.TRANS64 RZ, [R11+URZ+0x388b0], R7 ;  /* 0x0388b0070bff79a7 */ /* 0x0007e2000800003f */
[----:B--2---:R-:W-:-:S04]  /*28ef0*/  LOP3.LUT R26, R26, 0x1f, RZ, 0xc0, !PT ;  /* 0x0000001f1a1a7812 */ /* 0x004fc800078ec0ff */
[----:B------:R-:W-:-:S13]  /*28f00*/  ISETP.NE.AND P0, PT, R26, RZ, PT ;  /* 0x000000ff1a00720c */ /* 0x000fda0003f05270 */
[----:B---3--:R-:W-:Y:S05]  /*28f10*/  @!P0 BRA `(.L_x_2988) ;  /* 0x0000000000048947 */ /* 0x008fea0003800000 */
[----:B------:R-:W-:Y:S01]  /*28f20*/  BPT.TRAP 0x1 ;  /* 0x000000040000795c */ /* 0x000fe20000300000 */
.L_x_2988:
[----:B------:R-:W-:Y:S05]  /*28f30*/  BSYNC B2 ;  /* 0x0000000000027941 */ /* 0x000fea0003800000 */
.L_x_2987:
[----:B------:R-:W-:Y:S01]  /*28f40*/  R2UR UR10, R21 ;  /* 0x00000000150a72ca */ /* 0x000fe200000e0000 */
[----:B------:R-:W-:Y:S01]  /*28f50*/  UIADD3 UR4, UP0, UR38, 0x670, URZ ;  /* 0x0000067026047890 */ /* 0x000fe2000ff1e03f */
[----:B------:R-:W-:Y:S01]  /*28f60*/  R2UR UR6, R12 ;  /* 0x000000000c0672ca */ /* 0x000fe200000e0000 */
[----:B01----:R-:W-:Y:S01]  /*28f70*/  VIADD R11, R11, 0x388b0 ;  /* 0x000388b00b0b7836 */ /* 0x003fe20000000000 */
[----:B------:R-:W-:Y:S01]  /*28f80*/  R2UR UR7, R13 ;  /* 0x000000000d0772ca */ /* 0x000fe200000e0000 */
[----:B------:R-:W-:Y:S01]  /*28f90*/  VIADD R7, R9, 0x400 ;  /* 0x0000040009077836 */ /* 0x000fe20000000000 */
[----:B------:R-:W-:Y:S01]  /*28fa0*/  PLOP3.LUT P0, PT, PT, PT, PT, 0x80, 0x0 ;  /* 0x000000000000781c */ /* 0x000fe20003f0f070 */
[----:B------:R-:W-:-:S12]  /*28fb0*/  UIADD3.X UR5, URZ, UR39, URZ, UP0, !UPT ;  /* 0x000000273f057290 */ /* 0x000fd800087fe43f */
.L_x_2989:
        /* <DEDUP_REMOVED lines=15> */
.L_x_2990:
        /* <DEDUP_REMOVED lines=15> */
.L_x_2991:
        /* <DEDUP_REMOVED lines=15> */
.L_x_2992:
        /* <DEDUP_REMOVED lines=10> */
.L_x_2976:
[----:B------:R-:W-:Y:S05]  /*29330*/  BSYNC B1 ;  /* 0x0000000000017941 */ /* 0x000fea0003800000 */
.L_x_2975:
        /* <DEDUP_REMOVED lines=9> */
.L_x_3011:
[----:B------:R-:W-:Y:S05]  /*293d0*/  YIELD ;  /* 0x0000000000007946 */ /* 0x000fea0003800000 */
[----:B------:R-:W-:Y:S04]  /*293e0*/  BSSY B1, `(.L_x_2993) ;  /* 0x00000a9000017945 */ /* 0x000fe80003800000 */
[----:B------:R-:W-:Y:S05]  /*293f0*/  @!P6 BRA `(.L_x_2994) ;  /* 0x00000008009ce947 */ /* 0x000fea0003800000 */
[----:B-1----:R-:W-:Y:S01]  /*29400*/  LEA R10, R28, R22, 0x3 ;  /* 0x000000161c0a7211 */ /* 0x002fe200078e18ff */
[----:B------:R-:W1:Y:S01]  /*29410*/  S2R R5, SR_TID.X ;  /* 0x0000000000057919 */ /* 0x000e620000002100 */
[----:B------:R-:W-:Y:S01]  /*29420*/  SHF.L.U32 R9, R30, 0x1f, RZ ;  /* 0x0000001f1e097819 */ /* 0x000fe200000006ff */
[----:B------:R-:W-:Y:S03]  /*29430*/  BSSY B2, `(.L_x_2995) ;  /* 0x0000005000027945 */ /* 0x000fe60003800000 */
[----:B------:R-:W2:Y:S01]  /*29440*/  SYNCS.PHASECHK.TRANS64.TRYWAIT P1, [R10+URZ+0x388a0], R9 ;  /* 0x0388a0090a0075a7 */ /* 0x000ea2000802017f */
[----:B-1----:R-:W-:-:S04]  /*29450*/  LOP3.LUT R5, R5, 0x7f, RZ, 0xc0, !PT ;  /* 0x0000007f05057812 */ /* 0x002fc800078ec0ff */
[----:B------:R-:W-:Y:S01]  /*29460*/  ISETP.NE.AND P2, PT, R5, RZ, PT ;  /* 0x000000ff0500720c */ /* 0x000fe20003f45270 */
[----:B--2---:R-:W-:-:S12]  /*29470*/  @!P1 BRA `(.L_x_2996) ;  /* 0x0000007000f89947 */ /* 0x004fd80003800000 */
.L_x_3183:
[----:B------:R-:W-:Y:S05]  /*29480*/  BSYNC B2 ;  /* 0x0000000000027941 */ /* 0x000fea0003800000 */
.L_x_2995:
        /* <DEDUP_REMOVED lines=9> */
.L_x_2998:
[----:B------:R-:W-:Y:S05]  /*29520*/  BSYNC B2 ;  /* 0x0000000000027941 */ /* 0x000fea0003800000 */
.L_x_2997:
        /* <DEDUP_REMOVED lines=11> */
.L_x_2999:
        /* <DEDUP_REMOVED lines=16> */
.L_x_3000:
        /* <DEDUP_REMOVED lines=16> */
.L_x_3001:
        /* <DEDUP_REMOVED lines=16> */
.L_x_3002:
        /* <DEDUP_REMOVED lines=13> */
.L_x_3184:
[----:B------:R-:W-:Y:S05]  /*299b0*/  BSYNC B2 ;  /* 0x0000000000027941 */ /* 0x000fea0003800000 */
.L_x_3003:
        /* <DEDUP_REMOVED lines=11> */
.L_x_3006:
[----:B------:R-:W-:Y:S05]  /*29a70*/  BSYNC B2 ;  /* 0x0000000000027941 */ /* 0x000fea0003800000 */
.L_x_3005:
        /* <DEDUP_REMOVED lines=8> */
.L_x_3007:
        /* <DEDUP_REMOVED lines=15> */
.L_x_3008:
        /* <DEDUP_REMOVED lines=15> */
.L_x_3009:
        /* <DEDUP_REMOVED lines=15> */
.L_x_3010:
        /* <DEDUP_REMOVED lines=10> */
.L_x_2994:
[----:B------:R-:W-:Y:S05]  /*29e70*/  BSYNC B1 ;  /* 0x0000000000017941 */ /* 0x000fea0003800000 */
.L_x_2993:
[C---:B------:R-:W-:Y:S01]  /*29e80*/  ISETP.GT.AND P2, PT, R11.reuse, R6, PT ;  /* 0x000000060b00720c */ /* 0x040fe20003f44270 */
[----:B------:R-:W-:Y:S01]  /*29e90*/  VIADD R28, R28, 0x1 ;  /* 0x000000011c1c7836 */ /* 0x000fe20000000000 */
[----:B------:R-:W-:-:S04]  /*29ea0*/  IADD3 R11, R11, -0x1, RZ ;  /* 0xffffffff0b0b7810 */ /* 0x000fc80007ffe0ff */
[----:B------:R-:W-:-:S04]  /*29eb0*/  ISETP.NE.AND P1, PT, R28, 0x2, PT ;  /* 0x000000021c00780c */ /* 0x000fc80003f25270 */
[----:B------:R-:W-:Y:S02]  /*29ec0*/  SEL R5, RZ, 0x1, P1 ;  /* 0x00000001ff057807 */ /* 0x000fe40000800000 */
[----:B------:R-:W-:Y:S02]  /*29ed0*/  SEL R28, R28, RZ, P1 ;  /* 0x000000ff1c1c7207 */ /* 0x000fe40000800000 */
[----:B------:R-:W-:Y:S01]  /*29ee0*/  LOP3.LUT R30, R30, R5, RZ, 0x3c, !PT ;  /* 0x000000051e1e7212 */ /* 0x000fe200078e3cff */
[----:B------:R-:W-:Y:S06]  /*29ef0*/  @P2 BRA `(.L_x_3011) ;  /* 0xfffffff400342947 */ /* 0x000fec000383ffff */
.L_x_2969:
[----:B------:R-:W-:Y:S05]  /*29f00*/  BSYNC B0 ;  /* 0x0000000000007941 */ /* 0x000fea0003800000 */
.L_x_2968:
[----:B------:R-:W2:Y:S01]  /*29f10*/  LDC R0, c[0x0][0x448] ;  /* 0x00011200ff007b82 */ /* 0x000ea20000000800 */
[----:B------:R-:W-:Y:S01]  /*29f20*/  LEA R5, R17, 0x7f, 0x7 ;  /* 0x0000007f11057811 */ /* 0x000fe200078e38ff */
[----:B------:R-:W-:Y:S05]  /*29f30*/  @!P0 WARPSYNC.ALL ;  /* 0x0000000000008948 */ /* 0x000fea0003800000 */
[----:B------:R-:W-:Y:S01]  /*29f40*/  BSSY B7, `(.L_x_3012) ;  /* 0x00003a7000077945 */ /* 0x000fe20003800000 */
[----:B------:R-:W-:Y:S01]  /*29f50*/  @!P0 BAR.SYNC.DEFER_BLOCKING 0xc, 0x180 ;  /* 0x0306000000008b1d */ /* 0x000fe20000010000 */
[----:B--2---:R-:W-:-:S13]  /*29f60*/  ISETP.NE.AND P1, PT, R0, 0x1, PT ;  /* 0x000000010000780c */ /* 0x004fda0003f25270 */
[----:B------:R-:W0:Y:S08]  /*29f70*/  @P1 LDC R4, c[0x0][0x44c] ;  /* 0x00011300ff041b82 */ /* 0x000e300000000800 */
[----:B------:R-:W2:Y:S01]  /*29f80*/  @P1 LDC R0, c[0x0][0x450] ;  /* 0x00011400ff001b82 */ /* 0x000ea20000000800 */
[----:B0-----:R-:W-:-:S05]  /*29f90*/  @P1 IMAD.HI.U32 R7, R5, R4, RZ ;  /* 0x0000000405071227 */ /* 0x001fca00078e00ff */
[----:B--2---:R-:W-:-:S05]  /*29fa0*/  @P1 SHF.R.U32.HI R5, RZ, R0, R7 ;  /* 0x00000000ff051219 */ /* 0x004fca0000011607 */
[----:B------:R-:W-:-:S04]  /*29fb0*/  IMAD.IADD R5, R2, 0x1, R5 ;  /* 0x0000000102057824 */ /* 0x000fc800078e0205 */
[----:B------:R-:W-:-:S05]  /*29fc0*/  IMAD.HI R5, R5, 0x66666667, RZ ;  /* 0x6666666705057827 */ /* 0x000fca00078e02ff */
[----:B------:R-:W-:-:S04]  /*29fd0*/  SHF.R.U32.HI R0, RZ, 0x1f, R5 ;  /* 0x0000001fff007819 */ /* 0x000fc80000011605 */
        /* <DEDUP_REMOVED lines=11> */
[----:B------:R-:W2:Y:S01]  /*2a090*/  LDC.64 R2, c[0x0][0xc60] ;  /* 0x00031800ff027b82 */ /* 0x000ea20000000a00 */
[----:B------:R-:W0:Y:S01]  /*2a0a0*/  FLO.U32 R0, UR4 ;  /* 0x0000000400007d00 */ /* 0x000e2200080e0000 */
[----:B------:R-:W-:Y:S01]  /*2a0b0*/  ULDC.64 UR6, c[0x0][0x208] ;  /* 0x0000820000067ab9 */ /* 0x000fe20000000a00 */
[----:B0-----:R-:W-:-:S06]  /*2a0c0*/  ISETP.EQ.U32.AND P0, PT, R0, R5, PT ;  /* 0x000000050000720c */ /* 0x001fcc0003f02070 */
[----:B------:R-:W2:Y:S07]  /*2a0d0*/  POPC R5, UR4 ;  /* 0x0000000400057d09 */ /* 0x000eae0008000000 */
[----:B--2---:R-:W2:Y:S01]  /*2a0e0*/  @P0 ATOMG.E.ADD.STRONG.GPU PT, R3, desc[UR6][R2.64], R5 ;  /* 0x00000005020309a8 */ /* 0x004ea200081ee1c6 */
[----:B------:R-:W0:Y:S02]  /*2a0f0*/  S2R R4, SR_LTMASK ;  /* 0x0000000000047919 */ /* 0x000e240000003900 */
[----:B0-----:R-:W-:-:S04]  /*2a100*/  LOP3.LUT R4, R4, UR4, RZ, 0xc0, !PT ;  /* 0x0000000404047c12 */ /* 0x001fc8000f8ec0ff */
[----:B------:R-:W0:Y:S01]  /*2a110*/  POPC R7, R4 ;  /* 0x0000000400077309 */ /* 0x000e220000000000 */
[----:B--2---:R-:W0:Y:S02]  /*2a120*/  SHFL.IDX PT, R0, R3, R0, 0x1f ;  /* 0x00001f0003007589 */ /* 0x004e2400000e0000 */
[----:B0-----:R-:W-:Y:S01]  /*2a130*/  IADD3 R16, R0, UR36, R7 ;  /* 0x0000002400107c10 */ /* 0x001fe2000fffe007 */
[----:B------:R-:W-:Y:S06]  /*2a140*/  BRA `(.L_x_3014) ;  /* 0x0000003800187947 */ /* 0x000fec0003800000 */
.L_x_3013:
        /* <DEDUP_REMOVED lines=13> */
[----:B------:R-:W-:Y:S02]  /*2a220*/  IMAD.U32 R7, RZ, RZ, UR9 ;  /* 0x00000009ff077e24 */ /* 0x000fe4000f8e00ff */
[----:B-1----:R-:W-:-:S02]  /*2a230*/  IMAD.U32 R10, RZ, RZ, UR4 ;  /* 0x00000004ff0a7e24 */ /* 0x002fc4000f8e00ff */
[----:B------:R-:W-:Y:S02]  /*2a240*/  IMAD.MOV.U32 R8, RZ, RZ, 0x70 ;  /* 0x00000070ff087424 */ /* 0x000fe400078e00ff */
[----:B------:R-:W-:Y:S02]  /*2a250*/  IMAD.MOV.U32 R12, RZ, RZ, 0x1 ;  /* 0x00000001ff0c7424 */ /* 0x000fe400078e00ff */
[----:B------:R-:W-:-:S07]  /*2a260*/  IMAD.MOV.U32 R13, RZ, RZ, RZ ;  /* 0x000000ffff0d7224 */ /* 0x000fce00078e00ff */
[----:B------:R-:W-:-:S07]  /*2a270*/  LEPC R20, `(.L_x_3016) ;  /* 0x000000001014794e */ /* 0x000fce0000000000 */
[----:B0-----:R-:W-:Y:S05]  /*2a280*/  CALL.ABS.NOINC R2 ;  /* 0x0000000002007343 */ /* 0x001fea0003c00000 */
.L_x_3016:
[----:B------:R-:W-:Y:S05]  /*2a290*/  BSYNC B6 ;  /* 0x0000000000067941 */ /* 0x000fea0003800000 */
.L_x_3015:
        /* <DEDUP_REMOVED lines=10> */
[----:B------:R-:W-:Y:S01]  /*2a340*/  MOV R7, UR9 ;  /* 0x0000000900077c02 */ /* 0x000fe20008000f00 */
[----:B------:R-:W-:Y:S01]  /*2a350*/  IMAD.U32 R5, RZ, RZ, UR7 ;  /* 0x00000007ff057e24 */ /* 0x000fe2000f8e00ff */
[----:B------:R-:W-:Y:S01]  /*2a360*/  MOV R12, 0x1 ;  /* 0x00000001000c7802 */ /* 0x000fe20000000f00 */
[----:B------:R-:W-:Y:S02]  /*2a370*/  IMAD.U32 R6, RZ, RZ, UR8 ;  /* 0x00000008ff067e24 */ /* 0x000fe4000f8e00ff */
[----:B-1----:R-:W-:-:S02]  /*2a380*/  IMAD.U32 R10, RZ, RZ, UR4 ;  /* 0x00000004ff0a7e24 */ /* 0x002fc4000f8e00ff */
[----:B------:R-:W-:Y:S02]  /*2a390*/  IMAD.U32 R11, RZ, RZ, UR5 ;  /* 0x00000005ff0b7e24 */ /* 0x000fe4000f8e00ff */
[----:B------:R-:W-:Y:S02]  /*2a3a0*/  IMAD.MOV.U32 R8, RZ, RZ, 0x70 ;  /* 0x00000070ff087424 */ /* 0x000fe400078e00ff */
[----:B0-----:R-:W-:-:S07]  /*2a3b0*/  IMAD.MOV.U32 R13, RZ, RZ, RZ ;  /* 0x000000ffff0d7224 */ /* 0x001fce00078e00ff */
[----:B------:R-:W-:-:S07]  /*2a3c0*/  LEPC R20, `(.L_x_3019) ;  /* 0x000000001014794e */ /* 0x000fce0000000000 */
[----:B--2---:R-:W-:Y:S05]  /*2a3d0*/  CALL.ABS.NOINC R2 ;  /* 0x0000000002007343 */ /* 0x004fea0003c00000 */
.L_x_3019:
[----:B------:R0:W1:Y:S01]  /*2a3e0*/  LDC.64 R2, c[0x4][R26] ;  /* 0x010000001a027b82 */ /* 0x0000620000000a00 */
[----:B------:R-:W-:Y:S01]  /*2a3f0*/  ULDC.64 UR4, c[0x4][0xa8] ;  /* 0x01002a0000047ab9 */ /* 0x000fe20000000a00 */
[----:B------:R-:W-:Y:S01]  /*2a400*/  ULDC.64 UR6, c[0x4][0xb0] ;  /* 0x01002c0000067ab9 */ /* 0x000fe20000000a00 */
[----:B------:R-:W-:Y:S01]  /*2a410*/  ULDC.64 UR8, c[0x4][0x18] ;  /* 0x0100060000087ab9 */ /* 0x000fe20000000a00 */
        /* <DEDUP_REMOVED lines=11> */
.L_x_3018:
[----:B------:R-:W-:Y:S05]  /*2a4d0*/  BSYNC B6 ;  /* 0x0000000000067941 */ /* 0x000fea0003800000 */
.L_x_3017:
[----:B------:R-:W2:Y:S01]  /*2a4e0*/  LDL R21, [R1+0xc] ;  /* 0x00000c0001157983 */ /* 0x000ea20000100800 */
[----:B------:R-:W-:-:S03]  /*2a4f0*/  ULDC.64 UR4, c[0x0][0x9f8] ;  /* 0x00027e0000047ab9 */ /* 0x000fc60000000a00 */
[----:B------:R-:W3:Y:S01]  /*2a500*/  LDL R2, [R1+0x10] ;  /* 0x0000100001027983 */ /* 0x000ee20000100800 */
[----:B------:R-:W-:Y:S01]  /*2a510*/  ISETP.NE.U32.AND P0, PT, RZ, UR4, PT ;  /* 0x00000004ff007c0c */ /* 0x000fe2000bf05070 */
[----:B------:R-:W-:Y:S01]  /*2a520*/  ULDC.64 UR6, c[0x0][0x208] ;  /* 0x0000820000067ab9 */ /* 0x000fe20000000a00 */
[----:B------:R-:W0:Y:S01]  /*2a530*/  LDC R0, c[0x0][0x430] ;  /* 0x00010c00ff007b82 */ /* 0x000e220000000800 */
        /* <DEDUP_REMOVED lines=9> */
[----:B0-----:R-:W-:-:S13]  /*2a5d0*/  ISETP.NE.AND P1, PT, R0, 0x1, PT ;  /* 0x000000010000780c */ /* 0x001fda0003f25270 */
[----:B------:R-:W0:Y:S08]  /*2a5e0*/  @P1 LDC R7, c[0x0][0x434] ;  /* 0x00010d00ff071b82 */ /* 0x000e300000000800 */
[----:B------:R-:W1:Y:S01]  /*2a5f0*/  @P1 LDC R5, c[0x0][0x438] ;  /* 0x00010e00ff051b82 */ /* 0x000e620000000800 */
[----:B----4-:R-:W-:-:S05]  /*2a600*/  IMAD.SHL.U32 R20, R20, 0x10, RZ ;  /* 0x0000001014147824 */ /* 0x010fca00078e00ff */
[----:B------:R-:W-:Y:S02]  /*2a610*/  LOP3.LUT R20, R26, 0x70, R20, 0xf8, !PT ;  /* 0x000000701a147812 */ /* 0x000fe400078ef814 */
[----:B------:R-:W-:-:S05]  /*2a620*/  IADD3 R26, R32, -0x1, RZ ;  /* 0xffffffff201a7810 */ /* 0x000fca0007ffe0ff */
[----:B------:R-:W-:Y:S01]  /*2a630*/  IMAD R6, R26, 0x50, R20 ;  /* 0x000000501a067824 */ /* 0x000fe200078e0214 */
[----:B------:R-:W-:Y:S02]  /*2a640*/  LOP3.LUT R23, R23, 0xfffffffe, RZ, 0xc0, !PT ;  /* 0xfffffffe17177812 */ /* 0x000fe400078ec0ff */
[----:B------:R-:W-:Y:S01]  /*2a650*/  LOP3.LUT R9, R36, 0x80, RZ, 0xfc, !PT ;  /* 0x0000008024097812 */ /* 0x000fe200078efcff */
[----:B------:R-:W-:Y:S01]  /*2a660*/  UMOV UR5, 0xffffffff ;  /* 0xffffffff00057882 */ /* 0x000fe20000000000 */
[----:B--2---:R-:W-:-:S04]  /*2a670*/  ISETP.GE.AND P0, PT, R6, R21, PT ;  /* 0x000000150600720c */ /* 0x004fc80003f06270 */
[----:B------:R-:W-:Y:S01]  /*2a680*/  ISETP.GT.U32.OR P0, PT, R20, 0x4f, P0 ;  /* 0x0000004f1400780c */ /* 0x000fe20000704470 */
[----:B---3--:R-:W-:-:S04]  /*2a690*/  IMAD.IADD R6, R6, 0x1, R2 ;  /* 0x0000000106067824 */ /* 0x008fc800078e0202 */
[----:B0-----:R-:W-:-:S08]  /*2a6a0*/  @P1 IMAD.HI.U32 R7, R6, R7, RZ ;  /* 0x0000000706071227 */ /* 0x001fd000078e00ff */
[----:B------:R-:W0:Y:S01]  /*2a6b0*/  @!P0 LDC.64 R2, c[0x0][0x428] ;  /* 0x00010a00ff028b82 */ /* 0x000e220000000a00 */
[----:B------:R-:W-:Y:S01]  /*2a6c0*/  IMAD.MOV.U32 R4, RZ, RZ, R6 ;  /* 0x000000ffff047224 */ /* 0x000fe200078e0006 */
[----:B-1----:R-:W-:-:S05]  /*2a6d0*/  @P1 SHF.R.U32.HI R4, RZ, R5, R7 ;  /* 0x00000005ff041219 */ /* 0x002fca0000011607 */
[----:B------:R-:W-:-:S04]  /*2a6e0*/  IMAD.MOV R5, RZ, RZ, -R4 ;  /* 0x000000ffff057224 */ /* 0x000fc800078e0a04 */
[----:B------:R-:W-:Y:S01]  /*2a6f0*/  IMAD R0, R0, R5, R6 ;  /* 0x0000000500007224 */ /* 0x000fe200078e0206 */
[----:B------:R-:W-:Y:S02]  /*2a700*/  SHF.R.S32.HI R8, RZ, 0x1f, R33 ;  /* 0x0000001fff087819 */ /* 0x000fe40000011421 */
[----:B------:R-:W-:-:S03]  /*2a710*/  @!P0 SHF.R.S32.HI R5, RZ, 0x1f, R4 ;  /* 0x0000001fff058819 */ /* 0x000fc60000011404 */
[-C--:B0-----:R-:W-:Y:S02]  /*2a720*/  @!P0 IMAD R6, R8, R2.reuse, RZ ;  /* 0x0000000208068224 */ /* 0x081fe400078e02ff */
[----:B------:R-:W-:-:S04]  /*2a730*/  @!P0 IMAD.WIDE.U32 R4, R33, R2, R4 ;  /* 0x0000000221048225 */ /* 0x000fc800078e0004 */
[----:B------:R-:W-:Y:S02]  /*2a740*/  @!P0 IMAD R6, R33, R3, R6 ;  /* 0x0000000321068224 */ /* 0x000fe400078e0206 */
[----:B------:R-:W0:Y:S03]  /*2a750*/  @!P0 LDC.64 R2, c[0x0][0x418] ;  /* 0x00010600ff028b82 */ /* 0x000e260000000a00 */
[----:B------:R-:W-:Y:S01]  /*2a760*/  @!P0 IADD3 R6, R5, R6, RZ ;  /* 0x0000000605068210 */ /* 0x000fe20007ffe0ff */
[----:B------:R-:W-:Y:S01]  /*2a770*/  IMAD.U32 R7, RZ, RZ, UR37 ;  /* 0x00000025ff077e24 */ /* 0x000fe2000f8e00ff */
        /* <DEDUP_REMOVED lines=25> */
.L_x_3187:
[----:B------:R-:W-:Y:S01]  /*2a910*/  SHF.R.S32.HI R32, RZ, 0x1f, R18 ;  /* 0x0000001fff207819 */ /* 0x000fe20000011412 */
[----:B------:R-:W-:Y:S06]  /*2a920*/  @!P2 BRA `(.L_x_3021) ;  /* 0x000000000004a947 */ /* 0x000fec0003800000 */
[----:B------:R-:W-:Y:S01]  /*2a930*/  BPT.TRAP 0x1 ;  /* 0x000000040000795c */ /* 0x000fe20000300000 */
.L_x_3021:
        /* <DEDUP_REMOVED lines=25> */
.L_x_3188:
[----:B------:R-:W-:Y:S05]  /*2aad0*/  BSYNC B0 ;  /* 0x0000000000007941 */ /* 0x000fea0003800000 */
.L_x_3022:
        /* <DEDUP_REMOVED lines=29> */
[C---:B------:R-:W-:Y:S01]  /*2acb0*/  LOP3.LUT P5, RZ, R23.reuse, 0x10, RZ, 0xc0, !PT ;  /* 0x0000001017ff7812 */ /* 0x040fe200078ac0ff */
[----:B------:R-:W-:Y:S01]  /*2acc0*/  ULDC.64 UR4, c[0x0][0x208] ;  /* 0x0000820000047ab9 */ /* 0x000fe20000000a00 */
[C---:B------:R-:W-:Y:S01]  /*2acd0*/  LOP3.LUT P4, RZ, R23.reuse, 0x8, RZ, 0xc0, !PT ;  /* 0x0000000817ff7812 */ /* 0x040fe2000788c0ff */
[----:B------:R-:W1:Y:S01]  /*2ace0*/  SHFL.IDX PT, R2, R6, RZ, 0x181f ;  /* 0x00181fff06027589 */ /* 0x000e6200000e0000 */
[C---:B------:R-:W-:Y:S02]  /*2acf0*/  LOP3.LUT P3, RZ, R23.reuse, 0x4, RZ, 0xc0, !PT ;  /* 0x0000000417ff7812 */ /* 0x040fe4000786c0ff */
[----:B------:R-:W-:Y:S01]  /*2ad00*/  LOP3.LUT P2, RZ, R23, 0x2, RZ, 0xc0, !PT ;  /* 0x0000000217ff7812 */ /* 0x000fe2000784c0ff */
[----:B------:R-:W-:Y:S01]  /*2ad10*/  SHFL.IDX PT, R8, R6, 0x1, 0x181f ;  /* 0x00381f0006087f89 */ /* 0x000fe200000e0000 */
[----:B------:R-:W-:Y:S02]  /*2ad20*/  @P0 LEA R9, R7, R22, 0x1 ;  /* 0x0000001607090211 */ /* 0x000fe400078e08ff */
[----:B0-----:R-:W-:-:S05]  /*2ad30*/  @P0 LEA R3, P1, R36, R3, 0x1 ;  /* 0x0000000324030211 */ /* 0x001fca00078208ff */
[----:B-1----:R-:W-:Y:S01]  /*2ad40*/  @P0 IMAD.X R2, RZ, RZ, R2, P1 ;  /* 0x000000ffff020224 */ /* 0x002fe200008e0602 */
[----:B------:R-:W-:-:S04]  /*2ad50*/  ISETP.GE.AND P1, PT, R4, 0x11, PT ;  /* 0x000000110400780c */ /* 0x000fc80003f26270 */
[----:B------:R-:W-:-:S04]  /*2ad60*/  @P0 LOP3.LUT R3, R3, R2, RZ, 0x3c, !PT ;  /* 0x0000000203030212 */ /* 0x000fc800078e3cff */
[----:B------:R-:W-:-:S04]  /*2ad70*/  @P0 LOP3.LUT R2, R3, R2, RZ, 0x3c, !PT ;  /* 0x0000000203020212 */ /* 0x000fc800078e3cff */
[----:B------:R-:W-:Y:S01]  /*2ad80*/  @P0 LOP3.LUT R3, R3, R2, RZ, 0x3c, !PT ;  /* 0x0000000203030212 */ /* 0x000fe200078e3cff */
[----:B------:R-:W-:-:S04]  /*2ad90*/  @P1 IMAD R21, R7, 0x2, R22 ;  /* 0x0000000207151824 */ /* 0x000fc800078e0216 */
        /* <DEDUP_REMOVED lines=33> */
.L_x_3200:
        /* <DEDUP_REMOVED lines=18> */
.L_x_3026:
[----:B------:R-:W-:Y:S05]  /*2b0d0*/  BSYNC B0 ;  /* 0x0000000000007941 */ /* 0x000fea0003800000 */
.L_x_3025:
[----:B------:R-:W-:Y:S01]  /*2b0e0*/  NOP ;  /* 0x0000000000007918 */ /* 0x000fe20000000000 */
[----:B------:R-:W-:-:S13]  /*2b0f0*/  PLOP3.LUT P0, PT, PT, PT, PT, 0x80, 0x0 ;  /* 0x000000000000781c */ /* 0x000fda0003f0f070 */
.L_x_3027:
        /* <DEDUP_REMOVED lines=11> */
.L_x_3028:
        /* <DEDUP_REMOVED lines=17> */
[----:B0-----:R-:W-:Y:S02]  /*2b2c0*/  VIADD R2, R22, 0x14400 ;  /* 0x0001440016027836 */ /* 0x001fe40000000000 */
[----:B------:R-:W-:-:S03]  /*2b2d0*/  IMAD.IADD R35, R5, 0x1, R0 ;  /* 0x0000000105237824 */ /* 0x000fc600078e0200 */
[----:B------:R-:W-:-:S13]  /*2b2e0*/  LOP3.LUT P0, RZ, R2, 0x3ff, RZ, 0xc0, !PT ;  /* 0x000003ff02ff7812 */ /* 0x000fda000780c0ff */
[----:B-1----:R-:W-:Y:S05]  /*2b2f0*/  @!P0 BRA `(.L_x_3030) ;  /* 0x0000000000408947 */ /* 0x002fea0003800000 */
[----:B------:R-:W-:Y:S01]  /*2b300*/  MOV R2, 0x0 ;  /* 0x0000000000027802 */ /* 0x000fe20000000f00 */
[----:B------:R-:W-:Y:S01]  /*2b310*/  ULDC.64 UR4, c[0x4][0xa8] ;  /* 0x01002a0000047ab9 */ /* 0x000fe20000000a00 */
[----:B------:R-:W-:Y:S01]  /*2b320*/  ULDC.64 UR6, c[0x4][0xb0] ;  /* 0x01002c0000067ab9 */ /* 0x000fe20000000a00 */
[----:B------:R-:W-:Y:S01]  /*2b330*/  ULDC.64 UR8, c[0x4][0x20] ;  /* 0x0100080000087ab9 */ /* 0x000fe20000000a00 */
[----:B------:R-:W-:Y:S01]  /*2b340*/  MOV R4, UR4 ;  /* 0x0000000400047c02 */ /* 0x000fe20008000f00 */
[----:B------:R-:W-:Y:S01]  /*2b350*/  IMAD.U32 R5, RZ, RZ, UR5 ;  /* 0x00000005ff057e24 */ /* 0x000fe2000f8e00ff */
        /* <DEDUP_REMOVED lines=10> */
.L_x_3030:
[----:B------:R-:W-:Y:S05]  /*2b400*/  BSYNC B6 ;  /* 0x0000000000067941 */ /* 0x000fea0003800000 */
.L_x_3029:
[----:B------:R-:W3:Y:S01]  /*2b410*/  LDL.LU R20, [R1+0x24] ;  /* 0x0000240001147983 */ /* 0x000ee20000300800 */
[----:B------:R-:W-:Y:S01]  /*2b420*/  ULDC.64 UR4, c[0x0][0x2d8] ;  /* 0x0000b60000047ab9 */ /* 0x000fe20000000a00 */
[----:B------:R-:W0:Y:S02]  /*2b430*/  LDC R7, c[0x0][0x448] ;  /* 0x00011200ff077b82 */ /* 0x000e240000000800 */
[----:B------:R-:W4:Y:S01]  /*2b440*/  LDL.LU.64 R2, [R1+0x28] ;  /* 0x0000280001027983 */ /* 0x000f220000300a00 */
[----:B------:R-:W-:-:S03]  /*2b450*/  IMAD R0, R32, UR4, RZ ;  /* 0x0000000420007c24 */ /* 0x000fc6000f8e02ff */
[----:B------:R1:W5:Y:S01]  /*2b460*/  LDL R9, [R1+0x1c] ;  /* 0x00001c0001097983 */ /* 0x0003620000100800 */
[----:B------:R-:W-:Y:S01]  /*2b470*/  IMAD R0, R18, UR5, R0 ;  /* 0x0000000512007c24 */ /* 0x000fe2000f8e0200 */
[----:B0-----:R-:W-:-:S13]  /*2b480*/  ISETP.NE.AND P0, PT, R7, 0x1, PT ;  /* 0x000000010700780c */ /* 0x001fda0003f05270 */
[----:B------:R-:W0:Y:S01]  /*2b490*/  @P0 LDC R6, c[0x0][0x44c] ;  /* 0x00011300ff060b82 */ /* 0x000e220000000800 */
[C---:B------:R-:W-:Y:S02]  /*2b4a0*/  LOP3.LUT R11, R36.reuse, 0x40, RZ, 0xfc, !PT ;  /* 0x00000040240b7812 */ /* 0x040fe400078efcff */
[C---:B--2---:R-:W-:Y:S02]  /*2b4b0*/  LOP3.LUT R8, R36.reuse, 0x80, RZ, 0xfc, !PT ;  /* 0x0000008024087812 */ /* 0x044fe400078efcff */
[----:B------:R-:W-:Y:S01]  /*2b4c0*/  LOP3.LUT R10, R36, 0xc0, RZ, 0xfc, !PT ;  /* 0x000000c0240a7812 */ /* 0x000fe200078efcff */
[----:B----4-:R-:W-:Y:S02]  /*2b4d0*/  IMAD.MOV.U32 R3, RZ, RZ, R35 ;  /* 0x000000ffff037224 */ /* 0x010fe400078e0023 */
[----:B------:R-:W-:Y:S01]  /*2b4e0*/  IMAD.WIDE.U32 R2, R18, UR4, R2 ;  /* 0x0000000412027c25 */ /* 0x000fe2000f8e0002 */
[----:B------:R-:W-:-:S03]  /*2b4f0*/  ULDC.64 UR4, c[0x0][0x2e0] ;  /* 0x0000b80000047ab9 */ /* 0x000fc60000000a00 */
[----:B------:R-:W-:Y:S02]  /*2b500*/  IMAD.IADD R3, R3, 0x1, R0 ;  /* 0x0000000103037824 */ /* 0x000fe400078e0200 */
[----:B---3--:R-:W-:Y:S02]  /*2b510*/  IMAD R0, R20, UR4, RZ ;  /* 0x0000000414007c24 */ /* 0x008fe4000f8e02ff */
[----:B------:R-:W2:Y:S01]  /*2b520*/  S2R R20, SR_TID.X ;  /* 0x0000000000147919 */ /* 0x000ea20000002100 */
[----:B------:R-:W-:-:S04]  /*2b530*/  IMAD.WIDE.U32 R2, R31, UR4, R2 ;  /* 0x000000041f027c25 */ /* 0x000fc8000f8e0002 */
[----:B------:R-:W-:Y:S01]  /*2b540*/  IMAD R0, R31, UR5, R0 ;  /* 0x000000051f007c24 */ /* 0x000fe2000f8e0200 */
[----:B------:R-:W-:-:S03]  /*2b550*/  ULDC.64 UR4, c[0x0][0x2d0] ;  /* 0x0000b40000047ab9 */ /* 0x000fc60000000a00 */
[----:B------:R-:W-:Y:S02]  /*2b560*/  IMAD.IADD R3, R3, 0x1, R0 ;  /* 0x0000000103037824 */ /* 0x000fe400078e0200 */
[----:B------:R-:W3:Y:S01]  /*2b570*/  @P0 LDC R0, c[0x0][0x450] ;  /* 0x00011400ff000b82 */ /* 0x000ee20000000800 */
[----:B--2---:R-:W-:-:S04]  /*2b580*/  LOP3.LUT R20, R20, 0x7f, RZ, 0xc0, !PT ;  /* 0x0000007f14147812 */ /* 0x004fc800078ec0ff */
[----:B------:R-:W-:Y:S02]  /*2b590*/  SHF.R.U32.HI R21, RZ, 0x3, R20 ;  /* 0x00000003ff157819 */ /* 0x000fe40000011614 */
[----:B------:R-:W2:Y:S02]  /*2b5a0*/  S2R R20, SR_TID.X ;  /* 0x0000000000147919 */ /* 0x000ea40000002100 */
[----:B--2---:R-:W-:-:S04]  /*2b5b0*/  SHF.L.U32 R20, R20, 0x4, RZ ;  /* 0x0000000414147819 */ /* 0x004fc800000006ff */
[----:B------:R-:W-:-:S05]  /*2b5c0*/  LOP3.LUT R20, R21, 0x70, R20, 0xf8, !PT ;  /* 0x0000007015147812 */ /* 0x000fca00078ef814 */
[----:B------:R-:W-:-:S04]  /*2b5d0*/  IMAD R5, R17, 0x80, R20 ;  /* 0x0000008011057824 */ /* 0x000fc800078e0214 */
[----:B0-----:R-:W-:-:S04]  /*2b5e0*/  @P0 IMAD.HI.U32 R6, R5, R6, RZ ;  /* 0x0000000605060227 */ /* 0x001fc800078e00ff */
[----:B------:R-:W-:Y:S01]  /*2b5f0*/  IMAD.MOV.U32 R4, RZ, RZ, R5 ;  /* 0x000000ffff047224 */ /* 0x000fe200078e0005 */
[----:B---3--:R-:W-:Y:S01]  /*2b600*/  @P0 SHF.R.U32.HI R4, RZ, R0, R6 ;  /* 0x00000000ff040219 */ /* 0x008fe20000011606 */
        /* <DEDUP_REMOVED lines=8> */
[----:B------:R-:W-:-:S03]  /*2b690*/  ULDC.64 UR4, c[0x0][0x2c8] ;  /* 0x0000b20000047ab9 */ /* 0x000fc60000000a00 */
[----:B------:R-:W-:Y:S01]  /*2b6a0*/  IADD3 R3, R3, R5, RZ ;  /* 0x0000000503037210 */ /* 0x000fe20007ffe0ff */
[----:B------:R-:W-:Y:S02]  /*2b6b0*/  IMAD R4, R4, UR4, RZ ;  /* 0x0000000404047c24 */ /* 0x000fe4000f8e02ff */
[----:B------:R-:W-:-:S04]  /*2b6c0*/  IMAD.WIDE.U32 R2, R0, UR4, R2 ;  /* 0x0000000400027c25 */ /* 0x000fc8000f8e0002 */
[----:B------:R-:W-:Y:S01]  /*2b6d0*/  IMAD R5, R0, UR5, R4 ;  /* 0x0000000500057c24 */ /* 0x000fe2000f8e0204 */
[----:B------:R-:W-:Y:S02]  /*2b6e0*/  ULDC.64 UR4, c[0x0][0x280] ;  /* 0x0000a00000047ab9 */ /* 0x000fe40000000a00 */
[----:B------:R-:W-:Y:S01]  /*2b6f0*/  LEA R4, P0, R2, UR4, 0x1 ;  /* 0x0000000402047c11 */ /* 0x000fe2000f8008ff */
[----:B------:R-:W-:Y:S01]  /*2b700*/  IMAD.IADD R0, R3, 0x1, R5 ;  /* 0x0000000103007824 */ /* 0x000fe200078e0205 */
[----:B------:R-:W-:Y:S01]  /*2b710*/  ULDC UR4, c[0x0][0x2b8] ;  /* 0x0000ae0000047ab9 */ /* 0x000fe20000000800 */
[----:B0-----:R-:W-:-:S03]  /*2b720*/  LOP3.LUT R20, R20, 0x7f, RZ, 0xc0, !PT ;  /* 0x0000007f14147812 */ /* 0x001fc600078ec0ff */
[----:B------:R-:W-:Y:S01]  /*2b730*/  LEA.HI.X R0, R2, UR5, R0, 0x1, P0 ;  /* 0x0000000502007c11 */ /* 0x000fe200080f0c00 */
[----:B------:R-:W-:Y:S01]  /*2b740*/  UMOV UR5, 0xffffffff ;  /* 0xffffffff00057882 */ /* 0x000fe20000000000 */
[----:B------:R-:W-:Y:S02]  /*2b750*/  ISETP.GE.AND P4, PT, R36, UR4, PT ;  /* 0x0000000424007c0c */ /* 0x000fe4000bf86270 */
[----:B------:R-:W-:Y:S02]  /*2b760*/  ISETP.GE.AND P3, PT, R11, UR4, PT ;  /* 0x000000040b007c0c */ /* 0x000fe4000bf66270 */
[----:B------:R-:W-:Y:S02]  /*2b770*/  ISETP.GE.AND P2, PT, R8, UR4, PT ;  /* 0x0000000408007c0c */ /* 0x000fe4000bf46270 */
[----:B------:R-:W-:Y:S02]  /*2b780*/  ISETP.GE.AND P0, PT, R10, UR4, PT ;  /* 0x000000040a007c0c */ /* 0x000fe4000bf06270 */
[----:B------:R-:W-:Y:S01]  /*2b790*/  SHF.R.U32.HI R8, RZ, 0x3, R20 ;  /* 0x00000003ff087819 */ /* 0x000fe20000011614 */
[----:B-1----:R-:W-:Y:S10]  /*2b7a0*/  BRA.DIV UR5, `(.L_x_3031) ;  /* 0x0000005a05707947 */ /* 0x002ff4000b800000 */
[----:B------:R-:W0:Y:S01]  /*2b7b0*/  SHFL.IDX PT, R3, R4, RZ, 0x181f ;  /* 0x00181fff04037589 */ /* 0x000e2200000e0000 */
[----:B-----5:R-:W-:Y:S01]  /*2b7c0*/  IMAD R5, R9, R7, RZ ;  /* 0x0000000709057224 */ /* 0x020fe200078e02ff */
[----:B------:R-:W-:Y:S01]  /*2b7d0*/  ULDC.64 UR4, c[0x0][0x208] ;  /* 0x0000820000047ab9 */ /* 0x000fe20000000a00 */
[----:B------:R-:W-:Y:S01]  /*2b7e0*/  IMAD R17, R17, 0x80, R8 ;  /* 0x0000008011117824 */ /* 0x000fe200078e0208 */
        /* <DEDUP_REMOVED lines=83> */
.L_x_3217:
        /* <DEDUP_REMOVED lines=14> */
.L_x_3033:
[----:B------:R-:W-:Y:S05]  /*2be00*/  BSYNC B0 ;  /* 0x0000000000007941 */ /* 0x000fea0003800000 */
.L_x_3032:
[----:B------:R-:W-:Y:S01]  /*2be10*/  NOP ;  /* 0x0000000000007918 */ /* 0x000fe20000000000 */
[----:B------:R-:W-:-:S13]  /*2be20*/  PLOP3.LUT P0, PT, PT, PT, PT, 0x80, 0x0 ;  /* 0x000000000000781c */ /* 0x000fda0003f0f070 */
.L_x_3034:
[----:B------:R-:W-:Y:S02]  /*2be30*/  PLOP3.LUT P1, PT, P1, P0, PT, 0xa2, 0x0 ;  /* 0x000000000000781c */ /* 0x000fe40000f21472 */
[----:B------:R-:W-:-:S08]  /*2be40*/  @P0 R2UR P1, UR4, R22 ;  /* 0x00000000160402ca */ /* 0x000fd00000020000 */
[----:B------:R-:W-:-:S05]  /*2be50*/  @P0 PLOP3.LUT P0, PT, P1, PT, PT, 0x80, 0x0 ;  /* 0x000000000000081c */ /* 0x000fca0000f0f070 */
[----:B------:R-:W-:Y:S01]  /*2be60*/  @!P1 SYNCS.ARRIVE.TRANS64.RED.A0T1 RZ, [UR4+0x38800], RZ ;  /* 0x038800ffffff99a7 */ /* 0x000fe20008200404 */
[----:B------:R-:W-:Y:S07]  /*2be70*/  @!P1 ARRIVES.LDGSTSBAR.64.TRANSCNT [UR4+0x38800] ;  /* 0x03880000ff0099b0 */ /* 0x000fee0008000a84 */
[----:B------:R-:W-:Y:S05]  /*2be80*/  @P0 BRA.U.ANY `(.L_x_3034) ;  /* 0xfffffffd00e80947 */ /* 0x000fea000393ffff */
[----:B0-----:R-:W2:Y:S02]  /*2be90*/  LDL.LU R2, [R1+0x30] ;  /* 0x0000300001027983 */ /* 0x001ea40000300800 */
[----:B--2---:R-:W-:-:S05]  /*2bea0*/  VIADD R2, R2, 0x1 ;  /* 0x0000000102027836 */ /* 0x004fca0000000000 */
[----:B------:R0:W-:Y:S01]  /*2beb0*/  STL [R1+0x30], R2 ;  /* 0x0000300201007387 */ /* 0x0001e20000100800 */
[----:B------:R-:W-:-:S04]  /*2bec0*/  LEA.HI R0, R2, R2, RZ, 0x1 ;  /* 0x0000000202007211 */ /* 0x000fc800078f08ff */
[----:B------:R-:W-:-:S04]  /*2bed0*/  LOP3.LUT R0, R0, 0xfffffffe, RZ, 0xc0, !PT ;  /* 0xfffffffe00007812 */ /* 0x000fc800078ec0ff */
[----:B------:R-:W-:-:S04]  /*2bee0*/  IADD3 R0, R2, -R0, RZ ;  /* 0x8000000002007210 */ /* 0x000fc80007ffe0ff */
[----:B------:R-:W-:Y:S01]  /*2bef0*/  SHF.L.U32 R3, R0, 0x1f, RZ ;  /* 0x0000001f00037819 */ /* 0x000fe200000006ff */
[----:B------:R-:W-:Y:S01]  /*2bf00*/  NOP ;  /* 0x0000000000007918 */ /* 0x000fe20000000000 */
[----:B------:R0:W-:Y:S01]  /*2bf10*/  SYNCS.ARRIVE.TRANS64.A1T0 RZ, [R22+URZ+0x38800], RZ ;  /* 0x038800ff16ff79a7 */ /* 0x0001e2000810003f */
[----:B------:R-:W-:Y:S01]  /*2bf20*/  BSSY B0, `(.L_x_3035) ;  /* 0x0000003000007945 */ /* 0x000fe20003800000 */
[----:B------:R-:W2:Y:S03]  /*2bf30*/  SYNCS.PHASECHK.TRANS64.TRYWAIT P0, [R22+URZ+0x38820], R3 ;  /* 0x03882003160075a7 */ /* 0x000ea6000800017f */
[----:B0-2---:R-:W-:Y:S05]  /*2bf40*/  @!P0 BRA `(.L_x_3036) ;  /* 0x0000005c00788947 */ /* 0x005fea0003800000 */
.L_x_3218:
[----:B------:R-:W-:Y:S05]  /*2bf50*/  BSYNC B0 ;  /* 0x0000000000007941 */ /* 0x000fea0003800000 */
.L_x_3035:
[----:B------:R-:W2:Y:S01]  /*2bf60*/  LDL R0, [R1+0x20] ;  /* 0x0000200001007983 */ /* 0x000ea20000100800 */
[----:B------:R-:W-:Y:S01]  /*2bf70*/  BSSY B0, `(.L_x_3037) ;  /* 0x000011f000007945 */ /* 0x000fe20003800000 */
[----:B--2---:R-:W-:-:S13]  /*2bf80*/  ISETP.GE.AND P0, PT, R0, 0x2, PT ;  /* 0x000000020000780c */ /* 0x004fda0003f06270 */
[----:B------:R-:W-:Y:S05]  /*2bf90*/  @!P0 BRA `(.L_x_3038) ;  /* 0x0000001000708947 */ /* 0x000fea0003800000 */
[C---:B------:R-:W-:Y:S01]  /*2bfa0*/  LOP3.LUT R5, R36.reuse, 0x40, RZ, 0xfc, !PT ;  /* 0x0000004024057812 */ /* 0x040fe200078efcff */
[----:B------:R-:W-:Y:S01]  /*2bfb0*/  ULDC UR4, c[0x0][0x2f4] ;  /* 0x0000bd0000047ab9 */ /* 0x000fe20000000800 */
[----:B------:R-:W-:Y:S01]  /*2bfc0*/  LOP3.LUT R4, R36, 0x80, RZ, 0xfc, !PT ;  /* 0x0000008024047812 */ /* 0x000fe200078efcff */
[----:B------:R-:W-:Y:S01]  /*2bfd0*/  VIADD R0, R0, 0xfffffffe ;  /* 0xfffffffe00007836 */ /* 0x000fe20000000000 */
[C---:B------:R-:W-:Y:S01]  /*2bfe0*/  LOP3.LUT R2, R36.reuse, 0xc0, RZ, 0xfc, !PT ;  /* 0x000000c024027812 */ /* 0x040fe200078efcff */
[----:B------:R-:W-:Y:S01]  /*2bff0*/  IMAD.MOV.U32 R17, RZ, RZ, R29 ;  /* 0x000000ffff117224 */ /* 0x000fe200078e001d */
[----:B------:R-:W-:Y:S01]  /*2c000*/  MOV R31, R26 ;  /* 0x0000001a001f7202 */ /* 0x000fe20000000f00 */
[----:B------:R-:W-:Y:S01]  /*2c010*/  IMAD.MOV.U32 R7, RZ, RZ, R27 ;  /* 0x000000ffff077224 */ /* 0x000fe200078e001b */
[----:B------:R-:W-:Y:S02]  /*2c020*/  ISETP.GE.AND P4, PT, R36, UR4, PT ;  /* 0x0000000424007c0c */ /* 0x000fe4000bf86270 */
[----:B------:R-:W-:-:S02]  /*2c030*/  ISETP.GE.AND P3, PT, R5, UR4, PT ;  /* 0x0000000405007c0c */ /* 0x000fc4000bf66270 */
[----:B------:R-:W-:Y:S02]  /*2c040*/  ISETP.GE.AND P2, PT, R4, UR4, PT ;  /* 0x0000000404007c0c */ /* 0x000fe4000bf46270 */
[----:B------:R-:W-:-:S13]  /*2c050*/  ISETP.GE.AND P1, PT, R2, UR4, PT ;  /* 0x0000000402007c0c */ /* 0x000fda000bf26270 */
.L_x_3051:
[----:B------:R-:W1:Y:S01]  /*2c060*/  LDL R5, [R1+0x10] ;  /* 0x0000100001057983 */ /* 0x000e620000100800 */
[----:B------:R-:W2:Y:S03]  /*2c070*/  LDC R11, c[0x0][0x430] ;  /* 0x00010c00ff0b7b82 */ /* 0x000ea60000000800 */
[----:B------:R-:W3:Y:S01]  /*2c080*/  LDL R8, [R1+0x14] ;  /* 0x0000140001087983 */ /* 0x000ee20000100800 */
[----:B------:R-:W4:Y:S01]  /*2c090*/  S2R R2, SR_TID.X ;  /* 0x0000000000027919 */ /* 0x000f220000002100 */
[----:B------:R-:W4:Y:S01]  /*2c0a0*/  S2R R4, SR_TID.X ;  /* 0x0000000000047919 */ /* 0x000f220000002100 */
[----:B--2---:R-:W-:-:S13]  /*2c0b0*/  ISETP.NE.AND P0, PT, R11, 0x1, PT ;  /* 0x000000010b00780c */ /* 0x004fda0003f05270 */
[----:B0-----:R-:W0:Y:S01]  /*2c0c0*/  @P0 LDC R3, c[0x0][0x434] ;  /* 0x00010d00ff030b82 */ /* 0x001e220000000800 */
[----:B----4-:R-:W-:Y:S01]  /*2c0d0*/  LOP3.LUT R2, R2, 0x7f, RZ, 0xc0, !PT ;  /* 0x0000007f02027812 */ /* 0x010fe200078ec0ff */
[----:B------:R-:W-:-:S03]  /*2c0e0*/  IMAD.SHL.U32 R4, R4, 0x10, RZ ;  /* 0x0000001004047824 */ /* 0x000fc600078e00ff */
[----:B------:R-:W-:-:S04]  /*2c0f0*/  SHF.R.U32.HI R2, RZ, 0x3, R2 ;  /* 0x00000003ff027819 */ /* 0x000fc80000011602 */
[----:B------:R-:W-:Y:S02]  /*2c100*/  LOP3.LUT R4, R2, 0x70, R4, 0xf8, !PT ;  /* 0x0000007002047812 */ /* 0x000fe400078ef804 */
[----:B------:R-:W2:Y:S02]  /*2c110*/  @P0 LDC R2, c[0x0][0x438] ;  /* 0x00010e00ff020b82 */ /* 0x000ea40000000800 */
[----:B------:R-:W-:Y:S01]  /*2c120*/  ISETP.GT.U32.AND P5, PT, R4, 0x4f, PT ;  /* 0x0000004f0400780c */ /* 0x000fe20003fa4070 */
[----:B------:R-:W-:Y:S01]  /*2c130*/  ULDC.64 UR4, c[0x0][0x208] ;  /* 0x0000820000047ab9 */ /* 0x000fe20000000a00 */
[----:B------:R-:W-:Y:S01]  /*2c140*/  MOV R12, UR37 ;  /* 0x00000025000c7c02 */ /* 0x000fe20008000f00 */
[----:B------:R-:W-:Y:S02]  /*2c150*/  VIADD R27, R7, 0x1 ;  /* 0x00000001071b7836 */ /* 0x000fe40000000000 */
[----:B------:R-:W-:Y:S02]  /*2c160*/  IMAD.MOV.U32 R26, RZ, RZ, R0 ;  /* 0x000000ffff1a7224 */ /* 0x000fe400078e0000 */
[----:B-1----:R-:W-:-:S04]  /*2c170*/  IMAD R6, R0, 0x50, R5 ;  /* 0x0000005000067824 */ /* 0x002fc800078e0205 */
[----:B------:R-:W-:Y:S02]  /*2c180*/  IMAD.IADD R6, R4, 0x1, R6 ;  /* 0x0000000104067824 */ /* 0x000fe400078e0206 */
[----:B------:R-:W1:Y:S02]  /*2c190*/  @!P5 LDC.64 R4, c[0x0][0x428] ;  /* 0x00010a00ff04db82 */ /* 0x000e640000000a00 */
[----:B0-----:R-:W-:-:S04]  /*2c1a0*/  @P0 IMAD.HI.U32 R3, R6, R3, RZ ;  /* 0x0000000306030227 */ /* 0x001fc800078e00ff */
[----:B------:R-:W-:Y:S01]  /*2c1b0*/  IMAD.MOV.U32 R10, RZ, RZ, R6 ;  /* 0x000000ffff0a7224 */ /* 0x000fe200078e0006 */
[----:B--2---:R-:W-:-:S04]  /*2c1c0*/  @P0 SHF.R.U32.HI R10, RZ, R2, R3 ;  /* 0x00000002ff0a0219 */ /* 0x004fc80000011603 */
[----:B------:R-:W-:Y:S02]  /*2c1d0*/  @!P5 SHF.R.S32.HI R3, RZ, 0x1f, R10 ;  /* 0x0000001fff03d819 */ /* 0x000fe4000001140a */
[----:B------:R-:W-:-:S05]  /*2c1e0*/  @!P5 MOV R2, R10 ;  /* 0x0000000a0002d202 */ /* 0x000fca0000000f00 */
[----:B-1----:R-:W-:-:S04]  /*2c1f0*/  @!P5 IMAD.WIDE.U32 R2, R33, R4, R2 ;  /* 0x000000042102d225 */ /* 0x002fc800078e0002 */
        /* <DEDUP_REMOVED lines=18> */
.L_x_3039:
[----:B------:R-:W-:Y:S01]  /*2c320*/  IMAD R6, R27, 0x8, R22 ;  /* 0x000000081b067824 */ /* 0x000fe200078e0216 */
[----:B------:R-:W-:Y:S01]  /*2c330*/  SHF.L.U32 R3, R29, 0x1f, RZ ;  /* 0x0000001f1d037819 */ /* 0x000fe200000006ff */
[----:B------:R-:W-:Y:S03]  /*2c340*/  BSSY B1, `(.L_x_3040) ;  /* 0x0000003000017945 */ /* 0x000fe60003800000 */
[----:B------:R-:W0:Y:S02]  /*2c350*/  SYNCS.PHASECHK.TRANS64.TRYWAIT P0, [R6+URZ+0x38840], R3 ;  /* 0x03884003060075a7 */ /* 0x000e24000800017f */
[----:B0-----:R-:W-:Y:S05]  /*2c360*/  @!P0 BRA `(.L_x_3041) ;  /* 0x0000005800848947 */ /* 0x001fea0003800000 */
.L_x_3219:
[----:B------:R-:W-:Y:S05]  /*2c370*/  BSYNC B1 ;  /* 0x0000000000017941 */ /* 0x000fea0003800000 */
.L_x_3040:
        /* <DEDUP_REMOVED lines=70> */
.L_x_3231:
        /* <DEDUP_REMOVED lines=18> */
.L_x_3043:
[----:B------:R-:W-:Y:S02]  /*2c900*/  PLOP3.LUT P5, PT, P5, P0, PT, 0xa2, 0x0 ;  /* 0x000000000000781c */ /* 0x000fe40002fa1472 */
[----:B------:R-:W-:-:S08]  /*2c910*/  @P0 R2UR P5, UR4, R6 ;  /* 0x00000000060402ca */ /* 0x000fd000000a0000 */
[----:B------:R-:W-:-:S05]  /*2c920*/  @P0 PLOP3.LUT P0, PT, P5, PT, PT, 0x80, 0x0 ;  /* 0x000000000000081c */ /* 0x000fca0002f0f070 */
[----:B------:R-:W-:Y:S01]  /*2c930*/  @!P5 SYNCS.ARRIVE.TRANS64.RED.A0T1 RZ, [UR4+0x38830], RZ ;  /* 0x038830ffffffd9a7 */ /* 0x000fe20008200404 */
[----:B------:R-:W-:Y:S07]  /*2c940*/  @!P5 ARRIVES.LDGSTSBAR.64.TRANSCNT [UR4+0x38830] ;  /* 0x03883000ff00d9b0 */ /* 0x000fee0008000a84 */
[----:B------:R-:W-:Y:S05]  /*2c950*/  @P0 BRA.U.ANY `(.L_x_3043) ;  /* 0xfffffffd00e80947 */ /* 0x000fea000393ffff */
[----:B------:R-:W-:Y:S01]  /*2c960*/  NOP ;  /* 0x0000000000007918 */ /* 0x000fe20000000000 */
[----:B-1----:R-:W-:-:S05]  /*2c970*/  IMAD.U32 R2, RZ, RZ, UR37 ;  /* 0x00000025ff027e24 */ /* 0x002fca000f8e00ff */
[----:B------:R-:W-:-:S13]  /*2c980*/  ISETP.NE.AND P6, PT, R2, 0x3, PT ;  /* 0x000000030200780c */ /* 0x000fda0003fc5270 */
[----:B------:R-:W-:Y:S05]  /*2c990*/  @!P6 BRA `(.L_x_3044) ;  /* 0x000000000004e947 */ /* 0x000fea0003800000 */
[----:B------:R-:W-:Y:S01]  /*2c9a0*/  BPT.TRAP 0x1 ;  /* 0x000000040000795c */ /* 0x000fe20000300000 */
.L_x_3044:
[----:B------:R1:W-:Y:S01]  /*2c9b0*/  SYNCS.ARRIVE.TRANS64.A1T0 RZ, [R6+URZ+0x38830], RZ ;  /* 0x038830ff06ff79a7 */ /* 0x0003e2000810003f */
[----:B------:R-:W-:Y:S05]  /*2c9c0*/  @!P6 BRA `(.L_x_3045) ;  /* 0x000000000004e947 */ /* 0x000fea0003800000 */
[----:B------:R-:W-:Y:S01]  /*2c9d0*/  BPT.TRAP 0x1 ;  /* 0x000000040000795c */ /* 0x000fe20000300000 */
.L_x_3045:
[----:B------:R-:W-:Y:S01]  /*2c9e0*/  SHF.L.U32 R2, R17, 0x1f, RZ ;  /* 0x0000001f11027819 */ /* 0x000fe200000006ff */
[----:B-1----:R-:W-:Y:S01]  /*2c9f0*/  IMAD R6, R7, 0x8, R22 ;  /* 0x0000000807067824 */ /* 0x002fe200078e0216 */
[----:B------:R-:W-:Y:S03]  /*2ca00*/  BSSY B1, `(.L_x_3046) ;  /* 0x0000003000017945 */ /* 0x000fe60003800000 */
[----:B------:R-:W1:Y:S02]  /*2ca10*/  SYNCS.PHASECHK.TRANS64.TRYWAIT P0, [R6+URZ+0x38860], R2 ;  /* 0x03886002060075a7 */ /* 0x000e64000800017f */
[----:B-1----:R-:W-:Y:S05]  /*2ca20*/  @!P0 BRA `(.L_x_3047) ;  /* 0x0000005800bc8947 */ /* 0x002fea0003800000 */
.L_x_3232:
[----:B------:R-:W-:Y:S05]  /*2ca30*/  BSYNC B1 ;  /* 0x0000000000017941 */ /* 0x000fea0003800000 */
.L_x_3046:
[----:B0-----:R-:W2:Y:S01]  /*2ca40*/  LDL R8, [R1+0xc] ;  /* 0x00000c0001087983 */ /* 0x001ea20000100800 */
[----:B------:R-:W0:Y:S01]  /*2ca50*/  S2R R3, SR_TID.X ;  /* 0x0000000000037919 */ /* 0x000e220000002100 */
[----:B------:R-:W-:Y:S01]  /*2ca60*/  UMOV UR4, 0xffffffff ;  /* 0xffffffff00047882 */ /* 0x000fe20000000000 */
[----:B------:R-:W-:Y:S01]  /*2ca70*/  IMAD R7, R7, 0x5000, R34 ;  /* 0x0000500007077824 */ /* 0x000fe200078e0222 */
[----:B0-----:R-:W-:-:S04]  /*2ca80*/  LOP3.LUT R3, R3, 0x7f, RZ, 0xc0, !PT ;  /* 0x0000007f03037812 */ /* 0x001fc800078ec0ff */
[----:B------:R-:W-:Y:S01]  /*2ca90*/  SHF.R.U32.HI R3, RZ, 0x3, R3 ;  /* 0x00000003ff037819 */ /* 0x000fe20000011603 */
[----:B--2---:R-:W-:-:S05]  /*2caa0*/  IMAD R8, R31, -0x50, R8 ;  /* 0xffffffb01f087824 */ /* 0x004fca00078e0208 */
[----:B------:R-:W-:Y:S01]  /*2cab0*/  IADD3 R8, -R3, R8, RZ ;  /* 0x0000000803087210 */ /* 0x000fe20007ffe1ff */
[----:B------:R-:W-:Y:S06]  /*2cac0*/  BRA.DIV UR4, `(.L_x_3048) ;  /* 0x0000005a04a87947 */ /* 0x000fec000b800000 */
[----:B-1----:R-:W0:Y:S01]  /*2cad0*/  SHFL.IDX PT, R2, R24, RZ, 0x181f ;  /* 0x00181fff18027589 */ /* 0x002e2200000e0000 */
[----:B------:R-:W-:Y:S01]  /*2cae0*/  IMAD R7, R7, 0x2, R22 ;  /* 0x0000000207077824 */ /* 0x000fe200078e0216 */
[----:B------:R-:W-:Y:S02]  /*2caf0*/  ULDC.64 UR4, c[0x0][0x208] ;  /* 0x0000820000047ab9 */ /* 0x000fe40000000a00 */
        /* <DEDUP_REMOVED lines=50> */
.L_x_3244:
        /* <DEDUP_REMOVED lines=31> */
[----:B0-----:R-:W-:-:S04]  /*2d010*/  LEA R24, P0, R2, UR4, 0x1 ;  /* 0x0000000402187c11 */ /* 0x001fc8000f8008ff */
[----:B------:R-:W-:Y:S02]  /*2d020*/  LEA.HI.X R25, R2, UR5, R3, 0x1, P0 ;  /* 0x0000000502197c11 */ /* 0x000fe400080f0c03 */
[----:B------:R-:W-:-:S13]  /*2d030*/  PLOP3.LUT P0, PT, PT, PT, PT, 0x80, 0x0 ;  /* 0x000000000000781c */ /* 0x000fda0003f0f070 */
.L_x_3049:
        /* <DEDUP_REMOVED lines=11> */
.L_x_3050:
[C---:B------:R-:W-:Y:S01]  /*2d0f0*/  ISETP.GT.AND P0, PT, R26.reuse, RZ, PT ;  /* 0x000000ff1a00720c */ /* 0x040fe20003f04270 */
[----:B------:R2:W-:Y:S01]  /*2d100*/  SYNCS.ARRIVE.TRANS64.A1T0 RZ, [R6+URZ+0x38850], RZ ;  /* 0x038850ff06ff79a7 */ /* 0x0005e2000810003f */
[----:B------:R-:W-:Y:S01]  /*2d110*/  VIADD R0, R26, 0xffffffff ;  /* 0xffffffff1a007836 */ /* 0x000fe20000000000 */
[----:B------:R-:W-:Y:S01]  /*2d120*/  MOV R17, R29 ;  /* 0x0000001d00117202 */ /* 0x000fe20000000f00 */
[----:B------:R-:W-:Y:S02]  /*2d130*/  IMAD.MOV.U32 R7, RZ, RZ, R27 ;  /* 0x000000ffff077224 */ /* 0x000fe400078e001b */
[----:B------:R-:W-:-:S07]  /*2d140*/  IMAD.MOV.U32 R31, RZ, RZ, R26 ;  /* 0x000000ffff1f7224 */ /* 0x000fce00078e001a */
[----:B--2---:R-:W-:Y:S05]  /*2d150*/  @P0 BRA `(.L_x_3051) ;  /* 0xffffffec00c00947 */ /* 0x004fea000383ffff */
.L_x_3038:
[----:B------:R-:W-:Y:S05]  /*2d160*/  BSYNC B0 ;  /* 0x0000000000007941 */ /* 0x000fea0003800000 */
.L_x_3037:
        /* <DEDUP_REMOVED lines=18> */
.L_x_3053:
[----:B------:R-:W-:Y:S05]  /*2d290*/  BSYNC B0 ;  /* 0x0000000000007941 */ /* 0x000fea0003800000 */
.L_x_3052:
[----:B------:R-:W-:-:S05]  /*2d2a0*/  IMAD.U32 R0, RZ, RZ, UR37 ;  /* 0x00000025ff007e24 */ /* 0x000fca000f8e00ff */
[----:B------:R-:W-:-:S13]  /*2d2b0*/  ISETP.NE.AND P0, PT, R0, 0x3, PT ;  /* 0x000000030000780c */ /* 0x000fda0003f05270 */
[----:B------:R-:W-:Y:S05]  /*2d2c0*/  @!P0 BRA `(.L_x_3054) ;  /* 0x0000000000048947 */ /* 0x000fea0003800000 */
[----:B------:R-:W-:Y:S01]  /*2d2d0*/  BPT.TRAP 0x1 ;  /* 0x000000040000795c */ /* 0x000fe20000300000 */
.L_x_3054:
[----:B------:R-:W2:Y:S01]  /*2d2e0*/  LDL.LU R0, [R1+0xc] ;  /* 0x00000c0001007983 */ /* 0x000ea20000300800 */
[----:B------:R-:W-:Y:S01]  /*2d2f0*/  LEA R4, R27, R22, 0x3 ;  /* 0x000000161b047211 */ /* 0x000fe200078e18ff */
[----:B------:R-:W-:Y:S01]  /*2d300*/  BSSY B0, `(.L_x_3055) ;  /* 0x0000005000007945 */ /* 0x000fe20003800000 */
[----:B0-----:R-:W-:-:S04]  /*2d310*/  SHF.L.U32 R3, R29, 0x1f, RZ ;  /* 0x0000001f1d037819 */ /* 0x001fc800000006ff */
[----:B------:R-:W0:Y:S01]  /*2d320*/  SYNCS.PHASECHK.TRANS64.TRYWAIT P0, [R4+URZ+0x38860], R3 ;  /* 0x03886003040075a7 */ /* 0x000e22000800017f */
[----:B--2---:R-:W-:Y:S01]  /*2d330*/  IMAD R5, R26, -0x50, R0 ;  /* 0xffffffb01a057824 */ /* 0x004fe200078e0200 */
[----:B0-----:R-:W-:Y:S06]  /*2d340*/  @!P0 BRA `(.L_x_3056) ;  /* 0x0000005800688947 */ /* 0x001fec0003800000 */
.L_x_3245:
[----:B------:R-:W-:Y:S05]  /*2d350*/  BSYNC B0 ;  /* 0x0000000000007941 */ /* 0x000fea0003800000 */
.L_x_3055:
[----:B------:R-:W2:Y:S01]  /*2d360*/  S2R R0, SR_TID.X ;  /* 0x0000000000007919 */ /* 0x000ea20000002100 */
[----:B------:R-:W-:Y:S01]  /*2d370*/  UMOV UR4, 0xffffffff ;  /* 0xffffffff00047882 */ /* 0x000fe20000000000 */
[----:B------:R-:W-:Y:S01]  /*2d380*/  IMAD R7, R27, 0x5000, R34 ;  /* 0x000050001b077824 */ /* 0x000fe200078e0222 */
        /* <DEDUP_REMOVED lines=10> */
[----:B------:R-:W-:Y:S01]  /*2d430*/  IMAD R0, R7, 0x2, R22 ;  /* 0x0000000207007824 */ /* 0x000fe200078e0216 */
[----:B------:R-:W-:Y:S01]  /*2d440*/  ISETP.LT.OR P4, PT, R5, 0x1, P3 ;  /* 0x000000010500780c */ /* 0x000fe20001f81670 */
[----:B------:R-:W-:Y:S01]  /*2d450*/  ULDC.64 UR6, c[0x0][0x208] ;  /* 0x0000820000067ab9 */ /* 0x000fe20000000a00 */
[----:B------:R-:W-:Y:S02]  /*2d460*/  ISETP.GE.AND P2, PT, R2, UR4, PT ;  /* 0x0000000402007c0c */ /* 0x000fe4000bf46270 */
[----:B------:R-:W-:-:S04]  /*2d470*/  LOP3.LUT R2, R36, 0x80, RZ, 0xfc, !PT ;  /* 0x0000008024027812 */ /* 0x000fc800078efcff */
[----:B------:R-:W-:Y:S02]  /*2d480*/  ISETP.GE.AND P1, PT, R2, UR4, PT ;  /* 0x0000000402007c0c */ /* 0x000fe4000bf26270 */
[----:B------:R-:W-:Y:S02]  /*2d490*/  LOP3.LUT R2, R36, 0xc0, RZ, 0xfc, !PT ;  /* 0x000000c024027812 */ /* 0x000fe400078efcff */
[----:B-1----:R-:W-:Y:S02]  /*2d4a0*/  IADD3 R6, P0, R14, R8, RZ ;  /* 0x000000080e067210 */ /* 0x002fe40007f1e0ff */
[----:B------:R-:W1:Y:S02]  /*2d4b0*/  SHFL.IDX PT, R14, R24, 0x1, 0x181f ;  /* 0x00381f00180e7f89 */ /* 0x000e6400000e0000 */
[----:B0-----:R-:W-:Y:S02]  /*2d4c0*/  IADD3.X R7, RZ, R3, RZ, P0, !PT ;  /* 0x00000003ff077210 */ /* 0x001fe400007fe4ff */
        /* <DEDUP_REMOVED lines=45> */
.L_x_3257:
[C---:B------:R-:W-:Y:S01]  /*2d7a0*/  ISETP.LT.OR P3, PT, R5.reuse, 0x41, P3 ;  /* 0x000000410500780c */ /* 0x040fe20001f61670 */
[----:B------:R-:W-:Y:S01]  /*2d7b0*/  ULDC.64 UR4, c[0x0][0x208] ;  /* 0x0000820000047ab9 */ /* 0x000fe20000000a00 */
[C---:B------:R-:W-:Y:S02]  /*2d7c0*/  ISETP.LT.OR P2, PT, R5.reuse, 0x41, P2 ;  /* 0x000000410500780c */ /* 0x040fe40001741670 */
[C---:B------:R-:W-:Y:S02]  /*2d7d0*/  ISETP.LT.OR P1, PT, R5.reuse, 0x41, P1 ;  /* 0x000000410500780c */ /* 0x040fe40000f21670 */
[----:B------:R-:W-:Y:S02]  /*2d7e0*/  ISETP.LT.OR P0, PT, R5, 0x41, P0 ;  /* 0x000000410500780c */ /* 0x000fe40000701670 */
[----:B---3--:R-:W-:-:S04]  /*2d7f0*/  IADD3 R2, P4, R14, R8, RZ ;  /* 0x000000080e027210 */ /* 0x008fc80007f9e0ff */
[----:B------:R-:W-:-:S05]  /*2d800*/  IADD3.X R3, RZ, R25, RZ, P4, !PT ;  /* 0x00000019ff037210 */ /* 0x000fca00027fe4ff */
        /* <DEDUP_REMOVED lines=9> */
.L_x_3058:
[----:B------:R-:W-:Y:S02]  /*2d8a0*/  PLOP3.LUT P1, PT, P1, P0, PT, 0xa2, 0x0 ;  /* 0x000000000000781c */ /* 0x000fe40000f21472 */
[----:B------:R-:W-:-:S08]  /*2d8b0*/  @P0 R2UR P1, UR4, R4 ;  /* 0x00000000040402ca */ /* 0x000fd00000020000 */
[----:B------:R-:W-:-:S05]  /*2d8c0*/  @P0 PLOP3.LUT P0, PT, P1, PT, PT, 0x80, 0x0 ;  /* 0x000000000000081c */ /* 0x000fca0000f0f070 */
[----:B------:R-:W-:Y:S01]  /*2d8d0*/  @!P1 SYNCS.ARRIVE.TRANS64.RED.A0T1 RZ, [UR4+0x38850], RZ ;  /* 0x038850ffffff99a7 */ /* 0x000fe20008200404 */
[----:B------:R-:W-:Y:S07]  /*2d8e0*/  @!P1 ARRIVES.LDGSTSBAR.64.TRANSCNT [UR4+0x38850] ;  /* 0x03885000ff0099b0 */ /* 0x000fee0008000a84 */
[----:B------:R-:W-:Y:S05]  /*2d8f0*/  @P0 BRA.U.ANY `(.L_x_3058) ;  /* 0xfffffffd00e80947 */ /* 0x000fea000393ffff */
[----:B------:R-:W-:Y:S01]  /*2d900*/  NOP ;  /* 0x0000000000007918 */ /* 0x000fe20000000000 */
[----:B0-----:R-:W-:-:S05]  /*2d910*/  IMAD.U32 R0, RZ, RZ, UR37 ;  /* 0x00000025ff007e24 */ /* 0x001fca000f8e00ff */
[----:B------:R-:W-:-:S13]  /*2d920*/  ISETP.NE.AND P2, PT, R0, 0x3, PT ;  /* 0x000000030000780c */ /* 0x000fda0003f45270 */
[----:B------:R-:W-:Y:S05]  /*2d930*/  @!P2 BRA `(.L_x_3059) ;  /* 0x000000000004a947 */ /* 0x000fea0003800000 */
[----:B------:R-:W-:Y:S01]  /*2d940*/  BPT.TRAP 0x1 ;  /* 0x000000040000795c */ /* 0x000fe20000300000 */
.L_x_3059:
[----:B------:R0:W-:Y:S01]  /*2d950*/  SYNCS.ARRIVE.TRANS64.A1T0 RZ, [R4+URZ+0x38850], RZ ;  /* 0x038850ff04ff79a7 */ /* 0x0001e2000810003f */
[----:B------:R-:W-:-:S05]  /*2d960*/  VIADD R27, R27, 0x1 ;  /* 0x000000011b1b7836 */ /* 0x000fca0000000000 */
[----:B------:R-:W-:-:S04]  /*2d970*/  ISETP.NE.AND P0, PT, R27, 0x2, PT ;  /* 0x000000021b00780c */ /* 0x000fc80003f05270 */
[----:B------:R-:W-:Y:S02]  /*2d980*/  SEL R0, RZ, 0x1, P0 ;  /* 0x00000001ff007807 */ /* 0x000fe40000000000 */
[----:B------:R-:W-:Y:S02]  /*2d990*/  SEL R27, R27, RZ, P0 ;  /* 0x000000ff1b1b7207 */ /* 0x000fe40000000000 */
[----:B0-----:R-:W-:-:S07]  /*2d9a0*/  LOP3.LUT R29, R29, R0, RZ, 0x3c, !PT ;  /* 0x000000001d1d7212 */ /* 0x001fce00078e3cff */
.L_x_3014:
[----:B------:R-:W-:Y:S05]  /*2d9b0*/  BSYNC B7 ;  /* 0x0000000000077941 */ /* 0x000fea0003800000 */
.L_x_3012:
        /* <DEDUP_REMOVED lines=8> */
[----:B------:R2:W3:Y:S01]  /*2da40*/  LDS.128 R16, [R22+0x388d0] ;  /* 0x0388d00016107984 */ /* 0x0004e20000000c00 */
[----:B------:R-:W-:Y:S06]  /*2da50*/  BAR.ARV 0x4, 0x180 ;  /* 0x0106000000007b1d */ /* 0x000fec0000002000 */
[----:B------:R-:W-:Y:S05]  /*2da60*/  BRA `(.L_x_3061) ;  /* 0x0000000800d87947 */ /* 0x000fea0003800000 */
.L_x_3060:
[----:B------:R-:W0:Y:S01]  /*2da70*/  S2R R8, SR_TID.X ;  /* 0x0000000000087919 */ /* 0x000e220000002100 */
[----:B------:R-:W-:Y:S01]  /*2da80*/  UMOV UR4, 0xffffffff ;  /* 0xffffffff00047882 */ /* 0x000fe20000000000 */
[----:B0-----:R-:W-:-:S04]  /*2da90*/  LOP3.LUT R8, R8, 0x1f, RZ, 0xc0, !PT ;  /* 0x0000001f08087812 */ /* 0x001fc800078ec0ff */
[----:B------:R-:W-:Y:S01]  /*2daa0*/  ISETP.NE.AND P0, PT, R8, 0x1f, PT ;  /* 0x0000001f0800780c */ /* 0x000fe20003f05270 */
[----:B------:R-:W-:-:S12]  /*2dab0*/  BRA.DIV UR4, `(.L_x_3062) ;  /* 0x0000005a04907947 */ /* 0x000fd8000b800000 */
[----:B------:R-:W-:Y:S01]  /*2dac0*/  IADD3 R5, R19, R8, RZ ;  /* 0x0000000813057210 */ /* 0x000fe20007ffe0ff */
        /* <DEDUP_REMOVED lines=31> */
.L_x_3267:
[----:B------:R-:W-:Y:S02]  /*2dcc0*/  ULDC UR4, c[0x0][0xc38] ;  /* 0x00030e0000047ab9 */ /* 0x000fe40000000800 */
[----:B------:R-:W-:-:S05]  /*2dcd0*/  MOV R7, UR4 ;  /* 0x0000000400077c02 */ /* 0x000fca0008000f00 */
[----:B--2---:R-:W-:-:S04]  /*2dce0*/  IMAD R14, R14, R7, RZ ;  /* 0x000000070e0e7224 */ /* 0x004fc800078e02ff */
[----:B------:R-:W-:-:S05]  /*2dcf0*/  IMAD.IADD R9, R4, 0x1, R14 ;  /* 0x0000000104097824 */ /* 0x000fca00078e020e */
[----:B------:R-:W-:-:S13]  /*2dd00*/  ISETP.GT.AND P6, PT, R9, R0, PT ;  /* 0x000000000900720c */ /* 0x000fda0003fc4270 */
[----:B------:R-:W-:Y:S05]  /*2dd10*/  @P6 BRA `(.L_x_3063) ;  /* 0x0000000000a06947 */ /* 0x000fea0003800000 */
.L_x_3068:
[----:B0-----:R-:W0:Y:S01]  /*2dd20*/  LDC R2, c[0x0][0xc3c] ;  /* 0x00030f00ff027b82 */ /* 0x001e220000000800 */
[----:B------:R-:W-:-:S05]  /*2dd30*/  VIADD R19, R19, 0x1f ;  /* 0x0000001f13137836 */ /* 0x000fca0000000000 */
[----:B0-----:R-:W-:-:S13]  /*2dd40*/  ISETP.GE.AND P6, PT, R19, R2, PT ;  /* 0x000000021300720c */ /* 0x001fda0003fc6270 */
[----:B------:R-:W-:Y:S05]  /*2dd50*/  @P6 BRA `(.L_x_3064) ;  /* 0x0000000400d86947 */ /* 0x000fea0003800000 */
[----:B------:R-:W0:Y:S01]  /*2dd60*/  S2R R3, SR_TID.X ;  /* 0x0000000000037919 */ /* 0x000e220000002100 */
        /* <DEDUP_REMOVED lines=10> */
.L_x_3066:
[----:B------:R-:W-:Y:S05]  /*2de10*/  BSYNC B0 ;  /* 0x0000000000007941 */ /* 0x000fea0003800000 */
.L_x_3065:
[----:B------:R-:W-:-:S03]  /*2de20*/  UMOV UR4, 0xffffffff ;  /* 0xffffffff00047882 */ /* 0x000fc60000000000 */
[----:B------:R-:W-:Y:S05]  /*2de30*/  BRA.DIV UR4, `(.L_x_3067) ;  /* 0x0000005a04d87947 */ /* 0x000fea000b800000 */
[----:B-----5:R-:W2:Y:S02]  /*2de40*/  SHFL.UP PT, R14, R5, 0x1, RZ ;  /* 0x04200000050e7989 */ /* 0x020ea400000e00ff */
[----:B--2---:R-:W-:-:S05]  /*2de50*/  SEL R14, R14, RZ, P1 ;  /* 0x000000ff0e0e7207 */ /* 0x004fca0000800000 */
        /* <DEDUP_REMOVED lines=13> */
[----:B------:R0:W2:Y:S02]  /*2df30*/  SHFL.IDX PT, R14, R2, 0x1f, 0x1f ;  /* 0x03e01f00020e7f89 */ /* 0x0000a400000e0000 */
.L_x_3275:
[----:B------:R-:W-:Y:S02]  /*2df40*/  ULDC UR4, c[0x0][0xc38] ;  /* 0x00030e0000047ab9 */ /* 0x000fe40000000800 */
[----:B------:R-:W-:-:S04]  /*2df50*/  IMAD.U32 R7, RZ, RZ, UR4 ;  /* 0x00000004ff077e24 */ /* 0x000fc8000f8e00ff */
[----:B--2---:R-:W-:-:S04]  /*2df60*/  IMAD R14, R14, R7, RZ ;  /* 0x000000070e0e7224 */ /* 0x004fc800078e02ff */
[----:B------:R-:W-:-:S05]  /*2df70*/  IMAD.IADD R9, R14, 0x1, R9 ;  /* 0x000000010e097824 */ /* 0x000fca00078e0209 */
[----:B------:R-:W-:-:S13]  /*2df80*/  ISETP.GT.AND P6, PT, R9, R0, PT ;  /* 0x000000000900720c */ /* 0x000fda0003fc4270 */
[----:B------:R-:W-:Y:S05]  /*2df90*/  @!P6 BRA `(.L_x_3068) ;  /* 0xfffffffc0060e947 */ /* 0x000fea000383ffff */
.L_x_3063:
[----:B------:R-:W-:Y:S01]  /*2dfa0*/  IADD3 R16, -R14, R9, RZ ;  /* 0x000000090e107210 */ /* 0x000fe20007ffe1ff */
[----:B------:R-:W-:-:S04]  /*2dfb0*/  UMOV UR4, 0xffffffff ;  /* 0xffffffff00047882 */ /* 0x000fc80000000000 */
[----:B------:R-:W-:-:S05]  /*2dfc0*/  IMAD R3, R2, R7, R16 ;  /* 0x0000000702037224 */ /* 0x000fca00078e0210 */
[----:B------:R-:W-:Y:S01]  /*2dfd0*/  ISETP.GT.AND P6, PT, R3, R0, PT ;  /* 0x000000000300720c */ /* 0x000fe20003fc4270 */
[----:B------:R-:W-:-:S12]  /*2dfe0*/  BRA.DIV UR4, `(.L_x_3069) ;  /* 0x0000005e04287947 */ /* 0x000fd8000b800000 */
[----:B------:R-:W-:-:S04]  /*2dff0*/  VOTE.ANY R3, PT, !P6 ;  /* 0x0000000000037806 */ /* 0x000fc800070e0100 */
[----:B------:R-:W2:Y:S02]  /*2e000*/  POPC R4, R3 ;  /* 0x0000000300047309 */ /* 0x000ea40000000000 */
[----:B--2---:R2:W3:Y:S02]  /*2e010*/  SHFL.IDX PT, R5, R5, R4, 0x1f ;  /* 0x00001f0405057589 */ /* 0x0044e400000e0000 */
.L_x_3279:
[----:B------:R-:W-:Y:S01]  /*2e020*/  ISETP.NE.AND P0, PT, R3, RZ, PT ;  /* 0x000000ff0300720c */ /* 0x000fe20003f05270 */
[----:B------:R-:W-:-:S12]  /*2e030*/  IMAD.MOV.U32 R14, RZ, RZ, RZ ;  /* 0x000000ffff0e7224 */ /* 0x000fd800078e00ff */
[----:B------:R-:W-:Y:S05]  /*2e040*/  @!P0 BRA `(.L_x_3070) ;  /* 0x0000000000108947 */ /* 0x000fea0003800000 */
[----:B------:R-:W-:Y:S01]  /*2e050*/  UMOV UR4, 0xffffffff ;  /* 0xffffffff00047882 */ /* 0x000fe20000000000 */
[----:B------:R-:W-:Y:S02]  /*2e060*/  VIADD R12, R4, 0xffffffff ;  /* 0xffffffff040c7836 */ /* 0x000fe40000000000 */
[----:B------:R-:W-:Y:S05]  /*2e070*/  BRA.DIV UR4, `(.L_x_3071) ;  /* 0x0000005e044c7947 */ /* 0x000fea000b800000 */
[----:B------:R4:W0:Y:S02]  /*2e080*/  SHFL.IDX PT, R14, R2, R12, 0x1f ;  /* 0x00001f0c020e7589 */ /* 0x00082400000e0000 */
.L_x_3070:
[----:B0---4-:R-:W0:Y:S01]  /*2e090*/  LDC.64 R2, c[0x0][0xc90] ;  /* 0x00032400ff027b82 */ /* 0x011e220000000a00 */
[----:B------:R-:W-:Y:S01]  /*2e0a0*/  IMAD.IADD R19, R4, 0x1, R19 ;  /* 0x0000000104137824 */ /* 0x000fe200078e0213 */
[----:B------:R-:W-:-:S03]  /*2e0b0*/  ULDC.64 UR4, c[0x0][0x208] ;  /* 0x0000820000047ab9 */ /* 0x000fc60000000a00 */
[----:B0-----:R-:W-:-:S05]  /*2e0c0*/  IMAD.WIDE R2, R19, 0x4, R2 ;  /* 0x0000000413027825 */ /* 0x001fca00078e0202 */
[----:B------:R0:W2:Y:S01]  /*2e0d0*/  LDG.E R6, desc[UR4][R2.64] ;  /* 0x0000000402067981 */ /* 0x0000a2000c1e1900 */
[----:B------:R-:W-:Y:S02]  /*2e0e0*/  IMAD R16, R14, R7, R16 ;  /* 0x000000070e107224 */ /* 0x000fe400078e0210 */
[----:B0-----:R-:W-:Y:S02]  /*2e0f0*/  IMAD.MOV.U32 R2, RZ, RZ, RZ ;  /* 0x000000ffff027224 */ /* 0x001fe400078e00ff */
[----:B--23--:R-:W-:-:S05]  /*2e100*/  IMAD R4, R5, R6, RZ ;  /* 0x0000000605047224 */ /* 0x00cfca00078e02ff */
[----:B------:R-:W-:-:S04]  /*2e110*/  IABS R8, R4 ;  /* 0x0000000400087213 */ /* 0x000fc80000000000 */
[----:B-1----:R-:W0:Y:S08]  /*2e120*/  I2F.RP R10, R8 ;  /* 0x00000008000a7306 */ /* 0x002e300000209400 */
[----:B0-----:R-:W0:Y:S02]  /*2e130*/  MUFU.RCP R10, R10 ;  /* 0x0000000a000a7308 */ /* 0x001e240000001000 */
[----:B0-----:R-:W-:-:S06]  /*2e140*/  IADD3 R11, R10, 0xffffffe, RZ ;  /* 0x0ffffffe0a0b7810 */ /* 0x001fcc0007ffe0ff */
        /* <DEDUP_REMOVED lines=32> */
[----:B0-----:R-:W-:-:S05]  /*2e350*/  IADD3 R2, RZ, -R3, RZ ;  /* 0x80000003ff027210 */ /* 0x001fca0007ffe0ff */
        /* <DEDUP_REMOVED lines=10> */
[----:B------:R-:W-:Y:S01]  /*2e400*/  @!P1 IMAD.IADD R4, R4, 0x1, -R7 ;  /* 0x0000000104049824 */ /* 0x000fe200078e0a07 */
[----:B------:R-:W-:Y:S02]  /*2e410*/  @!P1 IADD3 R2, R2, 0x1, RZ ;  /* 0x0000000102029810 */ /* 0x000fe40007ffe0ff */
[----:B------:R-:W-:Y:S02]  /*2e420*/  ISETP.NE.AND P1, PT, R6, RZ, PT ;  /* 0x000000ff0600720c */ /* 0x000fe40003f25270 */
[----:B------:R-:W-:-:S13]  /*2e430*/  ISETP.GE.U32.AND P0, PT, R4, R7, PT ;  /* 0x000000070400720c */ /* 0x000fda0003f06070 */
[----:B------:R-:W-:-:S04]  /*2e440*/  @P0 VIADD R2, R2, 0x1 ;  /* 0x0000000102020836 */ /* 0x000fc80000000000 */
[----:B------:R-:W-:Y:S01]  /*2e450*/  @!P2 IMAD.MOV R2, RZ, RZ, -R2 ;  /* 0x000000ffff02a224 */ /* 0x000fe200078e0a02 */
[----:B------:R-:W-:Y:S02]  /*2e460*/  @!P1 LOP3.LUT R2, RZ, R6, RZ, 0x33, !PT ;  /* 0x00000006ff029212 */ /* 0x000fe400078e33ff */
[----:B------:R-:W-:-:S05]  /*2e470*/  IADD3 R6, -R6, RZ, RZ ;  /* 0x000000ff06067210 */ /* 0x000fca0007ffe1ff */
[----:B------:R-:W-:Y:S01]  /*2e480*/  IMAD R18, R2, R6, R9 ;  /* 0x0000000602127224 */ /* 0x000fe200078e0209 */
[----:B------:R-:W-:-:S05]  /*2e490*/  LOP3.LUT R2, RZ, R2, RZ, 0x33, !PT ;  /* 0x00000002ff027212 */ /* 0x000fca00078e33ff */
[----:B------:R-:W-:Y:S01]  /*2e4a0*/  IMAD.IADD R17, R5, 0x1, R2 ;  /* 0x0000000105117824 */ /* 0x000fe200078e0202 */
[----:B------:R-:W-:Y:S06]  /*2e4b0*/  BRA `(.L_x_3072) ;  /* 0x00000000001c7947 */ /* 0x000fec0003800000 */
.L_x_3064:
[----:B------:R-:W-:Y:S01]  /*2e4c0*/  UMOV UR4, URZ ;  /* 0x0000003f00047c82 */ /* 0x000fe20008000000 */
[----:B------:R-:W-:Y:S01]  /*2e4d0*/  UMOV UR5, URZ ;  /* 0x0000003f00057c82 */ /* 0x000fe20008000000 */
[----:B------:R-:W-:Y:S01]  /*2e4e0*/  ULDC UR6, c[0x0][0xc3c] ;  /* 0x00030f0000067ab9 */ /* 0x000fe20000000800 */
[----:B------:R-:W-:Y:S01]  /*2e4f0*/  IMAD.MOV.U32 R16, RZ, RZ, R0 ;  /* 0x000000ffff107224 */ /* 0x000fe200078e0000 */
[----:B------:R-:W-:Y:S01]  /*2e500*/  MOV R18, UR5 ;  /* 0x0000000500127c02 */ /* 0x000fe20008000f00 */
[----:B------:R-:W-:Y:S02]  /*2e510*/  IMAD.U32 R17, RZ, RZ, UR4 ;  /* 0x00000004ff117e24 */ /* 0x000fe4000f8e00ff */
[----:B------:R-:W-:-:S07]  /*2e520*/  IMAD.U32 R19, RZ, RZ, UR6 ;  /* 0x00000006ff137e24 */ /* 0x000fce000f8e00ff */
.L_x_3072:
        /* <DEDUP_REMOVED lines=10> */
.L_x_3061:
[----:B------:R-:W-:Y:S02]  /*2e5d0*/  ULDC UR4, c[0x0][0xc3c] ;  /* 0x00030f0000047ab9 */ /* 0x000fe40000000800 */
[----:B---3--:R-:W-:-:S13]  /*2e5e0*/  ISETP.GE.AND P0, PT, R19, UR4, PT ;  /* 0x0000000413007c0c */ /* 0x008fda000bf06270 */
[----:B------:R-:W-:Y:S05]  /*2e5f0*/  @!P0 BRA `(.L_x_3073) ;  /* 0xffffff9800648947 */ /* 0x000fea000383ffff */
[----:B------:R-:W-:Y:S05]  /*2e600*/  BSYNC B8 ;  /* 0x0000000000087941 */ /* 0x000fea0003800000 */
.L_x_2964:
[----:B------:R-:W3:Y:S01]  /*2e610*/  LDL.LU R0, [R1+0x30] ;  /* 0x0000300001007983 */ /* 0x000ee20000300800 */
[----:B------:R-:W-:Y:S01]  /*2e620*/  BSSY B0, `(.L_x_3074) ;  /* 0x000000b000007945 */ /* 0x000fe20003800000 */
[----:B------:R-:W4:Y:S01]  /*2e630*/  S2R R5, SR_CgaCtaId ;  /* 0x0000000000057919 */ /* 0x000f220000008800 */
[----:B---3--:R-:W-:-:S05]  /*2e640*/  VIADD R0, R0, 0x1 ;  /* 0x0000000100007836 */ /* 0x008fca0000000000 */
        /* <DEDUP_REMOVED lines=8> */
.L_x_3282:
[----:B------:R-:W-:Y:S05]  /*2e6d0*/  BSYNC B0 ;  /* 0x0000000000007941 */ /* 0x000fea0003800000 */
.L_x_3074:
[----:B------:R-:W-:-:S03]  /*2e6e0*/  UMOV UR4, 0xffffffff ;  /* 0xffffffff00047882 */ /* 0x000fc60000000000 */
[----:B------:R-:W-:Y:S05]  /*2e6f0*/  BRA.DIV UR4, `(.L_x_3076) ;  /* 0x0000005604e47947 */ /* 0x000fea000b800000 */
[----:B-1----:R-:W1:Y:S02]  /*2e700*/  S2R R0, SR_TID.X ;  /* 0x0000000000007919 */ /* 0x002e640000002100 */
[----:B-1----:R-:W-:-:S04]  /*2e710*/  SHF.R.U32.HI R0, RZ, 0x5, R0 ;  /* 0x00000005ff007819 */ /* 0x002fc80000011600 */
[----:B------:R-:W-:-:S05]  /*2e720*/  LOP3.LUT R0, R0, 0x3, RZ, 0xc0, !PT ;  /* 0x0000000300007812 */ /* 0x000fca00078ec0ff */
[----:B------:R1:W3:Y:S02]  /*2e730*/  SHFL.IDX PT, R14, R0, RZ, 0x1f ;  /* 0x00001fff000e7589 */ /* 0x0002e400000e0000 */
.L_x_3285:
[----:B---3--:R-:W-:-:S13]  /*2e740*/  ISETP.NE.AND P0, PT, R14, RZ, PT ;  /* 0x000000ff0e00720c */ /* 0x008fda0003f05270 */
[----:B------:R-:W-:Y:S05]  /*2e750*/  @P0 BRA `(.L_x_2683) ;  /* 0x0000000000880947 */ /* 0x000fea0003800000 */
[----:B------:R-:W-:-:S03]  /*2e760*/  UMOV UR4, 0xffffffff ;  /* 0xffffffff00047882 */ /* 0x000fc60000000000 */
[----:B------:R-:W-:Y:S05]  /*2e770*/  BRA.DIV UR4, `(.L_x_3077) ;  /* 0x0000005604f87947 */ /* 0x000fea000b800000 */
[----:B------:R-:W-:-:S13]  /*2e780*/  ELECT P6, URZ, PT ;  /* 0x00000000003f782f */ /* 0x000fda00038c0000 */
.L_x_3288:
[----:B------:R-:W-:Y:S05]  /*2e790*/  @!P6 BRA `(.L_x_2683) ;  /* 0x000000000078e947 */ /* 0x000fea0003800000 */
[----:B------:R-:W-:-:S06]  /*2e7a0*/  ULOP3.LUT UR4, UR60, 0x2, URZ, 0xfc, !UPT ;  /* 0x000000023c047892 */ /* 0x000fcc000f8efc3f */
[----:B-1----:R-:W-:-:S04]  /*2e7b0*/  MOV R0, UR4 ;  /* 0x0000000400007c02 */ /* 0x002fc80008000f00 */
[----:B------:R-:W-:-:S13]  /*2e7c0*/  ISETP.NE.AND P0, PT, R0, 0x3, PT ;  /* 0x000000030000780c */ /* 0x000fda0003f05270 */
[----:B------:R-:W-:Y:S05]  /*2e7d0*/  @!P0 BRA `(.L_x_3078) ;  /* 0x0000000000048947 */ /* 0x000fea0003800000 */
[----:B------:R-:W-:Y:S01]  /*2e7e0*/  BPT.TRAP 0x1 ;  /* 0x000000040000795c */ /* 0x000fe20000300000 */
.L_x_3078:
[----:B------:R-:W-:Y:S01]  /*2e7f0*/  IMAD R3, R27, 0x8, R5 ;  /* 0x000000081b037824 */ /* 0x000fe200078e0205 */
[----:B------:R-:W-:Y:S01]  /*2e800*/  SHF.L.U32 R2, R29, 0x1f, RZ ;  /* 0x0000001f1d027819 */ /* 0x000fe200000006ff */
[----:B------:R-:W-:-:S03]  /*2e810*/  VIADD R27, R27, 0x1 ;  /* 0x000000011b1b7836 */ /* 0x000fc60000000000 */
[----:B------:R-:W1:Y:S02]  /*2e820*/  SYNCS.PHASECHK.TRANS64.TRYWAIT P1, [R3+URZ+0x38840], R2 ;  /* 0x03884002030075a7 */ /* 0x000e64000802017f */
[----:B------:R-:W-:-:S04]  /*2e830*/  ISETP.NE.AND P2, PT, R27, 0x2, PT ;  /* 0x000000021b00780c */ /* 0x000fc80003f45270 */
[----:B------:R-:W-:Y:S01]  /*2e840*/  SEL R0, RZ, 0x1, P2 ;  /* 0x00000001ff007807 */ /* 0x000fe20001000000 */
[----:B-1----:R-:W-:Y:S08]  /*2e850*/  @!P1 BRA `(.L_x_3079) ;  /* 0x0000005400e09947 */ /* 0x002ff00003800000 */
.L_x_3289:
[----:B------:R-:W-:Y:S02]  /*2e860*/  SEL R27, R27, RZ, P2 ;  /* 0x000000ff1b1b7207 */ /* 0x000fe40001000000 */
[----:B------:R-:W-:Y:S01]  /*2e870*/  LOP3.LUT R0, R29, R0, RZ, 0x3c, !PT ;  /* 0x000000001d007212 */ /* 0x000fe200078e3cff */
[----:B------:R-:W-:Y:S06]  /*2e880*/  @!P0 BRA `(.L_x_3080) ;  /* 0x0000000000048947 */ /* 0x000fec0003800000 */
[----:B------:R-:W-:Y:S01]  /*2e890*/  BPT.TRAP 0x1 ;  /* 0x000000040000795c */ /* 0x000fe20000300000 */
.L_x_3080:
[----:B------:R-:W-:Y:S01]  /*2e8a0*/  IMAD R27, R27, 0x8, R5 ;  /* 0x000000081b1b7824 */ /* 0x000fe200078e0205 */
[----:B------:R-:W-:-:S04]  /*2e8b0*/  SHF.L.U32 R0, R0, 0x1f, RZ ;  /* 0x0000001f00007819 */ /* 0x000fc800000006ff */
[----:B------:R-:W3:Y:S02]  /*2e8c0*/  SYNCS.PHASECHK.TRANS64.TRYWAIT P1, [R27+URZ+0x38840], R0 ;  /* 0x038840001b0075a7 */ /* 0x000ee4000802017f */
[----:B---3--:R-:W-:Y:S05]  /*2e8d0*/  @!P1 BRA `(.L_x_3081) ;  /* 0x0000005400d49947 */ /* 0x008fea0003800000 */
.L_x_3290:
[----:B------:R-:W-:Y:S05]  /*2e8e0*/  @!P0 BRA `(.L_x_3082) ;  /* 0x0000000000048947 */ /* 0x000fea0003800000 */
[----:B------:R-:W-:Y:S01]  /*2e8f0*/  BPT.TRAP 0x1 ;  /* 0x000000040000795c */ /* 0x000fe20000300000 */
.L_x_3082:
[----:B------:R-:W4:Y:S02]  /*2e900*/  SYNCS.PHASECHK.TRANS64.TRYWAIT P1, [R3+URZ+0x38860], R2 ;  /* 0x03886002030075a7 */ /* 0x000f24000802017f */
[----:B----4-:R-:W-:Y:S05]  /*2e910*/  @!P1 BRA `(.L_x_3083) ;  /* 0x0000005400d89947 */ /* 0x010fea0003800000 */
.L_x_3291:
[----:B------:R-:W-:Y:S05]  /*2e920*/  @!P0 BRA `(.L_x_3084) ;  /* 0x0000000000048947 */ /* 0x000fea0003800000 */
[----:B------:R-:W-:Y:S01]  /*2e930*/  BPT.TRAP 0x1 ;  /* 0x000000040000795c */ /* 0x000fe20000300000 */
.L_x_3084:
[----:B------:R0:W0:Y:S02]  /*2e940*/  SYNCS.PHASECHK.TRANS64.TRYWAIT P0, [R27+URZ+0x38860], R0 ;  /* 0x038860001b0075a7 */ /* 0x000024000800017f */
[----:B0-----:R-:W-:Y:S05]  /*2e950*/  @!P0 NANOSLEEP.SYNCS 0x989680 ;  /* 0x009896800000895d */ /* 0x001fea0003900000 */
[----:B------:R-:W0:Y:S02]  /*2e960*/  @!P0 SYNCS.PHASECHK.TRANS64 P0, [R27+URZ+0x38860], R0 ;  /* 0x038860001b0085a7 */ /* 0x000e24000800007f */
[----:B0-----:R-:W-:Y:S05]  /*2e970*/  @!P0 BRA `(.L_x_3084) ;  /* 0xfffffffc00f08947 */ /* 0x001fea000383ffff */
.L_x_2683:
[----:B------:R-:W-:Y:S05]  /*2e980*/  BSYNC B9 ;  /* 0x0000000000097941 */ /* 0x000fea0003800000 */
.L_x_2680:
[----:B------:R-:W-:Y:S05]  /*2e990*/  EXIT ;  /* 0x000000000000794d */ /* 0x000fea0003800000 */
.L_x_2703:
[----:B0-----:R0:W1:Y:S02]  /*2e9a0*/  SYNCS.PHASECHK.TRANS64.TRYWAIT P6, [R89+URZ+0x38890], R90 ;  /* 0x0388905a590075a7 */ /* 0x00106400080c017f */
[----:B-1----:R-:W-:Y:S05]  /*2e9b0*/  @!P6 NANOSLEEP.SYNCS 0x989680 ;  /* 0x009896800000e95d */ /* 0x002fea0003900000 */
[----:B------:R-:W1:Y:S02]  /*2e9c0*/  @!P6 SYNCS.PHASECHK.TRANS64 P6, [R89+URZ+0x38890], R90 ;  /* 0x0388905a5900e5a7 */ /* 0x000e6400080c007f */
[----:B-1----:R-:W-:Y:S05]  /*2e9d0*/  @!P6 BRA `(.L_x_2703) ;  /* 0xfffffffc00f0e947 */ /* 0x002fea000383ffff */
[----:B------:R-:W-:Y:S05]  /*2e9e0*/  BRA `(.L_x_3085) ;  /* 0xfffffd4800fc7947 */ /* 0x000fea000383ffff */
.L_x_2704:
        /* <DEDUP_REMOVED lines=8> */
.L_x_3087:
[----:B------:R-:W-:Y:S05]  /*2ea70*/  BSYNC B1 ;  /* 0x0000000000017941 */ /* 0x000fea0003800000 */
.L_x_3086:
[----:B------:R-:W-:Y:S01]  /*2ea80*/  IMAD.MOV.U32 R13, RZ, RZ, R120 ;  /* 0x000000ffff0d7224 */ /* 0x000fe200078e0078 */
[----:B------:R-:W-:Y:S01]  /*2ea90*/  MOV R15, 0xffffffff ;  /* 0xffffffff000f7802 */ /* 0x000fe20000000f00 */
[----:B------:R-:W-:Y:S01]  /*2eaa0*/  IMAD.MOV.U32 R12, RZ, RZ, RZ ;  /* 0x000000ffff0c7224 */ /* 0x000fe200078e00ff */
[----:B------:R-:W-:Y:S01]  /*2eab0*/  MOV R83, R14 ;  /* 0x0000000e00537202 */ /* 0x000fe20000000f00 */
[----:B------:R-:W-:-:S07]  /*2eac0*/  IMAD.MOV.U32 R11, RZ, RZ, 0x181f ;  /* 0x0000181fff0b7424 */ /* 0x000fce00078e00ff */
[----:B------:R-:W-:Y:S05]  /*2ead0*/  WARPSYNC.COLLECTIVE R15, `(.L_x_3088) ;  /* 0x000000000f087348 */ /* 0x000fea0003c00000 */
[----:B------:R0:W1:Y:S02]  /*2eae0*/  SHFL.IDX P6, R14, R13, R12, R11 ;  /* 0x0000000c0d0e7389 */ /* 0x00006400000c000b */
[----:B01----:R-:W-:Y:S01]  /*2eaf0*/  ENDCOLLECTIVE ;  /* 0x000000000000791b */ /* 0x003fe20003800000 */
.L_x_3088:
[----:B------:R-:W-:Y:S01]  /*2eb00*/  IMAD.MOV.U32 R82, RZ, RZ, R14 ;  /* 0x000000ffff527224 */ /* 0x000fe200078e000e */
[----:B------:R-:W-:Y:S06]  /*2eb10*/  BRA `(.L_x_3089) ;  /* 0xfffffd4800c47947 */ /* 0x000fec000383ffff */
.L_x_2721:
        /* <DEDUP_REMOVED lines=8> */
.L_x_3091:
[----:B------:R-:W-:Y:S05]  /*2eba0*/  BSYNC B1 ;  /* 0x0000000000017941 */ /* 0x000fea0003800000 */
.L_x_3090:
        /* <DEDUP_REMOVED lines=8> */
.L_x_3092:
[----:B------:R-:W-:Y:S01]  /*2ec30*/  IMAD.MOV.U32 R66, RZ, RZ, R14 ;  /* 0x000000ffff427224 */ /* 0x000fe200078e000e */
[----:B------:R-:W-:Y:S06]  /*2ec40*/  BRA `(.L_x_3093) ;  /* 0xfffffd5400f87947 */ /* 0x000fec000383ffff */
.L_x_2738:
        /* <DEDUP_REMOVED lines=8> */
.L_x_3095:
[----:B------:R-:W-:Y:S05]  /*2ecd0*/  BSYNC B1 ;  /* 0x0000000000017941 */ /* 0x000fea0003800000 */
.L_x_3094:
        /* <DEDUP_REMOVED lines=8> */
.L_x_3096:
[----:B------:R-:W-:Y:S01]  /*2ed60*/  IMAD.MOV.U32 R120, RZ, RZ, R14 ;  /* 0x000000ffff787224 */ /* 0x000fe200078e000e */
[----:B------:R-:W-:Y:S06]  /*2ed70*/  BRA `(.L_x_3097) ;  /* 0xfffffd6400107947 */ /* 0x000fec000383ffff */
.L_x_2762:
[----:B-1----:R1:W2:Y:S02]  /*2ed80*/  SYNCS.PHASECHK.TRANS64.TRYWAIT P6, [R89+URZ+0x38890], R90 ;  /* 0x0388905a590075a7 */ /* 0x0022a400080c017f */
[----:B--2---:R-:W-:Y:S05]  /*2ed90*/  @!P6 NANOSLEEP.SYNCS 0x989680 ;  /* 0x009896800000e95d */ /* 0x004fea0003900000 */
[----:B------:R-:W2:Y:S02]  /*2eda0*/  @!P6 SYNCS.PHASECHK.TRANS64 P6, [R89+URZ+0x38890], R90 ;  /* 0x0388905a5900e5a7 */ /* 0x000ea400080c007f */
[----:B--2---:R-:W-:Y:S05]  /*2edb0*/  @!P6 BRA `(.L_x_2762) ;  /* 0xfffffffc00f0e947 */ /* 0x004fea000383ffff */
[----:B------:R-:W-:Y:S05]  /*2edc0*/  BRA `(.L_x_3098) ;  /* 0xfffffd7c008c7947 */ /* 0x000fea000383ffff */
.L_x_2763:
[----:B------:R-:W-:Y:S01]  /*2edd0*/  BSSY B1, `(.L_x_3099) ;  /* 0x0000008000017945 */ /* 0x000fe20003800000 */
[----:B------:R-:W-:Y:S01]  /*2ede0*/  IMAD.MOV.U32 R13, RZ, RZ, R119 ;  /* 0x000000ffff0d7224 */ /* 0x000fe200078e0077 */
[----:B------:R-:W-:Y:S01]  /*2edf0*/  MOV R11, 0x181f ;  /* 0x0000181f000b7802 */ /* 0x000fe20000000f00 */
[----:B------:R-:W-:Y:S02]  /*2ee00*/  IMAD.MOV.U32 R12, RZ, RZ, RZ ;  /* 0x000000ffff0c7224 */ /* 0x000fe400078e00ff */
[----:B------:R-:W-:-:S07]  /*2ee10*/  IMAD.MOV.U32 R15, RZ, RZ, -0x1 ;  /* 0xffffffffff0f7424 */ /* 0x000fce00078e00ff */
[----:B-1----:R-:W-:Y:S05]  /*2ee20*/  WARPSYNC.COLLECTIVE R15, `(.L_x_3100) ;  /* 0x000000000f087348 */ /* 0x002fea0003c00000 */
[----:B------:R0:W2:Y:S02]  /*2ee30*/  SHFL.IDX P6, R14, R13, R12, R11 ;  /* 0x0000000c0d0e7389 */ /* 0x0000a400000c000b */
[----:B012---:R-:W-:Y:S01]  /*2ee40*/  ENDCOLLECTIVE ;  /* 0x000000000000791b */ /* 0x007fe20003800000 */
.L_x_3100:
[----:B------:R-:W-:Y:S05]  /*2ee50*/  BSYNC B1 ;  /* 0x0000000000017941 */ /* 0x000fea0003800000 */
.L_x_3099:
        /* <DEDUP_REMOVED lines=8> */
.L_x_3101:
[----:B------:R-:W-:Y:S01]  /*2eee0*/  IMAD.MOV.U32 R124, RZ, RZ, R14 ;  /* 0x000000ffff7c7224 */ /* 0x000fe200078e000e */
[----:B------:R-:W-:Y:S06]  /*2eef0*/  BRA `(.L_x_3102) ;  /* 0xfffffd7c00587947 */ /* 0x000fec000383ffff */
.L_x_2772:
[----:B------:R-:W-:Y:S01]  /*2ef00*/  BSSY B1, `(.L_x_3103) ;  /* 0x0000008000017945 */ /* 0x000fe20003800000 */
[----:B--2-4-:R-:W-:Y:S01]  /*2ef10*/  MOV R13, R119 ;  /* 0x00000077000d7202 */ /* 0x014fe20000000f00 */
[----:B------:R-:W-:Y:S02]  /*2ef20*/  IMAD.MOV.U32 R12, RZ, RZ, 0x1 ;  /* 0x00000001ff0c7424 */ /* 0x000fe400078e00ff */
[----:B------:R-:W-:Y:S02]  /*2ef30*/  IMAD.MOV.U32 R11, RZ, RZ, 0x181f ;  /* 0x0000181fff0b7424 */ /* 0x000fe400078e00ff */
[----:B------:R-:W-:-:S07]  /*2ef40*/  IMAD.MOV.U32 R15, RZ, RZ, -0x1 ;  /* 0xffffffffff0f7424 */ /* 0x000fce00078e00ff */
[----:B01-3--:R-:W-:Y:S05]  /*2ef50*/  WARPSYNC.COLLECTIVE R15, `(.L_x_3104) ;  /* 0x000000000f087348 */ /* 0x00bfea0003c00000 */
[----:B------:R2:W4:Y:S02]  /*2ef60*/  SHFL.IDX P6, R14, R13, R12, R11 ;  /* 0x0000000c0d0e7389 */ /* 0x00052400000c000b */
[----:B01234-:R-:W-:Y:S01]  /*2ef70*/  ENDCOLLECTIVE ;  /* 0x000000000000791b */ /* 0x01ffe20003800000 */
.L_x_3104:
[----:B------:R-:W-:Y:S05]  /*2ef80*/  BSYNC B1 ;  /* 0x0000000000017941 */ /* 0x000fea0003800000 */
.L_x_3103:
        /* <DEDUP_REMOVED lines=8> */
.L_x_3105:
[----:B------:R-:W-:Y:S01]  /*2f010*/  IMAD.MOV.U32 R36, RZ, RZ, R14 ;  /* 0x000000ffff247224 */ /* 0x000fe200078e000e */
[----:B------:R-:W-:Y:S06]  /*2f020*/  BRA `(.L_x_3106) ;  /* 0xfffffd8800dc7947 */ /* 0x000fec000383ffff */
.L_x_2781:
        /* <DEDUP_REMOVED lines=8> */
.L_x_3108:
[----:B------:R-:W-:Y:S05]  /*2f0b0*/  BSYNC B1 ;  /* 0x0000000000017941 */ /* 0x000fea0003800000 */
.L_x_3107:
        /* <DEDUP_REMOVED lines=8> */
.L_x_3109:
[----:B------:R-:W-:Y:S01]  /*2f140*/  IMAD.MOV.U32 R36, RZ, RZ, R14 ;  /* 0x000000ffff247224 */ /* 0x000fe200078e000e */
[----:B------:R-:W-:Y:S06]  /*2f150*/  BRA `(.L_x_3110) ;  /* 0xfffffd98009c7947 */ /* 0x000fec000383ffff */
.L_x_2790:
[----:B0-----:R0:W1:Y:S02]  /*2f160*/  SYNCS.PHASECHK.TRANS64.TRYWAIT P3, [R89+URZ+0x38890], R90 ;  /* 0x0388905a590075a7 */ /* 0x001064000806017f */
[----:B-1----:R-:W-:Y:S05]  /*2f170*/  @!P3 NANOSLEEP.SYNCS 0x989680 ;  /* 0x009896800000b95d */ /* 0x002fea0003900000 */
[----:B------:R-:W1:Y:S02]  /*2f180*/  @!P3 SYNCS.PHASECHK.TRANS64 P3, [R89+URZ+0x38890], R90 ;  /* 0x0388905a5900b5a7 */ /* 0x000e64000806007f */
[----:B-1----:R-:W-:Y:S05]  /*2f190*/  @!P3 BRA `(.L_x_2790) ;  /* 0xfffffffc00f0b947 */ /* 0x002fea000383ffff */
[----:B------:R-:W-:Y:S05]  /*2f1a0*/  BRA `(.L_x_3111) ;  /* 0xfffffda8007c7947 */ /* 0x000fea000383ffff */
.L_x_2791:
        /* <DEDUP_REMOVED lines=8> */
.L_x_3113:
[----:B------:R-:W-:Y:S05]  /*2f230*/  BSYNC B1 ;  /* 0x0000000000017941 */ /* 0x000fea0003800000 */
.L_x_3112:
        /* <DEDUP_REMOVED lines=8> */
.L_x_3114:
[----:B------:R-:W-:Y:S01]  /*2f2c0*/  IMAD.MOV.U32 R32, RZ, RZ, R14 ;  /* 0x000000ffff207224 */ /* 0x000fe200078e000e */
[----:B------:R-:W-:Y:S06]  /*2f2d0*/  BRA `(.L_x_3115) ;  /* 0xfffffda800a07947 */ /* 0x000fec000383ffff */
.L_x_2794:
        /* <DEDUP_REMOVED lines=8> */
.L_x_3117:
[----:B------:R-:W-:Y:S05]  /*2f360*/  BSYNC B1 ;  /* 0x0000000000017941 */ /* 0x000fea0003800000 */
.L_x_3116:
        /* <DEDUP_REMOVED lines=8> */
.L_x_3118:
[----:B------:R-:W-:Y:S01]  /*2f3f0*/  IMAD.MOV.U32 R32, RZ, RZ, R14 ;  /* 0x000000ffff207224 */ /* 0x000fe200078e000e */
[----:B------:R-:W-:Y:S06]  /*2f400*/  BRA `(.L_x_3119) ;  /* 0xfffffda800c87947 */ /* 0x000fec000383ffff */
.L_x_2797:
[----:B------:R-:W-:Y:S01]  /*2f410*/  BSSY B1, `(.L_x_3120) ;  /* 0x0000008000017945 */ /* 0x000fe20003800000 */
[----:B---3--:R-:W-:Y:S01]  /*2f420*/  MOV R13, R41 ;  /* 0x00000029000d7202 */ /* 0x008fe20000000f00 */
[----:B------:R-:W-:Y:S02]  /*2f430*/  IMAD.MOV.U32 R12, RZ, RZ, 0x2 ;  /* 0x00000002ff0c7424 */ /* 0x000fe400078e00ff */
[----:B------:R-:W-:Y:S02]  /*2f440*/  IMAD.MOV.U32 R11, RZ, RZ, 0x181f ;  /* 0x0000181fff0b7424 */ /* 0x000fe400078e00ff */
[----:B------:R-:W-:-:S07]  /*2f450*/  IMAD.MOV.U32 R15, RZ, RZ, -0x1 ;  /* 0xffffffffff0f7424 */ /* 0x000fce00078e00ff */
[----:B012-4-:R-:W-:Y:S05]  /*2f460*/  WARPSYNC.COLLECTIVE R15, `(.L_x_3121) ;  /* 0x000000000f087348 */ /* 0x017fea0003c00000 */
[----:B------:R3:W0:Y:S02]  /*2f470*/  SHFL.IDX P6, R14, R13, R12, R11 ;  /* 0x0000000c0d0e7389 */ /* 0x00062400000c000b */
[----:B01234-:R-:W-:Y:S01]  /*2f480*/  ENDCOLLECTIVE ;  /* 0x000000000000791b */ /* 0x01ffe20003800000 */
.L_x_3121:
[----:B------:R-:W-:Y:S05]  /*2f490*/  BSYNC B1 ;  /* 0x0000000000017941 */ /* 0x000fea0003800000 */
.L_x_3120:
        /* <DEDUP_REMOVED lines=8> */
.L_x_3122:
[----:B------:R-:W-:Y:S01]  /*2f520*/  IMAD.MOV.U32 R32, RZ, RZ, R14 ;  /* 0x000000ffff207224 */ /* 0x000fe200078e000e */
[----:B------:R-:W-:Y:S06]  /*2f530*/  BRA `(.L_x_3123) ;  /* 0xfffffda800f47947 */ /* 0x000fec000383ffff */
.L_x_2801:
[----:B------:R0:W0:Y:S02]  /*2f540*/  SYNCS.PHASECHK.TRANS64.TRYWAIT P0, [R89+URZ+0x388b0], R90 ;  /* 0x0388b05a590075a7 */ /* 0x000024000800017f */
[----:B0-----:R-:W-:Y:S05]  /*2f550*/  @!P0 NANOSLEEP.SYNCS 0x989680 ;  /* 0x009896800000895d */ /* 0x001fea0003900000 */
[----:B------:R-:W0:Y:S02]  /*2f560*/  @!P0 SYNCS.PHASECHK.TRANS64 P0, [R89+URZ+0x388b0], R90 ;  /* 0x0388b05a590085a7 */ /* 0x000e24000800007f */
[----:B0-----:R-:W-:Y:S05]  /*2f570*/  @!P0 BRA `(.L_x_2801) ;  /* 0xfffffffc00f08947 */ /* 0x001fea000383ffff */
[----:B------:R-:W-:Y:S05]  /*2f580*/  BRA `(.L_x_3124) ;  /* 0xfffffdac009c7947 */ /* 0x000fea000383ffff */
.L_x_2821:
        /* <DEDUP_REMOVED lines=8> */
.L_x_3126:
[----:B------:R-:W-:Y:S05]  /*2f610*/  BSYNC B1 ;  /* 0x0000000000017941 */ /* 0x000fea0003800000 */
.L_x_3125:
        /* <DEDUP_REMOVED lines=8> */
.L_x_3127:
[----:B------:R-:W-:Y:S01]  /*2f6a0*/  IMAD.MOV.U32 R13, RZ, RZ, R8 ;  /* 0x000000ffff0d7224 */ /* 0x000fe200078e0008 */
[----:B------:R-:W-:-:S07]  /*2f6b0*/  MOV R5, R14 ;  /* 0x0000000e00057202 */ /* 0x000fce0000000f00 */
[----:B------:R-:W-:Y:S05]  /*2f6c0*/  WARPSYNC.COLLECTIVE R15, `(.L_x_3128) ;  /* 0x000000000f087348 */ /* 0x000fea0003c00000 */
[----:B------:R0:W1:Y:S02]  /*2f6d0*/  SHFL.IDX P6, R14, R13, R12, R11 ;  /* 0x0000000c0d0e7389 */ /* 0x00006400000c000b */
[----:B01----:R-:W-:Y:S01]  /*2f6e0*/  ENDCOLLECTIVE ;  /* 0x000000000000791b */ /* 0x003fe20003800000 */
.L_x_3128:
[----:B------:R-:W-:Y:S01]  /*2f6f0*/  MOV R13, R0 ;  /* 0x00000000000d7202 */ /* 0x000fe20000000f00 */
[----:B------:R-:W-:-:S07]  /*2f700*/  IMAD.MOV.U32 R9, RZ, RZ, R14 ;  /* 0x000000ffff097224 */ /* 0x000fce00078e000e */
[----:B------:R-:W-:Y:S05]  /*2f710*/  WARPSYNC.COLLECTIVE R15, `(.L_x_3129) ;  /* 0x000000000f087348 */ /* 0x000fea0003c00000 */
[----:B------:R0:W1:Y:S02]  /*2f720*/  SHFL.IDX P6, R14, R13, R12, R11 ;  /* 0x0000000c0d0e7389 */ /* 0x00006400000c000b */
[----:B01----:R-:W-:Y:S01]  /*2f730*/  ENDCOLLECTIVE ;  /* 0x000000000000791b */ /* 0x003fe20003800000 */
.L_x_3129:
[----:B------:R-:W-:Y:S05]  /*2f740*/  BRA `(.L_x_3130) ;  /* 0xfffffdc000a07947 */ /* 0x000fea000383ffff */
.L_x_2824:
        /* <DEDUP_REMOVED lines=8> */
.L_x_3132:
[----:B------:R-:W-:Y:S05]  /*2f7d0*/  BSYNC B1 ;  /* 0x0000000000017941 */ /* 0x000fea0003800000 */
.L_x_3131:
        /* <DEDUP_REMOVED lines=8> */
.L_x_3133:
[----:B------:R-:W-:Y:S02]  /*2f860*/  IMAD.MOV.U32 R13, RZ, RZ, R8 ;  /* 0x000000ffff0d7224 */ /* 0x000fe400078e0008 */
[----:B------:R-:W-:-:S07]  /*2f870*/  IMAD.MOV.U32 R5, RZ, RZ, R14 ;  /* 0x000000ffff057224 */ /* 0x000fce00078e000e */
[----:B------:R-:W-:Y:S05]  /*2f880*/  WARPSYNC.COLLECTIVE R15, `(.L_x_3134) ;  /* 0x000000000f087348 */ /* 0x000fea0003c00000 */
[----:B------:R0:W1:Y:S02]  /*2f890*/  SHFL.IDX P6, R14, R13, R12, R11 ;  /* 0x0000000c0d0e7389 */ /* 0x00006400000c000b */
[----:B01----:R-:W-:Y:S01]  /*2f8a0*/  ENDCOLLECTIVE ;  /* 0x000000000000791b */ /* 0x003fe20003800000 */
.L_x_3134:
[----:B------:R-:W-:Y:S01]  /*2f8b0*/  IMAD.MOV.U32 R13, RZ, RZ, R0 ;  /* 0x000000ffff0d7224 */ /* 0x000fe200078e0000 */
[----:B------:R-:W-:-:S07]  /*2f8c0*/  MOV R9, R14 ;  /* 0x0000000e00097202 */ /* 0x000fce0000000f00 */
[----:B------:R-:W-:Y:S05]  /*2f8d0*/  WARPSYNC.COLLECTIVE R15, `(.L_x_3135) ;  /* 0x000000000f087348 */ /* 0x000fea0003c00000 */
[----:B------:R0:W1:Y:S02]  /*2f8e0*/  SHFL.IDX P6, R14, R13, R12, R11 ;  /* 0x0000000c0d0e7389 */ /* 0x00006400000c000b */
[----:B01----:R-:W-:Y:S01]  /*2f8f0*/  ENDCOLLECTIVE ;  /* 0x000000000000791b */ /* 0x003fe20003800000 */
.L_x_3135:
[----:B------:R-:W-:Y:S05]  /*2f900*/  BRA `(.L_x_3136) ;  /* 0xfffffdc4009c7947 */ /* 0x000fea000383ffff */
.L_x_2827:
[----:B------:R-:W-:Y:S01]  /*2f910*/  BSSY B1, `(.L_x_3137) ;  /* 0x0000008000017945 */ /* 0x000fe20003800000 */
[----:B------:R-:W-:Y:S01]  /*2f920*/  IMAD.MOV.U32 R13, RZ, RZ, R7 ;  /* 0x000000ffff0d7224 */ /* 0x000fe200078e0007 */
[----:B------:R-:W-:Y:S01]  /*2f930*/  MOV R12, 0x2 ;  /* 0x00000002000c7802 */ /* 0x000fe20000000f00 */
[----:B------:R-:W-:Y:S02]  /*2f940*/  IMAD.MOV.U32 R11, RZ, RZ, 0x181f ;  /* 0x0000181fff0b7424 */ /* 0x000fe400078e00ff */
[----:B------:R-:W-:-:S07]  /*2f950*/  IMAD.MOV.U32 R15, RZ, RZ, -0x1 ;  /* 0xffffffffff0f7424 */ /* 0x000fce00078e00ff */
[----:B-1--4-:R-:W-:Y:S05]  /*2f960*/  WARPSYNC.COLLECTIVE R15, `(.L_x_3138) ;  /* 0x000000000f087348 */ /* 0x012fea0003c00000 */
[----:B----4-:R0:W2:Y:S02]  /*2f970*/  SHFL.IDX P6, R14, R13, R12, R11 ;  /* 0x0000000c0d0e7389 */ /* 0x0100a400000c000b */
[----:B012---:R-:W-:Y:S01]  /*2f980*/  ENDCOLLECTIVE ;  /* 0x000000000000791b */ /* 0x007fe20003800000 */
.L_x_3138:
[----:B------:R-:W-:Y:S05]  /*2f990*/  BSYNC B1 ;  /* 0x0000000000017941 */ /* 0x000fea0003800000 */
.L_x_3137:
        /* <DEDUP_REMOVED lines=8> */
.L_x_3139:
[----:B------:R-:W-:Y:S01]  /*2fa20*/  MOV R13, R8 ;  /* 0x00000008000d7202 */ /* 0x000fe20000000f00 */
[----:B------:R-:W-:-:S07]  /*2fa30*/  IMAD.MOV.U32 R5, RZ, RZ, R14 ;  /* 0x000000ffff057224 */ /* 0x000fce00078e000e */
[----:B------:R-:W-:Y:S05]  /*2fa40*/  WARPSYNC.COLLECTIVE R15, `(.L_x_3140) ;  /* 0x000000000f087348 */ /* 0x000fea0003c00000 */
[----:B------:R0:W1:Y:S02]  /*2fa50*/  SHFL.IDX P6, R14, R13, R12, R11 ;  /* 0x0000000c0d0e7389 */ /* 0x00006400000c000b */
[----:B01----:R-:W-:Y:S01]  /*2fa60*/  ENDCOLLECTIVE ;  /* 0x000000000000791b */ /* 0x003fe20003800000 */
.L_x_3140:
[----:B------:R-:W-:Y:S02]  /*2fa70*/  IMAD.MOV.U32 R13, RZ, RZ, R0 ;  /* 0x000000ffff0d7224 */ /* 0x000fe400078e0000 */
[----:B------:R-:W-:-:S07]  /*2fa80*/  IMAD.MOV.U32 R9, RZ, RZ, R14 ;  /* 0x000000ffff097224 */ /* 0x000fce00078e000e */
[----:B------:R-:W-:Y:S05]  /*2fa90*/  WARPSYNC.COLLECTIVE R15, `(.L_x_3141) ;  /* 0x000000000f087348 */ /* 0x000fea0003c00000 */
[----:B------:R0:W1:Y:S02]  /*2faa0*/  SHFL.IDX P6, R14, R13, R12, R11 ;  /* 0x0000000c0d0e7389 */ /* 0x00006400000c000b */
[----:B01----:R-:W-:Y:S01]  /*2fab0*/  ENDCOLLECTIVE ;  /* 0x000000000000791b */ /* 0x003fe20003800000 */
.L_x_3141:
[----:B------:R-:W-:Y:S05]  /*2fac0*/  BRA `(.L_x_3142) ;  /* 0xfffffdc8008c7947 */ /* 0x000fea000383ffff */
.L_x_2830:
[----:B------:R-:W-:Y:S01]  /*2fad0*/  BSSY B1, `(.L_x_3143) ;  /* 0x0000008000017945 */ /* 0x000fe20003800000 */
[----:B------:R-:W-:Y:S01]  /*2fae0*/  MOV R13, R7 ;  /* 0x00000007000d7202 */ /* 0x000fe20000000f00 */
[----:B------:R-:W-:Y:S01]  /*2faf0*/  IMAD.MOV.U32 R12, RZ, RZ, 0x3 ;  /* 0x00000003ff0c7424 */ /* 0x000fe200078e00ff */
[----:B------:R-:W-:Y:S01]  /*2fb00*/  MOV R15, 0xffffffff ;  /* 0xffffffff000f7802 */ /* 0x000fe20000000f00 */
[----:B------:R-:W-:-:S07]  /*2fb10*/  IMAD.MOV.U32 R11, RZ, RZ, 0x181f ;  /* 0x0000181fff0b7424 */ /* 0x000fce00078e00ff */
[----:B-1--4-:R-:W-:Y:S05]  /*2fb20*/  WARPSYNC.COLLECTIVE R15, `(.L_x_3144) ;  /* 0x000000000f087348 */ /* 0x012fea0003c00000 */
[----:B------:R0:W2:Y:S02]  /*2fb30*/  SHFL.IDX P6, R14, R13, R12, R11 ;  /* 0x0000000c0d0e7389 */ /* 0x0000a400000c000b */
[----:B012-4-:R-:W-:Y:S01]  /*2fb40*/  ENDCOLLECTIVE ;  /* 0x000000000000791b */ /* 0x017fe20003800000 */
.L_x_3144:
[----:B------:R-:W-:Y:S05]  /*2fb50*/  BSYNC B1 ;  /* 0x0000000000017941 */ /* 0x000fea0003800000 */
.L_x_3143:
        /* <DEDUP_REMOVED lines=8> */
.L_x_3145:
[----:B------:R-:W-:Y:S01]  /*2fbe0*/  IMAD.MOV.U32 R13, RZ, RZ, R8 ;  /* 0x000000ffff0d7224 */ /* 0x000fe200078e0008 */
[----:B------:R-:W-:-:S07]  /*2fbf0*/  MOV R67, R14 ;  /* 0x0000000e00437202 */ /* 0x000fce0000000f00 */
[----:B------:R-:W-:Y:S05]  /*2fc00*/  WARPSYNC.COLLECTIVE R15, `(.L_x_3146) ;  /* 0x000000000f087348 */ /* 0x000fea0003c00000 */
[----:B------:R0:W1:Y:S02]  /*2fc10*/  SHFL.IDX P6, R14, R13, R12, R11 ;  /* 0x0000000c0d0e7389 */ /* 0x00006400000c000b */
[----:B01----:R-:W-:Y:S01]  /*2fc20*/  ENDCOLLECTIVE ;  /* 0x000000000000791b */ /* 0x003fe20003800000 */
.L_x_3146:
[----:B------:R-:W-:Y:S01]  /*2fc30*/  MOV R13, R0 ;  /* 0x00000000000d7202 */ /* 0x000fe20000000f00 */
[----:B------:R-:W-:-:S07]  /*2fc40*/  IMAD.MOV.U32 R72, RZ, RZ, R14 ;  /* 0x000000ffff487224 */ /* 0x000fce00078e000e */
[----:B------:R-:W-:Y:S05]  /*2fc50*/  WARPSYNC.COLLECTIVE R15, `(.L_x_3147) ;  /* 0x000000000f087348 */ /* 0x000fea0003c00000 */
[----:B------:R0:W1:Y:S02]  /*2fc60*/  SHFL.IDX P6, R14, R13, R12, R11 ;  /* 0x0000000c0d0e7389 */ /* 0x00006400000c000b */
[----:B01----:R-:W-:Y:S01]  /*2fc70*/  ENDCOLLECTIVE ;  /* 0x000000000000791b */ /* 0x003fe20003800000 */
.L_x_3147:
[----:B------:R-:W-:Y:S05]  /*2fc80*/  BRA `(.L_x_3148) ;  /* 0xfffffdcc00847947 */ /* 0x000fea000383ffff */
.L_x_2834:
[----:B0-----:R0:W1:Y:S02]  /*2fc90*/  SYNCS.PHASECHK.TRANS64.TRYWAIT P0, [R22+URZ+0x38800], R125 ;  /* 0x0388007d160075a7 */ /* 0x001064000800017f */
[----:B-1----:R-:W-:Y:S05]  /*2fca0*/  @!P0 NANOSLEEP.SYNCS 0x989680 ;  /* 0x009896800000895d */ /* 0x002fea0003900000 */
[----:B------:R-:W1:Y:S02]  /*2fcb0*/  @!P0 SYNCS.PHASECHK.TRANS64 P0, [R22+URZ+0x38800], R125 ;  /* 0x0388007d160085a7 */ /* 0x000e64000800007f */
[----:B-1----:R-:W-:Y:S05]  /*2fcc0*/  @!P0 BRA `(.L_x_2834) ;  /* 0xfffffffc00f08947 */ /* 0x002fea000383ffff */
[----:B------:R-:W-:Y:S05]  /*2fcd0*/  BRA `(.L_x_3149) ;  /* 0xfffffdd000e47947 */ /* 0x000fea000383ffff */
.L_x_2866:
        /* <DEDUP_REMOVED lines=8> */
.L_x_3151:
[----:B------:R-:W-:Y:S05]  /*2fd60*/  BSYNC B1 ;  /* 0x0000000000017941 */ /* 0x000fea0003800000 */
.L_x_3150:
        /* <DEDUP_REMOVED lines=8> */
.L_x_3152:
[----:B------:R-:W-:Y:S02]  /*2fdf0*/  IMAD.MOV.U32 R13, RZ, RZ, R9 ;  /* 0x000000ffff0d7224 */ /* 0x000fe400078e0009 */
[----:B------:R-:W-:-:S07]  /*2fe00*/  IMAD.MOV.U32 R5, RZ, RZ, R14 ;  /* 0x000000ffff057224 */ /* 0x000fce00078e000e */
[----:B------:R-:W-:Y:S05]  /*2fe10*/  WARPSYNC.COLLECTIVE R15, `(.L_x_3153) ;  /* 0x000000000f087348 */ /* 0x000fea0003c00000 */
[----:B------:R0:W1:Y:S02]  /*2fe20*/  SHFL.IDX P6, R14, R13, R12, R11 ;  /* 0x0000000c0d0e7389 */ /* 0x00006400000c000b */
[----:B01----:R-:W-:Y:S01]  /*2fe30*/  ENDCOLLECTIVE ;  /* 0x000000000000791b */ /* 0x003fe20003800000 */
.L_x_3153:
[----:B------:R-:W-:Y:S01]  /*2fe40*/  IMAD.MOV.U32 R13, RZ, RZ, R6 ;  /* 0x000000ffff0d7224 */ /* 0x000fe200078e0006 */
[----:B------:R-:W-:-:S07]  /*2fe50*/  MOV R10, R14 ;  /* 0x0000000e000a7202 */ /* 0x000fce0000000f00 */
[----:B------:R-:W-:Y:S05]  /*2fe60*/  WARPSYNC.COLLECTIVE R15, `(.L_x_3154) ;  /* 0x000000000f087348 */ /* 0x000fea0003c00000 */
[----:B------:R0:W1:Y:S02]  /*2fe70*/  SHFL.IDX P6, R14, R13, R12, R11 ;  /* 0x0000000c0d0e7389 */ /* 0x00006400000c000b */
[----:B01----:R-:W-:Y:S01]  /*2fe80*/  ENDCOLLECTIVE ;  /* 0x000000000000791b */ /* 0x003fe20003800000 */
.L_x_3154:
[----:B------:R-:W-:Y:S05]  /*2fe90*/  BRA `(.L_x_3155) ;  /* 0xfffffe0000a47947 */ /* 0x000fea000383ffff */
.L_x_2869:
        /* <DEDUP_REMOVED lines=8> */
.L_x_3157:
[----:B------:R-:W-:Y:S05]  /*2ff20*/  BSYNC B1 ;  /* 0x0000000000017941 */ /* 0x000fea0003800000 */
.L_x_3156:
        /* <DEDUP_REMOVED lines=8> */
.L_x_3158:
[----:B------:R-:W-:Y:S01]  /*2ffb0*/  MOV R13, R9 ;  /* 0x00000009000d7202 */ /* 0x000fe20000000f00 */
[----:B------:R-:W-:-:S07]  /*2ffc0*/  IMAD.MOV.U32 R5, RZ, RZ, R14 ;  /* 0x000000ffff057224 */ /* 0x000fce00078e000e */
[----:B------:R-:W-:Y:S05]  /*2ffd0*/  WARPSYNC.COLLECTIVE R15, `(.L_x_3159) ;  /* 0x000000000f087348 */ /* 0x000fea0003c00000 */
[----:B------:R0:W1:Y:S02]  /*2ffe0*/  SHFL.IDX P6, R14, R13, R12, R11 ;  /* 0x0000000c0d0e7389 */ /* 0x00006400000c000b */
[----:B01----:R-:W-:Y:S01]  /*2fff0*/  ENDCOLLECTIVE ;  /* 0x000000000000791b */ /* 0x003fe20003800000 */
.L_x_3159:
[----:B------:R-:W-:Y:S02]  /*30000*/  IMAD.MOV.U32 R13, RZ, RZ, R6 ;  /* 0x000000ffff0d7224 */ /* 0x000fe400078e0006 */
[----:B------:R-:W-:-:S07]  /*30010*/  IMAD.MOV.U32 R10, RZ, RZ, R14 ;  /* 0x000000ffff0a7224 */ /* 0x000fce00078e000e */
[----:B------:R-:W-:Y:S05]  /*30020*/  WARPSYNC.COLLECTIVE R15, `(.L_x_3160) ;  /* 0x000000000f087348 */ /* 0x000fea0003c00000 */
[----:B------:R0:W1:Y:S02]  /*30030*/  SHFL.IDX P6, R14, R13, R12, R11 ;  /* 0x0000000c0d0e7389 */ /* 0x00006400000c000b */
[----:B01----:R-:W-:Y:S01]  /*30040*/  ENDCOLLECTIVE ;  /* 0x000000000000791b */ /* 0x003fe20003800000 */
.L_x_3160:
[----:B------:R-:W-:Y:S05]  /*30050*/  BRA `(.L_x_3161) ;  /* 0xfffffe0400607947 */ /* 0x000fea000383ffff */
.L_x_2872:
[----:B------:R-:W-:Y:S01]  /*30060*/  BSSY B1, `(.L_x_3162) ;  /* 0x0000008000017945 */ /* 0x000fe20003800000 */
[----:B------:R-:W-:Y:S01]  /*30070*/  MOV R13, R8 ;  /* 0x00000008000d7202 */ /* 0x000fe20000000f00 */
[----:B------:R-:W-:Y:S01]  /*30080*/  IMAD.MOV.U32 R12, RZ, RZ, 0x2 ;  /* 0x00000002ff0c7424 */ /* 0x000fe200078e00ff */
[----:B------:R-:W-:Y:S01]  /*30090*/  MOV R15, 0xffffffff ;  /* 0xffffffff000f7802 */ /* 0x000fe20000000f00 */
[----:B------:R-:W-:-:S07]  /*300a0*/  IMAD.MOV.U32 R11, RZ, RZ, 0x181f ;  /* 0x0000181fff0b7424 */ /* 0x000fce00078e00ff */
[----:B-1--4-:R-:W-:Y:S05]  /*300b0*/  WARPSYNC.COLLECTIVE R15, `(.L_x_3163) ;  /* 0x000000000f087348 */ /* 0x012fea0003c00000 */
[----:B----4-:R0:W2:Y:S02]  /*300c0*/  SHFL.IDX P6, R14, R13, R12, R11 ;  /* 0x0000000c0d0e7389 */ /* 0x0100a400000c000b */
[----:B012---:R-:W-:Y:S01]  /*300d0*/  ENDCOLLECTIVE ;  /* 0x000000000000791b */ /* 0x007fe20003800000 */
.L_x_3163:
[----:B------:R-:W-:Y:S05]  /*300e0*/  BSYNC B1 ;  /* 0x0000000000017941 */ /* 0x000fea0003800000 */
.L_x_3162:
        /* <DEDUP_REMOVED lines=8> */
.L_x_3164:
[----:B------:R-:W-:Y:S01]  /*30170*/  IMAD.MOV.U32 R13, RZ, RZ, R9 ;  /* 0x000000ffff0d7224 */ /* 0x000fe200078e0009 */
[----:B------:R-:W-:-:S07]  /*30180*/  MOV R5, R14 ;  /* 0x0000000e00057202 */ /* 0x000fce0000000f00 */
[----:B------:R-:W-:Y:S05]  /*30190*/  WARPSYNC.COLLECTIVE R15, `(.L_x_3165) ;  /* 0x000000000f087348 */ /* 0x000fea0003c00000 */
[----:B------:R0:W1:Y:S02]  /*301a0*/  SHFL.IDX P6, R14, R13, R12, R11 ;  /* 0x0000000c0d0e7389 */ /* 0x00006400000c000b */
[----:B01----:R-:W-:Y:S01]  /*301b0*/  ENDCOLLECTIVE ;  /* 0x000000000000791b */ /* 0x003fe20003800000 */
.L_x_3165:
[----:B------:R-:W-:Y:S01]  /*301c0*/  MOV R13, R6 ;  /* 0x00000006000d7202 */ /* 0x000fe20000000f00 */
[----:B------:R-:W-:-:S07]  /*301d0*/  IMAD.MOV.U32 R10, RZ, RZ, R14 ;  /* 0x000000ffff0a7224 */ /* 0x000fce00078e000e */
[----:B------:R-:W-:Y:S05]  /*301e0*/  WARPSYNC.COLLECTIVE R15, `(.L_x_3166) ;  /* 0x000000000f087348 */ /* 0x000fea0003c00000 */
[----:B------:R0:W1:Y:S02]  /*301f0*/  SHFL.IDX P6, R14, R13, R12, R11 ;  /* 0x0000000c0d0e7389 */ /* 0x00006400000c000b */
[----:B01----:R-:W-:Y:S01]  /*30200*/  ENDCOLLECTIVE ;  /* 0x000000000000791b */ /* 0x003fe20003800000 */
.L_x_3166:
[----:B------:R-:W-:Y:S05]  /*30210*/  BRA `(.L_x_3167) ;  /* 0xfffffe0800087947 */ /* 0x000fea000383ffff */
.L_x_2875:
        /* <DEDUP_REMOVED lines=8> */
.L_x_3169:
[----:B------:R-:W-:Y:S05]  /*302a0*/  BSYNC B1 ;  /* 0x0000000000017941 */ /* 0x000fea0003800000 */
.L_x_3168:
        /* <DEDUP_REMOVED lines=8> */
.L_x_3170:
[----:B------:R-:W-:Y:S02]  /*30330*/  IMAD.MOV.U32 R13, RZ, RZ, R9 ;  /* 0x000000ffff0d7224 */ /* 0x000fe400078e0009 */
[----:B------:R-:W-:-:S07]  /*30340*/  IMAD.MOV.U32 R21, RZ, RZ, R14 ;  /* 0x000000ffff157224 */ /* 0x000fce00078e000e */
[----:B------:R-:W-:Y:S05]  /*30350*/  WARPSYNC.COLLECTIVE R15, `(.L_x_3171) ;  /* 0x000000000f087348 */ /* 0x000fea0003c00000 */
[----:B------:R0:W1:Y:S02]  /*30360*/  SHFL.IDX P6, R14, R13, R12, R11 ;  /* 0x0000000c0d0e7389 */ /* 0x00006400000c000b */
[----:B01----:R-:W-:Y:S01]  /*30370*/  ENDCOLLECTIVE ;  /* 0x000000000000791b */ /* 0x003fe20003800000 */
.L_x_3171:
[----:B------:R-:W-:Y:S01]  /*30380*/  IMAD.MOV.U32 R13, RZ, RZ, R6 ;  /* 0x000000ffff0d7224 */ /* 0x000fe200078e0006 */
[----:B------:R-:W-:-:S07]  /*30390*/  MOV R76, R14 ;  /* 0x0000000e004c7202 */ /* 0x000fce0000000f00 */
[----:B------:R-:W-:Y:S05]  /*303a0*/  WARPSYNC.COLLECTIVE R15, `(.L_x_3172) ;  /* 0x000000000f087348 */ /* 0x000fea0003c00000 */
[----:B------:R0:W1:Y:S02]  /*303b0*/  SHFL.IDX P6, R14, R13, R12, R11 ;  /* 0x0000000c0d0e7389 */ /* 0x00006400000c000b */
[----:B01----:R-:W-:Y:S01]  /*303c0*/  ENDCOLLECTIVE ;  /* 0x000000000000791b */ /* 0x003fe20003800000 */
.L_x_3172:
[----:B------:R-:W-:Y:S01]  /*303d0*/  IMAD.MOV.U32 R77, RZ, RZ, R14 ;  /* 0x000000ffff4d7224 */ /* 0x000fe200078e000e */
[----:B------:R-:W-:Y:S06]  /*303e0*/  BRA `(.L_x_3173) ;  /* 0xfffffe0800b47947 */ /* 0x000fec000383ffff */
.L_x_2879:
[----:B0-----:R0:W1:Y:S02]  /*303f0*/  SYNCS.PHASECHK.TRANS64.TRYWAIT P0, [R22+URZ+0x38800], R85 ;  /* 0x03880055160075a7 */ /* 0x001064000800017f */
[----:B-1----:R-:W-:Y:S05]  /*30400*/  @!P0 NANOSLEEP.SYNCS 0x989680 ;  /* 0x009896800000895d */ /* 0x002fea0003900000 */
[----:B------:R-:W1:Y:S02]  /*30410*/  @!P0 SYNCS.PHASECHK.TRANS64 P0, [R22+URZ+0x38800], R85 ;  /* 0x03880055160085a7 */ /* 0x000e64000800007f */
[----:B-1----:R-:W-:Y:S05]  /*30420*/  @!P0 BRA `(.L_x_2879) ;  /* 0xfffffffc00f08947 */ /* 0x002fea000383ffff */
[----:B------:R-:W-:Y:S05]  /*30430*/  BRA `(.L_x_3174) ;  /* 0xfffffe0c00dc7947 */ /* 0x000fea000383ffff */
.L_x_2897:
[----:B-1----:R1:W3:Y:S02]  /*30440*/  SYNCS.PHASECHK.TRANS64.TRYWAIT P1, [R0+URZ+0x38830], R3 ;  /* 0x03883003000075a7 */ /* 0x0022e4000802017f */
[----:B---3--:R-:W-:Y:S05]  /*30450*/  @!P1 NANOSLEEP.SYNCS 0x989680 ;  /* 0x009896800000995d */ /* 0x008fea0003900000 */
[----:B------:R-:W3:Y:S02]  /*30460*/  @!P1 SYNCS.PHASECHK.TRANS64 P1, [R0+URZ+0x38830], R3 ;  /* 0x03883003000095a7 */ /* 0x000ee4000802007f */
[----:B---3--:R-:W-:Y:S05]  /*30470*/  @!P1 BRA `(.L_x_2897) ;  /* 0xfffffffc00f09947 */ /* 0x008fea000383ffff */
[----:B------:R-:W-:Y:S05]  /*30480*/  BRA `(.L_x_2896) ;  /* 0xfffffe4400a87947 */ /* 0x000fea000383ffff */
.L_x_2905:
[----:B-1----:R1:W2:Y:S02]  /*30490*/  SYNCS.PHASECHK.TRANS64.TRYWAIT P2, [R10+URZ+0x38830], R3 ;  /* 0x038830030a0075a7 */ /* 0x0022a4000804017f */
[----:B--2---:R-:W-:Y:S05]  /*304a0*/  @!P2 NANOSLEEP.SYNCS 0x989680 ;  /* 0x009896800000a95d */ /* 0x004fea0003900000 */
[----:B------:R-:W2:Y:S02]  /*304b0*/  @!P2 SYNCS.PHASECHK.TRANS64 P2, [R10+URZ+0x38830], R3 ;  /* 0x038830030a00a5a7 */ /* 0x000ea4000804007f */
[----:B--2---:R-:W-:Y:S05]  /*304c0*/  @!P2 BRA `(.L_x_2905) ;  /* 0xfffffffc00f0a947 */ /* 0x004fea000383ffff */
[----:B------:R-:W-:Y:S05]  /*304d0*/  BRA `(.L_x_2904) ;  /* 0xfffffe8c00f87947 */ /* 0x000fea000383ffff */
.L_x_2910:
[----:B---3--:R3:W4:Y:S02]  /*304e0*/  SYNCS.PHASECHK.TRANS64.TRYWAIT P2, [R6+URZ+0x38850], R0 ;  /* 0x03885000060075a7 */ /* 0x008724000804017f */
[----:B----4-:R-:W-:Y:S05]  /*304f0*/  @!P2 NANOSLEEP.SYNCS 0x989680 ;  /* 0x009896800000a95d */ /* 0x010fea0003900000 */
[----:B------:R-:W4:Y:S02]  /*30500*/  @!P2 SYNCS.PHASECHK.TRANS64 P2, [R6+URZ+0x38850], R0 ;  /* 0x038850000600a5a7 */ /* 0x000f24000804007f */
[----:B----4-:R-:W-:Y:S05]  /*30510*/  @!P2 BRA `(.L_x_2910) ;  /* 0xfffffffc00f0a947 */ /* 0x010fea000383ffff */
[----:B------:R-:W-:Y:S05]  /*30520*/  BRA `(.L_x_2909) ;  /* 0xfffffec400b87947 */ /* 0x000fea000383ffff */
.L_x_2920:
[----:B-1----:R1:W2:Y:S02]  /*30530*/  SYNCS.PHASECHK.TRANS64.TRYWAIT P1, [R3+URZ+0x38830], R6 ;  /* 0x03883006030075a7 */ /* 0x0022a4000802017f */
[----:B--2---:R-:W-:Y:S05]  /*30540*/  @!P1 NANOSLEEP.SYNCS 0x989680 ;  /* 0x009896800000995d */ /* 0x004fea0003900000 */
[----:B------:R-:W2:Y:S02]  /*30550*/  @!P1 SYNCS.PHASECHK.TRANS64 P1, [R3+URZ+0x38830], R6 ;  /* 0x03883006030095a7 */ /* 0x000ea4000802007f */
[----:B--2---:R-:W-:Y:S05]  /*30560*/  @!P1 BRA `(.L_x_2920) ;  /* 0xfffffffc00f09947 */ /* 0x004fea000383ffff */
[----:B------:R-:W-:Y:S05]  /*30570*/  BRA `(.L_x_2919) ;  /* 0xfffffedc00c87947 */ /* 0x000fea000383ffff */
.L_x_2925:
[----:B-1----:R1:W2:Y:S02]  /*30580*/  SYNCS.PHASECHK.TRANS64.TRYWAIT P1, [R6+URZ+0x38850], R0 ;  /* 0x03885000060075a7 */ /* 0x0022a4000802017f */
[----:B--2---:R-:W-:Y:S05]  /*30590*/  @!P1 NANOSLEEP.SYNCS 0x989680 ;  /* 0x009896800000995d */ /* 0x004fea0003900000 */
[----:B------:R-:W2:Y:S02]  /*305a0*/  @!P1 SYNCS.PHASECHK.TRANS64 P1, [R6+URZ+0x38850], R0 ;  /* 0x03885000060095a7 */ /* 0x000ea4000802007f */
[----:B--2---:R-:W-:Y:S05]  /*305b0*/  @!P1 BRA `(.L_x_2925) ;  /* 0xfffffffc00f09947 */ /* 0x004fea000383ffff */
[----:B------:R-:W-:Y:S05]  /*305c0*/  BRA `(.L_x_2924) ;  /* 0xffffff14008c7947 */ /* 0x000fea000383ffff */
.L_x_2933:
[----:B-1----:R1:W2:Y:S02]  /*305d0*/  SYNCS.PHASECHK.TRANS64.TRYWAIT P1, [R8+URZ+0x38850], R7 ;  /* 0x03885007080075a7 */ /* 0x0022a4000802017f */
[----:B--2---:R-:W-:Y:S05]  /*305e0*/  @!P1 NANOSLEEP.SYNCS 0x989680 ;  /* 0x009896800000995d */ /* 0x004fea0003900000 */
[----:B------:R-:W2:Y:S02]  /*305f0*/  @!P1 SYNCS.PHASECHK.TRANS64 P1, [R8+URZ+0x38850], R7 ;  /* 0x03885007080095a7 */ /* 0x000ea4000802007f */
[----:B--2---:R-:W-:Y:S05]  /*30600*/  @!P1 BRA `(.L_x_2933) ;  /* 0xfffffffc00f09947 */ /* 0x004fea000383ffff */
[----:B------:R-:W-:Y:S05]  /*30610*/  BRA `(.L_x_2932) ;  /* 0xffffff2c00d07947 */ /* 0x000fea000383ffff */
.L_x_2970:
        /* <DEDUP_REMOVED lines=8> */
[----:B-1----:R-:W-:Y:S05]  /*306a0*/  WARPSYNC.COLLECTIVE R15, `(.L_x_3176) ;  /* 0x000000000f087348 */ /* 0x002fea0003c00000 */
[----:B------:R0:W2:Y:S02]  /*306b0*/  SHFL.IDX P6, R14, R13, R12, R11 ;  /* 0x0000000c0d0e7389 */ /* 0x0000a400000c000b */
[----:B012---:R-:W-:Y:S01]  /*306c0*/  ENDCOLLECTIVE ;  /* 0x000000000000791b */ /* 0x007fe20003800000 */
.L_x_3176:
[----:B------:R-:W-:Y:S05]  /*306d0*/  BSYNC B1 ;  /* 0x0000000000017941 */ /* 0x000fea0003800000 */
.L_x_3175:
[----:B------:R-:W-:Y:S05]  /*306e0*/  BRA `(.L_x_3177) ;  /* 0xffffff8000287947 */ /* 0x000fea000383ffff */
.L_x_2972:
[----:B------:R-:W-:Y:S01]  /*306f0*/  BSSY B1, `(.L_x_3178) ;  /* 0x0000006000017945 */ /* 0x000fe20003800000 */
[----:B------:R-:W-:-:S07]  /*30700*/  IMAD.MOV.U32 R15, RZ, RZ, -0x1 ;  /* 0xffffffffff0f7424 */ /* 0x000fce00078e00ff */
[----:B01----:R-:W-:Y:S05]  /*30710*/  WARPSYNC.COLLECTIVE R15, `(.L_x_3179) ;  /* 0x000000000f0c7348 */ /* 0x003fea0003c00000 */
[----:B------:R-:W-:Y:S02]  /*30720*/  ELECT P6, UR62, PT ;  /* 0x00000000003e782f */ /* 0x000fe400038c0000 */
[----:B------:R-:W-:Y:S01]  /*30730*/  MOV R14, UR62 ;  /* 0x0000003e000e7c02 */ /* 0x000fe20008000f00 */
[----:B01----:R-:W-:Y:S10]  /*30740*/  ENDCOLLECTIVE ;  /* 0x000000000000791b */ /* 0x003ff40003800000 */
.L_x_3179:
[----:B------:R-:W-:Y:S05]  /*30750*/  BSYNC B1 ;  /* 0x0000000000017941 */ /* 0x000fea0003800000 */
.L_x_3178:
[----:B------:R-:W-:Y:S05]  /*30760*/  BRA `(.L_x_2971) ;  /* 0xffffff8000207947 */ /* 0x000fea000383ffff */
.L_x_2974:
[----:B0-----:R0:W2:Y:S02]  /*30770*/  SYNCS.PHASECHK.TRANS64.TRYWAIT P0, [R22+URZ+0x38820], R7 ;  /* 0x03882007160075a7 */ /* 0x0010a4000800017f */
[----:B--2---:R-:W-:Y:S05]  /*30780*/  @!P0 NANOSLEEP.SYNCS 0x989680 ;  /* 0x009896800000895d */ /* 0x004fea0003900000 */
[----:B------:R-:W2:Y:S02]  /*30790*/  @!P0 SYNCS.PHASECHK.TRANS64 P0, [R22+URZ+0x38820], R7 ;  /* 0x03882007160085a7 */ /* 0x000ea4000800007f */
[----:B--2---:R-:W-:Y:S05]  /*307a0*/  @!P0 BRA `(.L_x_2974) ;  /* 0xfffffffc00f08947 */ /* 0x004fea000383ffff */
[----:B------:R-:W-:Y:S05]  /*307b0*/  BRA `(.L_x_3180) ;  /* 0xffffff8000307947 */ /* 0x000fea000383ffff */
.L_x_2978:
[----:B-1----:R1:W2:Y:S02]  /*307c0*/  SYNCS.PHASECHK.TRANS64.TRYWAIT P0, [R11+URZ+0x388a0], R10 ;  /* 0x0388a00a0b0075a7 */ /* 0x0022a4000800017f */
[----:B--2---:R-:W-:Y:S05]  /*307d0*/  @!P0 NANOSLEEP.SYNCS 0x989680 ;  /* 0x009896800000895d */ /* 0x004fea0003900000 */
[----:B------:R-:W2:Y:S02]  /*307e0*/  @!P0 SYNCS.PHASECHK.TRANS64 P0, [R11+URZ+0x388a0], R10 ;  /* 0x0388a00a0b0085a7 */ /* 0x000ea4000800007f */
[----:B--2---:R-:W-:Y:S05]  /*307f0*/  @!P0 BRA `(.L_x_2978) ;  /* 0xfffffffc00f08947 */ /* 0x004fea000383ffff */
[----:B------:R-:W-:Y:S05]  /*30800*/  BRA `(.L_x_3181) ;  /* 0xffffff8000487947 */ /* 0x000fea000383ffff */
.L_x_2986:
[----:B0-----:R0:W2:Y:S02]  /*30810*/  SYNCS.PHASECHK.TRANS64.TRYWAIT P0, [R11+URZ+0x388c0], R10 ;  /* 0x0388c00a0b0075a7 */ /* 0x0010a4000800017f */
[----:B--2---:R-:W-:Y:S05]  /*30820*/  @!P0 NANOSLEEP.SYNCS 0x989680 ;  /* 0x009896800000895d */ /* 0x004fea0003900000 */
[----:B------:R-:W2:Y:S02]  /*30830*/  @!P0 SYNCS.PHASECHK.TRANS64 P0, [R11+URZ+0x388c0], R10 ;  /* 0x0388c00a0b0085a7 */ /* 0x000ea4000800007f */
[----:B--2---:R-:W-:Y:S05]  /*30840*/  @!P0 BRA `(.L_x_2986) ;  /* 0xfffffffc00f08947 */ /* 0x004fea000383ffff */
[----:B------:R-:W-:Y:S05]  /*30850*/  BRA `(.L_x_3182) ;  /* 0xffffff8400847947 */ /* 0x000fea000383ffff */
.L_x_2996:
[----:B-1----:R1:W2:Y:S02]  /*30860*/  SYNCS.PHASECHK.TRANS64.TRYWAIT P1, [R10+URZ+0x388a0], R9 ;  /* 0x0388a0090a0075a7 */ /* 0x0022a4000802017f */
[----:B--2---:R-:W-:Y:S05]  /*30870*/  @!P1 NANOSLEEP.SYNCS 0x989680 ;  /* 0x009896800000995d */ /* 0x004fea0003900000 */
[----:B------:R-:W2:Y:S02]  /*30880*/  @!P1 SYNCS.PHASECHK.TRANS64 P1, [R10+URZ+0x388a0], R9 ;  /* 0x0388a0090a0095a7 */ /* 0x000ea4000802007f */
[----:B--2---:R-:W-:Y:S05]  /*30890*/  @!P1 BRA `(.L_x_2996) ;  /* 0xfffffffc00f09947 */ /* 0x004fea000383ffff */
[----:B------:R-:W-:Y:S05]  /*308a0*/  BRA `(.L_x_3183) ;  /* 0xffffff8800f47947 */ /* 0x000fea000383ffff */
.L_x_3004:
[----:B0-----:R0:W2:Y:S02]  /*308b0*/  SYNCS.PHASECHK.TRANS64.TRYWAIT P1, [R10+URZ+0x388c0], R9 ;  /* 0x0388c0090a0075a7 */ /* 0x0010a4000802017f */
[----:B--2---:R-:W-:Y:S05]  /*308c0*/  @!P1 NANOSLEEP.SYNCS 0x989680 ;  /* 0x009896800000995d */ /* 0x004fea0003900000 */
[----:B------:R-:W2:Y:S02]  /*308d0*/  @!P1 SYNCS.PHASECHK.TRANS64 P1, [R10+URZ+0x388c0], R9 ;  /* 0x0388c0090a0095a7 */ /* 0x000ea4000802007f */
[----:B--2---:R-:W-:Y:S05]  /*308e0*/  @!P1 BRA `(.L_x_3004) ;  /* 0xfffffffc00f09947 */ /* 0x004fea000383ffff */
[----:B------:R-:W-:Y:S05]  /*308f0*/  BRA `(.L_x_3184) ;  /* 0xffffff90002c7947 */ /* 0x000fea000383ffff */
.L_x_3020:
        /* <DEDUP_REMOVED lines=11> */
.L_x_3186:
[----:B------:R-:W-:Y:S05]  /*309b0*/  BSYNC B0 ;  /* 0x0000000000007941 */ /* 0x000fea0003800000 */
.L_x_3185:
[----:B------:R-:W-:Y:S05]  /*309c0*/  BRA `(.L_x_3187) ;  /* 0xffffff9c00d07947 */ /* 0x000fea000383ffff */
.L_x_3023:
[----:B0-----:R0:W1:Y:S02]  /*309d0*/  SYNCS.PHASECHK.TRANS64.TRYWAIT P0, [R5+URZ+0x38840], R2 ;  /* 0x03884002050075a7 */ /* 0x001064000800017f */
[----:B-1----:R-:W-:Y:S05]  /*309e0*/  @!P0 NANOSLEEP.SYNCS 0x989680 ;  /* 0x009896800000895d */ /* 0x002fea0003900000 */
[----:B------:R-:W1:Y:S02]  /*309f0*/  @!P0 SYNCS.PHASECHK.TRANS64 P0, [R5+URZ+0x38840], R2 ;  /* 0x03884002050085a7 */ /* 0x000e64000800007f */
[----:B-1----:R-:W-:Y:S05]  /*30a00*/  @!P0 BRA `(.L_x_3023) ;  /* 0xfffffffc00f08947 */ /* 0x002fea000383ffff */
[----:B------:R-:W-:Y:S05]  /*30a10*/  BRA `(.L_x_3188) ;  /* 0xffffffa0002c7947 */ /* 0x000fea000383ffff */
.L_x_3024:
        /* <DEDUP_REMOVED lines=8> */
.L_x_3190:
[----:B------:R-:W-:Y:S05]  /*30aa0*/  BSYNC B0 ;  /* 0x0000000000007941 */ /* 0x000fea0003800000 */
.L_x_3189:
[----:B------:R-:W-:Y:S01]  /*30ab0*/  IMAD.MOV.U32 R13, RZ, RZ, R0 ;  /* 0x000000ffff0d7224 */ /* 0x000fe200078e0000 */
[----:B------:R-:W-:Y:S01]  /*30ac0*/  MOV R12, RZ ;  /* 0x000000ff000c7202 */ /* 0x000fe20000000f00 */
[----:B------:R-:W-:Y:S01]  /*30ad0*/  IMAD.MOV.U32 R11, RZ, RZ, 0x181f ;  /* 0x0000181fff0b7424 */ /* 0x000fe200078e00ff */
        /* <DEDUP_REMOVED lines=9> */
.L_x_3191:
[----:B------:R-:W-:Y:S01]  /*30b70*/  LOP3.LUT P2, RZ, R23, 0x2, RZ, 0xc0, !PT ;  /* 0x0000000217ff7812 */ /* 0x000fe2000784c0ff */
[----:B------:R-:W-:Y:S01]  /*30b80*/  ULDC.64 UR4, c[0x0][0x208] ;  /* 0x0000820000047ab9 */ /* 0x000fe20000000a00 */
[----:B------:R-:W-:Y:S01]  /*30b90*/  MOV R13, R6 ;  /* 0x00000006000d7202 */ /* 0x000fe20000000f00 */
[----:B------:R-:W-:Y:S01]  /*30ba0*/  IMAD.MOV.U32 R12, RZ, RZ, 0x1 ;  /* 0x00000001ff0c7424 */ /* 0x000fe200078e00ff */
[----:B------:R-:W-:-:S04]  /*30bb0*/  MOV R3, R14 ;  /* 0x0000000e00037202 */ /* 0x000fc80000000f00 */
[----:B------:R-:W-:-:S05]  /*30bc0*/  @P0 LEA R3, P1, R36, R3, 0x1 ;  /* 0x0000000324030211 */ /* 0x000fca00078208ff */
[----:B------:R-:W-:Y:S01]  /*30bd0*/  @P0 IMAD.X R2, RZ, RZ, R2, P1 ;  /* 0x000000ffff020224 */ /* 0x000fe200008e0602 */
[----:B------:R-:W-:-:S04]  /*30be0*/  ISETP.GE.AND P1, PT, R4, 0x11, PT ;  /* 0x000000110400780c */ /* 0x000fc80003f26270 */
[----:B------:R-:W-:-:S04]  /*30bf0*/  @P0 LOP3.LUT R3, R3, R2, RZ, 0x3c, !PT ;  /* 0x0000000203030212 */ /* 0x000fc800078e3cff */
[----:B------:R-:W-:-:S04]  /*30c00*/  @P0 LOP3.LUT R2, R3, R2, RZ, 0x3c, !PT ;  /* 0x0000000203020212 */ /* 0x000fc800078e3cff */
[----:B------:R-:W-:Y:S02]  /*30c10*/  @P0 LOP3.LUT R3, R3, R2, RZ, 0x3c, !PT ;  /* 0x0000000203030212 */ /* 0x000fe400078e3cff */
[----:B------:R-:W-:-:S03]  /*30c20*/  @P1 LEA R21, R7, R22, 0x1 ;  /* 0x0000001607151211 */ /* 0x000fc600078e08ff */
        /* <DEDUP_REMOVED lines=10> */
.L_x_3192:
[----:B------:R-:W-:Y:S01]  /*30cd0*/  MOV R13, R0 ;  /* 0x00000000000d7202 */ /* 0x000fe20000000f00 */
[----:B------:R-:W-:-:S07]  /*30ce0*/  IMAD.MOV.U32 R8, RZ, RZ, R14 ;  /* 0x000000ffff087224 */ /* 0x000fce00078e000e */
[----:B------:R-:W-:Y:S05]  /*30cf0*/  WARPSYNC.COLLECTIVE R15, `(.L_x_3193) ;  /* 0x000000000f087348 */ /* 0x000fea0003c00000 */
[----:B------:R0:W1:Y:S02]  /*30d00*/  SHFL.IDX P6, R14, R13, R12, R11 ;  /* 0x0000000c0d0e7389 */ /* 0x00006400000c000b */
[----:B01----:R-:W-:Y:S01]  /*30d10*/  ENDCOLLECTIVE ;  /* 0x000000000000791b */ /* 0x003fe20003800000 */
.L_x_3193:
[----:B------:R-:W-:Y:S01]  /*30d20*/  ULDC.64 UR4, c[0x0][0x208] ;  /* 0x0000820000047ab9 */ /* 0x000fe20000000a00 */
[----:B------:R-:W-:Y:S02]  /*30d30*/  IMAD.MOV.U32 R13, RZ, RZ, R6 ;  /* 0x000000ffff0d7224 */ /* 0x000fe400078e0006 */
[----:B------:R-:W-:Y:S02]  /*30d40*/  IMAD.MOV.U32 R12, RZ, RZ, 0x2 ;  /* 0x00000002ff0c7424 */ /* 0x000fe400078e00ff */
[----:B------:R-:W-:-:S05]  /*30d50*/  IMAD.MOV.U32 R2, RZ, RZ, R14 ;  /* 0x000000ffff027224 */ /* 0x000fca00078e000e */
        /* <DEDUP_REMOVED lines=13> */
.L_x_3194:
[----:B------:R-:W-:Y:S02]  /*30e30*/  @P1 IMAD R9, R7, 0x2, R22 ;  /* 0x0000000207091824 */ /* 0x000fe400078e0216 */
[----:B------:R-:W-:Y:S01]  /*30e40*/  IMAD.MOV.U32 R13, RZ, RZ, R0 ;  /* 0x000000ffff0d7224 */ /* 0x000fe200078e0000 */
[----:B------:R-:W-:-:S07]  /*30e50*/  MOV R8, R14 ;  /* 0x0000000e00087202 */ /* 0x000fce0000000f00 */
[----:B------:R-:W-:Y:S05]  /*30e60*/  WARPSYNC.COLLECTIVE R15, `(.L_x_3195) ;  /* 0x000000000f087348 */ /* 0x000fea0003c00000 */
[----:B------:R0:W1:Y:S02]  /*30e70*/  SHFL.IDX P6, R14, R13, R12, R11 ;  /* 0x0000000c0d0e7389 */ /* 0x00006400000c000b */
[----:B01----:R-:W-:Y:S01]  /*30e80*/  ENDCOLLECTIVE ;  /* 0x000000000000791b */ /* 0x003fe20003800000 */
.L_x_3195:
[----:B------:R-:W-:Y:S01]  /*30e90*/  ULDC.64 UR4, c[0x0][0x208] ;  /* 0x0000820000047ab9 */ /* 0x000fe20000000a00 */
[----:B------:R-:W-:Y:S01]  /*30ea0*/  IMAD.MOV.U32 R13, RZ, RZ, R6 ;  /* 0x000000ffff0d7224 */ /* 0x000fe200078e0006 */
[----:B------:R-:W-:Y:S01]  /*30eb0*/  MOV R12, 0x3 ;  /* 0x00000003000c7802 */ /* 0x000fe20000000f00 */
        /* <DEDUP_REMOVED lines=14> */
.L_x_3196:
[----:B------:R-:W-:Y:S02]  /*30fa0*/  @P1 IMAD R21, R7, 0x2, R22 ;  /* 0x0000000207151824 */ /* 0x000fe400078e0216 */
[----:B------:R-:W-:Y:S02]  /*30fb0*/  IMAD.MOV.U32 R13, RZ, RZ, R0 ;  /* 0x000000ffff0d7224 */ /* 0x000fe400078e0000 */
[----:B------:R-:W-:-:S07]  /*30fc0*/  IMAD.MOV.U32 R8, RZ, RZ, R14 ;  /* 0x000000ffff087224 */ /* 0x000fce00078e000e */
[----:B------:R-:W-:Y:S05]  /*30fd0*/  WARPSYNC.COLLECTIVE R15, `(.L_x_3197) ;  /* 0x000000000f087348 */ /* 0x000fea0003c00000 */
[----:B------:R0:W1:Y:S02]  /*30fe0*/  SHFL.IDX P6, R14, R13, R12, R11 ;  /* 0x0000000c0d0e7389 */ /* 0x00006400000c000b */
[----:B01----:R-:W-:Y:S01]  /*30ff0*/  ENDCOLLECTIVE ;  /* 0x000000000000791b */ /* 0x003fe20003800000 */
.L_x_3197:
[----:B------:R-:W-:Y:S01]  /*31000*/  ULDC.64 UR4, c[0x0][0x208] ;  /* 0x0000820000047ab9 */ /* 0x000fe20000000a00 */
[----:B------:R-:W-:Y:S01]  /*31010*/  MOV R13, R6 ;  /* 0x00000006000d7202 */ /* 0x000fe20000000f00 */
[----:B------:R-:W-:Y:S01]  /*31020*/  IMAD.MOV.U32 R12, RZ, RZ, 0x4 ;  /* 0x00000004ff0c7424 */ /* 0x000fe200078e00ff */
        /* <DEDUP_REMOVED lines=13> */
.L_x_3198:
[----:B------:R-:W-:Y:S01]  /*31100*/  MOV R13, R0 ;  /* 0x00000000000d7202 */ /* 0x000fe20000000f00 */
[----:B------:R-:W-:-:S07]  /*31110*/  IMAD.MOV.U32 R8, RZ, RZ, R14 ;  /* 0x000000ffff087224 */ /* 0x000fce00078e000e */
[----:B------:R-:W-:Y:S05]  /*31120*/  WARPSYNC.COLLECTIVE R15, `(.L_x_3199) ;  /* 0x000000000f087348 */ /* 0x000fea0003c00000 */
[----:B------:R0:W1:Y:S02]  /*31130*/  SHFL.IDX P6, R14, R13, R12, R11 ;  /* 0x0000000c0d0e7389 */ /* 0x00006400000c000b */
[----:B01----:R-:W-:Y:S01]  /*31140*/  ENDCOLLECTIVE ;  /* 0x000000000000791b */ /* 0x003fe20003800000 */
.L_x_3199:
[----:B------:R-:W-:Y:S01]  /*31150*/  IMAD.MOV.U32 R0, RZ, RZ, R14 ;  /* 0x000000ffff007224 */ /* 0x000fe200078e000e */
[----:B------:R-:W-:Y:S06]  /*31160*/  BRA `(.L_x_3200) ;  /* 0xffffff9c00907947 */ /* 0x000fec000383ffff */
.L_x_3031:
[----:B------:R-:W-:Y:S01]  /*31170*/  IMAD.MOV.U32 R13, RZ, RZ, R0 ;  /* 0x000000ffff0d7224 */ /* 0x000fe200078e0000 */
[----:B------:R-:W-:Y:S01]  /*31180*/  MOV R12, RZ ;  /* 0x000000ff000c7202 */ /* 0x000fe20000000f00 */
[----:B------:R-:W-:Y:S01]  /*31190*/  IMAD.MOV.U32 R11, RZ, RZ, 0x181f ;  /* 0x0000181fff0b7424 */ /* 0x000fe200078e00ff */
[----:B------:R-:W-:Y:S01]  /*311a0*/  LEA R17, R17, R8, 0x7 ;  /* 0x0000000811117211 */ /* 0x000fe200078e38ff */
[----:B------:R-:W-:Y:S02]  /*311b0*/  IMAD.MOV.U32 R15, RZ, RZ, -0x1 ;  /* 0xffffffffff0f7424 */ /* 0x000fe400078e00ff */
[----:B-----5:R-:W-:-:S07]  /*311c0*/  IMAD R5, R9, R7, RZ ;  /* 0x0000000709057224 */ /* 0x020fce00078e02ff */
[----:B------:R-:W-:Y:S05]  /*311d0*/  WARPSYNC.COLLECTIVE R15, `(.L_x_3201) ;  /* 0x000000000f087348 */ /* 0x000fea0003c00000 */
[----:B------:R0:W1:Y:S02]  /*311e0*/  SHFL.IDX P6, R14, R13, R12, R11 ;  /* 0x0000000c0d0e7389 */ /* 0x00006400000c000b */
[----:B01----:R-:W-:Y:S01]  /*311f0*/  ENDCOLLECTIVE ;  /* 0x000000000000791b */ /* 0x003fe20003800000 */
.L_x_3201:
[----:B------:R-:W-:Y:S01]  /*31200*/  ISETP.GE.AND P1, PT, R17, R5, PT ;  /* 0x000000051100720c */ /* 0x000fe20003f26270 */
[----:B------:R-:W-:Y:S01]  /*31210*/  IMAD.MOV.U32 R13, RZ, RZ, R4 ;  /* 0x000000ffff0d7224 */ /* 0x000fe200078e0004 */
[----:B------:R-:W-:-:S11]  /*31220*/  MOV R2, R14 ;  /* 0x0000000e00027202 */ /* 0x000fd60000000f00 */
[----:B------:R-:W-:Y:S05]  /*31230*/  WARPSYNC.COLLECTIVE R15, `(.L_x_3202) ;  /* 0x000000000f087348 */ /* 0x000fea0003c00000 */
[----:B------:R0:W1:Y:S02]  /*31240*/  SHFL.IDX P6, R14, R13, R12, R11 ;  /* 0x0000000c0d0e7389 */ /* 0x00006400000c000b */
[----:B01----:R-:W-:Y:S01]  /*31250*/  ENDCOLLECTIVE ;  /* 0x000000000000791b */ /* 0x003fe20003800000 */
.L_x_3202:
[----:B------:R-:W-:Y:S01]  /*31260*/  ULDC.64 UR4, c[0x0][0x208] ;  /* 0x0000820000047ab9 */ /* 0x000fe20000000a00 */
[----:B------:R-:W-:Y:S02]  /*31270*/  IMAD.MOV.U32 R13, RZ, RZ, R0 ;  /* 0x000000ffff0d7224 */ /* 0x000fe400078e0000 */
[----:B------:R-:W-:Y:S02]  /*31280*/  IMAD.MOV.U32 R12, RZ, RZ, 0x1 ;  /* 0x00000001ff0c7424 */ /* 0x000fe400078e00ff */
[----:B------:R-:W-:-:S05]  /*31290*/  IMAD.MOV.U32 R3, RZ, RZ, R14 ;  /* 0x000000ffff037224 */ /* 0x000fca00078e000e */
[----:B------:R-:W-:-:S05]  /*312a0*/  @!P1 LEA R6, P5, R36, R3, 0x1 ;  /* 0x0000000324069211 */ /* 0x000fca00078a08ff */
[----:B------:R-:W-:Y:S02]  /*312b0*/  @!P1 IMAD.X R3, RZ, RZ, R2, P5 ;  /* 0x000000ffff039224 */ /* 0x000fe400028e0602 */
        /* <DEDUP_REMOVED lines=13> */
.L_x_3203:
[----:B------:R-:W-:Y:S01]  /*31390*/  IMAD.MOV.U32 R13, RZ, RZ, R4 ;  /* 0x000000ffff0d7224 */ /* 0x000fe200078e0004 */
[----:B------:R-:W-:-:S07]  /*313a0*/  MOV R2, R14 ;  /* 0x0000000e00027202 */ /* 0x000fce0000000f00 */
[----:B------:R-:W-:Y:S05]  /*313b0*/  WARPSYNC.COLLECTIVE R15, `(.L_x_3204) ;  /* 0x000000000f087348 */ /* 0x000fea0003c00000 */
[----:B------:R0:W1:Y:S02]  /*313c0*/  SHFL.IDX P6, R14, R13, R12, R11 ;  /* 0x0000000c0d0e7389 */ /* 0x00006400000c000b */
[----:B01----:R-:W-:Y:S01]  /*313d0*/  ENDCOLLECTIVE ;  /* 0x000000000000791b */ /* 0x003fe20003800000 */
.L_x_3204:
[----:B------:R-:W-:Y:S01]  /*313e0*/  ULDC.64 UR4, c[0x0][0x208] ;  /* 0x0000820000047ab9 */ /* 0x000fe20000000a00 */
[----:B------:R-:W-:Y:S02]  /*313f0*/  IMAD.MOV.U32 R13, RZ, RZ, R0 ;  /* 0x000000ffff0d7224 */ /* 0x000fe400078e0000 */
[----:B------:R-:W-:Y:S02]  /*31400*/  IMAD.MOV.U32 R12, RZ, RZ, 0x2 ;  /* 0x00000002ff0c7424 */ /* 0x000fe400078e00ff */
[----:B------:R-:W-:-:S05]  /*31410*/  IMAD.MOV.U32 R3, RZ, RZ, R14 ;  /* 0x000000ffff037224 */ /* 0x000fca00078e000e */
[----:B------:R-:W-:-:S04]  /*31420*/  @!P1 LEA R6, P5, R36, R3, 0x1 ;  /* 0x0000000324069211 */ /* 0x000fc800078a08ff */
[----:B------:R-:W-:Y:S01]  /*31430*/  @!P1 IADD3.X R7, RZ, R2, RZ, P5, !PT ;  /* 0x00000002ff079210 */ /* 0x000fe20002ffe4ff */
[----:B------:R-:W-:Y:S01]  /*31440*/  @!P1 IMAD.MOV.U32 R2, RZ, RZ, R6 ;  /* 0x000000ffff029224 */ /* 0x000fe200078e0006 */
[----:B------:R-:W-:-:S03]  /*31450*/  IADD3 R6, R17, 0x20, RZ ;  /* 0x0000002011067810 */ /* 0x000fc60007ffe0ff */
        /* <DEDUP_REMOVED lines=12> */
.L_x_3205:
[----:B------:R-:W-:Y:S01]  /*31520*/  IMAD.MOV.U32 R13, RZ, RZ, R4 ;  /* 0x000000ffff0d7224 */ /* 0x000fe200078e0004 */
[----:B------:R-:W-:-:S07]  /*31530*/  MOV R2, R14 ;  /* 0x0000000e00027202 */ /* 0x000fce0000000f00 */
[----:B------:R-:W-:Y:S05]  /*31540*/  WARPSYNC.COLLECTIVE R15, `(.L_x_3206) ;  /* 0x000000000f087348 */ /* 0x000fea0003c00000 */
[----:B------:R0:W1:Y:S02]  /*31550*/  SHFL.IDX P6, R14, R13, R12, R11 ;  /* 0x0000000c0d0e7389 */ /* 0x00006400000c000b */
[----:B01----:R-:W-:Y:S01]  /*31560*/  ENDCOLLECTIVE ;  /* 0x000000000000791b */ /* 0x003fe20003800000 */
.L_x_3206:
        /* <DEDUP_REMOVED lines=20> */
.L_x_3207:
[----:B------:R-:W-:Y:S01]  /*316b0*/  IMAD.MOV.U32 R13, RZ, RZ, R4 ;  /* 0x000000ffff0d7224 */ /* 0x000fe200078e0004 */
[----:B------:R-:W-:-:S07]  /*316c0*/  MOV R2, R14 ;  /* 0x0000000e00027202 */ /* 0x000fce0000000f00 */
[----:B------:R-:W-:Y:S05]  /*316d0*/  WARPSYNC.COLLECTIVE R15, `(.L_x_3208) ;  /* 0x000000000f087348 */ /* 0x000fea0003c00000 */
[----:B------:R0:W1:Y:S02]  /*316e0*/  SHFL.IDX P6, R14, R13, R12, R11 ;  /* 0x0000000c0d0e7389 */ /* 0x00006400000c000b */
[----:B01----:R-:W-:Y:S01]  /*316f0*/  ENDCOLLECTIVE ;  /* 0x000000000000791b */ /* 0x003fe20003800000 */
.L_x_3208:
        /* <DEDUP_REMOVED lines=20> */
.L_x_3209:
[----:B------:R-:W-:Y:S01]  /*31840*/  IMAD.MOV.U32 R13, RZ, RZ, R4 ;  /* 0x000000ffff0d7224 */ /* 0x000fe200078e0004 */
[----:B------:R-:W-:-:S07]  /*31850*/  MOV R2, R14 ;  /* 0x0000000e00027202 */ /* 0x000fce0000000f00 */
[----:B------:R-:W-:Y:S05]  /*31860*/  WARPSYNC.COLLECTIVE R15, `(.L_x_3210) ;  /* 0x000000000f087348 */ /* 0x000fea0003c00000 */
[----:B------:R0:W1:Y:S02]  /*31870*/  SHFL.IDX P6, R14, R13, R12, R11 ;  /* 0x0000000c0d0e7389 */ /* 0x00006400000c000b */
[----:B01----:R-:W-:Y:S01]  /*31880*/  ENDCOLLECTIVE ;  /* 0x000000000000791b */ /* 0x003fe20003800000 */
.L_x_3210:
        /* <DEDUP_REMOVED lines=20> */
.L_x_3211:
[----:B------:R-:W-:Y:S01]  /*319d0*/  IMAD.MOV.U32 R13, RZ, RZ, R4 ;  /* 0x000000ffff0d7224 */ /* 0x000fe200078e0004 */
[----:B------:R-:W-:-:S07]  /*319e0*/  MOV R2, R14 ;  /* 0x0000000e00027202 */ /* 0x000fce0000000f00 */
[----:B------:R-:W-:Y:S05]  /*319f0*/  WARPSYNC.COLLECTIVE R15, `(.L_x_3212) ;  /* 0x000000000f087348 */ /* 0x000fea0003c00000 */
[----:B------:R0:W1:Y:S02]  /*31a00*/  SHFL.IDX P6, R14, R13, R12, R11 ;  /* 0x0000000c0d0e7389 */ /* 0x00006400000c000b */
[----:B01----:R-:W-:Y:S01]  /*31a10*/  ENDCOLLECTIVE ;  /* 0x000000000000791b */ /* 0x003fe20003800000 */
.L_x_3212:
        /* <DEDUP_REMOVED lines=20> */
.L_x_3213:
[----:B------:R-:W-:Y:S01]  /*31b60*/  IMAD.MOV.U32 R13, RZ, RZ, R4 ;  /* 0x000000ffff0d7224 */ /* 0x000fe200078e0004 */
[----:B------:R-:W-:-:S07]  /*31b70*/  MOV R2, R14 ;  /* 0x0000000e00027202 */ /* 0x000fce0000000f00 */
[----:B------:R-:W-:Y:S05]  /*31b80*/  WARPSYNC.COLLECTIVE R15, `(.L_x_3214) ;  /* 0x000000000f087348 */ /* 0x000fea0003c00000 */
[----:B------:R0:W1:Y:S02]  /*31b90*/  SHFL.IDX P6, R14, R13, R12, R11 ;  /* 0x0000000c0d0e7389 */ /* 0x00006400000c000b */
[----:B01----:R-:W-:Y:S01]  /*31ba0*/  ENDCOLLECTIVE ;  /* 0x000000000000791b */ /* 0x003fe20003800000 */
.L_x_3214:
[----:B------:R-:W-:Y:S01]  /*31bb0*/  ULDC.64 UR4, c[0x0][0x208] ;  /* 0x0000820000047ab9 */ /* 0x000fe20000000a00 */
[----:B------:R-:W-:Y:S01]  /*31bc0*/  MOV R13, R0 ;  /* 0x00000000000d7202 */ /* 0x000fe20000000f00 */
[----:B------:R-:W-:Y:S02]  /*31bd0*/  IMAD.MOV.U32 R12, RZ, RZ, 0x7 ;  /* 0x00000007ff0c7424 */ /* 0x000fe400078e00ff */
[----:B------:R-:W-:-:S05]  /*31be0*/  IMAD.MOV.U32 R3, RZ, RZ, R14 ;  /* 0x000000ffff037224 */ /* 0x000fca00078e000e */
[----:B------:R-:W-:-:S04]  /*31bf0*/  @!P1 LEA R6, P5, R36, R3, 0x1 ;  /* 0x0000000324069211 */ /* 0x000fc800078a08ff */
[----:B------:R-:W-:Y:S01]  /*31c00*/  @!P1 IADD3.X R7, RZ, R2, RZ, P5, !PT ;  /* 0x00000002ff079210 */ /* 0x000fe20002ffe4ff */
[----:B------:R-:W-:-:S04]  /*31c10*/  @!P1 IMAD.MOV.U32 R2, RZ, RZ, R6 ;  /* 0x000000ffff029224 */ /* 0x000fc800078e0006 */
        /* <DEDUP_REMOVED lines=11> */
.L_x_3215:
[----:B------:R-:W-:Y:S01]  /*31cd0*/  MOV R13, R4 ;  /* 0x00000004000d7202 */ /* 0x000fe20000000f00 */
[----:B------:R-:W-:-:S07]  /*31ce0*/  IMAD.MOV.U32 R6, RZ, RZ, R14 ;  /* 0x000000ffff067224 */ /* 0x000fce00078e000e */
[----:B------:R-:W-:Y:S05]  /*31cf0*/  WARPSYNC.COLLECTIVE R15, `(.L_x_3216) ;  /* 0x000000000f087348 */ /* 0x000fea0003c00000 */
[----:B------:R0:W1:Y:S02]  /*31d00*/  SHFL.IDX P6, R14, R13, R12, R11 ;  /* 0x0000000c0d0e7389 */ /* 0x00006400000c000b */
[----:B01----:R-:W-:Y:S01]  /*31d10*/  ENDCOLLECTIVE ;  /* 0x000000000000791b */ /* 0x003fe20003800000 */
.L_x_3216:
[----:B------:R-:W-:Y:S05]  /*31d20*/  BRA `(.L_x_3217) ;  /* 0xffffff9c00fc7947 */ /* 0x000fea000383ffff */
.L_x_3036:
[----:B0-----:R0:W2:Y:S02]  /*31d30*/  SYNCS.PHASECHK.TRANS64.TRYWAIT P0, [R22+URZ+0x38820], R3 ;  /* 0x03882003160075a7 */ /* 0x0010a4000800017f */
[----:B--2---:R-:W-:Y:S05]  /*31d40*/  @!P0 NANOSLEEP.SYNCS 0x989680 ;  /* 0x009896800000895d */ /* 0x004fea0003900000 */
[----:B------:R-:W2:Y:S02]  /*31d50*/  @!P0 SYNCS.PHASECHK.TRANS64 P0, [R22+URZ+0x38820], R3 ;  /* 0x03882003160085a7 */ /* 0x000ea4000800007f */
[----:B--2---:R-:W-:Y:S05]  /*31d60*/  @!P0 BRA `(.L_x_3036) ;  /* 0xfffffffc00f08947 */ /* 0x004fea000383ffff */
[----:B------:R-:W-:Y:S05]  /*31d70*/  BRA `(.L_x_3218) ;  /* 0xffffffa000747947 */ /* 0x000fea000383ffff */
.L_x_3041:
[----:B0-----:R0:W1:Y:S02]  /*31d80*/  SYNCS.PHASECHK.TRANS64.TRYWAIT P0, [R6+URZ+0x38840], R3 ;  /* 0x03884003060075a7 */ /* 0x001064000800017f */
[----:B-1----:R-:W-:Y:S05]  /*31d90*/  @!P0 NANOSLEEP.SYNCS 0x989680 ;  /* 0x009896800000895d */ /* 0x002fea0003900000 */
[----:B------:R-:W1:Y:S02]  /*31da0*/  @!P0 SYNCS.PHASECHK.TRANS64 P0, [R6+URZ+0x38840], R3 ;  /* 0x03884003060085a7 */ /* 0x000e64000800007f */
[----:B-1----:R-:W-:Y:S05]  /*31db0*/  @!P0 BRA `(.L_x_3041) ;  /* 0xfffffffc00f08947 */ /* 0x002fea000383ffff */
[----:B------:R-:W-:Y:S05]  /*31dc0*/  BRA `(.L_x_3219) ;  /* 0xffffffa400687947 */ /* 0x000fea000383ffff */
.L_x_3042:
        /* <DEDUP_REMOVED lines=8> */
.L_x_3221:
[----:B------:R-:W-:Y:S05]  /*31e50*/  BSYNC B1 ;  /* 0x0000000000017941 */ /* 0x000fea0003800000 */
.L_x_3220:
[----:B------:R-:W-:Y:S01]  /*31e60*/  MOV R13, R8 ;  /* 0x00000008000d7202 */ /* 0x000fe20000000f00 */
[----:B------:R-:W-:Y:S01]  /*31e70*/  IMAD.MOV.U32 R12, RZ, RZ, RZ ;  /* 0x000000ffff0c7224 */ /* 0x000fe200078e00ff */
[----:B------:R-:W-:Y:S01]  /*31e80*/  MOV R15, 0xffffffff ;  /* 0xffffffff000f7802 */ /* 0x000fe20000000f00 */
[----:B------:R-:W-:Y:S01]  /*31e90*/  IMAD.MOV.U32 R11, RZ, RZ, 0x181f ;  /* 0x0000181fff0b7424 */ /* 0x000fe200078e00ff */
[----:B------:R-:W-:Y:S01]  /*31ea0*/  LOP3.LUT R23, R23, 0xfffffdff, RZ, 0xc0, !PT ;  /* 0xfffffdff17177812 */ /* 0x000fe200078ec0ff */
[----:B------:R-:W-:Y:S02]  /*31eb0*/  IMAD.MOV.U32 R3, RZ, RZ, R14 ;  /* 0x000000ffff037224 */ /* 0x000fe400078e000e */
[----:B------:R-:W-:-:S07]  /*31ec0*/  IMAD.SHL.U32 R0, R36, 0x2, RZ ;  /* 0x0000000224007824 */ /* 0x000fce00078e00ff */
[----:B------:R-:W-:Y:S05]  /*31ed0*/  WARPSYNC.COLLECTIVE R15, `(.L_x_3222) ;  /* 0x000000000f087348 */ /* 0x000fea0003c00000 */
[----:B------:R0:W1:Y:S02]  /*31ee0*/  SHFL.IDX P6, R14, R13, R12, R11 ;  /* 0x0000000c0d0e7389 */ /* 0x00006400000c000b */
[----:B01----:R-:W-:Y:S01]  /*31ef0*/  ENDCOLLECTIVE ;  /* 0x000000000000791b */ /* 0x003fe20003800000 */
.L_x_3222:
[----:B------:R-:W-:Y:S01]  /*31f00*/  @P3 LOP3.LUT R23, R23, 0x200, RZ, 0xfc, !PT ;  /* 0x0000020017173812 */ /* 0x000fe200078efcff */
[----:B------:R-:W-:Y:S01]  /*31f10*/  IMAD R9, R9, 0x2, R22 ;  /* 0x0000000209097824 */ /* 0x000fe200078e0216 */
[----:B------:R-:W-:Y:S02]  /*31f20*/  ULDC.64 UR4, c[0x0][0x208] ;  /* 0x0000820000047ab9 */ /* 0x000fe40000000a00 */
[C---:B------:R-:W-:Y:S02]  /*31f30*/  LOP3.LUT P3, RZ, R23.reuse, 0x10, RZ, 0xc0, !PT ;  /* 0x0000001017ff7812 */ /* 0x040fe4000786c0ff */
[----:B------:R-:W-:-:S04]  /*31f40*/  LOP3.LUT R23, R23, 0xfffffeff, RZ, 0xc0, !PT ;  /* 0xfffffeff17177812 */ /* 0x000fc800078ec0ff */
[----:B------:R-:W-:Y:S01]  /*31f50*/  @P2 LOP3.LUT R23, R23, 0x100, RZ, 0xfc, !PT ;  /* 0x0000010017172812 */ /* 0x000fe200078efcff */
[----:B------:R-:W-:-:S03]  /*31f60*/  IMAD.MOV.U32 R13, RZ, RZ, R10 ;  /* 0x000000ffff0d7224 */ /* 0x000fc600078e000a */
[C---:B------:R-:W-:Y:S02]  /*31f70*/  LOP3.LUT P2, RZ, R23.reuse, 0x8, RZ, 0xc0, !PT ;  /* 0x0000000817ff7812 */ /* 0x040fe4000784c0ff */
[----:B------:R-:W-:Y:S02]  /*31f80*/  LOP3.LUT R23, R23, 0xffffff7f, RZ, 0xc0, !PT ;  /* 0xffffff7f17177812 */ /* 0x000fe400078ec0ff */
[----:B------:R-:W-:Y:S02]  /*31f90*/  MOV R12, 0x1 ;  /* 0x00000001000c7802 */ /* 0x000fe40000000f00 */
[----:B------:R-:W-:Y:S01]  /*31fa0*/  @P1 LOP3.LUT R23, R23, 0x80, RZ, 0xfc, !PT ;  /* 0x0000008017171812 */ /* 0x000fe200078efcff */
[----:B------:R-:W-:-:S03]  /*31fb0*/  IMAD.MOV.U32 R2, RZ, RZ, R14 ;  /* 0x000000ffff027224 */ /* 0x000fc600078e000e */
[----:B------:R-:W-:Y:S02]  /*31fc0*/  LOP3.LUT P1, RZ, R23, 0x4, RZ, 0xc0, !PT ;  /* 0x0000000417ff7812 */ /* 0x000fe4000782c0ff */
        /* <DEDUP_REMOVED lines=12> */
.L_x_3223:
[----:B------:R-:W-:Y:S02]  /*32090*/  IMAD.MOV.U32 R13, RZ, RZ, R8 ;  /* 0x000000ffff0d7224 */ /* 0x000fe400078e0008 */
[----:B------:R-:W-:-:S07]  /*320a0*/  IMAD.MOV.U32 R35, RZ, RZ, R14 ;  /* 0x000000ffff237224 */ /* 0x000fce00078e000e */
[----:B------:R-:W-:Y:S05]  /*320b0*/  WARPSYNC.COLLECTIVE R15, `(.L_x_3224) ;  /* 0x000000000f087348 */ /* 0x000fea0003c00000 */
[----:B------:R0:W1:Y:S02]  /*320c0*/  SHFL.IDX P6, R14, R13, R12, R11 ;  /* 0x0000000c0d0e7389 */ /* 0x00006400000c000b */
[----:B01----:R-:W-:Y:S01]  /*320d0*/  ENDCOLLECTIVE ;  /* 0x000000000000791b */ /* 0x003fe20003800000 */
.L_x_3224:
[----:B------:R-:W-:Y:S01]  /*320e0*/  ULDC.64 UR4, c[0x0][0x208] ;  /* 0x0000820000047ab9 */ /* 0x000fe20000000a00 */
[----:B------:R-:W-:Y:S01]  /*320f0*/  IMAD.MOV.U32 R13, RZ, RZ, R10 ;  /* 0x000000ffff0d7224 */ /* 0x000fe200078e000a */
[----:B------:R-:W-:Y:S02]  /*32100*/  MOV R12, 0x2 ;  /* 0x00000002000c7802 */ /* 0x000fe40000000f00 */
[----:B------:R-:W-:-:S04]  /*32110*/  MOV R2, R14 ;  /* 0x0000000e00027202 */ /* 0x000fc80000000f00 */
        /* <DEDUP_REMOVED lines=12> */
.L_x_3225:
[----:B------:R-:W-:Y:S02]  /*321e0*/  IMAD.MOV.U32 R13, RZ, RZ, R8 ;  /* 0x000000ffff0d7224 */ /* 0x000fe400078e0008 */
[----:B------:R-:W-:-:S07]  /*321f0*/  IMAD.MOV.U32 R35, RZ, RZ, R14 ;  /* 0x000000ffff237224 */ /* 0x000fce00078e000e */
[----:B------:R-:W-:Y:S05]  /*32200*/  WARPSYNC.COLLECTIVE R15, `(.L_x_3226) ;  /* 0x000000000f087348 */ /* 0x000fea0003c00000 */
[----:B------:R0:W1:Y:S02]  /*32210*/  SHFL.IDX P6, R14, R13, R12, R11 ;  /* 0x0000000c0d0e7389 */ /* 0x00006400000c000b */
[----:B01----:R-:W-:Y:S01]  /*32220*/  ENDCOLLECTIVE ;  /* 0x000000000000791b */ /* 0x003fe20003800000 */
.L_x_3226:
        /* <DEDUP_REMOVED lines=16> */
.L_x_3227:
[----:B------:R-:W-:Y:S02]  /*32330*/  IMAD.MOV.U32 R13, RZ, RZ, R8 ;  /* 0x000000ffff0d7224 */ /* 0x000fe400078e0008 */
[----:B------:R-:W-:-:S07]  /*32340*/  IMAD.MOV.U32 R35, RZ, RZ, R14 ;  /* 0x000000ffff237224 */ /* 0x000fce00078e000e */
[----:B------:R-:W-:Y:S05]  /*32350*/  WARPSYNC.COLLECTIVE R15, `(.L_x_3228) ;  /* 0x000000000f087348 */ /* 0x000fea0003c00000 */
[----:B------:R0:W1:Y:S02]  /*32360*/  SHFL.IDX P6, R14, R13, R12, R11 ;  /* 0x0000000c0d0e7389 */ /* 0x00006400000c000b */
[----:B01----:R-:W-:Y:S01]  /*32370*/  ENDCOLLECTIVE ;  /* 0x000000000000791b */ /* 0x003fe20003800000 */
.L_x_3228:
        /* <DEDUP_REMOVED lines=19> */
.L_x_3229:
[----:B------:R-:W-:Y:S02]  /*324b0*/  IMAD.MOV.U32 R13, RZ, RZ, R8 ;  /* 0x000000ffff0d7224 */ /* 0x000fe400078e0008 */
[----:B------:R-:W-:-:S07]  /*324c0*/  IMAD.MOV.U32 R35, RZ, RZ, R14 ;  /* 0x000000ffff237224 */ /* 0x000fce00078e000e */
[----:B------:R-:W-:Y:S05]  /*324d0*/  WARPSYNC.COLLECTIVE R15, `(.L_x_3230) ;  /* 0x000000000f087348 */ /* 0x000fea0003c00000 */
[----:B------:R0:W1:Y:S02]  /*324e0*/  SHFL.IDX P6, R14, R13, R12, R11 ;  /* 0x0000000c0d0e7389 */ /* 0x00006400000c000b */
[----:B01----:R-:W-:Y:S01]  /*324f0*/  ENDCOLLECTIVE ;  /* 0x000000000000791b */ /* 0x003fe20003800000 */
.L_x_3230:
[----:B------:R-:W-:Y:S01]  /*32500*/  MOV R2, R14 ;  /* 0x0000000e00027202 */ /* 0x000fe20000000f00 */
[----:B------:R-:W-:Y:S06]  /*32510*/  BRA `(.L_x_3231) ;  /* 0xffffffa000b07947 */ /* 0x000fec000383ffff */
.L_x_3047:
[----:B-1----:R1:W2:Y:S02]  /*32520*/  SYNCS.PHASECHK.TRANS64.TRYWAIT P0, [R6+URZ+0x38860], R2 ;  /* 0x03886002060075a7 */ /* 0x0022a4000800017f */
[----:B--2---:R-:W-:Y:S05]  /*32530*/  @!P0 NANOSLEEP.SYNCS 0x989680 ;  /* 0x009896800000895d */ /* 0x004fea0003900000 */
[----:B------:R-:W2:Y:S02]  /*32540*/  @!P0 SYNCS.PHASECHK.TRANS64 P0, [R6+URZ+0x38860], R2 ;  /* 0x03886002060085a7 */ /* 0x000ea4000800007f */
[----:B--2---:R-:W-:Y:S05]  /*32550*/  @!P0 BRA `(.L_x_3047) ;  /* 0xfffffffc00f08947 */ /* 0x004fea000383ffff */
[----:B------:R-:W-:Y:S05]  /*32560*/  BRA `(.L_x_3232) ;  /* 0xffffffa400307947 */ /* 0x000fea000383ffff */
.L_x_3048:
        /* <DEDUP_REMOVED lines=8> */
.L_x_3234:
[----:B------:R-:W-:Y:S05]  /*325f0*/  BSYNC B1 ;  /* 0x0000000000017941 */ /* 0x000fea0003800000 */
.L_x_3233:
[----:B------:R-:W-:Y:S01]  /*32600*/  MOV R13, R24 ;  /* 0x00000018000d7202 */ /* 0x000fe20000000f00 */
[----:B------:R-:W-:Y:S01]  /*32610*/  IMAD.MOV.U32 R12, RZ, RZ, RZ ;  /* 0x000000ffff0c7224 */ /* 0x000fe200078e00ff */
[----:B------:R-:W-:Y:S01]  /*32620*/  MOV R15, 0xffffffff ;  /* 0xffffffff000f7802 */ /* 0x000fe20000000f00 */
[----:B------:R-:W-:Y:S01]  /*32630*/  IMAD.MOV.U32 R11, RZ, RZ, 0x181f ;  /* 0x0000181fff0b7424 */ /* 0x000fe200078e00ff */
[----:B------:R-:W-:Y:S01]  /*32640*/  LEA R7, R7, R22, 0x1 ;  /* 0x0000001607077211 */ /* 0x000fe200078e08ff */
[----:B------:R-:W-:-:S07]  /*32650*/  IMAD.MOV.U32 R3, RZ, RZ, R14 ;  /* 0x000000ffff037224 */ /* 0x000fce00078e000e */
[----:B------:R-:W-:Y:S05]  /*32660*/  WARPSYNC.COLLECTIVE R15, `(.L_x_3235) ;  /* 0x000000000f087348 */ /* 0x000fea0003c00000 */
[----:B------:R0:W1:Y:S02]  /*32670*/  SHFL.IDX P6, R14, R13, R12, R11 ;  /* 0x0000000c0d0e7389 */ /* 0x00006400000c000b */
[----:B01----:R-:W-:Y:S01]  /*32680*/  ENDCOLLECTIVE ;  /* 0x000000000000791b */ /* 0x003fe20003800000 */
.L_x_3235:
[----:B------:R-:W-:Y:S01]  /*32690*/  ULDC.64 UR4, c[0x0][0x208] ;  /* 0x0000820000047ab9 */ /* 0x000fe20000000a00 */
[----:B------:R-:W-:Y:S02]  /*326a0*/  IMAD.MOV.U32 R13, RZ, RZ, R25 ;  /* 0x000000ffff0d7224 */ /* 0x000fe400078e0019 */
[----:B------:R-:W-:Y:S02]  /*326b0*/  IMAD.MOV.U32 R12, RZ, RZ, 0x1 ;  /* 0x00000001ff0c7424 */ /* 0x000fe400078e00ff */
[----:B------:R-:W-:-:S05]  /*326c0*/  IMAD.MOV.U32 R2, RZ, RZ, R14 ;  /* 0x000000ffff027224 */ /* 0x000fca00078e000e */
        /* <DEDUP_REMOVED lines=16> */
.L_x_3236:
[----:B------:R-:W-:Y:S01]  /*327d0*/  IMAD.MOV.U32 R13, RZ, RZ, R24 ;  /* 0x000000ffff0d7224 */ /* 0x000fe200078e0018 */
[----:B------:R-:W-:-:S07]  /*327e0*/  MOV R3, R14 ;  /* 0x0000000e00037202 */ /* 0x000fce0000000f00 */
[----:B------:R-:W-:Y:S05]  /*327f0*/  WARPSYNC.COLLECTIVE R15, `(.L_x_3237) ;  /* 0x000000000f087348 */ /* 0x000fea0003c00000 */
[----:B------:R0:W1:Y:S02]  /*32800*/  SHFL.IDX P6, R14, R13, R12, R11 ;  /* 0x0000000c0d0e7389 */ /* 0x00006400000c000b */
[----:B01----:R-:W-:Y:S01]  /*32810*/  ENDCOLLECTIVE ;  /* 0x000000000000791b */ /* 0x003fe20003800000 */
.L_x_3237:
[----:B------:R-:W-:Y:S01]  /*32820*/  ULDC.64 UR4, c[0x0][0x208] ;  /* 0x0000820000047ab9 */ /* 0x000fe20000000a00 */
[----:B------:R-:W-:Y:S02]  /*32830*/  IMAD.MOV.U32 R13, RZ, RZ, R25 ;  /* 0x000000ffff0d7224 */ /* 0x000fe400078e0019 */
        /* <DEDUP_REMOVED lines=18> */
.L_x_3238:
[----:B------:R-:W-:Y:S01]  /*32960*/  IMAD.MOV.U32 R13, RZ, RZ, R24 ;  /* 0x000000ffff0d7224 */ /* 0x000fe200078e0018 */
[----:B------:R-:W-:-:S07]  /*32970*/  MOV R3, R14 ;  /* 0x0000000e00037202 */ /* 0x000fce0000000f00 */
[----:B------:R-:W-:Y:S05]  /*32980*/  WARPSYNC.COLLECTIVE R15, `(.L_x_3239) ;  /* 0x000000000f087348 */ /* 0x000fea0003c00000 */
[----:B------:R0:W1:Y:S02]  /*32990*/  SHFL.IDX P6, R14, R13, R12, R11 ;  /* 0x0000000c0d0e7389 */ /* 0x00006400000c000b */
[----:B01----:R-:W-:Y:S01]  /*329a0*/  ENDCOLLECTIVE ;  /* 0x000000000000791b */ /* 0x003fe20003800000 */
.L_x_3239:
        /* <DEDUP_REMOVED lines=20> */
.L_x_3240:
[----:B------:R-:W-:Y:S01]  /*32af0*/  IMAD.MOV.U32 R13, RZ, RZ, R24 ;  /* 0x000000ffff0d7224 */ /* 0x000fe200078e0018 */
[----:B------:R-:W-:-:S07]  /*32b00*/  MOV R3, R14 ;  /* 0x0000000e00037202 */ /* 0x000fce0000000f00 */
[----:B------:R-:W-:Y:S05]  /*32b10*/  WARPSYNC.COLLECTIVE R15, `(.L_x_3241) ;  /* 0x000000000f087348 */ /* 0x000fea0003c00000 */
[----:B------:R0:W1:Y:S02]  /*32b20*/  SHFL.IDX P6, R14, R13, R12, R11 ;  /* 0x0000000c0d0e7389 */ /* 0x00006400000c000b */
[----:B01----:R-:W-:Y:S01]  /*32b30*/  ENDCOLLECTIVE ;  /* 0x000000000000791b */ /* 0x003fe20003800000 */
.L_x_3241:
        /* <DEDUP_REMOVED lines=20> */
.L_x_3242:
[----:B------:R-:W-:Y:S01]  /*32c80*/  IMAD.MOV.U32 R13, RZ, RZ, R24 ;  /* 0x000000ffff0d7224 */ /* 0x000fe200078e0018 */
[----:B------:R-:W-:-:S07]  /*32c90*/  MOV R25, R14 ;  /* 0x0000000e00197202 */ /* 0x000fce0000000f00 */
[----:B------:R-:W-:Y:S05]  /*32ca0*/  WARPSYNC.COLLECTIVE R15, `(.L_x_3243) ;  /* 0x000000000f087348 */ /* 0x000fea0003c00000 */
[----:B------:R0:W1:Y:S02]  /*32cb0*/  SHFL.IDX P6, R14, R13, R12, R11 ;  /* 0x0000000c0d0e7389 */ /* 0x00006400000c000b */
[----:B01----:R-:W-:Y:S01]  /*32cc0*/  ENDCOLLECTIVE ;  /* 0x000000000000791b */ /* 0x003fe20003800000 */
.L_x_3243:
[----:B------:R-:W-:Y:S01]  /*32cd0*/  IMAD.MOV.U32 R2, RZ, RZ, R14 ;  /* 0x000000ffff027224 */ /* 0x000fe200078e000e */
[----:B------:R-:W-:Y:S06]  /*32ce0*/  BRA `(.L_x_3244) ;  /* 0xffffffa0004c7947 */ /* 0x000fec000383ffff */
.L_x_3056:
[----:B0-----:R0:W2:Y:S02]  /*32cf0*/  SYNCS.PHASECHK.TRANS64.TRYWAIT P0, [R4+URZ+0x38860], R3 ;  /* 0x03886003040075a7 */ /* 0x0010a4000800017f */
[----:B--2---:R-:W-:Y:S05]  /*32d00*/  @!P0 NANOSLEEP.SYNCS 0x989680 ;  /* 0x009896800000895d */ /* 0x004fea0003900000 */
[----:B------:R-:W2:Y:S02]  /*32d10*/  @!P0 SYNCS.PHASECHK.TRANS64 P0, [R4+URZ+0x38860], R3 ;  /* 0x03886003040085a7 */ /* 0x000ea4000800007f */
[----:B--2---:R-:W-:Y:S05]  /*32d20*/  @!P0 BRA `(.L_x_3056) ;  /* 0xfffffffc00f08947 */ /* 0x004fea000383ffff */
[----:B------:R-:W-:Y:S05]  /*32d30*/  BRA `(.L_x_3245) ;  /* 0xffffffa400847947 */ /* 0x000fea000383ffff */
.L_x_3057:
[----:B------:R-:W-:Y:S01]  /*32d40*/  BSSY B0, `(.L_x_3246) ;  /* 0x0000008000007945 */ /* 0x000fe20003800000 */
[----:B------:R-:W-:Y:S01]  /*32d50*/  MOV R13, R25 ;  /* 0x00000019000d7202 */ /* 0x000fe20000000f00 */
[----:B------:R-:W-:Y:S01]  /*32d60*/  IMAD.MOV.U32 R12, RZ, RZ, RZ ;  /* 0x000000ffff0c7224 */ /* 0x000fe200078e00ff */
[----:B------:R-:W-:Y:S01]  /*32d70*/  MOV R15, 0xffffffff ;  /* 0xffffffff000f7802 */ /* 0x000fe20000000f00 */
[----:B------:R-:W-:-:S07]  /*32d80*/  IMAD.MOV.U32 R11, RZ, RZ, 0x181f ;  /* 0x0000181fff0b7424 */ /* 0x000fce00078e00ff */
[----:B01----:R-:W-:Y:S05]  /*32d90*/  WARPSYNC.COLLECTIVE R15, `(.L_x_3247) ;  /* 0x000000000f087348 */ /* 0x003fea0003c00000 */
[----:B------:R2:W3:Y:S02]  /*32da0*/  SHFL.IDX P6, R14, R13, R12, R11 ;  /* 0x0000000c0d0e7389 */ /* 0x0004e400000c000b */
[----:B0123--:R-:W-:Y:S01]  /*32db0*/  ENDCOLLECTIVE ;  /* 0x000000000000791b */ /* 0x00ffe20003800000 */
.L_x_3247:
[----:B------:R-:W-:Y:S05]  /*32dc0*/  BSYNC B0 ;  /* 0x0000000000007941 */ /* 0x000fea0003800000 */
.L_x_3246:
[----:B------:R-:W-:Y:S01]  /*32dd0*/  IMAD.MOV.U32 R13, RZ, RZ, R24 ;  /* 0x000000ffff0d7224 */ /* 0x000fe200078e0018 */
[----:B------:R-:W-:Y:S01]  /*32de0*/  MOV R12, RZ ;  /* 0x000000ff000c7202 */ /* 0x000fe20000000f00 */
[----:B------:R-:W-:Y:S01]  /*32df0*/  IMAD.MOV.U32 R11, RZ, RZ, 0x181f ;  /* 0x0000181fff0b7424 */ /* 0x000fe200078e00ff */
[C---:B------:R-:W-:Y:S01]  /*32e00*/  SHF.L.U32 R8, R36.reuse, 0x1, RZ ;  /* 0x0000000124087819 */ /* 0x040fe200000006ff */
[----:B------:R-:W-:Y:S01]  /*32e10*/  IMAD.MOV.U32 R15, RZ, RZ, -0x1 ;  /* 0xffffffffff0f7424 */ /* 0x000fe200078e00ff */
[C---:B------:R-:W-:Y:S01]  /*32e20*/  LOP3.LUT R0, R36.reuse, 0x40, RZ, 0xfc, !PT ;  /* 0x0000004024007812 */ /* 0x040fe200078efcff */
[----:B------:R-:W-:Y:S01]  /*32e30*/  IMAD.MOV.U32 R3, RZ, RZ, R14 ;  /* 0x000000ffff037224 */ /* 0x000fe200078e000e */
[----:B------:R-:W-:-:S07]  /*32e40*/  LOP3.LUT R6, R36, 0x80, RZ, 0xfc, !PT ;  /* 0x0000008024067812 */ /* 0x000fce00078efcff */
[----:B------:R-:W-:Y:S05]  /*32e50*/  WARPSYNC.COLLECTIVE R15, `(.L_x_3248) ;  /* 0x000000000f087348 */ /* 0x000fea0003c00000 */
[----:B------:R0:W1:Y:S02]  /*32e60*/  SHFL.IDX P6, R14, R13, R12, R11 ;  /* 0x0000000c0d0e7389 */ /* 0x00006400000c000b */
[----:B01----:R-:W-:Y:S01]  /*32e70*/  ENDCOLLECTIVE ;  /* 0x000000000000791b */ /* 0x003fe20003800000 */
.L_x_3248:
[----:B------:R-:W-:Y:S01]  /*32e80*/  ULDC UR4, c[0x0][0x2f4] ;  /* 0x0000bd0000047ab9 */ /* 0x000fe20000000800 */
[----:B------:R-:W-:Y:S01]  /*32e90*/  ULDC.64 UR6, c[0x0][0x208] ;  /* 0x0000820000067ab9 */ /* 0x000fe20000000a00 */
[----:B------:R-:W-:Y:S02]  /*32ea0*/  ISETP.GE.AND P3, PT, R36, UR4, PT ;  /* 0x0000000424007c0c */ /* 0x000fe4000bf66270 */
[----:B------:R-:W-:Y:S01]  /*32eb0*/  ISETP.GE.AND P2, PT, R0, UR4, PT ;  /* 0x0000000400007c0c */ /* 0x000fe2000bf46270 */
[----:B------:R-:W-:Y:S01]  /*32ec0*/  IMAD R0, R7, 0x2, R22 ;  /* 0x0000000207007824 */ /* 0x000fe200078e0216 */
[----:B------:R-:W-:Y:S02]  /*32ed0*/  ISETP.LT.OR P4, PT, R5, 0x1, P3 ;  /* 0x000000010500780c */ /* 0x000fe40001f81670 */
[----:B------:R-:W-:Y:S02]  /*32ee0*/  ISETP.GE.AND P1, PT, R6, UR4, PT ;  /* 0x0000000406007c0c */ /* 0x000fe4000bf26270 */
[----:B------:R-:W-:-:S02]  /*32ef0*/  LOP3.LUT R6, R36, 0xc0, RZ, 0xfc, !PT ;  /* 0x000000c024067812 */ /* 0x000fc400078efcff */
[----:B------:R-:W-:Y:S01]  /*32f00*/  MOV R13, R25 ;  /* 0x00000019000d7202 */ /* 0x000fe20000000f00 */
        /* <DEDUP_REMOVED lines=17> */
.L_x_3249:
[----:B------:R-:W-:Y:S01]  /*33020*/  MOV R13, R24 ;  /* 0x00000018000d7202 */ /* 0x000fe20000000f00 */
[----:B------:R-:W-:-:S07]  /*33030*/  IMAD.MOV.U32 R3, RZ, RZ, R14 ;  /* 0x000000ffff037224 */ /* 0x000fce00078e000e */
[----:B------:R-:W-:Y:S05]  /*33040*/  WARPSYNC.COLLECTIVE R15, `(.L_x_3250) ;  /* 0x000000000f087348 */ /* 0x000fea0003c00000 */
[----:B------:R0:W1:Y:S02]  /*33050*/  SHFL.IDX P6, R14, R13, R12, R11 ;  /* 0x0000000c0d0e7389 */ /* 0x00006400000c000b */
[----:B01----:R-:W-:Y:S01]  /*33060*/  ENDCOLLECTIVE ;  /* 0x000000000000791b */ /* 0x003fe20003800000 */
.L_x_3250:
[----:B------:R-:W-:Y:S01]  /*33070*/  ULDC.64 UR4, c[0x0][0x208] ;  /* 0x0000820000047ab9 */ /* 0x000fe20000000a00 */
[----:B------:R-:W-:Y:S01]  /*33080*/  IMAD.MOV.U32 R13, RZ, RZ, R25 ;  /* 0x000000ffff0d7224 */ /* 0x000fe200078e0019 */
[----:B------:R-:W-:Y:S02]  /*33090*/  MOV R12, 0x2 ;  /* 0x00000002000c7802 */ /* 0x000fe40000000f00 */
        /* <DEDUP_REMOVED lines=16> */
.L_x_3251:
[----:B------:R-:W-:Y:S02]  /*331a0*/  IMAD.MOV.U32 R13, RZ, RZ, R24 ;  /* 0x000000ffff0d7224 */ /* 0x000fe400078e0018 */
[----:B------:R-:W-:-:S07]  /*331b0*/  IMAD.MOV.U32 R7, RZ, RZ, R14 ;  /* 0x000000ffff077224 */ /* 0x000fce00078e000e */
[----:B------:R-:W-:Y:S05]  /*331c0*/  WARPSYNC.COLLECTIVE R15, `(.L_x_3252) ;  /* 0x000000000f087348 */ /* 0x000fea0003c00000 */
[----:B------:R0:W1:Y:S02]  /*331d0*/  SHFL.IDX P6, R14, R13, R12, R11 ;  /* 0x0000000c0d0e7389 */ /* 0x00006400000c000b */
[----:B01----:R-:W-:Y:S01]  /*331e0*/  ENDCOLLECTIVE ;  /* 0x000000000000791b */ /* 0x003fe20003800000 */
.L_x_3252:
[----:B------:R-:W-:Y:S01]  /*331f0*/  ULDC.64 UR4, c[0x0][0x208] ;  /* 0x0000820000047ab9 */ /* 0x000fe20000000a00 */
[----:B------:R-:W-:Y:S02]  /*33200*/  IMAD.MOV.U32 R13, RZ, RZ, R25 ;  /* 0x000000ffff0d7224 */ /* 0x000fe400078e0019 */
[----:B------:R-:W-:Y:S01]  /*33210*/  IMAD.MOV.U32 R12, RZ, RZ, 0x3 ;  /* 0x00000003ff0c7424 */ /* 0x000fe200078e00ff */
        /* <DEDUP_REMOVED lines=16> */
.L_x_3253:
[----:B------:R-:W-:Y:S01]  /*33320*/  IMAD.MOV.U32 R13, RZ, RZ, R24 ;  /* 0x000000ffff0d7224 */ /* 0x000fe200078e0018 */
[----:B------:R-:W-:-:S07]  /*33330*/  MOV R3, R14 ;  /* 0x0000000e00037202 */ /* 0x000fce0000000f00 */
[----:B------:R-:W-:Y:S05]  /*33340*/  WARPSYNC.COLLECTIVE R15, `(.L_x_3254) ;  /* 0x000000000f087348 */ /* 0x000fea0003c00000 */
[----:B------:R0:W1:Y:S02]  /*33350*/  SHFL.IDX P6, R14, R13, R12, R11 ;  /* 0x0000000c0d0e7389 */ /* 0x00006400000c000b */
[----:B01----:R-:W-:Y:S01]  /*33360*/  ENDCOLLECTIVE ;  /* 0x000000000000791b */ /* 0x003fe20003800000 */
.L_x_3254:
        /* <DEDUP_REMOVED lines=19> */
.L_x_3255:
[----:B------:R-:W-:Y:S01]  /*334a0*/  MOV R13, R24 ;  /* 0x00000018000d7202 */ /* 0x000fe20000000f00 */
[----:B------:R-:W-:-:S07]  /*334b0*/  IMAD.MOV.U32 R25, RZ, RZ, R14 ;  /* 0x000000ffff197224 */ /* 0x000fce00078e000e */
[----:B------:R-:W-:Y:S05]  /*334c0*/  WARPSYNC.COLLECTIVE R15, `(.L_x_3256) ;  /* 0x000000000f087348 */ /* 0x000fea0003c00000 */
[----:B------:R0:W1:Y:S02]  /*334d0*/  SHFL.IDX P6, R14, R13, R12, R11 ;  /* 0x0000000c0d0e7389 */ /* 0x00006400000c000b */
[----:B01----:R-:W-:Y:S01]  /*334e0*/  ENDCOLLECTIVE ;  /* 0x000000000000791b */ /* 0x003fe20003800000 */
.L_x_3256:
[----:B------:R-:W-:Y:S05]  /*334f0*/  BRA `(.L_x_3257) ;  /* 0xffffffa000a87947 */ /* 0x000fea000383ffff */
.L_x_3062:
        /* <DEDUP_REMOVED lines=8> */
.L_x_3259:
[----:B------:R-:W-:Y:S05]  /*33580*/  BSYNC B0 ;  /* 0x0000000000007941 */ /* 0x000fea0003800000 */
.L_x_3258:
[----:B------:R-:W-:Y:S01]  /*33590*/  MOV R13, R16 ;  /* 0x00000010000d7202 */ /* 0x000fe20000000f00 */
[----:B------:R-:W-:Y:S01]  /*335a0*/  IMAD.MOV.U32 R12, RZ, RZ, 0x1 ;  /* 0x00000001ff0c7424 */ /* 0x000fe200078e00ff */
[----:B------:R-:W-:Y:S01]  /*335b0*/  MOV R15, 0xffffffff ;  /* 0xffffffff000f7802 */ /* 0x000fe20000000f00 */
[----:B------:R-:W-:Y:S02]  /*335c0*/  IMAD.MOV.U32 R11, RZ, RZ, 0x1f ;  /* 0x0000001fff0b7424 */ /* 0x000fe400078e00ff */
[----:B------:R-:W-:Y:S02]  /*335d0*/  IMAD.IADD R5, R19, 0x1, R8 ;  /* 0x0000000113057824 */ /* 0x000fe400078e0208 */
[----:B------:R-:W-:-:S07]  /*335e0*/  IMAD.MOV.U32 R0, RZ, RZ, R14 ;  /* 0x000000ffff007224 */ /* 0x000fce00078e000e */
[----:B------:R-:W-:Y:S05]  /*335f0*/  WARPSYNC.COLLECTIVE R15, `(.L_x_3260) ;  /* 0x000000000f087348 */ /* 0x000fea0003c00000 */
[----:B------:R0:W1:Y:S02]  /*33600*/  SHFL.IDX P6, R14, R13, R12, R11 ;  /* 0x0000000c0d0e7389 */ /* 0x00006400000c000b */
[----:B01----:R-:W-:Y:S01]  /*33610*/  ENDCOLLECTIVE ;  /* 0x000000000000791b */ /* 0x003fe20003800000 */
.L_x_3260:
[----:B------:R-:W-:Y:S01]  /*33620*/  ULDC UR4, c[0x0][0xc3c] ;  /* 0x00030f0000047ab9 */ /* 0x000fe20000000800 */
[----:B------:R-:W-:Y:S01]  /*33630*/  ULDC.64 UR6, c[0x0][0x208] ;  /* 0x0000820000067ab9 */ /* 0x000fe20000000a00 */
[----:B------:R-:W-:-:S13]  /*33640*/  ISETP.GE.OR P1, PT, R5, UR4, !P0 ;  /* 0x0000000405007c0c */ /* 0x000fda000c726670 */
[----:B------:R-:W0:Y:S01]  /*33650*/  @!P1 LDC.64 R2, c[0x0][0xc80] ;  /* 0x00032000ff029b82 */ /* 0x000e220000000a00 */
[----:B------:R-:W-:Y:S01]  /*33660*/  MOV R11, RZ ;  /* 0x000000ff000b7202 */ /* 0x000fe20000000f00 */
[----:B------:R-:W-:Y:S02]  /*33670*/  IMAD.MOV.U32 R4, RZ, RZ, R14 ;  /* 0x000000ffff047224 */ /* 0x000fe400078e000e */
[----:B0-----:R-:W-:-:S06]  /*33680*/  @!P1 IMAD.WIDE R2, R5, 0x4, R2 ;  /* 0x0000000405029825 */ /* 0x001fcc00078e0202 */
[----:B------:R-:W2:Y:S01]  /*33690*/  @!P1 LDG.E R2, desc[UR6][R2.64] ;  /* 0x0000000602029981 */ /* 0x000ea2000c1e1900 */
[----:B------:R-:W-:Y:S02]  /*336a0*/  MOV R5, RZ ;  /* 0x000000ff00057202 */ /* 0x000fe40000000f00 */
        /* <DEDUP_REMOVED lines=10> */
.L_x_3261:
[----:B------:R-:W-:Y:S02]  /*33750*/  MOV R12, 0x2 ;  /* 0x00000002000c7802 */ /* 0x000fe40000000f00 */
[----:B------:R-:W-:-:S05]  /*33760*/  SEL R6, R14, RZ, P1 ;  /* 0x000000ff0e067207 */ /* 0x000fca0000800000 */
[----:B------:R-:W-:-:S04]  /*33770*/  IMAD.IADD R6, R5, 0x1, R6 ;  /* 0x0000000105067824 */ /* 0x000fc800078e0206 */
[----:B------:R-:W-:-:S07]  /*33780*/  IMAD.MOV.U32 R13, RZ, RZ, R6 ;  /* 0x000000ffff0d7224 */ /* 0x000fce00078e0006 */
[----:B------:R-:W-:Y:S05]  /*33790*/  WARPSYNC.COLLECTIVE R15, `(.L_x_3262) ;  /* 0x000000000f087348 */ /* 0x000fea0003c00000 */
[----:B------:R0:W1:Y:S02]  /*337a0*/  SHFL.UP P6, R14, R13, R12, R11 ;  /* 0x0400000c0d0e7389 */ /* 0x00006400000c000b */
[----:B01----:R-:W-:Y:S01]  /*337b0*/  ENDCOLLECTIVE ;  /* 0x000000000000791b */ /* 0x003fe20003800000 */
.L_x_3262:
[----:B------:R-:W-:Y:S02]  /*337c0*/  MOV R12, 0x4 ;  /* 0x00000004000c7802 */ /* 0x000fe40000000f00 */
[----:B------:R-:W-:-:S05]  /*337d0*/  SEL R7, R14, RZ, P2 ;  /* 0x000000ff0e077207 */ /* 0x000fca0001000000 */
[----:B------:R-:W-:-:S04]  /*337e0*/  IMAD.IADD R7, R6, 0x1, R7 ;  /* 0x0000000106077824 */ /* 0x000fc800078e0207 */
[----:B------:R-:W-:-:S07]  /*337f0*/  IMAD.MOV.U32 R13, RZ, RZ, R7 ;  /* 0x000000ffff0d7224 */ /* 0x000fce00078e0007 */
[----:B------:R-:W-:Y:S05]  /*33800*/  WARPSYNC.COLLECTIVE R15, `(.L_x_3263) ;  /* 0x000000000f087348 */ /* 0x000fea0003c00000 */
[----:B------:R0:W1:Y:S02]  /*33810*/  SHFL.UP P6, R14, R13, R12, R11 ;  /* 0x0400000c0d0e7389 */ /* 0x00006400000c000b */
[----:B01----:R-:W-:Y:S01]  /*33820*/  ENDCOLLECTIVE ;  /* 0x000000000000791b */ /* 0x003fe20003800000 */
.L_x_3263:
[----:B------:R-:W-:Y:S02]  /*33830*/  MOV R12, 0x8 ;  /* 0x00000008000c7802 */ /* 0x000fe40000000f00 */
[----:B------:R-:W-:-:S05]  /*33840*/  SEL R2, R14, RZ, P3 ;  /* 0x000000ff0e027207 */ /* 0x000fca0001800000 */
[----:B------:R-:W-:-:S04]  /*33850*/  IMAD.IADD R2, R7, 0x1, R2 ;  /* 0x0000000107027824 */ /* 0x000fc800078e0202 */
[----:B------:R-:W-:-:S07]  /*33860*/  IMAD.MOV.U32 R13, RZ, RZ, R2 ;  /* 0x000000ffff0d7224 */ /* 0x000fce00078e0002 */
[----:B------:R-:W-:Y:S05]  /*33870*/  WARPSYNC.COLLECTIVE R15, `(.L_x_3264) ;  /* 0x000000000f087348 */ /* 0x000fea0003c00000 */
[----:B------:R0:W1:Y:S02]  /*33880*/  SHFL.UP P6, R14, R13, R12, R11 ;  /* 0x0400000c0d0e7389 */ /* 0x00006400000c000b */
[----:B01----:R-:W-:Y:S01]  /*33890*/  ENDCOLLECTIVE ;  /* 0x000000000000791b */ /* 0x003fe20003800000 */
.L_x_3264:
[----:B------:R-:W-:Y:S02]  /*338a0*/  MOV R12, 0x10 ;  /* 0x00000010000c7802 */ /* 0x000fe40000000f00 */
[----:B------:R-:W-:-:S05]  /*338b0*/  SEL R3, R14, RZ, P4 ;  /* 0x000000ff0e037207 */ /* 0x000fca0002000000 */
[----:B------:R-:W-:-:S04]  /*338c0*/  IMAD.IADD R3, R2, 0x1, R3 ;  /* 0x0000000102037824 */ /* 0x000fc800078e0203 */
[----:B------:R-:W-:-:S07]  /*338d0*/  IMAD.MOV.U32 R13, RZ, RZ, R3 ;  /* 0x000000ffff0d7224 */ /* 0x000fce00078e0003 */
[----:B------:R-:W-:Y:S05]  /*338e0*/  WARPSYNC.COLLECTIVE R15, `(.L_x_3265) ;  /* 0x000000000f087348 */ /* 0x000fea0003c00000 */
[----:B------:R0:W1:Y:S02]  /*338f0*/  SHFL.UP P6, R14, R13, R12, R11 ;  /* 0x0400000c0d0e7389 */ /* 0x00006400000c000b */
[----:B01----:R-:W-:Y:S01]  /*33900*/  ENDCOLLECTIVE ;  /* 0x000000000000791b */ /* 0x003fe20003800000 */
.L_x_3265:
        /* <DEDUP_REMOVED lines=8> */
.L_x_3266:
[----:B------:R-:W-:Y:S05]  /*33990*/  BRA `(.L_x_3267) ;  /* 0xffffffa000c87947 */ /* 0x000fea000383ffff */
.L_x_3067:
        /* <DEDUP_REMOVED lines=8> */
.L_x_3269:
[----:B------:R-:W-:Y:S05]  /*33a20*/  BSYNC B0 ;  /* 0x0000000000007941 */ /* 0x000fea0003800000 */
.L_x_3268:
[----:B------:R-:W-:Y:S01]  /*33a30*/  SEL R14, R14, RZ, P1 ;  /* 0x000000ff0e0e7207 */ /* 0x000fe20000800000 */
[----:B------:R-:W-:Y:S01]  /*33a40*/  IMAD.MOV.U32 R12, RZ, RZ, 0x2 ;  /* 0x00000002ff0c7424 */ /* 0x000fe200078e00ff */
[----:B------:R-:W-:Y:S01]  /*33a50*/  MOV R15, 0xffffffff ;  /* 0xffffffff000f7802 */ /* 0x000fe20000000f00 */
[----:B------:R-:W-:Y:S01]  /*33a60*/  IMAD.MOV.U32 R11, RZ, RZ, RZ ;  /* 0x000000ffff0b7224 */ /* 0x000fe200078e00ff */
[----:B------:R-:W-:-:S07]  /*33a70*/  IADD3 R13, R5, R14, RZ ;  /* 0x0000000e050d7210 */ /* 0x000fce0007ffe0ff */
[----:B------:R-:W-:Y:S05]  /*33a80*/  WARPSYNC.COLLECTIVE R15, `(.L_x_3270) ;  /* 0x000000000f087348 */ /* 0x000fea0003c00000 */
[----:B------:R0:W1:Y:S02]  /*33a90*/  SHFL.UP P6, R14, R13, R12, R11 ;  /* 0x0400000c0d0e7389 */ /* 0x00006400000c000b */
[----:B01----:R-:W-:Y:S01]  /*33aa0*/  ENDCOLLECTIVE ;  /* 0x000000000000791b */ /* 0x003fe20003800000 */
.L_x_3270:
[----:B------:R-:W-:Y:S02]  /*33ab0*/  MOV R12, 0x4 ;  /* 0x00000004000c7802 */ /* 0x000fe40000000f00 */
[----:B------:R-:W-:-:S05]  /*33ac0*/  SEL R2, R14, RZ, P2 ;  /* 0x000000ff0e027207 */ /* 0x000fca0001000000 */
[----:B------:R-:W-:-:S04]  /*33ad0*/  IMAD.IADD R2, R13, 0x1, R2 ;  /* 0x000000010d027824 */ /* 0x000fc800078e0202 */
[----:B------:R-:W-:-:S07]  /*33ae0*/  IMAD.MOV.U32 R13, RZ, RZ, R2 ;  /* 0x000000ffff0d7224 */ /* 0x000fce00078e0002 */
[----:B------:R-:W-:Y:S05]  /*33af0*/  WARPSYNC.COLLECTIVE R15, `(.L_x_3271) ;  /* 0x000000000f087348 */ /* 0x000fea0003c00000 */
[----:B------:R0:W1:Y:S02]  /*33b00*/  SHFL.UP P6, R14, R13, R12, R11 ;  /* 0x0400000c0d0e7389 */ /* 0x00006400000c000b */
[----:B01----:R-:W-:Y:S01]  /*33b10*/  ENDCOLLECTIVE ;  /* 0x000000000000791b */ /* 0x003fe20003800000 */
.L_x_3271:
[----:B------:R-:W-:Y:S02]  /*33b20*/  MOV R12, 0x8 ;  /* 0x00000008000c7802 */ /* 0x000fe40000000f00 */
[----:B------:R-:W-:-:S05]  /*33b30*/  SEL R3, R14, RZ, P3 ;  /* 0x000000ff0e037207 */ /* 0x000fca0001800000 */
[----:B------:R-:W-:-:S04]  /*33b40*/  IMAD.IADD R3, R2, 0x1, R3 ;  /* 0x0000000102037824 */ /* 0x000fc800078e0203 */
[----:B------:R-:W-:-:S07]  /*33b50*/  IMAD.MOV.U32 R13, RZ, RZ, R3 ;  /* 0x000000ffff0d7224 */ /* 0x000fce00078e0003 */
[----:B------:R-:W-:Y:S05]  /*33b60*/  WARPSYNC.COLLECTIVE R15, `(.L_x_3272) ;  /* 0x000000000f087348 */ /* 0x000fea0003c00000 */
[----:B------:R0:W1:Y:S02]  /*33b70*/  SHFL.UP P6, R14, R13, R12, R11 ;  /* 0x0400000c0d0e7389 */ /* 0x00006400000c000b */
[----:B01----:R-:W-:Y:S01]  /*33b80*/  ENDCOLLECTIVE ;  /* 0x000000000000791b */ /* 0x003fe20003800000 */
.L_x_3272:
[----:B------:R-:W-:Y:S02]  /*33b90*/  MOV R12, 0x10 ;  /* 0x00000010000c7802 */ /* 0x000fe40000000f00 */
[----:B------:R-:W-:-:S05]  /*33ba0*/  SEL R4, R14, RZ, P4 ;  /* 0x000000ff0e047207 */ /* 0x000fca0002000000 */
[----:B------:R-:W-:-:S04]  /*33bb0*/  IMAD.IADD R4, R3, 0x1, R4 ;  /* 0x0000000103047824 */ /* 0x000fc800078e0204 */
[----:B------:R-:W-:-:S07]  /*33bc0*/  IMAD.MOV.U32 R13, RZ, RZ, R4 ;  /* 0x000000ffff0d7224 */ /* 0x000fce00078e0004 */
[----:B------:R-:W-:Y:S05]  /*33bd0*/  WARPSYNC.COLLECTIVE R15, `(.L_x_3273) ;  /* 0x000000000f087348 */ /* 0x000fea0003c00000 */
[----:B------:R0:W1:Y:S02]  /*33be0*/  SHFL.UP P6, R14, R13, R12, R11 ;  /* 0x0400000c0d0e7389 */ /* 0x00006400000c000b */
[----:B01----:R-:W-:Y:S01]  /*33bf0*/  ENDCOLLECTIVE ;  /* 0x000000000000791b */ /* 0x003fe20003800000 */
.L_x_3273:
        /* <DEDUP_REMOVED lines=8> */
.L_x_3274:
[----:B------:R-:W-:Y:S05]  /*33c80*/  BRA `(.L_x_3275) ;  /* 0xffffffa000ac7947 */ /* 0x000fea000383ffff */
.L_x_3069:
[----:B------:R-:W-:Y:S01]  /*33c90*/  BSSY B0, `(.L_x_3276) ;  /* 0x0000006000007945 */ /* 0x000fe20003800000 */
[----:B------:R-:W-:Y:S01]  /*33ca0*/  PLOP3.LUT P6, PT, P6, PT, PT, 0x8, 0x0 ;  /* 0x000000000000781c */ /* 0x000fe200037ce170 */
[----:B------:R-:W-:-:S12]  /*33cb0*/  IMAD.MOV.U32 R15, RZ, RZ, -0x1 ;  /* 0xffffffffff0f7424 */ /* 0x000fd800078e00ff */
[----:B01----:R-:W-:Y:S05]  /*33cc0*/  WARPSYNC.COLLECTIVE R15, `(.L_x_3277) ;  /* 0x000000000f087348 */ /* 0x003fea0003c00000 */
[----:B------:R-:W-:Y:S01]  /*33cd0*/  VOTE.ANY R14, PT, P6 ;  /* 0x00000000000e7806 */ /* 0x000fe200030e0100 */
[----:B01----:R-:W-:Y:S06]  /*33ce0*/  ENDCOLLECTIVE ;  /* 0x000000000000791b */ /* 0x003fec0003800000 */
.L_x_3277:
[----:B------:R-:W-:Y:S05]  /*33cf0*/  BSYNC B0 ;  /* 0x0000000000007941 */ /* 0x000fea0003800000 */
.L_x_3276:
[----:B------:R-:W-:Y:S01]  /*33d00*/  MOV R3, R14 ;  /* 0x0000000e00037202 */ /* 0x000fe20000000f00 */
[----:B------:R-:W-:Y:S01]  /*33d10*/  IMAD.MOV.U32 R13, RZ, RZ, R5 ;  /* 0x000000ffff0d7224 */ /* 0x000fe200078e0005 */
[----:B------:R-:W-:Y:S01]  /*33d20*/  MOV R11, 0x1f ;  /* 0x0000001f000b7802 */ /* 0x000fe20000000f00 */
[----:B------:R-:W-:Y:S01]  /*33d30*/  IMAD.MOV.U32 R15, RZ, RZ, -0x1 ;  /* 0xffffffffff0f7424 */ /* 0x000fe200078e00ff */
[----:B------:R-:W0:Y:S02]  /*33d40*/  POPC R4, R3 ;  /* 0x0000000300047309 */ /* 0x000e240000000000 */
[----:B0-----:R-:W-:-:S07]  /*33d50*/  IMAD.MOV.U32 R12, RZ, RZ, R4 ;  /* 0x000000ffff0c7224 */ /* 0x001fce00078e0004 */
[----:B------:R-:W-:Y:S05]  /*33d60*/  WARPSYNC.COLLECTIVE R15, `(.L_x_3278) ;  /* 0x000000000f087348 */ /* 0x000fea0003c00000 */
[----:B------:R0:W1:Y:S02]  /*33d70*/  SHFL.IDX P6, R14, R13, R12, R11 ;  /* 0x0000000c0d0e7389 */ /* 0x00006400000c000b */
[----:B01----:R-:W-:Y:S01]  /*33d80*/  ENDCOLLECTIVE ;  /* 0x000000000000791b */ /* 0x003fe20003800000 */
.L_x_3278:
[----:B------:R-:W-:Y:S01]  /*33d90*/  IMAD.MOV.U32 R5, RZ, RZ, R14 ;  /* 0x000000ffff057224 */ /* 0x000fe200078e000e */
[----:B------:R-:W-:Y:S06]  /*33da0*/  BRA `(.L_x_3279) ;  /* 0xffffffa0009c7947 */ /* 0x000fec000383ffff */
.L_x_3071:
[----:B------:R-:W-:Y:S01]  /*33db0*/  BSSY B0, `(.L_x_3280) ;  /* 0x0000007000007945 */ /* 0x000fe20003800000 */
[----:B------:R-:W-:Y:S01]  /*33dc0*/  MOV R13, R2 ;  /* 0x00000002000d7202 */ /* 0x000fe20000000f00 */
[----:B------:R-:W-:Y:S02]  /*33dd0*/  IMAD.MOV.U32 R11, RZ, RZ, 0x1f ;  /* 0x0000001fff0b7424 */ /* 0x000fe400078e00ff */
[----:B------:R-:W-:-:S07]  /*33de0*/  IMAD.MOV.U32 R15, RZ, RZ, -0x1 ;  /* 0xffffffffff0f7424 */ /* 0x000fce00078e00ff */
[----:B0123--:R-:W-:Y:S05]  /*33df0*/  WARPSYNC.COLLECTIVE R15, `(.L_x_3281) ;  /* 0x000000000f087348 */ /* 0x00ffea0003c00000 */
[----:B------:R4:W0:Y:S02]  /*33e00*/  SHFL.IDX P6, R14, R13, R12, R11 ;  /* 0x0000000c0d0e7389 */ /* 0x00082400000c000b */
[----:B01234-:R-:W-:Y:S01]  /*33e10*/  ENDCOLLECTIVE ;  /* 0x000000000000791b */ /* 0x01ffe20003800000 */
.L_x_3281:
[----:B------:R-:W-:Y:S05]  /*33e20*/  BSYNC B0 ;  /* 0x0000000000007941 */ /* 0x000fea0003800000 */
.L_x_3280:
[----:B------:R-:W-:Y:S05]  /*33e30*/  BRA `(.L_x_3070) ;  /* 0xffffffa000947947 */ /* 0x000fea000383ffff */
.L_x_3075:
[----:B-1----:R1:W3:Y:S02]  /*33e40*/  SYNCS.PHASECHK.TRANS64.TRYWAIT P0, [R5+URZ+0x38820], R0 ;  /* 0x03882000050075a7 */ /* 0x0022e4000800017f */
[----:B---3--:R-:W-:Y:S05]  /*33e50*/  @!P0 NANOSLEEP.SYNCS 0x989680 ;  /* 0x009896800000895d */ /* 0x008fea0003900000 */
[----:B------:R-:W3:Y:S02]  /*33e60*/  @!P0 SYNCS.PHASECHK.TRANS64 P0, [R5+URZ+0x38820], R0 ;  /* 0x03882000050085a7 */ /* 0x000ee4000800007f */
[----:B---3--:R-:W-:Y:S05]  /*33e70*/  @!P0 BRA `(.L_x_3075) ;  /* 0xfffffffc00f08947 */ /* 0x008fea000383ffff */
[----:B------:R-:W-:Y:S05]  /*33e80*/  BRA `(.L_x_3282) ;  /* 0xffffffa800107947 */ /* 0x000fea000383ffff */
.L_x_3076:
[----:B------:R-:W3:Y:S01]  /*33e90*/  S2R R2, SR_TID.X ;  /* 0x0000000000027919 */ /* 0x000ee20000002100 */
[----:B------:R-:W-:Y:S01]  /*33ea0*/  BSSY B0, `(.L_x_3283) ;  /* 0x000000a000007945 */ /* 0x000fe20003800000 */
[----:B------:R-:W-:Y:S01]  /*33eb0*/  IMAD.MOV.U32 R12, RZ, RZ, RZ ;  /* 0x000000ffff0c7224 */ /* 0x000fe200078e00ff */
[----:B------:R-:W-:Y:S01]  /*33ec0*/  MOV R15, 0xffffffff ;  /* 0xffffffff000f7802 */ /* 0x000fe20000000f00 */
[----:B------:R-:W-:Y:S01]  /*33ed0*/  IMAD.MOV.U32 R11, RZ, RZ, 0x1f ;  /* 0x0000001fff0b7424 */ /* 0x000fe200078e00ff */
[----:B---3--:R-:W-:-:S04]  /*33ee0*/  SHF.R.U32.HI R2, RZ, 0x5, R2 ;  /* 0x00000005ff027819 */ /* 0x008fc80000011602 */
[----:B------:R-:W-:-:S04]  /*33ef0*/  LOP3.LUT R2, R2, 0x3, RZ, 0xc0, !PT ;  /* 0x0000000302027812 */ /* 0x000fc800078ec0ff */
[----:B------:R-:W-:-:S07]  /*33f00*/  MOV R13, R2 ;  /* 0x00000002000d7202 */ /* 0x000fce0000000f00 */
[----:B012---:R-:W-:Y:S05]  /*33f10*/  WARPSYNC.COLLECTIVE R15, `(.L_x_3284) ;  /* 0x000000000f087348 */ /* 0x007fea0003c00000 */
[----:B------:R3:W4:Y:S02]  /*33f20*/  SHFL.IDX P6, R14, R13, R12, R11 ;  /* 0x0000000c0d0e7389 */ /* 0x00072400000c000b */
[----:B01234-:R-:W-:Y:S01]  /*33f30*/  ENDCOLLECTIVE ;  /* 0x000000000000791b */ /* 0x01ffe20003800000 */
.L_x_3284:
[----:B------:R-:W-:Y:S05]  /*33f40*/  BSYNC B0 ;  /* 0x0000000000007941 */ /* 0x000fea0003800000 */
.L_x_3283:
[----:B------:R-:W-:Y:S05]  /*33f50*/  BRA `(.L_x_3285) ;  /* 0xffffffa400f87947 */ /* 0x000fea000383ffff */
.L_x_3077:
[----:B------:R-:W-:Y:S01]  /*33f60*/  BSSY B0, `(.L_x_3286) ;  /* 0x0000006000007945 */ /* 0x000fe20003800000 */
[----:B------:R-:W-:-:S07]  /*33f70*/  IMAD.MOV.U32 R15, RZ, RZ, -0x1 ;  /* 0xffffffffff0f7424 */ /* 0x000fce00078e00ff */
[----:B012---:R-:W-:Y:S05]  /*33f80*/  WARPSYNC.COLLECTIVE R15, `(.L_x_3287) ;  /* 0x000000000f0c7348 */ /* 0x007fea0003c00000 */
[----:B------:R-:W-:Y:S02]  /*33f90*/  ELECT P6, UR62, PT ;  /* 0x00000000003e782f */ /* 0x000fe400038c0000 */
[----:B------:R-:W-:Y:S01]  /*33fa0*/  MOV R14, UR62 ;  /* 0x0000003e000e7c02 */ /* 0x000fe20008000f00 */
[----:B012---:R-:W-:Y:S10]  /*33fb0*/  ENDCOLLECTIVE ;  /* 0x000000000000791b */ /* 0x007ff40003800000 */
.L_x_3287:
[----:B------:R-:W-:Y:S05]  /*33fc0*/  BSYNC B0 ;  /* 0x0000000000007941 */ /* 0x000fea0003800000 */
.L_x_3286:
[----:B------:R-:W-:Y:S05]  /*33fd0*/  BRA `(.L_x_3288) ;  /* 0xffffffa400ec7947 */ /* 0x000fea000383ffff */
.L_x_3079:
[----:B-1----:R1:W3:Y:S02]  /*33fe0*/  SYNCS.PHASECHK.TRANS64.TRYWAIT P1, [R3+URZ+0x38840], R2 ;  /* 0x03884002030075a7 */ /* 0x0022e4000802017f */
[----:B---3--:R-:W-:Y:S05]  /*33ff0*/  @!P1 NANOSLEEP.SYNCS 0x989680 ;  /* 0x009896800000995d */ /* 0x008fea0003900000 */
[----:B------:R-:W3:Y:S02]  /*34000*/  @!P1 SYNCS.PHASECHK.TRANS64 P1, [R3+URZ+0x38840], R2 ;  /* 0x03884002030095a7 */ /* 0x000ee4000802007f */
[----:B---3--:R-:W-:Y:S05]  /*34010*/  @!P1 BRA `(.L_x_3079) ;  /* 0xfffffffc00f09947 */ /* 0x008fea000383ffff */
[----:B------:R-:W-:Y:S05]  /*34020*/  BRA `(.L_x_3289) ;  /* 0xffffffa8000c7947 */ /* 0x000fea000383ffff */
.L_x_3081:
[----:B---3--:R3:W4:Y:S02]  /*34030*/  SYNCS.PHASECHK.TRANS64.TRYWAIT P1, [R27+URZ+0x38840], R0 ;  /* 0x038840001b0075a7 */ /* 0x008724000802017f */
[----:B----4-:R-:W-:Y:S05]  /*34040*/  @!P1 NANOSLEEP.SYNCS 0x989680 ;  /* 0x009896800000995d */ /* 0x010fea0003900000 */
[----:B------:R-:W4:Y:S02]  /*34050*/  @!P1 SYNCS.PHASECHK.TRANS64 P1, [R27+URZ+0x38840], R0 ;  /* 0x038840001b0095a7 */ /* 0x000f24000802007f */
[----:B----4-:R-:W-:Y:S05]  /*34060*/  @!P1 BRA `(.L_x_3081) ;  /* 0xfffffffc00f09947 */ /* 0x010fea000383ffff */
[----:B------:R-:W-:Y:S05]  /*34070*/  BRA `(.L_x_3290) ;  /* 0xffffffa800187947 */ /* 0x000fea000383ffff */
.L_x_3083:
[----:B----4-:R4:W0:Y:S02]  /*34080*/  SYNCS.PHASECHK.TRANS64.TRYWAIT P1, [R3+URZ+0x38860], R2 ;  /* 0x03886002030075a7 */ /* 0x010824000802017f */
[----:B0-----:R-:W-:Y:S05]  /*34090*/  @!P1 NANOSLEEP.SYNCS 0x989680 ;  /* 0x009896800000995d */ /* 0x001fea0003900000 */
[----:B------:R-:W0:Y:S02]  /*340a0*/  @!P1 SYNCS.PHASECHK.TRANS64 P1, [R3+URZ+0x38860], R2 ;  /* 0x03886002030095a7 */ /* 0x000e24000802007f */
[----:B0-----:R-:W-:Y:S05]  /*340b0*/  @!P1 BRA `(.L_x_3083) ;  /* 0xfffffffc00f09947 */ /* 0x001fea000383ffff */
[----:B------:R-:W-:Y:S05]  /*340c0*/  BRA `(.L_x_3291) ;  /* 0xffffffa800147947 */ /* 0x000fea000383ffff */
.L_x_3292:
        /* <DEDUP_REMOVED lines=11> */
.L_x_3301:


//--------------------- .nv.global.init           --------------------------
	.section	.nv.global.init,"aw",@progbits
.nv.global.init:
	.type		$str$23,@object
	.size		$str$23,($str$24 - $str$23)
$str$23:
        /*0000*/ 	.byte	0x28, 0x61, 0x64, 0x64, 0x72, 0x65, 0x73, 0x73, 0x20, 0x26, 0x20, 0x6d, 0x61, 0x73, 0x6b, 0x29
        /*0010*/ 	.byte	0x20, 0x3d, 0x3d, 0x20, 0x30, 0x00
	.type		$str$24,@object
	.size		$str$24,(__unnamed_9 - $str$24)
$str$24:
        /*0016*/ 	.byte	0x2f, 0x74, 0x6d, 0x70, 0x2f, 0x6f, 0x73, 0x73, 0x5f, 0x6b, 0x65, 0x72, 0x6e, 0x65, 0x6c, 0x73
        /*0026*/ 	.byte	0x5f, 0x73, 0x72, 0x63, 0x2f, 0x66, 0x6c, 0x61, 0x73, 0x68, 0x5f, 0x61, 0x74, 0x74, 0x65, 0x6e
        /*0036*/ 	.byte	0x74, 0x69, 0x6f, 0x6e, 0x2f, 0x63, 0x73, 0x72, 0x63, 0x2f, 0x63, 0x75, 0x74, 0x6c, 0x61, 0x73
        /*0046*/ 	.byte	0x73, 0x2f, 0x69, 0x6e, 0x63, 0x6c, 0x75, 0x64, 0x65, 0x2f, 0x63, 0x75, 0x74, 0x65, 0x2f, 0x70
        /*0056*/ 	.byte	0x6f, 0x69, 0x6e, 0x74, 0x65, 0x72, 0x5f, 0x66, 0x6c, 0x61, 0x67, 0x67, 0x65, 0x64, 0x2e, 0x68
        /*0066*/ 	.byte	0x70, 0x70, 0x00
	.type		__unnamed_9,@object
	.size		__unnamed_9,(__unnamed_5 - __unnamed_9)
__unnamed_9:
        /* <DEDUP_REMOVED lines=23> */
        /*01d9*/ 	.byte	0x3a, 0x43, 0x3c, 0x30, 0x3e, 0x3e, 0x3e, 0x3e, 0x3e, 0x20, 0x26, 0x5d, 0x00
	.type		__unnamed_5,@object
	.size		__unnamed_5,(__unnamed_4 - __unnamed_5)
__unnamed_5:
        /* <DEDUP_REMOVED lines=24> */
	.type		__unnamed_4,@object
	.size		__unnamed_4,(__unnamed_7 - __unnamed_4)
__unnamed_4:
        /* <DEDUP_REMOVED lines=24> */
	.type		__unnamed_7,@object
	.size		__unnamed_7,(__unnamed_8 - __unnamed_7)
__unnamed_7:
        /* <DEDUP_REMOVED lines=28> */
        /*06a6*/ 	.byte	0x36, 0x33, 0x38, 0x34, 0x3e, 0x3e, 0x3e, 0x3e, 0x3e, 0x5d, 0x00
	.type		__unnamed_8,@object
	.size		__unnamed_8,(__unnamed_3 - __unnamed_8)
__unnamed_8:
        /* <DEDUP_REMOVED lines=29> */
	.type		__unnamed_3,@object
	.size		__unnamed_3,(__unnamed_2 - __unnamed_3)
__unnamed_3:
        /* <DEDUP_REMOVED lines=29> */
	.type		__unnamed_2,@object
	.size		__unnamed_2,(__unnamed_6 - __unnamed_2)
__unnamed_2:
        /* <DEDUP_REMOVED lines=29> */
	.type		__unnamed_6,@object
	.size		__unnamed_6,(__unnamed_1 - __unnamed_6)
__unnamed_6:
        /* <DEDUP_REMOVED lines=29> */
	.type		__unnamed_1,@object
	.size		__unnamed_1,(.L_0 - __unnamed_1)
__unnamed_1:
        /* <DEDUP_REMOVED lines=28> */
        /*0fa1*/ 	.byte	0x32, 0x30, 0x34, 0x38, 0x30, 0x3e, 0x3e, 0x3e, 0x3e, 0x3e, 0x20, 0x26, 0x5d, 0x00
.L_0:


//--------------------- .nv.shared._ZN7cutlass13device_kernelIN5flash11enable_sm90INS1_16FlashAttnFwdSm90INS1_25CollectiveMainloopFwdSm90ILi2EN4cute5tupleIJNS5_1CILi1EEES8_S8_EEENS6_IJNS7_ILi128EEENS7_ILi80EEENS7_ILi256EEEEEELi256ENS_6half_tEfNS_4arch4Sm90ELb0ELb0ELb0ELb0ELb1ELb0ELb0ELb1ELb1ELb1ELb0ELb0EEENS1_21CollectiveEpilogueFwdINS6_IJSA_SC_SB_EEES9_SE_SG_Li256ELb0ELb1ELb0ELb0EEENS1_29StaticPersistentTileSchedulerILb0EEEEEEEEEvNT_6ParamsE --------------------------
	.section	.nv.shared._ZN7cutlass13device_kernelIN5flash11enable_sm90INS1_16FlashAttnFwdSm90INS1_25CollectiveMainloopFwdSm90ILi2EN4cute5tupleIJNS5_1CILi1EEES8_S8_EEENS6_IJNS7_ILi128EEENS7_ILi80EEENS7_ILi256EEEEEELi256ENS_6half_tEfNS_4arch4Sm90ELb0ELb0ELb0ELb0ELb1ELb0ELb0ELb1ELb1ELb1ELb0ELb0EEENS1_21CollectiveEpilogueFwdINS6_IJSA_SC_SB_EEES9_SE_SG_Li256ELb0ELb1ELb0ELb0EEENS1_29StaticPersistentTileSchedulerILb0EEEEEEEEEvNT_6ParamsE,"aw",@nobits
	.sectionflags	@""
	.align	16
	.zero		1024


//--------------------- .nv.shared.reserved.0     --------------------------
	.section	.nv.shared.reserved.0,"aw",@nobits
	.weak		__nv_reservedSMEM_offset_0_alias
	.size		__nv_reservedSMEM_offset_0_alias, 0, 0
	.other		__nv_reservedSMEM_offset_0_alias,@"STO_CUDA_RESERVED_SHARED STV_DEFAULT"
__nv_reservedSMEM_offset_0_alias:
	.zero		0


//--------------------- .nv.global                --------------------------
	.section	.nv.global,"aw",@nobits
.nv.global:
	.type		_ZN72_INTERNAL_7c4d67b1_36_flash_fwd_hdim256_fp16_paged_sm90_cu_3fbc093a_35344cute1_E,@object
	.size		_ZN72_INTERNAL_7c4d67b1_36_flash_fwd_hdim256_fp16_paged_sm90_cu_3fbc093a_35344cute1_E,(_ZN72_INTERNAL_7c4d67b1_36_flash_fwd_hdim256_fp16_paged_sm90_cu_3fbc093a_35344cuda3std3__45__cpo6cbeginE - _ZN72_INTERNAL_7c4d67b1_36_flash_fwd_hdim256_fp16_paged_sm90_cu_3fbc093a_35344cute1_E)
_ZN72_INTERNAL_7c4d67b1_36_flash_fwd_hdim256_fp16_paged_sm90_cu_3fbc093a_35344cute1_E:
	.zero		1
	.type		_ZN72_INTERNAL_7c4d67b1_36_flash_fwd_hdim256_fp16_paged_sm90_cu_3fbc093a_35344cuda3std3__45__cpo6cbeginE,@object
	.size		_ZN72_INTERNAL_7c4d67b1_36_flash_fwd_hdim256_fp16_paged_sm90_cu_3fbc093a_35344cuda3std3__45__cpo6cbeginE,(_ZN72_INTERNAL_7c4d67b1_36_flash_fwd_hdim256_fp16_paged_sm90_cu_3fbc093a_35344cuda3std3__48in_placeE - _ZN72_INTERNAL_7c4d67b1_36_flash_fwd_hdim256_fp16_paged_sm90_cu_3fbc093a_35344cuda3std3__45__cpo6cbeginE)
_ZN72_INTERNAL_7c4d67b1_36_flash_fwd_hdim256_fp16_paged_sm90_cu_3fbc093a_35344cuda3std3__45__cpo6cbeginE:
	.zero		1
	.type		_ZN72_INTERNAL_7c4d67b1_36_flash_fwd_hdim256_fp16_paged_sm90_cu_3fbc093a_35344cuda3std3__48in_placeE,@object
	.size		_ZN72_INTERNAL_7c4d67b1_36_flash_fwd_hdim256_fp16_paged_sm90_cu_3fbc093a_35344cuda3std3__48in_placeE,(_ZN72_INTERNAL_7c4d67b1_36_flash_fwd_hdim256_fp16_paged_sm90_cu_3fbc093a_35344cuda3std6ranges3__45__cpo9iter_moveE - _ZN72_INTERNAL_7c4d67b1_36_flash_fwd_hdim256_fp16_paged_sm90_cu_3fbc093a_35344cuda3std3__48in_placeE)
_ZN72_INTERNAL_7c4d67b1_36_flash_fwd_hdim256_fp16_paged_sm90_cu_3fbc093a_35344cuda3std3__48in_placeE:
	.zero		1
	.type		_ZN72_INTERNAL_7c4d67b1_36_flash_fwd_hdim256_fp16_paged_sm90_cu_3fbc093a_35344cuda3std6ranges3__45__cpo9iter_moveE,@object
	.size		_ZN72_INTERNAL_7c4d67b1_36_flash_fwd_hdim256_fp16_paged_sm90_cu_3fbc093a_35344cuda3std6ranges3__45__cpo9iter_moveE,(_ZN72_INTERNAL_7c4d67b1_36_flash_fwd_hdim256_fp16_paged_sm90_cu_3fbc093a_35344cuda3std3__45__cpo5beginE - _ZN72_INTERNAL_7c4d67b1_36_flash_fwd_hdim256_fp16_paged_sm90_cu_3fbc093a_35344cuda3std6ranges3__45__cpo9iter_moveE)
_ZN72_INTERNAL_7c4d67b1_36_flash_fwd_hdim256_fp16_paged_sm90_cu_3fbc093a_35344cuda3std6ranges3__45__cpo9iter_moveE:
	.zero		1
	.type		_ZN72_INTERNAL_7c4d67b1_36_flash_fwd_hdim256_fp16_paged_sm90_cu_3fbc093a_35344cuda3std3__45__cpo5beginE,@object
	.size		_ZN72_INTERNAL_7c4d67b1_36_flash_fwd_hdim256_fp16_paged_sm90_cu_3fbc093a_35344cuda3std3__45__cpo5beginE,(_ZN72_INTERNAL_7c4d67b1_36_flash_fwd_hdim256_fp16_paged_sm90_cu_3fbc093a_35344cuda3std3__474_GLOBAL__N__7c4d67b1_36_flash_fwd_hdim256_fp16_paged_sm90_cu_3fbc093a_35346ignoreE - _ZN72_INTERNAL_7c4d67b1_36_flash_fwd_hdim256_fp16_paged_sm90_cu_3fbc093a_35344cuda3std3__45__cpo5beginE)
_ZN72_INTERNAL_7c4d67b1_36_flash_fwd_hdim256_fp16_paged_sm90_cu_3fbc093a_35344cuda3std3__45__cpo5beginE:
	.zero		1
	.type		_ZN72_INTERNAL_7c4d67b1_36_flash_fwd_hdim256_fp16_paged_sm90_cu_3fbc093a_35344cuda3std3__474_GLOBAL__N__7c4d67b1_36_flash_fwd_hdim256_fp16_paged_sm90_cu_3fbc093a_35346ignoreE,@object
	.size		_ZN72_INTERNAL_7c4d67b1_36_flash_fwd_hdim256_fp16_paged_sm90_cu_3fbc093a_35344cuda3std3__474_GLOBAL__N__7c4d67b1_36_flash_fwd_hdim256_fp16_paged_sm90_cu_3fbc093a_35346ignoreE,(_ZN72_INTERNAL_7c4d67b1_36_flash_fwd_hdim256_fp16_paged_sm90_cu_3fbc093a_35344cute7productE - _ZN72_INTERNAL_7c4d67b1_36_flash_fwd_hdim256_fp16_paged_sm90_cu_3fbc093a_35344cuda3std3__474_GLOBAL__N__7c4d67b1_36_flash_fwd_hdim256_fp16_paged_sm90_cu_3fbc093a_35346ignoreE)
_ZN72_INTERNAL_7c4d67b1_36_flash_fwd_hdim256_fp16_paged_sm90_cu_3fbc093a_35344cuda3std3__474_GLOBAL__N__7c4d67b1_36_flash_fwd_hdim256_fp16_paged_sm90_cu_3fbc093a_35346ignoreE:
	.zero		1
	.type		_ZN72_INTERNAL_7c4d67b1_36_flash_fwd_hdim256_fp16_paged_sm90_cu_3fbc093a_35344cute7productE,@object
	.size		_ZN72_INTERNAL_7c4d67b1_36_flash_fwd_hdim256_fp16_paged_sm90_cu_3fbc093a_35344cute7productE,(_ZN72_INTERNAL_7c4d67b1_36_flash_fwd_hdim256_fp16_paged_sm90_cu_3fbc093a_35344cuda3std3__45__cpo3endE - _ZN72_INTERNAL_7c4d67b1_36_flash_fwd_hdim256_fp16_paged_sm90_cu_3fbc093a_35344cute7productE)
_ZN72_INTERNAL_7c4d67b1_36_flash_fwd_hdim256_fp16_paged_sm90_cu_3fbc093a_35344cute7productE:
	.zero		1
	.type		_ZN72_INTERNAL_7c4d67b1_36_flash_fwd_hdim256_fp16_paged_sm90_cu_3fbc093a_35344cuda3std3__45__cpo3endE,@object
	.size		_ZN72_INTERNAL_7c4d67b1_36_flash_fwd_hdim256_fp16_paged_sm90_cu_3fbc093a_35344cuda3std3__45__cpo3endE,(_ZN72_INTERNAL_7c4d67b1_36_flash_fwd_hdim256_fp16_paged_sm90_cu_3fbc093a_35344cuda3std3__419piecewise_constructE - _ZN72_INTERNAL_7c4d67b1_36_flash_fwd_hdim256_fp16_paged_sm90_cu_3fbc093a_35344cuda3std3__45__cpo3endE)
_ZN72_INTERNAL_7c4d67b1_36_flash_fwd_hdim256_fp16_paged_sm90_cu_3fbc093a_35344cuda3std3__45__cpo3endE:
	.zero		1
	.type		_ZN72_INTERNAL_7c4d67b1_36_flash_fwd_hdim256_fp16_paged_sm90_cu_3fbc093a_35344cuda3std3__419piecewise_constructE,@object
	.size		_ZN72_INTERNAL_7c4d67b1_36_flash_fwd_hdim256_fp16_paged_sm90_cu_3fbc093a_35344cuda3std3__419piecewise_constructE,(_ZN72_INTERNAL_7c4d67b1_36_flash_fwd_hdim256_fp16_paged_sm90_cu_3fbc093a_35344cuda3std3__45__cpo4cendE - _ZN72_INTERNAL_7c4d67b1_36_flash_fwd_hdim256_fp16_paged_sm90_cu_3fbc093a_35344cuda3std3__419piecewise_constructE)
_ZN72_INTERNAL_7c4d67b1_36_flash_fwd_hdim256_fp16_paged_sm90_cu_3fbc093a_35344cuda3std3__419piecewise_constructE:
	.zero		1
	.type		_ZN72_INTERNAL_7c4d67b1_36_flash_fwd_hdim256_fp16_paged_sm90_cu_3fbc093a_35344cuda3std3__45__cpo4cendE,@object
	.size		_ZN72_INTERNAL_7c4d67b1_36_flash_fwd_hdim256_fp16_paged_sm90_cu_3fbc093a_35344cuda3std3__45__cpo4cendE,(_ZN72_INTERNAL_7c4d67b1_36_flash_fwd_hdim256_fp16_paged_sm90_cu_3fbc093a_35344cuda3std6ranges3__45__cpo4swapE - _ZN72_INTERNAL_7c4d67b1_36_flash_fwd_hdim256_fp16_paged_sm90_cu_3fbc093a_35344cuda3std3__45__cpo4cendE)
_ZN72_INTERNAL_7c4d67b1_36_flash_fwd_hdim256_fp16_paged_sm90_cu_3fbc093a_35344cuda3std3__45__cpo4cendE:
	.zero		1
	.type		_ZN72_INTERNAL_7c4d67b1_36_flash_fwd_hdim256_fp16_paged_sm90_cu_3fbc093a_35344cuda3std6ranges3__45__cpo4swapE,@object
	.size		_ZN72_INTERNAL_7c4d67b1_36_flash_fwd_hdim256_fp16_paged_sm90_cu_3fbc093a_35344cuda3std6ranges3__45__cpo4swapE,(.L_16 - _ZN72_INTERNAL_7c4d67b1_36_flash_fwd_hdim256_fp16_paged_sm90_cu_3fbc093a_35344cuda3std6ranges3__45__cpo4swapE)
_ZN72_INTERNAL_7c4d67b1_36_flash_fwd_hdim256_fp16_paged_sm90_cu_3fbc093a_35344cuda3std6ranges3__45__cpo4swapE:
	.zero		1
.L_16:


//--------------------- .nv.shared._ZN7cutlass13device_kernelIN5flash11enable_sm90INS1_16FlashAttnFwdSm90INS1_25CollectiveMainloopFwdSm90ILi2EN4cute5tupleIJNS5_1CILi1EEES8_S8_EEENS6_IJNS7_ILi128EEENS7_ILi80EEENS7_ILi256EEEEEELi256ENS_6half_tEfNS_4arch4Sm90ELb0ELb0ELb0ELb1ELb1ELb0ELb0ELb1ELb1ELb1ELb0ELb0EEENS1_21CollectiveEpilogueFwdINS6_IJSA_SC_SB_EEES9_SE_SG_Li256ELb1ELb1ELb0ELb0EEENS1_36VarlenDynamicPersistentTileSchedulerILi128ELi80ELi256ELi128ELb0ELb1ELb1ELb0ELb1ELb1EEEEEEEEEvNT_6ParamsE --------------------------
	.section	.nv.shared._ZN7cutlass13device_kernelIN5flash11enable_sm90INS1_16FlashAttnFwdSm90INS1_25CollectiveMainloopFwdSm90ILi2EN4cute5tupleIJNS5_1CILi1EEES8_S8_EEENS6_IJNS7_ILi128EEENS7_ILi80EEENS7_ILi256EEEEEELi256ENS_6half_tEfNS_4arch4Sm90ELb0ELb0ELb0ELb1ELb1ELb0ELb0ELb1ELb1ELb1ELb0ELb0EEENS1_21CollectiveEpilogueFwdINS6_IJSA_SC_SB_EEES9_SE_SG_Li256ELb1ELb1ELb0ELb0EEENS1_36VarlenDynamicPersistentTileSchedulerILi128ELi80ELi256ELi128ELb0ELb1ELb1ELb0ELb1ELb1EEEEEEEEEvNT_6ParamsE,"aw",@nobits
	.sectionflags	@""
	.align	16
	.zero		1024


//--------------------- .nv.shared._ZN7cutlass13device_kernelIN5flash11enable_sm90INS1_16FlashAttnFwdSm90INS1_25CollectiveMainloopFwdSm90ILi2EN4cute5tupleIJNS5_1CILi1EEES8_S8_EEENS6_IJNS7_ILi128EEENS7_ILi80EEENS7_ILi256EEEEEELi256ENS_6half_tEfNS_4arch4Sm90ELb0ELb0ELb0ELb1ELb1ELb1ELb0ELb1ELb1ELb1ELb0ELb0EEENS1_21CollectiveEpilogueFwdINS6_IJSA_SC_SB_EEES9_SE_SG_Li256ELb1ELb1ELb0ELb0EEENS1_36VarlenDynamicPersistentTileSchedulerILi128ELi80ELi256ELi128ELb0ELb1ELb1ELb0ELb1ELb1EEEEEEEEEvNT_6ParamsE --------------------------
	.section	.nv.shared._ZN7cutlass13device_kernelIN5flash11enable_sm90INS1_16FlashAttnFwdSm90INS1_25CollectiveMainloopFwdSm90ILi2EN4cute5tupleIJNS5_1CILi1EEES8_S8_EEENS6_IJNS7_ILi128EEENS7_ILi80EEENS7_ILi256EEEEEELi256ENS_6half_tEfNS_4arch4Sm90ELb0ELb0ELb0ELb1ELb1ELb1ELb0ELb1ELb1ELb1ELb0ELb0EEENS1_21CollectiveEpilogueFwdINS6_IJSA_SC_SB_EEES9_SE_SG_Li256ELb1ELb1ELb0ELb0EEENS1_36VarlenDynamicPersistentTileSchedulerILi128ELi80ELi256ELi128ELb0ELb1ELb1ELb0ELb1ELb1EEEEEEEEEvNT_6ParamsE,"aw",@nobits
	.sectionflags	@""
	.align	16
	.zero		1024


//--------------------- .nv.shared._ZN7cutlass13device_kernelIN5flash11enable_sm90INS1_16FlashAttnFwdSm90INS1_25CollectiveMainloopFwdSm90ILi2EN4cute5tupleIJNS5_1CILi1EEES8_S8_EEENS6_IJNS7_ILi128EEENS7_ILi64EEENS7_ILi256EEEEEELi256ENS_6half_tEfNS_4arch4Sm90ELb0ELb1ELb0ELb0ELb1ELb0ELb0ELb1ELb1ELb1ELb0ELb0EEENS1_21CollectiveEpilogueFwdINS6_IJSA_SC_SB_EEES9_SE_SG_Li256ELb0ELb1ELb0ELb0EEENS1_30DynamicPersistentTileSchedulerILi256ELi128ELb0ELb1ELb1EEEEEEEEEvNT_6ParamsE --------------------------
	.section	.nv.shared._ZN7cutlass13device_kernelIN5flash11enable_sm90INS1_16FlashAttnFwdSm90INS1_25CollectiveMainloopFwdSm90ILi2EN4cute5tupleIJNS5_1CILi1EEES8_S8_EEENS6_IJNS7_ILi128EEENS7_ILi64EEENS7_ILi256EEEEEELi256ENS_6half_tEfNS_4arch4Sm90ELb0ELb1ELb0ELb0ELb1ELb0ELb0ELb1ELb1ELb1ELb0ELb0EEENS1_21CollectiveEpilogueFwdINS6_IJSA_SC_SB_EEES9_SE_SG_Li256ELb0ELb1ELb0ELb0EEENS1_30DynamicPersistentTileSchedulerILi256ELi128ELb0ELb1ELb1EEEEEEEEEvNT_6ParamsE,"aw",@nobits
	.sectionflags	@""
	.align	16
	.zero		1024


//--------------------- .nv.shared._ZN7cutlass13device_kernelIN5flash11enable_sm90INS1_16FlashAttnFwdSm90INS1_25CollectiveMainloopFwdSm90ILi2EN4cute5tupleIJNS5_1CILi1EEES8_S8_EEENS6_IJNS7_ILi128EEENS7_ILi64EEENS7_ILi256EEEEEELi256ENS_6half_tEfNS_4arch4Sm90ELb0ELb1ELb0ELb1ELb1ELb0ELb0ELb1ELb1ELb1ELb0ELb0EEENS1_21CollectiveEpilogueFwdINS6_IJSA_SC_SB_EEES9_SE_SG_Li256ELb1ELb1ELb0ELb0EEENS1_36VarlenDynamicPersistentTileSchedulerILi128ELi64ELi256ELi128ELb0ELb1ELb1ELb1ELb0ELb1EEEEEEEEEvNT_6ParamsE --------------------------
	.section	.nv.shared._ZN7cutlass13device_kernelIN5flash11enable_sm90INS1_16FlashAttnFwdSm90INS1_25CollectiveMainloopFwdSm90ILi2EN4cute5tupleIJNS5_1CILi1EEES8_S8_EEENS6_IJNS7_ILi128EEENS7_ILi64EEENS7_ILi256EEEEEELi256ENS_6half_tEfNS_4arch4Sm90ELb0ELb1ELb0ELb1ELb1ELb0ELb0ELb1ELb1ELb1ELb0ELb0EEENS1_21CollectiveEpilogueFwdINS6_IJSA_SC_SB_EEES9_SE_SG_Li256ELb1ELb1ELb0ELb0EEENS1_36VarlenDynamicPersistentTileSchedulerILi128ELi64ELi256ELi128ELb0ELb1ELb1ELb1ELb0ELb1EEEEEEEEEvNT_6ParamsE,"aw",@nobits
	.sectionflags	@""
	.align	16
	.zero		1024


//--------------------- .nv.shared._ZN7cutlass13device_kernelIN5flash11enable_sm90INS1_16FlashAttnFwdSm90INS1_25CollectiveMainloopFwdSm90ILi2EN4cute5tupleIJNS5_1CILi1EEES8_S8_EEENS6_IJNS7_ILi128EEENS7_ILi64EEENS7_ILi256EEEEEELi256ENS_6half_tEfNS_4arch4Sm90ELb0ELb1ELb0ELb1ELb1ELb1ELb0ELb1ELb1ELb1ELb0ELb0EEENS1_21CollectiveEpilogueFwdINS6_IJSA_SC_SB_EEES9_SE_SG_Li256ELb1ELb1ELb0ELb0EEENS1_36VarlenDynamicPersistentTileSchedulerILi128ELi64ELi256ELi128ELb0ELb1ELb1ELb1ELb0ELb1EEEEEEEEEvNT_6ParamsE --------------------------
	.section	.nv.shared._ZN7cutlass13device_kernelIN5flash11enable_sm90INS1_16FlashAttnFwdSm90INS1_25CollectiveMainloopFwdSm90ILi2EN4cute5tupleIJNS5_1CILi1EEES8_S8_EEENS6_IJNS7_ILi128EEENS7_ILi64EEENS7_ILi256EEEEEELi256ENS_6half_tEfNS_4arch4Sm90ELb0ELb1ELb0ELb1ELb1ELb1ELb0ELb1ELb1ELb1ELb0ELb0EEENS1_21CollectiveEpilogueFwdINS6_IJSA_SC_SB_EEES9_SE_SG_Li256ELb1ELb1ELb0ELb0EEENS1_36VarlenDynamicPersistentTileSchedulerILi128ELi64ELi256ELi128ELb0ELb1ELb1ELb1ELb0ELb1EEEEEEEEEvNT_6ParamsE,"aw",@nobits
	.sectionflags	@""
	.align	16
	.zero		1024


//--------------------- .nv.shared._ZN7cutlass13device_kernelIN5flash11enable_sm90INS1_16FlashAttnFwdSm90INS1_25CollectiveMainloopFwdSm90ILi2EN4cute5tupleIJNS5_1CILi1EEES8_S8_EEENS6_IJNS7_ILi128EEENS7_ILi80EEENS7_ILi256EEEEEELi256ENS_6half_tEfNS_4arch4Sm90ELb1ELb0ELb0ELb0ELb1ELb0ELb0ELb1ELb1ELb1ELb0ELb0EEENS1_21CollectiveEpilogueFwdINS6_IJSA_SC_SB_EEES9_SE_SG_Li256ELb0ELb1ELb0ELb0EEENS1_30DynamicPersistentTileSchedulerILi256ELi128ELb0ELb1ELb1EEEEEEEEEvNT_6ParamsE --------------------------
	.section	.nv.shared._ZN7cutlass13device_kernelIN5flash11enable_sm90INS1_16FlashAttnFwdSm90INS1_25CollectiveMainloopFwdSm90ILi2EN4cute5tupleIJNS5_1CILi1EEES8_S8_EEENS6_IJNS7_ILi128EEENS7_ILi80EEENS7_ILi256EEEEEELi256ENS_6half_tEfNS_4arch4Sm90ELb1ELb0ELb0ELb0ELb1ELb0ELb0ELb1ELb1ELb1ELb0ELb0EEENS1_21CollectiveEpilogueFwdINS6_IJSA_SC_SB_EEES9_SE_SG_Li256ELb0ELb1ELb0ELb0EEENS1_30DynamicPersistentTileSchedulerILi256ELi128ELb0ELb1ELb1EEEEEEEEEvNT_6ParamsE,"aw",@nobits
	.sectionflags	@""
	.align	16
	.zero		1024


//--------------------- .nv.shared._ZN7cutlass13device_kernelIN5flash11enable_sm90INS1_16FlashAttnFwdSm90INS1_25CollectiveMainloopFwdSm90ILi2EN4cute5tupleIJNS5_1CILi1EEES8_S8_EEENS6_IJNS7_ILi128EEENS7_ILi80EEENS7_ILi256EEEEEELi256ENS_6half_tEfNS_4arch4Sm90ELb1ELb0ELb0ELb1ELb1ELb0ELb0ELb1ELb1ELb1ELb0ELb0EEENS1_21CollectiveEpilogueFwdINS6_IJSA_SC_SB_EEES9_SE_SG_Li256ELb1ELb1ELb0ELb0EEENS1_36VarlenDynamicPersistentTileSchedulerILi128ELi80ELi256ELi128ELb0ELb1ELb1ELb1ELb1ELb1EEEEEEEEEvNT_6ParamsE --------------------------
	.section	.nv.shared._ZN7cutlass13device_kernelIN5flash11enable_sm90INS1_16FlashAttnFwdSm90INS1_25CollectiveMainloopFwdSm90ILi2EN4cute5tupleIJNS5_1CILi1EEES8_S8_EEENS6_IJNS7_ILi128EEENS7_ILi80EEENS7_ILi256EEEEEELi256ENS_6half_tEfNS_4arch4Sm90ELb1ELb0ELb0ELb1ELb1ELb0ELb0ELb1ELb1ELb1ELb0ELb0EEENS1_21CollectiveEpilogueFwdINS6_IJSA_SC_SB_EEES9_SE_SG_Li256ELb1ELb1ELb0ELb0EEENS1_36VarlenDynamicPersistentTileSchedulerILi128ELi80ELi256ELi128ELb0ELb1ELb1ELb1ELb1ELb1EEEEEEEEEvNT_6ParamsE,"aw",@nobits
	.sectionflags	@""
	.align	16
	.zero		1024


//--------------------- .nv.shared._ZN7cutlass13device_kernelIN5flash11enable_sm90INS1_16FlashAttnFwdSm90INS1_25CollectiveMainloopFwdSm90ILi2EN4cute5tupleIJNS5_1CILi1EEES8_S8_EEENS6_IJNS7_ILi128EEENS7_ILi80EEENS7_ILi256EEEEEELi256ENS_6half_tEfNS_4arch4Sm90ELb1ELb0ELb0ELb1ELb1ELb1ELb0ELb1ELb1ELb1ELb0ELb0EEENS1_21CollectiveEpilogueFwdINS6_IJSA_SC_SB_EEES9_SE_SG_Li256ELb1ELb1ELb0ELb0EEENS1_36VarlenDynamicPersistentTileSchedulerILi128ELi80ELi256ELi128ELb0ELb1ELb1ELb1ELb1ELb1EEEEEEEEEvNT_6ParamsE --------------------------
	.section	.nv.shared._ZN7cutlass13device_kernelIN5flash11enable_sm90INS1_16FlashAttnFwdSm90INS1_25CollectiveMainloopFwdSm90ILi2EN4cute5tupleIJNS5_1CILi1EEES8_S8_EEENS6_IJNS7_ILi128EEENS7_ILi80EEENS7_ILi256EEEEEELi256ENS_6half_tEfNS_4arch4Sm90ELb1ELb0ELb0ELb1ELb1ELb1ELb0ELb1ELb1ELb1ELb0ELb0EEENS1_21CollectiveEpilogueFwdINS6_IJSA_SC_SB_EEES9_SE_SG_Li256ELb1ELb1ELb0ELb0EEENS1_36VarlenDynamicPersistentTileSchedulerILi128ELi80ELi256ELi128ELb0ELb1ELb1ELb1ELb1ELb1EEEEEEEEEvNT_6ParamsE,"aw",@nobits
	.sectionflags	@""
	.align	16
	.zero		1024


//--------------------- .nv.constant0._ZN7cutlass13device_kernelIN5flash11enable_sm90INS1_16FlashAttnFwdSm90INS1_25CollectiveMainloopFwdSm90ILi2EN4cute5tupleIJNS5_1CILi1EEES8_S8_EEENS6_IJNS7_ILi128EEENS7_ILi80EEENS7_ILi256EEEEEELi256ENS_6half_tEfNS_4arch4Sm90ELb0ELb0ELb0ELb0ELb1ELb0ELb0ELb1ELb1ELb1ELb0ELb0EEENS1_21CollectiveEpilogueFwdINS6_IJSA_SC_SB_EEES9_SE_SG_Li256ELb0ELb1ELb0ELb0EEENS1_29StaticPersistentTileSchedulerILb0EEEEEEEEEvNT_6ParamsE --------------------------
	.section	.nv.constant0._ZN7cutlass13device_kernelIN5flash11enable_sm90INS1_16FlashAttnFwdSm90INS1_25CollectiveMainloopFwdSm90ILi2EN4cute5tupleIJNS5_1CILi1EEES8_S8_EEENS6_IJNS7_ILi128EEENS7_ILi80EEENS7_ILi256EEEEEELi256ENS_6half_tEfNS_4arch4Sm90ELb0ELb0ELb0ELb0ELb1ELb0ELb0ELb1ELb1ELb1ELb0ELb0EEENS1_21CollectiveEpilogueFwdINS6_IJSA_SC_SB_EEES9_SE_SG_Li256ELb0ELb1ELb0ELb0EEENS1_29StaticPersistentTileSchedulerILb0EEEEEEEEEvNT_6ParamsE,"a",@progbits
	.sectionflags	@""
	.align	4
.nv.constant0._ZN7cutlass13device_kernelIN5flash11enable_sm90INS1_16FlashAttnFwdSm90INS1_25CollectiveMainloopFwdSm90ILi2EN4cute5tupleIJNS5_1CILi1EEES8_S8_EEENS6_IJNS7_ILi128EEENS7_ILi80EEENS7_ILi256EEEEEELi256ENS_6half_tEfNS_4arch4Sm90ELb0ELb0ELb0ELb0ELb1ELb0ELb0ELb1ELb1ELb1ELb0ELb0EEENS1_21CollectiveEpilogueFwdINS6_IJSA_SC_SB_EEES9_SE_SG_Li256ELb0ELb1ELb0ELb0EEENS1_29StaticPersistentTileSchedulerILb0EEEEEEEEEvNT_6ParamsE:
	.zero		3200


//--------------------- .nv.constant0._ZN7cutlass13device_kernelIN5flash11enable_sm90INS1_16FlashAttnFwdSm90INS1_25CollectiveMainloopFwdSm90ILi2EN4cute5tupleIJNS5_1CILi1EEES8_S8_EEENS6_IJNS7_ILi128EEENS7_ILi80EEENS7_ILi256EEEEEELi256ENS_6half_tEfNS_4arch4Sm90ELb0ELb0ELb0ELb1ELb1ELb0ELb0ELb1ELb1ELb1ELb0ELb0EEENS1_21CollectiveEpilogueFwdINS6_IJSA_SC_SB_EEES9_SE_SG_Li256ELb1ELb1ELb0ELb0EEENS1_36VarlenDynamicPersistentTileSchedulerILi128ELi80ELi256ELi128ELb0ELb1ELb1ELb0ELb1ELb1EEEEEEEEEvNT_6ParamsE --------------------------
	.section	.nv.constant0._ZN7cutlass13device_kernelIN5flash11enable_sm90INS1_16FlashAttnFwdSm90INS1_25CollectiveMainloopFwdSm90ILi2EN4cute5tupleIJNS5_1CILi1EEES8_S8_EEENS6_IJNS7_ILi128EEENS7_ILi80EEENS7_ILi256EEEEEELi256ENS_6half_tEfNS_4arch4Sm90ELb0ELb0ELb0ELb1ELb1ELb0ELb0ELb1ELb1ELb1ELb0ELb0EEENS1_21CollectiveEpilogueFwdINS6_IJSA_SC_SB_EEES9_SE_SG_Li256ELb1ELb1ELb0ELb0EEENS1_36VarlenDynamicPersistentTileSchedulerILi128ELi80ELi256ELi128ELb0ELb1ELb1ELb0ELb1ELb1EEEEEEEEEvNT_6ParamsE,"a",@progbits
	.sectionflags	@""
	.align	4
.nv.constant0._ZN7cutlass13device_kernelIN5flash11enable_sm90INS1_16FlashAttnFwdSm90INS1_25CollectiveMainloopFwdSm90ILi2EN4cute5tupleIJNS5_1CILi1EEES8_S8_EEENS6_IJNS7_ILi128EEENS7_ILi80EEENS7_ILi256EEEEEELi256ENS_6half_tEfNS_4arch4Sm90ELb0ELb0ELb0ELb1ELb1ELb0ELb0ELb1ELb1ELb1ELb0ELb0EEENS1_21CollectiveEpilogueFwdINS6_IJSA_SC_SB_EEES9_SE_SG_Li256ELb1ELb1ELb0ELb0EEENS1_36VarlenDynamicPersistentTileSchedulerILi128ELi80ELi256ELi128ELb0ELb1ELb1ELb0ELb1ELb1EEEEEEEEEvNT_6ParamsE:
	.zero		3328


//--------------------- .nv.constant0._ZN7cutlass13device_kernelIN5flash11enable_sm90INS1_16FlashAttnFwdSm90INS1_25CollectiveMainloopFwdSm90ILi2EN4cute5tupleIJNS5_1CILi1EEES8_S8_EEENS6_IJNS7_ILi128EEENS7_ILi80EEENS7_ILi256EEEEEELi256ENS_6half_tEfNS_4arch4Sm90ELb0ELb0ELb0ELb1ELb1ELb1ELb0ELb1ELb1ELb1ELb0ELb0EEENS1_21CollectiveEpilogueFwdINS6_IJSA_SC_SB_EEES9_SE_SG_Li256ELb1ELb1ELb0ELb0EEENS1_36VarlenDynamicPersistentTileSchedulerILi128ELi80ELi256ELi128ELb0ELb1ELb1ELb0ELb1ELb1EEEEEEEEEvNT_6ParamsE --------------------------
	.section	.nv.constant0._ZN7cutlass13device_kernelIN5flash11enable_sm90INS1_16FlashAttnFwdSm90INS1_25CollectiveMainloopFwdSm90ILi2EN4cute5tupleIJNS5_1CILi1EEES8_S8_EEENS6_IJNS7_ILi128EEENS7_ILi80EEENS7_ILi256EEEEEELi256ENS_6half_tEfNS_4arch4Sm90ELb0ELb0ELb0ELb1ELb1ELb1ELb0ELb1ELb1ELb1ELb0ELb0EEENS1_21CollectiveEpilogueFwdINS6_IJSA_SC_SB_EEES9_SE_SG_Li256ELb1ELb1ELb0ELb0EEENS1_36VarlenDynamicPersistentTileSchedulerILi128ELi80ELi256ELi128ELb0ELb1ELb1ELb0ELb1ELb1EEEEEEEEEvNT_6ParamsE,"a",@progbits
	.sectionflags	@""
	.align	4
.nv.constant0._ZN7cutlass13device_kernelIN5flash11enable_sm90INS1_16FlashAttnFwdSm90INS1_25CollectiveMainloopFwdSm90ILi2EN4cute5tupleIJNS5_1CILi1EEES8_S8_EEENS6_IJNS7_ILi128EEENS7_ILi80EEENS7_ILi256EEEEEELi256ENS_6half_tEfNS_4arch4Sm90ELb0ELb0ELb0ELb1ELb1ELb1ELb0ELb1ELb1ELb1ELb0ELb0EEENS1_21CollectiveEpilogueFwdINS6_IJSA_SC_SB_EEES9_SE_SG_Li256ELb1ELb1ELb0ELb0EEENS1_36VarlenDynamicPersistentTileSchedulerILi128ELi80ELi256ELi128ELb0ELb1ELb1ELb0ELb1ELb1EEEEEEEEEvNT_6ParamsE:
	.zero		3328


//--------------------- .nv.constant0._ZN7cutlass13device_kernelIN5flash11enable_sm90INS1_16FlashAttnFwdSm90INS1_25CollectiveMainloopFwdSm90ILi2EN4cute5tupleIJNS5_1CILi1EEES8_S8_EEENS6_IJNS7_ILi128EEENS7_ILi64EEENS7_ILi256EEEEEELi256ENS_6half_tEfNS_4arch4Sm90ELb0ELb1ELb0ELb0ELb1ELb0ELb0ELb1ELb1ELb1ELb0ELb0EEENS1_21CollectiveEpilogueFwdINS6_IJSA_SC_SB_EEES9_SE_SG_Li256ELb0ELb1ELb0ELb0EEENS1_30DynamicPersistentTileSchedulerILi256ELi128ELb0ELb1ELb1EEEEEEEEEvNT_6ParamsE --------------------------
	.section	.nv.constant0._ZN7cutlass13device_kernelIN5flash11enable_sm90INS1_16FlashAttnFwdSm90INS1_25CollectiveMainloopFwdSm90ILi2EN4cute5tupleIJNS5_1CILi1EEES8_S8_EEENS6_IJNS7_ILi128EEENS7_ILi64EEENS7_ILi256EEEEEELi256ENS_6half_tEfNS_4arch4Sm90ELb0ELb1ELb0ELb0ELb1ELb0ELb0ELb1ELb1ELb1ELb0ELb0EEENS1_21CollectiveEpilogueFwdINS6_IJSA_SC_SB_EEES9_SE_SG_Li256ELb0ELb1ELb0ELb0EEENS1_30DynamicPersistentTileSchedulerILi256ELi128ELb0ELb1ELb1EEEEEEEEEvNT_6ParamsE,"a",@progbits
	.sectionflags	@""
	.align	4
.nv.constant0._ZN7cutlass13device_kernelIN5flash11enable_sm90INS1_16FlashAttnFwdSm90INS1_25CollectiveMainloopFwdSm90ILi2EN4cute5tupleIJNS5_1CILi1EEES8_S8_EEENS6_IJNS7_ILi128EEENS7_ILi64EEENS7_ILi256EEEEEELi256ENS_6half_tEfNS_4arch4Sm90ELb0ELb1ELb0ELb0ELb1ELb0ELb0ELb1ELb1ELb1ELb0ELb0EEENS1_21CollectiveEpilogueFwdINS6_IJSA_SC_SB_EEES9_SE_SG_Li256ELb0ELb1ELb0ELb0EEENS1_30DynamicPersistentTileSchedulerILi256ELi128ELb0ELb1ELb1EEEEEEEEEvNT_6ParamsE:
	.zero		3328


//--------------------- .nv.constant0._ZN7cutlass13device_kernelIN5flash11enable_sm90INS1_16FlashAttnFwdSm90INS1_25CollectiveMainloopFwdSm90ILi2EN4cute5tupleIJNS5_1CILi1EEES8_S8_EEENS6_IJNS7_ILi128EEENS7_ILi64EEENS7_ILi256EEEEEELi256ENS_6half_tEfNS_4arch4Sm90ELb0ELb1ELb0ELb1ELb1ELb0ELb0ELb1ELb1ELb1ELb0ELb0EEENS1_21CollectiveEpilogueFwdINS6_IJSA_SC_SB_EEES9_SE_SG_Li256ELb1ELb1ELb0ELb0EEENS1_36VarlenDynamicPersistentTileSchedulerILi128ELi64ELi256ELi128ELb0ELb1ELb1ELb1ELb0ELb1EEEEEEEEEvNT_6ParamsE --------------------------
	.section	.nv.constant0._ZN7cutlass13device_kernelIN5flash11enable_sm90INS1_16FlashAttnFwdSm90INS1_25CollectiveMainloopFwdSm90ILi2EN4cute5tupleIJNS5_1CILi1EEES8_S8_EEENS6_IJNS7_ILi128EEENS7_ILi64EEENS7_ILi256EEEEEELi256ENS_6half_tEfNS_4arch4Sm90ELb0ELb1ELb0ELb1ELb1ELb0ELb0ELb1ELb1ELb1ELb0ELb0EEENS1_21CollectiveEpilogueFwdINS6_IJSA_SC_SB_EEES9_SE_SG_Li256ELb1ELb1ELb0ELb0EEENS1_36VarlenDynamicPersistentTileSchedulerILi128ELi64ELi256ELi128ELb0ELb1ELb1ELb1ELb0ELb1EEEEEEEEEvNT_6ParamsE,"a",@progbits
	.sectionflags	@""
	.align	4
.nv.constant0._ZN7cutlass13device_kernelIN5flash11enable_sm90INS1_16FlashAttnFwdSm90INS1_25CollectiveMainloopFwdSm90ILi2EN4cute5tupleIJNS5_1CILi1EEES8_S8_EEENS6_IJNS7_ILi128EEENS7_ILi64EEENS7_ILi256EEEEEELi256ENS_6half_tEfNS_4arch4Sm90ELb0ELb1ELb0ELb1ELb1ELb0ELb0ELb1ELb1ELb1ELb0ELb0EEENS1_21CollectiveEpilogueFwdINS6_IJSA_SC_SB_EEES9_SE_SG_Li256ELb1ELb1ELb0ELb0EEENS1_36VarlenDynamicPersistentTileSchedulerILi128ELi64ELi256ELi128ELb0ELb1ELb1ELb1ELb0ELb1EEEEEEEEEvNT_6ParamsE:
	.zero		3328


//--------------------- .nv.constant0._ZN7cutlass13device_kernelIN5flash11enable_sm90INS1_16FlashAttnFwdSm90INS1_25CollectiveMainloopFwdSm90ILi2EN4cute5tupleIJNS5_1CILi1EEES8_S8_EEENS6_IJNS7_ILi128EEENS7_ILi64EEENS7_ILi256EEEEEELi256ENS_6half_tEfNS_4arch4Sm90ELb0ELb1ELb0ELb1ELb1ELb1ELb0ELb1ELb1ELb1ELb0ELb0EEENS1_21CollectiveEpilogueFwdINS6_IJSA_SC_SB_EEES9_SE_SG_Li256ELb1ELb1ELb0ELb0EEENS1_36VarlenDynamicPersistentTileSchedulerILi128ELi64ELi256ELi128ELb0ELb1ELb1ELb1ELb0ELb1EEEEEEEEEvNT_6ParamsE --------------------------
	.section	.nv.constant0._ZN7cutlass13device_kernelIN5flash11enable_sm90INS1_16FlashAttnFwdSm90INS1_25CollectiveMainloopFwdSm90ILi2EN4cute5tupleIJNS5_1CILi1EEES8_S8_EEENS6_IJNS7_ILi128EEENS7_ILi64EEENS7_ILi256EEEEEELi256ENS_6half_tEfNS_4arch4Sm90ELb0ELb1ELb0ELb1ELb1ELb1ELb0ELb1ELb1ELb1ELb0ELb0EEENS1_21CollectiveEpilogueFwdINS6_IJSA_SC_SB_EEES9_SE_SG_Li256ELb1ELb1ELb0ELb0EEENS1_36VarlenDynamicPersistentTileSchedulerILi128ELi64ELi256ELi128ELb0ELb1ELb1ELb1ELb0ELb1EEEEEEEEEvNT_6ParamsE,"a",@progbits
	.sectionflags	@""
	.align	4
.nv.constant0._ZN7cutlass13device_kernelIN5flash11enable_sm90INS1_16FlashAttnFwdSm90INS1_25CollectiveMainloopFwdSm90ILi2EN4cute5tupleIJNS5_1CILi1EEES8_S8_EEENS6_IJNS7_ILi128EEENS7_ILi64EEENS7_ILi256EEEEEELi256ENS_6half_tEfNS_4arch4Sm90ELb0ELb1ELb0ELb1ELb1ELb1ELb0ELb1ELb1ELb1ELb0ELb0EEENS1_21CollectiveEpilogueFwdINS6_IJSA_SC_SB_EEES9_SE_SG_Li256ELb1ELb1ELb0ELb0EEENS1_36VarlenDynamicPersistentTileSchedulerILi128ELi64ELi256ELi128ELb0ELb1ELb1ELb1ELb0ELb1EEEEEEEEEvNT_6ParamsE:
	.zero		3328


//--------------------- .nv.constant0._ZN7cutlass13device_kernelIN5flash11enable_sm90INS1_16FlashAttnFwdSm90INS1_25CollectiveMainloopFwdSm90ILi2EN4cute5tupleIJNS5_1CILi1EEES8_S8_EEENS6_IJNS7_ILi128EEENS7_ILi80EEENS7_ILi256EEEEEELi256ENS_6half_tEfNS_4arch4Sm90ELb1ELb0ELb0ELb0ELb1ELb0ELb0ELb1ELb1ELb1ELb0ELb0EEENS1_21CollectiveEpilogueFwdINS6_IJSA_SC_SB_EEES9_SE_SG_Li256ELb0ELb1ELb0ELb0EEENS1_30DynamicPersistentTileSchedulerILi256ELi128ELb0ELb1ELb1EEEEEEEEEvNT_6ParamsE --------------------------
	.section	.nv.constant0._ZN7cutlass13device_kernelIN5flash11enable_sm90INS1_16FlashAttnFwdSm90INS1_25CollectiveMainloopFwdSm90ILi2EN4cute5tupleIJNS5_1CILi1EEES8_S8_EEENS6_IJNS7_ILi128EEENS7_ILi80EEENS7_ILi256EEEEEELi256ENS_6half_tEfNS_4arch4Sm90ELb1ELb0ELb0ELb0ELb1ELb0ELb0ELb1ELb1ELb1ELb0ELb0EEENS1_21CollectiveEpilogueFwdINS6_IJSA_SC_SB_EEES9_SE_SG_Li256ELb0ELb1ELb0ELb0EEENS1_30DynamicPersistentTileSchedulerILi256ELi128ELb0ELb1ELb1EEEEEEEEEvNT_6ParamsE,"a",@progbits
	.sectionflags	@""
	.align	4
.nv.constant0._ZN7cutlass13device_kernelIN5flash11enable_sm90INS1_16FlashAttnFwdSm90INS1_25CollectiveMainloopFwdSm90ILi2EN4cute5tupleIJNS5_1CILi1EEES8_S8_EEENS6_IJNS7_ILi128EEENS7_ILi80EEENS7_ILi256EEEEEELi256ENS_6half_tEfNS_4arch4Sm90ELb1ELb0ELb0ELb0ELb1ELb0ELb0ELb1ELb1ELb1ELb0ELb0EEENS1_21CollectiveEpilogueFwdINS6_IJSA_SC_SB_EEES9_SE_SG_Li256ELb0ELb1ELb0ELb0EEENS1_30DynamicPersistentTileSchedulerILi256ELi128ELb0ELb1ELb1EEEEEEEEEvNT_6ParamsE:
	.zero		3328


//--------------------- .nv.constant0._ZN7cutlass13device_kernelIN5flash11enable_sm90INS1_16FlashAttnFwdSm90INS1_25CollectiveMainloopFwdSm90ILi2EN4cute5tupleIJNS5_1CILi1EEES8_S8_EEENS6_IJNS7_ILi128EEENS7_ILi80EEENS7_ILi256EEEEEELi256ENS_6half_tEfNS_4arch4Sm90ELb1ELb0ELb0ELb1ELb1ELb0ELb0ELb1ELb1ELb1ELb0ELb0EEENS1_21CollectiveEpilogueFwdINS6_IJSA_SC_SB_EEES9_SE_SG_Li256ELb1ELb1ELb0ELb0EEENS1_36VarlenDynamicPersistentTileSchedulerILi128ELi80ELi256ELi128ELb0ELb1ELb1ELb1ELb1ELb1EEEEEEEEEvNT_6ParamsE --------------------------
	.section	.nv.constant0._ZN7cutlass13device_kernelIN5flash11enable_sm90INS1_16FlashAttnFwdSm90INS1_25CollectiveMainloopFwdSm90ILi2EN4cute5tupleIJNS5_1CILi1EEES8_S8_EEENS6_IJNS7_ILi128EEENS7_ILi80EEENS7_ILi256EEEEEELi256ENS_6half_tEfNS_4arch4Sm90ELb1ELb0ELb0ELb1ELb1ELb0ELb0ELb1ELb1ELb1ELb0ELb0EEENS1_21CollectiveEpilogueFwdINS6_IJSA_SC_SB_EEES9_SE_SG_Li256ELb1ELb1ELb0ELb0EEENS1_36VarlenDynamicPersistentTileSchedulerILi128ELi80ELi256ELi128ELb0ELb1ELb1ELb1ELb1ELb1EEEEEEEEEvNT_6ParamsE,"a",@progbits
	.sectionflags	@""
	.align	4
.nv.constant0._ZN7cutlass13device_kernelIN5flash11enable_sm90INS1_16FlashAttnFwdSm90INS1_25CollectiveMainloopFwdSm90ILi2EN4cute5tupleIJNS5_1CILi1EEES8_S8_EEENS6_IJNS7_ILi128EEENS7_ILi80EEENS7_ILi256EEEEEELi256ENS_6half_tEfNS_4arch4Sm90ELb1ELb0ELb0ELb1ELb1ELb0ELb0ELb1ELb1ELb1ELb0ELb0EEENS1_21CollectiveEpilogueFwdINS6_IJSA_SC_SB_EEES9_SE_SG_Li256ELb1ELb1ELb0ELb0EEENS1_36VarlenDynamicPersistentTileSchedulerILi128ELi80ELi256ELi128ELb0ELb1ELb1ELb1ELb1ELb1EEEEEEEEEvNT_6ParamsE:
	.zero		3328


//--------------------- .nv.constant0._ZN7cutlass13device_kernelIN5flash11enable_sm90INS1_16FlashAttnFwdSm90INS1_25CollectiveMainloopFwdSm90ILi2EN4cute5tupleIJNS5_1CILi1EEES8_S8_EEENS6_IJNS7_ILi128EEENS7_ILi80EEENS7_ILi256EEEEEELi256ENS_6half_tEfNS_4arch4Sm90ELb1ELb0ELb0ELb1ELb1ELb1ELb0ELb1ELb1ELb1ELb0ELb0EEENS1_21CollectiveEpilogueFwdINS6_IJSA_SC_SB_EEES9_SE_SG_Li256ELb1ELb1ELb0ELb0EEENS1_36VarlenDynamicPersistentTileSchedulerILi128ELi80ELi256ELi128ELb0ELb1ELb1ELb1ELb1ELb1EEEEEEEEEvNT_6ParamsE --------------------------
	.section	.nv.constant0._ZN7cutlass13device_kernelIN5flash11enable_sm90INS1_16FlashAttnFwdSm90INS1_25CollectiveMainloopFwdSm90ILi2EN4cute5tupleIJNS5_1CILi1EEES8_S8_EEENS6_IJNS7_ILi128EEENS7_ILi80EEENS7_ILi256EEEEEELi256ENS_6half_tEfNS_4arch4Sm90ELb1ELb0ELb0ELb1ELb1ELb1ELb0ELb1ELb1ELb1ELb0ELb0EEENS1_21CollectiveEpilogueFwdINS6_IJSA_SC_SB_EEES9_SE_SG_Li256ELb1ELb1ELb0ELb0EEENS1_36VarlenDynamicPersistentTileSchedulerILi128ELi80ELi256ELi128ELb0ELb1ELb1ELb1ELb1ELb1EEEEEEEEEvNT_6ParamsE,"a",@progbits
	.sectionflags	@""
	.align	4
.nv.constant0._ZN7cutlass13device_kernelIN5flash11enable_sm90INS1_16FlashAttnFwdSm90INS1_25CollectiveMainloopFwdSm90ILi2EN4cute5tupleIJNS5_1CILi1EEES8_S8_EEENS6_IJNS7_ILi128EEENS7_ILi80EEENS7_ILi256EEEEEELi256ENS_6half_tEfNS_4arch4Sm90ELb1ELb0ELb0ELb1ELb1ELb1ELb0ELb1ELb1ELb1ELb0ELb0EEENS1_21CollectiveEpilogueFwdINS6_IJSA_SC_SB_EEES9_SE_SG_Li256ELb1ELb1ELb0ELb0EEENS1_36VarlenDynamicPersistentTileSchedulerILi128ELi80ELi256ELi128ELb0ELb1ELb1ELb1ELb1ELb1EEEEEEEEEvNT_6ParamsE:
	.zero		3328


//--------------------- SYMBOLS --------------------------

	.type		.nv.reservedSmem.offset0,@object
	.size		.nv.reservedSmem.offset0,0x4
	.type		__assertfail,@function
